	.target	sm_80

	.elftype	@"ET_EXEC"


//--------------------- .note.nv.tkinfo           --------------------------
	.section	.note.nv.tkinfo,"",@"SHT_NOTE"
	.sectionflags	@"SHF_NOTE_NV_TKINFO"
	.tkinfo
        /*0018*/ 	.word	0x00000002
        /*0030*/ 	.string	""
        /*0030*/ 	.string	"ptxas"
        /*0030*/ 	.string	"Cuda compilation tools, release 13.0, V13.0.88"
        /*0030*/ 	.string	"Build cuda_13.0.r13.0/compiler.36424714_0"
        /*0030*/ 	.string	"-arch sm_80 -m 64 "



//--------------------- .note.nv.cuinfo           --------------------------
	.section	.note.nv.cuinfo,"",@"SHT_NOTE"
	.sectionflags	@"SHF_NOTE_NV_CUINFO"
        /*0018*/ 	.short	0x0002
        /*001a*/ 	.short	0x0050
        /*001c*/ 	.short	0x0082
	.zero		2


//--------------------- .nv.info                  --------------------------
	.section	.nv.info,"",@"SHT_CUDA_INFO"
	.align	4


	//----- nvinfo : EIATTR_REGCOUNT
	.align		4
        /*0000*/ 	.byte	0x04, 0x2f
        /*0002*/ 	.short	(.L_12 - .L_11)
	.align		4
.L_11:
        /*0004*/ 	.word	index@(_ZN7cutlass13device_kernelIN5flash19enable_sm80_to_sm89INS1_16FlashAttnFwdSm80INS1_25CollectiveMainloopFwdSm80ILi4ELi1ELb0EN4cute5tupleIJNS5_1CILi128EEENS7_ILi64EEENS7_ILi96EEEEEELi96ENS_6half_tEfNS_4arch4Sm80ELb1ELb0ELb0ELb1ELb0ELb1ELb1ELb0EEENS1_21CollectiveEpilogueFwdINS6_IJS8_SA_S9_EEENS6_IJNS7_ILi1EEESI_SI_EEESC_SE_Li128ELb1ELb1ELb0ELb0EEENS1_19SingleTileSchedulerILb1ELb0ELb1ELi128EEEEEEEEEvNT_6ParamsE)
        /*0008*/ 	.word	0x000000ff


	//----- nvinfo : EIATTR_FRAME_SIZE
	.align		4
.L_12:
        /*000c*/ 	.byte	0x04, 0x11
        /*000e*/ 	.short	(.L_14 - .L_13)
	.align		4
.L_13:
        /*0010*/ 	.word	index@(_ZN7cutlass13device_kernelIN5flash19enable_sm80_to_sm89INS1_16FlashAttnFwdSm80INS1_25CollectiveMainloopFwdSm80ILi4ELi1ELb0EN4cute5tupleIJNS5_1CILi128EEENS7_ILi64EEENS7_ILi96EEEEEELi96ENS_6half_tEfNS_4arch4Sm80ELb1ELb0ELb0ELb1ELb0ELb1ELb1ELb0EEENS1_21CollectiveEpilogueFwdINS6_IJS8_SA_S9_EEENS6_IJNS7_ILi1EEESI_SI_EEESC_SE_Li128ELb1ELb1ELb0ELb0EEENS1_19SingleTileSchedulerILb1ELb0ELb1ELi128EEEEEEEEEvNT_6ParamsE)
        /*0014*/ 	.word	0x00000080


	//----- nvinfo : EIATTR_REGCOUNT
	.align		4
.L_14:
        /*0018*/ 	.byte	0x04, 0x2f
        /*001a*/ 	.short	(.L_16 - .L_15)
	.align		4
.L_15:
        /*001c*/ 	.word	index@(_ZN7cutlass13device_kernelIN5flash19enable_sm80_to_sm89INS1_16FlashAttnFwdSm80INS1_25CollectiveMainloopFwdSm80ILi4ELi1ELb0EN4cute5tupleIJNS5_1CILi128EEENS7_ILi64EEENS7_ILi96EEEEEELi96ENS_6half_tEfNS_4arch4Sm80ELb1ELb0ELb0ELb1ELb0ELb0ELb1ELb0EEENS1_21CollectiveEpilogueFwdINS6_IJS8_SA_S9_EEENS6_IJNS7_ILi1EEESI_SI_EEESC_SE_Li128ELb1ELb1ELb0ELb0EEENS1_19SingleTileSchedulerILb1ELb0ELb1ELi128EEEEEEEEEvNT_6ParamsE)
        /*0020*/ 	.word	0x000000ff


	//----- nvinfo : EIATTR_FRAME_SIZE
	.align		4
.L_16:
        /*0024*/ 	.byte	0x04, 0x11
        /*0026*/ 	.short	(.L_18 - .L_17)
	.align		4
.L_17:
        /*0028*/ 	.word	index@(_ZN7cutlass13device_kernelIN5flash19enable_sm80_to_sm89INS1_16FlashAttnFwdSm80INS1_25CollectiveMainloopFwdSm80ILi4ELi1ELb0EN4cute5tupleIJNS5_1CILi128EEENS7_ILi64EEENS7_ILi96EEEEEELi96ENS_6half_tEfNS_4arch4Sm80ELb1ELb0ELb0ELb1ELb0ELb0ELb1ELb0EEENS1_21CollectiveEpilogueFwdINS6_IJS8_SA_S9_EEENS6_IJNS7_ILi1EEESI_SI_EEESC_SE_Li128ELb1ELb1ELb0ELb0EEENS1_19SingleTileSchedulerILb1ELb0ELb1ELi128EEEEEEEEEvNT_6ParamsE)
        /*002c*/ 	.word	0x00000070


	//----- nvinfo : EIATTR_REGCOUNT
	.align		4
.L_18:
        /*0030*/ 	.byte	0x04, 0x2f
        /*0032*/ 	.short	(.L_20 - .L_19)
	.align		4
.L_19:
        /*0034*/ 	.word	index@(_ZN7cutlass13device_kernelIN5flash19enable_sm80_to_sm89INS1_16FlashAttnFwdSm80INS1_25CollectiveMainloopFwdSm80ILi4ELi1ELb0EN4cute5tupleIJNS5_1CILi128EEENS7_ILi64EEENS7_ILi96EEEEEELi96ENS_6half_tEfNS_4arch4Sm80ELb1ELb0ELb0ELb0ELb0ELb0ELb1ELb0EEENS1_21CollectiveEpilogueFwdINS6_IJS8_SA_S9_EEENS6_IJNS7_ILi1EEESI_SI_EEESC_SE_Li128ELb0ELb1ELb0ELb0EEENS1_30DynamicPersistentTileSchedulerILi128ELi128ELb0ELb1ELb0EEEEEEEEEvNT_6ParamsE)
        /*0038*/ 	.word	0x000000ff


	//----- nvinfo : EIATTR_FRAME_SIZE
	.align		4
.L_20:
        /*003c*/ 	.byte	0x04, 0x11
        /*003e*/ 	.short	(.L_22 - .L_21)
	.align		4
.L_21:
        /*0040*/ 	.word	index@($__internal_3_$__cuda_sm70_shflsync_idx_p)
        /*0044*/ 	.word	0x00000000


	//----- nvinfo : EIATTR_FRAME_SIZE
	.align		4
.L_22:
        /*0048*/ 	.byte	0x04, 0x11
        /*004a*/ 	.short	(.L_24 - .L_23)
	.align		4
.L_23:
        /*004c*/ 	.word	index@($__internal_2_$__cuda_sm70_shflsync_bfly_p)
        /*0050*/ 	.word	0x00000000


	//----- nvinfo : EIATTR_FRAME_SIZE
	.align		4
.L_24:
        /*0054*/ 	.byte	0x04, 0x11
        /*0056*/ 	.short	(.L_26 - .L_25)
	.align		4
.L_25:
        /*0058*/ 	.word	index@(_ZN7cutlass13device_kernelIN5flash19enable_sm80_to_sm89INS1_16FlashAttnFwdSm80INS1_25CollectiveMainloopFwdSm80ILi4ELi1ELb0EN4cute5tupleIJNS5_1CILi128EEENS7_ILi64EEENS7_ILi96EEEEEELi96ENS_6half_tEfNS_4arch4Sm80ELb1ELb0ELb0ELb0ELb0ELb0ELb1ELb0EEENS1_21CollectiveEpilogueFwdINS6_IJS8_SA_S9_EEENS6_IJNS7_ILi1EEESI_SI_EEESC_SE_Li128ELb0ELb1ELb0ELb0EEENS1_30DynamicPersistentTileSchedulerILi128ELi128ELb0ELb1ELb0EEEEEEEEEvNT_6ParamsE)
        /*005c*/ 	.word	0x00000080


	//----- nvinfo : EIATTR_REGCOUNT
	.align		4
.L_26:
        /*0060*/ 	.byte	0x04, 0x2f
        /*0062*/ 	.short	(.L_28 - .L_27)
	.align		4
.L_27:
        /*0064*/ 	.word	index@(_ZN7cutlass13device_kernelIN5flash19enable_sm80_to_sm89INS1_16FlashAttnFwdSm80INS1_25CollectiveMainloopFwdSm80ILi4ELi1ELb0EN4cute5tupleIJNS5_1CILi128EEENS7_ILi48EEENS7_ILi96EEEEEELi96ENS_6half_tEfNS_4arch4Sm80ELb0ELb1ELb0ELb1ELb0ELb1ELb1ELb0EEENS1_21CollectiveEpilogueFwdINS6_IJS8_SA_S9_EEENS6_IJNS7_ILi1EEESI_SI_EEESC_SE_Li128ELb1ELb1ELb0ELb0EEENS1_19SingleTileSchedulerILb1ELb0ELb1ELi128EEEEEEEEEvNT_6ParamsE)
        /*0068*/ 	.word	0x000000ff


	//----- nvinfo : EIATTR_FRAME_SIZE
	.align		4
.L_28:
        /*006c*/ 	.byte	0x04, 0x11
        /*006e*/ 	.short	(.L_30 - .L_29)
	.align		4
.L_29:
        /*0070*/ 	.word	index@(_ZN7cutlass13device_kernelIN5flash19enable_sm80_to_sm89INS1_16FlashAttnFwdSm80INS1_25CollectiveMainloopFwdSm80ILi4ELi1ELb0EN4cute5tupleIJNS5_1CILi128EEENS7_ILi48EEENS7_ILi96EEEEEELi96ENS_6half_tEfNS_4arch4Sm80ELb0ELb1ELb0ELb1ELb0ELb1ELb1ELb0EEENS1_21CollectiveEpilogueFwdINS6_IJS8_SA_S9_EEENS6_IJNS7_ILi1EEESI_SI_EEESC_SE_Li128ELb1ELb1ELb0ELb0EEENS1_19SingleTileSchedulerILb1ELb0ELb1ELi128EEEEEEEEEvNT_6ParamsE)
        /*0074*/ 	.word	0x00000000


	//----- nvinfo : EIATTR_REGCOUNT
	.align		4
.L_30:
        /*0078*/ 	.byte	0x04, 0x2f
        /*007a*/ 	.short	(.L_32 - .L_31)
	.align		4
.L_31:
        /*007c*/ 	.word	index@(_ZN7cutlass13device_kernelIN5flash19enable_sm80_to_sm89INS1_16FlashAttnFwdSm80INS1_25CollectiveMainloopFwdSm80ILi4ELi1ELb0EN4cute5tupleIJNS5_1CILi128EEENS7_ILi48EEENS7_ILi96EEEEEELi96ENS_6half_tEfNS_4arch4Sm80ELb0ELb1ELb0ELb1ELb0ELb0ELb1ELb0EEENS1_21CollectiveEpilogueFwdINS6_IJS8_SA_S9_EEENS6_IJNS7_ILi1EEESI_SI_EEESC_SE_Li128ELb1ELb1ELb0ELb0EEENS1_19SingleTileSchedulerILb1ELb0ELb1ELi128EEEEEEEEEvNT_6ParamsE)
        /*0080*/ 	.word	0x000000ff


	//----- nvinfo : EIATTR_FRAME_SIZE
	.align		4
.L_32:
        /*0084*/ 	.byte	0x04, 0x11
        /*0086*/ 	.short	(.L_34 - .L_33)
	.align		4
.L_33:
        /*0088*/ 	.word	index@(_ZN7cutlass13device_kernelIN5flash19enable_sm80_to_sm89INS1_16FlashAttnFwdSm80INS1_25CollectiveMainloopFwdSm80ILi4ELi1ELb0EN4cute5tupleIJNS5_1CILi128EEENS7_ILi48EEENS7_ILi96EEEEEELi96ENS_6half_tEfNS_4arch4Sm80ELb0ELb1ELb0ELb1ELb0ELb0ELb1ELb0EEENS1_21CollectiveEpilogueFwdINS6_IJS8_SA_S9_EEENS6_IJNS7_ILi1EEESI_SI_EEESC_SE_Li128ELb1ELb1ELb0ELb0EEENS1_19SingleTileSchedulerILb1ELb0ELb1ELi128EEEEEEEEEvNT_6ParamsE)
        /*008c*/ 	.word	0x00000000


	//----- nvinfo : EIATTR_REGCOUNT
	.align		4
.L_34:
        /*0090*/ 	.byte	0x04, 0x2f
        /*0092*/ 	.short	(.L_36 - .L_35)
	.align		4
.L_35:
        /*0094*/ 	.word	index@(_ZN7cutlass13device_kernelIN5flash19enable_sm80_to_sm89INS1_16FlashAttnFwdSm80INS1_25CollectiveMainloopFwdSm80ILi4ELi1ELb0EN4cute5tupleIJNS5_1CILi128EEENS7_ILi48EEENS7_ILi96EEEEEELi96ENS_6half_tEfNS_4arch4Sm80ELb0ELb1ELb0ELb0ELb0ELb0ELb1ELb0EEENS1_21CollectiveEpilogueFwdINS6_IJS8_SA_S9_EEENS6_IJNS7_ILi1EEESI_SI_EEESC_SE_Li128ELb0ELb1ELb0ELb0EEENS1_19SingleTileSchedulerILb0ELb0ELb1ELi128EEEEEEEEEvNT_6ParamsE)
        /*0098*/ 	.word	0x000000ff


	//----- nvinfo : EIATTR_FRAME_SIZE
	.align		4
.L_36:
        /*009c*/ 	.byte	0x04, 0x11
        /*009e*/ 	.short	(.L_38 - .L_37)
	.align		4
.L_37:
        /*00a0*/ 	.word	index@(_ZN7cutlass13device_kernelIN5flash19enable_sm80_to_sm89INS1_16FlashAttnFwdSm80INS1_25CollectiveMainloopFwdSm80ILi4ELi1ELb0EN4cute5tupleIJNS5_1CILi128EEENS7_ILi48EEENS7_ILi96EEEEEELi96ENS_6half_tEfNS_4arch4Sm80ELb0ELb1ELb0ELb0ELb0ELb0ELb1ELb0EEENS1_21CollectiveEpilogueFwdINS6_IJS8_SA_S9_EEENS6_IJNS7_ILi1EEESI_SI_EEESC_SE_Li128ELb0ELb1ELb0ELb0EEENS1_19SingleTileSchedulerILb0ELb0ELb1ELi128EEEEEEEEEvNT_6ParamsE)
        /*00a4*/ 	.word	0x00000000


	//----- nvinfo : EIATTR_REGCOUNT
	.align		4
.L_38:
        /*00a8*/ 	.byte	0x04, 0x2f
        /*00aa*/ 	.short	(.L_40 - .L_39)
	.align		4
.L_39:
        /*00ac*/ 	.word	index@(_ZN7cutlass13device_kernelIN5flash19enable_sm80_to_sm89INS1_16FlashAttnFwdSm80INS1_25CollectiveMainloopFwdSm80ILi4ELi1ELb0EN4cute5tupleIJNS5_1CILi128EEENS7_ILi64EEENS7_ILi96EEEEEELi96ENS_6half_tEfNS_4arch4Sm80ELb0ELb0ELb0ELb1ELb0ELb1ELb1ELb0EEENS1_21CollectiveEpilogueFwdINS6_IJS8_SA_S9_EEENS6_IJNS7_ILi1EEESI_SI_EEESC_SE_Li128ELb1ELb1ELb0ELb0EEENS1_19SingleTileSchedulerILb1ELb0ELb1ELi128EEEEEEEEEvNT_6ParamsE)
        /*00b0*/ 	.word	0x000000ff


	//----- nvinfo : EIATTR_FRAME_SIZE
	.align		4
.L_40:
        /*00b4*/ 	.byte	0x04, 0x11
        /*00b6*/ 	.short	(.L_42 - .L_41)
	.align		4
.L_41:
        /*00b8*/ 	.word	index@(_ZN7cutlass13device_kernelIN5flash19enable_sm80_to_sm89INS1_16FlashAttnFwdSm80INS1_25CollectiveMainloopFwdSm80ILi4ELi1ELb0EN4cute5tupleIJNS5_1CILi128EEENS7_ILi64EEENS7_ILi96EEEEEELi96ENS_6half_tEfNS_4arch4Sm80ELb0ELb0ELb0ELb1ELb0ELb1ELb1ELb0EEENS1_21CollectiveEpilogueFwdINS6_IJS8_SA_S9_EEENS6_IJNS7_ILi1EEESI_SI_EEESC_SE_Li128ELb1ELb1ELb0ELb0EEENS1_19SingleTileSchedulerILb1ELb0ELb1ELi128EEEEEEEEEvNT_6ParamsE)
        /*00bc*/ 	.word	0x00000040


	//----- nvinfo : EIATTR_REGCOUNT
	.align		4
.L_42:
        /*00c0*/ 	.byte	0x04, 0x2f
        /*00c2*/ 	.short	(.L_44 - .L_43)
	.align		4
.L_43:
        /*00c4*/ 	.word	index@(_ZN7cutlass13device_kernelIN5flash19enable_sm80_to_sm89INS1_16FlashAttnFwdSm80INS1_25CollectiveMainloopFwdSm80ILi4ELi1ELb0EN4cute5tupleIJNS5_1CILi128EEENS7_ILi64EEENS7_ILi96EEEEEELi96ENS_6half_tEfNS_4arch4Sm80ELb0ELb0ELb0ELb1ELb0ELb0ELb1ELb0EEENS1_21CollectiveEpilogueFwdINS6_IJS8_SA_S9_EEENS6_IJNS7_ILi1EEESI_SI_EEESC_SE_Li128ELb1ELb1ELb0ELb0EEENS1_19SingleTileSchedulerILb1ELb0ELb1ELi128EEEEEEEEEvNT_6ParamsE)
        /*00c8*/ 	.word	0x000000ff


	//----- nvinfo : EIATTR_FRAME_SIZE
	.align		4
.L_44:
        /*00cc*/ 	.byte	0x04, 0x11
        /*00ce*/ 	.short	(.L_46 - .L_45)
	.align		4
.L_45:
        /*00d0*/ 	.word	index@(_ZN7cutlass13device_kernelIN5flash19enable_sm80_to_sm89INS1_16FlashAttnFwdSm80INS1_25CollectiveMainloopFwdSm80ILi4ELi1ELb0EN4cute5tupleIJNS5_1CILi128EEENS7_ILi64EEENS7_ILi96EEEEEELi96ENS_6half_tEfNS_4arch4Sm80ELb0ELb0ELb0ELb1ELb0ELb0ELb1ELb0EEENS1_21CollectiveEpilogueFwdINS6_IJS8_SA_S9_EEENS6_IJNS7_ILi1EEESI_SI_EEESC_SE_Li128ELb1ELb1ELb0ELb0EEENS1_19SingleTileSchedulerILb1ELb0ELb1ELi128EEEEEEEEEvNT_6ParamsE)
        /*00d4*/ 	.word	0x00000040


	//----- nvinfo : EIATTR_REGCOUNT
	.align		4
.L_46:
        /*00d8*/ 	.byte	0x04, 0x2f
        /*00da*/ 	.short	(.L_48 - .L_47)
	.align		4
.L_47:
        /*00dc*/ 	.word	index@(_ZN7cutlass13device_kernelIN5flash19enable_sm80_to_sm89INS1_16FlashAttnFwdSm80INS1_25CollectiveMainloopFwdSm80ILi4ELi1ELb0EN4cute5tupleIJNS5_1CILi128EEENS7_ILi64EEENS7_ILi96EEEEEELi96ENS_6half_tEfNS_4arch4Sm80ELb0ELb0ELb0ELb0ELb0ELb0ELb1ELb0EEENS1_21CollectiveEpilogueFwdINS6_IJS8_SA_S9_EEENS6_IJNS7_ILi1EEESI_SI_EEESC_SE_Li128ELb0ELb1ELb0ELb0EEENS1_19SingleTileSchedulerILb0ELb0ELb1ELi128EEEEEEEEEvNT_6ParamsE)
        /*00e0*/ 	.word	0x000000ff


	//----- nvinfo : EIATTR_FRAME_SIZE
	.align		4
.L_48:
        /*00e4*/ 	.byte	0x04, 0x11
        /*00e6*/ 	.short	(.L_50 - .L_49)
	.align		4
.L_49:
        /*00e8*/ 	.word	index@(_ZN7cutlass13device_kernelIN5flash19enable_sm80_to_sm89INS1_16FlashAttnFwdSm80INS1_25CollectiveMainloopFwdSm80ILi4ELi1ELb0EN4cute5tupleIJNS5_1CILi128EEENS7_ILi64EEENS7_ILi96EEEEEELi96ENS_6half_tEfNS_4arch4Sm80ELb0ELb0ELb0ELb0ELb0ELb0ELb1ELb0EEENS1_21CollectiveEpilogueFwdINS6_IJS8_SA_S9_EEENS6_IJNS7_ILi1EEESI_SI_EEESC_SE_Li128ELb0ELb1ELb0ELb0EEENS1_19SingleTileSchedulerILb0ELb0ELb1ELi128EEEEEEEEEvNT_6ParamsE)
        /*00ec*/ 	.word	0x00000030


	//----- nvinfo : EIATTR_REGCOUNT
	.align		4
.L_50:
        /*00f0*/ 	.byte	0x04, 0x2f
        /*00f2*/ 	.short	(.L_52 - .L_51)
	.align		4
.L_51:
        /*00f4*/ 	.word	index@(_ZN7cutlass13device_kernelIN5flash19enable_sm80_to_sm89INS1_16FlashAttnFwdSm80INS1_25CollectiveMainloopFwdSm80ILi4ELi1ELb0EN4cute5tupleIJNS5_1CILi128EEENS7_ILi64EEENS7_ILi96EEEEEELi96ENS_6half_tEfNS_4arch4Sm80ELb1ELb0ELb1ELb1ELb0ELb1ELb1ELb0EEENS1_21CollectiveEpilogueFwdINS6_IJS8_SA_S9_EEENS6_IJNS7_ILi1EEESI_SI_EEESC_SE_Li128ELb1ELb1ELb0ELb0EEENS1_19SingleTileSchedulerILb1ELb0ELb1ELi128EEEEEEEEEvNT_6ParamsE)
        /*00f8*/ 	.word	0x000000ff


	//----- nvinfo : EIATTR_FRAME_SIZE
	.align		4
.L_52:
        /*00fc*/ 	.byte	0x04, 0x11
        /*00fe*/ 	.short	(.L_54 - .L_53)
	.align		4
.L_53:
        /*0100*/ 	.word	index@(_ZN7cutlass13device_kernelIN5flash19enable_sm80_to_sm89INS1_16FlashAttnFwdSm80INS1_25CollectiveMainloopFwdSm80ILi4ELi1ELb0EN4cute5tupleIJNS5_1CILi128EEENS7_ILi64EEENS7_ILi96EEEEEELi96ENS_6half_tEfNS_4arch4Sm80ELb1ELb0ELb1ELb1ELb0ELb1ELb1ELb0EEENS1_21CollectiveEpilogueFwdINS6_IJS8_SA_S9_EEENS6_IJNS7_ILi1EEESI_SI_EEESC_SE_Li128ELb1ELb1ELb0ELb0EEENS1_19SingleTileSchedulerILb1ELb0ELb1ELi128EEEEEEEEEvNT_6ParamsE)
        /*0104*/ 	.word	0x00000090


	//----- nvinfo : EIATTR_REGCOUNT
	.align		4
.L_54:
        /*0108*/ 	.byte	0x04, 0x2f
        /*010a*/ 	.short	(.L_56 - .L_55)
	.align		4
.L_55:
        /*010c*/ 	.word	index@(_ZN7cutlass13device_kernelIN5flash19enable_sm80_to_sm89INS1_16FlashAttnFwdSm80INS1_25CollectiveMainloopFwdSm80ILi4ELi1ELb0EN4cute5tupleIJNS5_1CILi128EEENS7_ILi64EEENS7_ILi96EEEEEELi96ENS_6half_tEfNS_4arch4Sm80ELb1ELb0ELb1ELb1ELb0ELb0ELb1ELb0EEENS1_21CollectiveEpilogueFwdINS6_IJS8_SA_S9_EEENS6_IJNS7_ILi1EEESI_SI_EEESC_SE_Li128ELb1ELb1ELb0ELb0EEENS1_19SingleTileSchedulerILb1ELb0ELb1ELi128EEEEEEEEEvNT_6ParamsE)
        /*0110*/ 	.word	0x000000ff


	//----- nvinfo : EIATTR_FRAME_SIZE
	.align		4
.L_56:
        /*0114*/ 	.byte	0x04, 0x11
        /*0116*/ 	.short	(.L_58 - .L_57)
	.align		4
.L_57:
        /*0118*/ 	.word	index@(_ZN7cutlass13device_kernelIN5flash19enable_sm80_to_sm89INS1_16FlashAttnFwdSm80INS1_25CollectiveMainloopFwdSm80ILi4ELi1ELb0EN4cute5tupleIJNS5_1CILi128EEENS7_ILi64EEENS7_ILi96EEEEEELi96ENS_6half_tEfNS_4arch4Sm80ELb1ELb0ELb1ELb1ELb0ELb0ELb1ELb0EEENS1_21CollectiveEpilogueFwdINS6_IJS8_SA_S9_EEENS6_IJNS7_ILi1EEESI_SI_EEESC_SE_Li128ELb1ELb1ELb0ELb0EEENS1_19SingleTileSchedulerILb1ELb0ELb1ELi128EEEEEEEEEvNT_6ParamsE)
        /*011c*/ 	.word	0x00000080


	//----- nvinfo : EIATTR_REGCOUNT
	.align		4
.L_58:
        /*0120*/ 	.byte	0x04, 0x2f
        /*0122*/ 	.short	(.L_60 - .L_59)
	.align		4
.L_59:
        /*0124*/ 	.word	index@(_ZN7cutlass13device_kernelIN5flash19enable_sm80_to_sm89INS1_16FlashAttnFwdSm80INS1_25CollectiveMainloopFwdSm80ILi4ELi1ELb0EN4cute5tupleIJNS5_1CILi128EEENS7_ILi64EEENS7_ILi96EEEEEELi96ENS_6half_tEfNS_4arch4Sm80ELb1ELb0ELb1ELb0ELb0ELb0ELb1ELb0EEENS1_21CollectiveEpilogueFwdINS6_IJS8_SA_S9_EEENS6_IJNS7_ILi1EEESI_SI_EEESC_SE_Li128ELb0ELb1ELb0ELb0EEENS1_30DynamicPersistentTileSchedulerILi128ELi128ELb0ELb1ELb0EEEEEEEEEvNT_6ParamsE)
        /*0128*/ 	.word	0x000000ff


	//----- nvinfo : EIATTR_FRAME_SIZE
	.align		4
.L_60:
        /*012c*/ 	.byte	0x04, 0x11
        /*012e*/ 	.short	(.L_62 - .L_61)
	.align		4
.L_61:
        /*0130*/ 	.word	index@($__internal_1_$__cuda_sm70_shflsync_idx_p)
        /*0134*/ 	.word	0x00000000


	//----- nvinfo : EIATTR_FRAME_SIZE
	.align		4
.L_62:
        /*0138*/ 	.byte	0x04, 0x11
        /*013a*/ 	.short	(.L_64 - .L_63)
	.align		4
.L_63:
        /*013c*/ 	.word	index@($__internal_0_$__cuda_sm70_shflsync_bfly_p)
        /*0140*/ 	.word	0x00000000


	//----- nvinfo : EIATTR_FRAME_SIZE
	.align		4
.L_64:
        /*0144*/ 	.byte	0x04, 0x11
        /*0146*/ 	.short	(.L_66 - .L_65)
	.align		4
.L_65:
        /*0148*/ 	.word	index@(_ZN7cutlass13device_kernelIN5flash19enable_sm80_to_sm89INS1_16FlashAttnFwdSm80INS1_25CollectiveMainloopFwdSm80ILi4ELi1ELb0EN4cute5tupleIJNS5_1CILi128EEENS7_ILi64EEENS7_ILi96EEEEEELi96ENS_6half_tEfNS_4arch4Sm80ELb1ELb0ELb1ELb0ELb0ELb0ELb1ELb0EEENS1_21CollectiveEpilogueFwdINS6_IJS8_SA_S9_EEENS6_IJNS7_ILi1EEESI_SI_EEESC_SE_Li128ELb0ELb1ELb0ELb0EEENS1_30DynamicPersistentTileSchedulerILi128ELi128ELb0ELb1ELb0EEEEEEEEEvNT_6ParamsE)
        /*014c*/ 	.word	0x00000088


	//----- nvinfo : EIATTR_REGCOUNT
	.align		4
.L_66:
        /*0150*/ 	.byte	0x04, 0x2f
        /*0152*/ 	.short	(.L_68 - .L_67)
	.align		4
.L_67:
        /*0154*/ 	.word	index@(_ZN7cutlass13device_kernelIN5flash19enable_sm80_to_sm89INS1_16FlashAttnFwdSm80INS1_25CollectiveMainloopFwdSm80ILi4ELi1ELb0EN4cute5tupleIJNS5_1CILi128EEENS7_ILi48EEENS7_ILi96EEEEEELi96ENS_6half_tEfNS_4arch4Sm80ELb0ELb1ELb1ELb1ELb0ELb1ELb1ELb0EEENS1_21CollectiveEpilogueFwdINS6_IJS8_SA_S9_EEENS6_IJNS7_ILi1EEESI_SI_EEESC_SE_Li128ELb1ELb1ELb0ELb0EEENS1_19SingleTileSchedulerILb1ELb0ELb1ELi128EEEEEEEEEvNT_6ParamsE)
        /*0158*/ 	.word	0x000000ff


	//----- nvinfo : EIATTR_FRAME_SIZE
	.align		4
.L_68:
        /*015c*/ 	.byte	0x04, 0x11
        /*015e*/ 	.short	(.L_70 - .L_69)
	.align		4
.L_69:
        /*0160*/ 	.word	index@(_ZN7cutlass13device_kernelIN5flash19enable_sm80_to_sm89INS1_16FlashAttnFwdSm80INS1_25CollectiveMainloopFwdSm80ILi4ELi1ELb0EN4cute5tupleIJNS5_1CILi128EEENS7_ILi48EEENS7_ILi96EEEEEELi96ENS_6half_tEfNS_4arch4Sm80ELb0ELb1ELb1ELb1ELb0ELb1ELb1ELb0EEENS1_21CollectiveEpilogueFwdINS6_IJS8_SA_S9_EEENS6_IJNS7_ILi1EEESI_SI_EEESC_SE_Li128ELb1ELb1ELb0ELb0EEENS1_19SingleTileSchedulerILb1ELb0ELb1ELi128EEEEEEEEEvNT_6ParamsE)
        /*0164*/ 	.word	0x00000068


	//----- nvinfo : EIATTR_REGCOUNT
	.align		4
.L_70:
        /*0168*/ 	.byte	0x04, 0x2f
        /*016a*/ 	.short	(.L_72 - .L_71)
	.align		4
.L_71:
        /*016c*/ 	.word	index@(_ZN7cutlass13device_kernelIN5flash19enable_sm80_to_sm89INS1_16FlashAttnFwdSm80INS1_25CollectiveMainloopFwdSm80ILi4ELi1ELb0EN4cute5tupleIJNS5_1CILi128EEENS7_ILi48EEENS7_ILi96EEEEEELi96ENS_6half_tEfNS_4arch4Sm80ELb0ELb1ELb1ELb1ELb0ELb0ELb1ELb0EEENS1_21CollectiveEpilogueFwdINS6_IJS8_SA_S9_EEENS6_IJNS7_ILi1EEESI_SI_EEESC_SE_Li128ELb1ELb1ELb0ELb0EEENS1_19SingleTileSchedulerILb1ELb0ELb1ELi128EEEEEEEEEvNT_6ParamsE)
        /*0170*/ 	.word	0x000000ff


	//----- nvinfo : EIATTR_FRAME_SIZE
	.align		4
.L_72:
        /*0174*/ 	.byte	0x04, 0x11
        /*0176*/ 	.short	(.L_74 - .L_73)
	.align		4
.L_73:
        /*0178*/ 	.word	index@(_ZN7cutlass13device_kernelIN5flash19enable_sm80_to_sm89INS1_16FlashAttnFwdSm80INS1_25CollectiveMainloopFwdSm80ILi4ELi1ELb0EN4cute5tupleIJNS5_1CILi128EEENS7_ILi48EEENS7_ILi96EEEEEELi96ENS_6half_tEfNS_4arch4Sm80ELb0ELb1ELb1ELb1ELb0ELb0ELb1ELb0EEENS1_21CollectiveEpilogueFwdINS6_IJS8_SA_S9_EEENS6_IJNS7_ILi1EEESI_SI_EEESC_SE_Li128ELb1ELb1ELb0ELb0EEENS1_19SingleTileSchedulerILb1ELb0ELb1ELi128EEEEEEEEEvNT_6ParamsE)
        /*017c*/ 	.word	0x00000070


	//----- nvinfo : EIATTR_REGCOUNT
	.align		4
.L_74:
        /*0180*/ 	.byte	0x04, 0x2f
        /*0182*/ 	.short	(.L_76 - .L_75)
	.align		4
.L_75:
        /*0184*/ 	.word	index@(_ZN7cutlass13device_kernelIN5flash19enable_sm80_to_sm89INS1_16FlashAttnFwdSm80INS1_25CollectiveMainloopFwdSm80ILi4ELi1ELb0EN4cute5tupleIJNS5_1CILi128EEENS7_ILi48EEENS7_ILi96EEEEEELi96ENS_6half_tEfNS_4arch4Sm80ELb0ELb1ELb1ELb0ELb0ELb0ELb1ELb0EEENS1_21CollectiveEpilogueFwdINS6_IJS8_SA_S9_EEENS6_IJNS7_ILi1EEESI_SI_EEESC_SE_Li128ELb0ELb1ELb0ELb0EEENS1_19SingleTileSchedulerILb0ELb0ELb1ELi128EEEEEEEEEvNT_6ParamsE)
        /*0188*/ 	.word	0x000000ff


	//----- nvinfo : EIATTR_FRAME_SIZE
	.align		4
.L_76:
        /*018c*/ 	.byte	0x04, 0x11
        /*018e*/ 	.short	(.L_78 - .L_77)
	.align		4
.L_77:
        /*0190*/ 	.word	index@(_ZN7cutlass13device_kernelIN5flash19enable_sm80_to_sm89INS1_16FlashAttnFwdSm80INS1_25CollectiveMainloopFwdSm80ILi4ELi1ELb0EN4cute5tupleIJNS5_1CILi128EEENS7_ILi48EEENS7_ILi96EEEEEELi96ENS_6half_tEfNS_4arch4Sm80ELb0ELb1ELb1ELb0ELb0ELb0ELb1ELb0EEENS1_21CollectiveEpilogueFwdINS6_IJS8_SA_S9_EEENS6_IJNS7_ILi1EEESI_SI_EEESC_SE_Li128ELb0ELb1ELb0ELb0EEENS1_19SingleTileSchedulerILb0ELb0ELb1ELi128EEEEEEEEEvNT_6ParamsE)
        /*0194*/ 	.word	0x00000000


	//----- nvinfo : EIATTR_REGCOUNT
	.align		4
.L_78:
        /*0198*/ 	.byte	0x04, 0x2f
        /*019a*/ 	.short	(.L_80 - .L_79)
	.align		4
.L_79:
        /*019c*/ 	.word	index@(_ZN7cutlass13device_kernelIN5flash19enable_sm80_to_sm89INS1_16FlashAttnFwdSm80INS1_25CollectiveMainloopFwdSm80ILi4ELi1ELb0EN4cute5tupleIJNS5_1CILi128EEENS7_ILi64EEENS7_ILi96EEEEEELi96ENS_6half_tEfNS_4arch4Sm80ELb0ELb0ELb1ELb1ELb0ELb1ELb1ELb0EEENS1_21CollectiveEpilogueFwdINS6_IJS8_SA_S9_EEENS6_IJNS7_ILi1EEESI_SI_EEESC_SE_Li128ELb1ELb1ELb0ELb0EEENS1_19SingleTileSchedulerILb1ELb0ELb1ELi128EEEEEEEEEvNT_6ParamsE)
        /*01a0*/ 	.word	0x000000ff


	//----- nvinfo : EIATTR_FRAME_SIZE
	.align		4
.L_80:
        /*01a4*/ 	.byte	0x04, 0x11
        /*01a6*/ 	.short	(.L_82 - .L_81)
	.align		4
.L_81:
        /*01a8*/ 	.word	index@(_ZN7cutlass13device_kernelIN5flash19enable_sm80_to_sm89INS1_16FlashAttnFwdSm80INS1_25CollectiveMainloopFwdSm80ILi4ELi1ELb0EN4cute5tupleIJNS5_1CILi128EEENS7_ILi64EEENS7_ILi96EEEEEELi96ENS_6half_tEfNS_4arch4Sm80ELb0ELb0ELb1ELb1ELb0ELb1ELb1ELb0EEENS1_21CollectiveEpilogueFwdINS6_IJS8_SA_S9_EEENS6_IJNS7_ILi1EEESI_SI_EEESC_SE_Li128ELb1ELb1ELb0ELb0EEENS1_19SingleTileSchedulerILb1ELb0ELb1ELi128EEEEEEEEEvNT_6ParamsE)
        /*01ac*/ 	.word	0x00000060


	//----- nvinfo : EIATTR_REGCOUNT
	.align		4
.L_82:
        /*01b0*/ 	.byte	0x04, 0x2f
        /*01b2*/ 	.short	(.L_84 - .L_83)
	.align		4
.L_83:
        /*01b4*/ 	.word	index@(_ZN7cutlass13device_kernelIN5flash19enable_sm80_to_sm89INS1_16FlashAttnFwdSm80INS1_25CollectiveMainloopFwdSm80ILi4ELi1ELb0EN4cute5tupleIJNS5_1CILi128EEENS7_ILi64EEENS7_ILi96EEEEEELi96ENS_6half_tEfNS_4arch4Sm80ELb0ELb0ELb1ELb1ELb0ELb0ELb1ELb0EEENS1_21CollectiveEpilogueFwdINS6_IJS8_SA_S9_EEENS6_IJNS7_ILi1EEESI_SI_EEESC_SE_Li128ELb1ELb1ELb0ELb0EEENS1_19SingleTileSchedulerILb1ELb0ELb1ELi128EEEEEEEEEvNT_6ParamsE)
        /*01b8*/ 	.word	0x000000ff


	//----- nvinfo : EIATTR_FRAME_SIZE
	.align		4
.L_84:
        /*01bc*/ 	.byte	0x04, 0x11
        /*01be*/ 	.short	(.L_86 - .L_85)
	.align		4
.L_85:
        /*01c0*/ 	.word	index@(_ZN7cutlass13device_kernelIN5flash19enable_sm80_to_sm89INS1_16FlashAttnFwdSm80INS1_25CollectiveMainloopFwdSm80ILi4ELi1ELb0EN4cute5tupleIJNS5_1CILi128EEENS7_ILi64EEENS7_ILi96EEEEEELi96ENS_6half_tEfNS_4arch4Sm80ELb0ELb0ELb1ELb1ELb0ELb0ELb1ELb0EEENS1_21CollectiveEpilogueFwdINS6_IJS8_SA_S9_EEENS6_IJNS7_ILi1EEESI_SI_EEESC_SE_Li128ELb1ELb1ELb0ELb0EEENS1_19SingleTileSchedulerILb1ELb0ELb1ELi128EEEEEEEEEvNT_6ParamsE)
        /*01c4*/ 	.word	0x00000060


	//----- nvinfo : EIATTR_REGCOUNT
	.align		4
.L_86:
        /*01c8*/ 	.byte	0x04, 0x2f
        /*01ca*/ 	.short	(.L_88 - .L_87)
	.align		4
.L_87:
        /*01cc*/ 	.word	index@(_ZN7cutlass13device_kernelIN5flash19enable_sm80_to_sm89INS1_16FlashAttnFwdSm80INS1_25CollectiveMainloopFwdSm80ILi4ELi1ELb0EN4cute5tupleIJNS5_1CILi128EEENS7_ILi64EEENS7_ILi96EEEEEELi96ENS_6half_tEfNS_4arch4Sm80ELb0ELb0ELb1ELb0ELb0ELb0ELb1ELb0EEENS1_21CollectiveEpilogueFwdINS6_IJS8_SA_S9_EEENS6_IJNS7_ILi1EEESI_SI_EEESC_SE_Li128ELb0ELb1ELb0ELb0EEENS1_19SingleTileSchedulerILb0ELb0ELb1ELi128EEEEEEEEEvNT_6ParamsE)
        /*01d0*/ 	.word	0x000000ff


	//----- nvinfo : EIATTR_FRAME_SIZE
	.align		4
.L_88:
        /*01d4*/ 	.byte	0x04, 0x11
        /*01d6*/ 	.short	(.L_90 - .L_89)
	.align		4
.L_89:
        /*01d8*/ 	.word	index@(_ZN7cutlass13device_kernelIN5flash19enable_sm80_to_sm89INS1_16FlashAttnFwdSm80INS1_25CollectiveMainloopFwdSm80ILi4ELi1ELb0EN4cute5tupleIJNS5_1CILi128EEENS7_ILi64EEENS7_ILi96EEEEEELi96ENS_6half_tEfNS_4arch4Sm80ELb0ELb0ELb1ELb0ELb0ELb0ELb1ELb0EEENS1_21CollectiveEpilogueFwdINS6_IJS8_SA_S9_EEENS6_IJNS7_ILi1EEESI_SI_EEESC_SE_Li128ELb0ELb1ELb0ELb0EEENS1_19SingleTileSchedulerILb0ELb0ELb1ELi128EEEEEEEEEvNT_6ParamsE)
        /*01dc*/ 	.word	0x00000050


	//----- nvinfo : EIATTR_MIN_STACK_SIZE
	.align		4
.L_90:
        /*01e0*/ 	.byte	0x04, 0x12
        /*01e2*/ 	.short	(.L_92 - .L_91)
	.align		4
.L_91:
        /*01e4*/ 	.word	index@(_ZN7cutlass13device_kernelIN5flash19enable_sm80_to_sm89INS1_16FlashAttnFwdSm80INS1_25CollectiveMainloopFwdSm80ILi4ELi1ELb0EN4cute5tupleIJNS5_1CILi128EEENS7_ILi64EEENS7_ILi96EEEEEELi96ENS_6half_tEfNS_4arch4Sm80ELb0ELb0ELb1ELb0ELb0ELb0ELb1ELb0EEENS1_21CollectiveEpilogueFwdINS6_IJS8_SA_S9_EEENS6_IJNS7_ILi1EEESI_SI_EEESC_SE_Li128ELb0ELb1ELb0ELb0EEENS1_19SingleTileSchedulerILb0ELb0ELb1ELi128EEEEEEEEEvNT_6ParamsE)
        /*01e8*/ 	.word	0x00000050


	//----- nvinfo : EIATTR_MIN_STACK_SIZE
	.align		4
.L_92:
        /*01ec*/ 	.byte	0x04, 0x12
        /*01ee*/ 	.short	(.L_94 - .L_93)
	.align		4
.L_93:
        /*01f0*/ 	.word	index@(_ZN7cutlass13device_kernelIN5flash19enable_sm80_to_sm89INS1_16FlashAttnFwdSm80INS1_25CollectiveMainloopFwdSm80ILi4ELi1ELb0EN4cute5tupleIJNS5_1CILi128EEENS7_ILi64EEENS7_ILi96EEEEEELi96ENS_6half_tEfNS_4arch4Sm80ELb0ELb0ELb1ELb1ELb0ELb0ELb1ELb0EEENS1_21CollectiveEpilogueFwdINS6_IJS8_SA_S9_EEENS6_IJNS7_ILi1EEESI_SI_EEESC_SE_Li128ELb1ELb1ELb0ELb0EEENS1_19SingleTileSchedulerILb1ELb0ELb1ELi128EEEEEEEEEvNT_6ParamsE)
        /*01f4*/ 	.word	0x00000060


	//----- nvinfo : EIATTR_MIN_STACK_SIZE
	.align		4
.L_94:
        /*01f8*/ 	.byte	0x04, 0x12
        /*01fa*/ 	.short	(.L_96 - .L_95)
	.align		4
.L_95:
        /*01fc*/ 	.word	index@(_ZN7cutlass13device_kernelIN5flash19enable_sm80_to_sm89INS1_16FlashAttnFwdSm80INS1_25CollectiveMainloopFwdSm80ILi4ELi1ELb0EN4cute5tupleIJNS5_1CILi128EEENS7_ILi64EEENS7_ILi96EEEEEELi96ENS_6half_tEfNS_4arch4Sm80ELb0ELb0ELb1ELb1ELb0ELb1ELb1ELb0EEENS1_21CollectiveEpilogueFwdINS6_IJS8_SA_S9_EEENS6_IJNS7_ILi1EEESI_SI_EEESC_SE_Li128ELb1ELb1ELb0ELb0EEENS1_19SingleTileSchedulerILb1ELb0ELb1ELi128EEEEEEEEEvNT_6ParamsE)
        /*0200*/ 	.word	0x00000060


	//----- nvinfo : EIATTR_MIN_STACK_SIZE
	.align		4
.L_96:
        /*0204*/ 	.byte	0x04, 0x12
        /*0206*/ 	.short	(.L_98 - .L_97)
	.align		4
.L_97:
        /*0208*/ 	.word	index@(_ZN7cutlass13device_kernelIN5flash19enable_sm80_to_sm89INS1_16FlashAttnFwdSm80INS1_25CollectiveMainloopFwdSm80ILi4ELi1ELb0EN4cute5tupleIJNS5_1CILi128EEENS7_ILi48EEENS7_ILi96EEEEEELi96ENS_6half_tEfNS_4arch4Sm80ELb0ELb1ELb1ELb0ELb0ELb0ELb1ELb0EEENS1_21CollectiveEpilogueFwdINS6_IJS8_SA_S9_EEENS6_IJNS7_ILi1EEESI_SI_EEESC_SE_Li128ELb0ELb1ELb0ELb0EEENS1_19SingleTileSchedulerILb0ELb0ELb1ELi128EEEEEEEEEvNT_6ParamsE)
        /*020c*/ 	.word	0x00000000


	//----- nvinfo : EIATTR_MIN_STACK_SIZE
	.align		4
.L_98:
        /*0210*/ 	.byte	0x04, 0x12
        /*0212*/ 	.short	(.L_100 - .L_99)
	.align		4
.L_99:
        /*0214*/ 	.word	index@(_ZN7cutlass13device_kernelIN5flash19enable_sm80_to_sm89INS1_16FlashAttnFwdSm80INS1_25CollectiveMainloopFwdSm80ILi4ELi1ELb0EN4cute5tupleIJNS5_1CILi128EEENS7_ILi48EEENS7_ILi96EEEEEELi96ENS_6half_tEfNS_4arch4Sm80ELb0ELb1ELb1ELb1ELb0ELb0ELb1ELb0EEENS1_21CollectiveEpilogueFwdINS6_IJS8_SA_S9_EEENS6_IJNS7_ILi1EEESI_SI_EEESC_SE_Li128ELb1ELb1ELb0ELb0EEENS1_19SingleTileSchedulerILb1ELb0ELb1ELi128EEEEEEEEEvNT_6ParamsE)
        /*0218*/ 	.word	0x00000070


	//----- nvinfo : EIATTR_MIN_STACK_SIZE
	.align		4
.L_100:
        /*021c*/ 	.byte	0x04, 0x12
        /*021e*/ 	.short	(.L_102 - .L_101)
	.align		4
.L_101:
        /*0220*/ 	.word	index@(_ZN7cutlass13device_kernelIN5flash19enable_sm80_to_sm89INS1_16FlashAttnFwdSm80INS1_25CollectiveMainloopFwdSm80ILi4ELi1ELb0EN4cute5tupleIJNS5_1CILi128EEENS7_ILi48EEENS7_ILi96EEEEEELi96ENS_6half_tEfNS_4arch4Sm80ELb0ELb1ELb1ELb1ELb0ELb1ELb1ELb0EEENS1_21CollectiveEpilogueFwdINS6_IJS8_SA_S9_EEENS6_IJNS7_ILi1EEESI_SI_EEESC_SE_Li128ELb1ELb1ELb0ELb0EEENS1_19SingleTileSchedulerILb1ELb0ELb1ELi128EEEEEEEEEvNT_6ParamsE)
        /*0224*/ 	.word	0x00000068


	//----- nvinfo : EIATTR_MIN_STACK_SIZE
	.align		4
.L_102:
        /*0228*/ 	.byte	0x04, 0x12
        /*022a*/ 	.short	(.L_104 - .L_103)
	.align		4
.L_103:
        /*022c*/ 	.word	index@(_ZN7cutlass13device_kernelIN5flash19enable_sm80_to_sm89INS1_16FlashAttnFwdSm80INS1_25CollectiveMainloopFwdSm80ILi4ELi1ELb0EN4cute5tupleIJNS5_1CILi128EEENS7_ILi64EEENS7_ILi96EEEEEELi96ENS_6half_tEfNS_4arch4Sm80ELb1ELb0ELb1ELb0ELb0ELb0ELb1ELb0EEENS1_21CollectiveEpilogueFwdINS6_IJS8_SA_S9_EEENS6_IJNS7_ILi1EEESI_SI_EEESC_SE_Li128ELb0ELb1ELb0ELb0EEENS1_30DynamicPersistentTileSchedulerILi128ELi128ELb0ELb1ELb0EEEEEEEEEvNT_6ParamsE)
        /*0230*/ 	.word	0x00000088


	//----- nvinfo : EIATTR_MIN_STACK_SIZE
	.align		4
.L_104:
        /*0234*/ 	.byte	0x04, 0x12
        /*0236*/ 	.short	(.L_106 - .L_105)
	.align		4
.L_105:
        /*0238*/ 	.word	index@(_ZN7cutlass13device_kernelIN5flash19enable_sm80_to_sm89INS1_16FlashAttnFwdSm80INS1_25CollectiveMainloopFwdSm80ILi4ELi1ELb0EN4cute5tupleIJNS5_1CILi128EEENS7_ILi64EEENS7_ILi96EEEEEELi96ENS_6half_tEfNS_4arch4Sm80ELb1ELb0ELb1ELb1ELb0ELb0ELb1ELb0EEENS1_21CollectiveEpilogueFwdINS6_IJS8_SA_S9_EEENS6_IJNS7_ILi1EEESI_SI_EEESC_SE_Li128ELb1ELb1ELb0ELb0EEENS1_19SingleTileSchedulerILb1ELb0ELb1ELi128EEEEEEEEEvNT_6ParamsE)
        /*023c*/ 	.word	0x00000080


	//----- nvinfo : EIATTR_MIN_STACK_SIZE
	.align		4
.L_106:
        /*0240*/ 	.byte	0x04, 0x12
        /*0242*/ 	.short	(.L_108 - .L_107)
	.align		4
.L_107:
        /*0244*/ 	.word	index@(_ZN7cutlass13device_kernelIN5flash19enable_sm80_to_sm89INS1_16FlashAttnFwdSm80INS1_25CollectiveMainloopFwdSm80ILi4ELi1ELb0EN4cute5tupleIJNS5_1CILi128EEENS7_ILi64EEENS7_ILi96EEEEEELi96ENS_6half_tEfNS_4arch4Sm80ELb1ELb0ELb1ELb1ELb0ELb1ELb1ELb0EEENS1_21CollectiveEpilogueFwdINS6_IJS8_SA_S9_EEENS6_IJNS7_ILi1EEESI_SI_EEESC_SE_Li128ELb1ELb1ELb0ELb0EEENS1_19SingleTileSchedulerILb1ELb0ELb1ELi128EEEEEEEEEvNT_6ParamsE)
        /*0248*/ 	.word	0x00000090


	//----- nvinfo : EIATTR_MIN_STACK_SIZE
	.align		4
.L_108:
        /*024c*/ 	.byte	0x04, 0x12
        /*024e*/ 	.short	(.L_110 - .L_109)
	.align		4
.L_109:
        /*0250*/ 	.word	index@(_ZN7cutlass13device_kernelIN5flash19enable_sm80_to_sm89INS1_16FlashAttnFwdSm80INS1_25CollectiveMainloopFwdSm80ILi4ELi1ELb0EN4cute5tupleIJNS5_1CILi128EEENS7_ILi64EEENS7_ILi96EEEEEELi96ENS_6half_tEfNS_4arch4Sm80ELb0ELb0ELb0ELb0ELb0ELb0ELb1ELb0EEENS1_21CollectiveEpilogueFwdINS6_IJS8_SA_S9_EEENS6_IJNS7_ILi1EEESI_SI_EEESC_SE_Li128ELb0ELb1ELb0ELb0EEENS1_19SingleTileSchedulerILb0ELb0ELb1ELi128EEEEEEEEEvNT_6ParamsE)
        /*0254*/ 	.word	0x00000030


	//----- nvinfo : EIATTR_MIN_STACK_SIZE
	.align		4
.L_110:
        /*0258*/ 	.byte	0x04, 0x12
        /*025a*/ 	.short	(.L_112 - .L_111)
	.align		4
.L_111:
        /*025c*/ 	.word	index@(_ZN7cutlass13device_kernelIN5flash19enable_sm80_to_sm89INS1_16FlashAttnFwdSm80INS1_25CollectiveMainloopFwdSm80ILi4ELi1ELb0EN4cute5tupleIJNS5_1CILi128EEENS7_ILi64EEENS7_ILi96EEEEEELi96ENS_6half_tEfNS_4arch4Sm80ELb0ELb0ELb0ELb1ELb0ELb0ELb1ELb0EEENS1_21CollectiveEpilogueFwdINS6_IJS8_SA_S9_EEENS6_IJNS7_ILi1EEESI_SI_EEESC_SE_Li128ELb1ELb1ELb0ELb0EEENS1_19SingleTileSchedulerILb1ELb0ELb1ELi128EEEEEEEEEvNT_6ParamsE)
        /*0260*/ 	.word	0x00000040


	//----- nvinfo : EIATTR_MIN_STACK_SIZE
	.align		4
.L_112:
        /*0264*/ 	.byte	0x04, 0x12
        /*0266*/ 	.short	(.L_114 - .L_113)
	.align		4
.L_113:
        /*0268*/ 	.word	index@(_ZN7cutlass13device_kernelIN5flash19enable_sm80_to_sm89INS1_16FlashAttnFwdSm80INS1_25CollectiveMainloopFwdSm80ILi4ELi1ELb0EN4cute5tupleIJNS5_1CILi128EEENS7_ILi64EEENS7_ILi96EEEEEELi96ENS_6half_tEfNS_4arch4Sm80ELb0ELb0ELb0ELb1ELb0ELb1ELb1ELb0EEENS1_21CollectiveEpilogueFwdINS6_IJS8_SA_S9_EEENS6_IJNS7_ILi1EEESI_SI_EEESC_SE_Li128ELb1ELb1ELb0ELb0EEENS1_19SingleTileSchedulerILb1ELb0ELb1ELi128EEEEEEEEEvNT_6ParamsE)
        /*026c*/ 	.word	0x00000040


	//----- nvinfo : EIATTR_MIN_STACK_SIZE
	.align		4
.L_114:
        /*0270*/ 	.byte	0x04, 0x12
        /*0272*/ 	.short	(.L_116 - .L_115)
	.align		4
.L_115:
        /*0274*/ 	.word	index@(_ZN7cutlass13device_kernelIN5flash19enable_sm80_to_sm89INS1_16FlashAttnFwdSm80INS1_25CollectiveMainloopFwdSm80ILi4ELi1ELb0EN4cute5tupleIJNS5_1CILi128EEENS7_ILi48EEENS7_ILi96EEEEEELi96ENS_6half_tEfNS_4arch4Sm80ELb0ELb1ELb0ELb0ELb0ELb0ELb1ELb0EEENS1_21CollectiveEpilogueFwdINS6_IJS8_SA_S9_EEENS6_IJNS7_ILi1EEESI_SI_EEESC_SE_Li128ELb0ELb1ELb0ELb0EEENS1_19SingleTileSchedulerILb0ELb0ELb1ELi128EEEEEEEEEvNT_6ParamsE)
        /*0278*/ 	.word	0x00000000


	//----- nvinfo : EIATTR_MIN_STACK_SIZE
	.align		4
.L_116:
        /*027c*/ 	.byte	0x04, 0x12
        /*027e*/ 	.short	(.L_118 - .L_117)
	.align		4
.L_117:
        /*0280*/ 	.word	index@(_ZN7cutlass13device_kernelIN5flash19enable_sm80_to_sm89INS1_16FlashAttnFwdSm80INS1_25CollectiveMainloopFwdSm80ILi4ELi1ELb0EN4cute5tupleIJNS5_1CILi128EEENS7_ILi48EEENS7_ILi96EEEEEELi96ENS_6half_tEfNS_4arch4Sm80ELb0ELb1ELb0ELb1ELb0ELb0ELb1ELb0EEENS1_21CollectiveEpilogueFwdINS6_IJS8_SA_S9_EEENS6_IJNS7_ILi1EEESI_SI_EEESC_SE_Li128ELb1ELb1ELb0ELb0EEENS1_19SingleTileSchedulerILb1ELb0ELb1ELi128EEEEEEEEEvNT_6ParamsE)
        /*0284*/ 	.word	0x00000000


	//----- nvinfo : EIATTR_MIN_STACK_SIZE
	.align		4
.L_118:
        /*0288*/ 	.byte	0x04, 0x12
        /*028a*/ 	.short	(.L_120 - .L_119)
	.align		4
.L_119:
        /*028c*/ 	.word	index@(_ZN7cutlass13device_kernelIN5flash19enable_sm80_to_sm89INS1_16FlashAttnFwdSm80INS1_25CollectiveMainloopFwdSm80ILi4ELi1ELb0EN4cute5tupleIJNS5_1CILi128EEENS7_ILi48EEENS7_ILi96EEEEEELi96ENS_6half_tEfNS_4arch4Sm80ELb0ELb1ELb0ELb1ELb0ELb1ELb1ELb0EEENS1_21CollectiveEpilogueFwdINS6_IJS8_SA_S9_EEENS6_IJNS7_ILi1EEESI_SI_EEESC_SE_Li128ELb1ELb1ELb0ELb0EEENS1_19SingleTileSchedulerILb1ELb0ELb1ELi128EEEEEEEEEvNT_6ParamsE)
        /*0290*/ 	.word	0x00000000


	//----- nvinfo : EIATTR_MIN_STACK_SIZE
	.align		4
.L_120:
        /*0294*/ 	.byte	0x04, 0x12
        /*0296*/ 	.short	(.L_122 - .L_121)
	.align		4
.L_121:
        /*0298*/ 	.word	index@(_ZN7cutlass13device_kernelIN5flash19enable_sm80_to_sm89INS1_16FlashAttnFwdSm80INS1_25CollectiveMainloopFwdSm80ILi4ELi1ELb0EN4cute5tupleIJNS5_1CILi128EEENS7_ILi64EEENS7_ILi96EEEEEELi96ENS_6half_tEfNS_4arch4Sm80ELb1ELb0ELb0ELb0ELb0ELb0ELb1ELb0EEENS1_21CollectiveEpilogueFwdINS6_IJS8_SA_S9_EEENS6_IJNS7_ILi1EEESI_SI_EEESC_SE_Li128ELb0ELb1ELb0ELb0EEENS1_30DynamicPersistentTileSchedulerILi128ELi128ELb0ELb1ELb0EEEEEEEEEvNT_6ParamsE)
        /*029c*/ 	.word	0x00000080


	//----- nvinfo : EIATTR_MIN_STACK_SIZE
	.align		4
.L_122:
        /*02a0*/ 	.byte	0x04, 0x12
        /*02a2*/ 	.short	(.L_124 - .L_123)
	.align		4
.L_123:
        /*02a4*/ 	.word	index@(_ZN7cutlass13device_kernelIN5flash19enable_sm80_to_sm89INS1_16FlashAttnFwdSm80INS1_25CollectiveMainloopFwdSm80ILi4ELi1ELb0EN4cute5tupleIJNS5_1CILi128EEENS7_ILi64EEENS7_ILi96EEEEEELi96ENS_6half_tEfNS_4arch4Sm80ELb1ELb0ELb0ELb1ELb0ELb0ELb1ELb0EEENS1_21CollectiveEpilogueFwdINS6_IJS8_SA_S9_EEENS6_IJNS7_ILi1EEESI_SI_EEESC_SE_Li128ELb1ELb1ELb0ELb0EEENS1_19SingleTileSchedulerILb1ELb0ELb1ELi128EEEEEEEEEvNT_6ParamsE)
        /*02a8*/ 	.word	0x00000070


	//----- nvinfo : EIATTR_MIN_STACK_SIZE
	.align		4
.L_124:
        /*02ac*/ 	.byte	0x04, 0x12
        /*02ae*/ 	.short	(.L_126 - .L_125)
	.align		4
.L_125:
        /*02b0*/ 	.word	index@(_ZN7cutlass13device_kernelIN5flash19enable_sm80_to_sm89INS1_16FlashAttnFwdSm80INS1_25CollectiveMainloopFwdSm80ILi4ELi1ELb0EN4cute5tupleIJNS5_1CILi128EEENS7_ILi64EEENS7_ILi96EEEEEELi96ENS_6half_tEfNS_4arch4Sm80ELb1ELb0ELb0ELb1ELb0ELb1ELb1ELb0EEENS1_21CollectiveEpilogueFwdINS6_IJS8_SA_S9_EEENS6_IJNS7_ILi1EEESI_SI_EEESC_SE_Li128ELb1ELb1ELb0ELb0EEENS1_19SingleTileSchedulerILb1ELb0ELb1ELi128EEEEEEEEEvNT_6ParamsE)
        /*02b4*/ 	.word	0x00000080
.L_126:


//--------------------- .nv.info._ZN7cutlass13device_kernelIN5flash19enable_sm80_to_sm89INS1_16FlashAttnFwdSm80INS1_25CollectiveMainloopFwdSm80ILi4ELi1ELb0EN4cute5tupleIJNS5_1CILi128EEENS7_ILi64EEENS7_ILi96EEEEEELi96ENS_6half_tEfNS_4arch4Sm80ELb0ELb0ELb1ELb0ELb0ELb0ELb1ELb0EEENS1_21CollectiveEpilogueFwdINS6_IJS8_SA_S9_EEENS6_IJNS7_ILi1EEESI_SI_EEESC_SE_Li128ELb0ELb1ELb0ELb0EEENS1_19SingleTileSchedulerILb0ELb0ELb1ELi128EEEEEEEEEvNT_6ParamsE --------------------------
	.section	.nv.info._ZN7cutlass13device_kernelIN5flash19enable_sm80_to_sm89INS1_16FlashAttnFwdSm80INS1_25CollectiveMainloopFwdSm80ILi4ELi1ELb0EN4cute5tupleIJNS5_1CILi128EEENS7_ILi64EEENS7_ILi96EEEEEELi96ENS_6half_tEfNS_4arch4Sm80ELb0ELb0ELb1ELb0ELb0ELb0ELb1ELb0EEENS1_21CollectiveEpilogueFwdINS6_IJS8_SA_S9_EEENS6_IJNS7_ILi1EEESI_SI_EEESC_SE_Li128ELb0ELb1ELb0ELb0EEENS1_19SingleTileSchedulerILb0ELb0ELb1ELi128EEEEEEEEEvNT_6ParamsE,"",@"SHT_CUDA_INFO"
	.sectionflags	@""
	.align	4


	//----- nvinfo : EIATTR_CUDA_API_VERSION
	.align		4
        /*0000*/ 	.byte	0x04, 0x37
        /*0002*/ 	.short	(.L_128 - .L_127)
.L_127:
        /*0004*/ 	.word	0x00000082


	//----- nvinfo : EIATTR_SW2861232_WAR
	.align		4
.L_128:
        /*0008*/ 	.byte	0x01, 0x35
	.zero		2


	//----- nvinfo : EIATTR_PARAM_CBANK
	.align		4
        /*000c*/ 	.byte	0x04, 0x0a
        /*000e*/ 	.short	(.L_130 - .L_129)
	.align		4
.L_129:
        /*0010*/ 	.word	index@(.nv.constant0._ZN7cutlass13device_kernelIN5flash19enable_sm80_to_sm89INS1_16FlashAttnFwdSm80INS1_25CollectiveMainloopFwdSm80ILi4ELi1ELb0EN4cute5tupleIJNS5_1CILi128EEENS7_ILi64EEENS7_ILi96EEEEEELi96ENS_6half_tEfNS_4arch4Sm80ELb0ELb0ELb1ELb0ELb0ELb0ELb1ELb0EEENS1_21CollectiveEpilogueFwdINS6_IJS8_SA_S9_EEENS6_IJNS7_ILi1EEESI_SI_EEESC_SE_Li128ELb0ELb1ELb0ELb0EEENS1_19SingleTileSchedulerILb0ELb0ELb1ELi128EEEEEEEEEvNT_6ParamsE)
        /*0014*/ 	.short	0x0160
        /*0016*/ 	.short	0x0418


	//----- nvinfo : EIATTR_CBANK_PARAM_SIZE
	.align		4
.L_130:
        /*0018*/ 	.byte	0x03, 0x19
        /*001a*/ 	.short	0x0418


	//----- nvinfo : EIATTR_KPARAM_INFO
	.align		4
        /*001c*/ 	.byte	0x04, 0x17
        /*001e*/ 	.short	(.L_132 - .L_131)
.L_131:
        /*0020*/ 	.word	0x00000000
        /*0024*/ 	.short	0x0000
        /*0026*/ 	.short	0x0000
        /*0028*/ 	.byte	0x00, 0xf0, 0x61, 0x10


	//----- nvinfo : EIATTR_MAXREG_COUNT
	.align		4
.L_132:
        /*002c*/ 	.byte	0x03, 0x1b
        /*002e*/ 	.short	0x00ff


	//----- nvinfo : EIATTR_NUM_BARRIERS
	.align		4
        /*0030*/ 	.byte	0x02, 0x4c
        /*0032*/ 	.byte	0x02
	.zero		1


	//----- nvinfo : EIATTR_ANNOTATIONS
	.align		4
        /*0034*/ 	.byte	0x04, 0x55
        /*0036*/ 	.short	(.L_134 - .L_133)


	//   ....[0]....
.L_133:
        /*0038*/ 	.word	0x00000001
        /*003c*/ 	.byte	0x00, 0x03, 0x00, 0x00, 0x01, 0x00, 0x00, 0x00, 0x90, 0x05, 0x00, 0x00, 0x01, 0x00, 0x00, 0x00
        /* <DEDUP_REMOVED lines=17> */
        /*015c*/ 	.byte	0xa0, 0x90, 0x00, 0x00


	//----- nvinfo : EIATTR_MERCURY_ISA_VERSION
	.align		4
.L_134:
        /*0160*/ 	.byte	0x03, 0x5f
        /*0162*/ 	.short	0x0000


	//----- nvinfo : EIATTR_COOP_GROUP_MASK_REGIDS
	.align		4
        /*0164*/ 	.byte	0x04, 0x29
        /*0166*/ 	.short	(.L_136 - .L_135)


	//   ....[0]....
.L_135:
        /*0168*/ 	.word	0xffffffff


	//   ....[1]....
        /*016c*/ 	.word	0xffffffff


	//   ....[2]....
        /*0170*/ 	.word	0xffffffff


	//   ....[3]....
        /*0174*/ 	.word	0xffffffff


	//   ....[4]....
        /*0178*/ 	.word	0xffffffff


	//   ....[5]....
        /*017c*/ 	.word	0xffffffff


	//   ....[6]....
        /*0180*/ 	.word	0xffffffff


	//   ....[7]....
        /*0184*/ 	.word	0xffffffff


	//   ....[8]....
        /*0188*/ 	.word	0xffffffff


	//   ....[9]....
        /*018c*/ 	.word	0xffffffff


	//   ....[10]....
        /*0190*/ 	.word	0xffffffff


	//   ....[11]....
        /*0194*/ 	.word	0xffffffff


	//   ....[12]....
        /*0198*/ 	.word	0xffffffff


	//   ....[13]....
        /*019c*/ 	.word	0xffffffff


	//   ....[14]....
        /*01a0*/ 	.word	0xffffffff


	//   ....[15]....
        /*01a4*/ 	.word	0xffffffff


	//   ....[16]....
        /*01a8*/ 	.word	0xffffffff


	//   ....[17]....
        /*01ac*/ 	.word	0xffffffff


	//   ....[18]....
        /*01b0*/ 	.word	0xffffffff


	//   ....[19]....
        /*01b4*/ 	.word	0xffffffff


	//   ....[20]....
        /*01b8*/ 	.word	0xffffffff


	//   ....[21]....
        /*01bc*/ 	.word	0xffffffff


	//   ....[22]....
        /*01c0*/ 	.word	0xffffffff


	//   ....[23]....
        /*01c4*/ 	.word	0xffffffff


	//   ....[24]....
        /*01c8*/ 	.word	0xffffffff


	//   ....[25]....
        /*01cc*/ 	.word	0xffffffff


	//   ....[26]....
        /*01d0*/ 	.word	0xffffffff


	//   ....[27]....
        /*01d4*/ 	.word	0xffffffff


	//   ....[28]....
        /*01d8*/ 	.word	0xffffffff


	//   ....[29]....
        /*01dc*/ 	.word	0xffffffff


	//   ....[30]....
        /*01e0*/ 	.word	0xffffffff


	//   ....[31]....
        /*01e4*/ 	.word	0xffffffff


	//   ....[32]....
        /*01e8*/ 	.word	0xffffffff


	//   ....[33]....
        /*01ec*/ 	.word	0xffffffff


	//   ....[34]....
        /*01f0*/ 	.word	0xffffffff


	//   ....[35]....
        /*01f4*/ 	.word	0xffffffff


	//   ....[36]....
        /*01f8*/ 	.word	0xffffffff


	//   ....[37]....
        /*01fc*/ 	.word	0xffffffff


	//   ....[38]....
        /*0200*/ 	.word	0xffffffff


	//   ....[39]....
        /*0204*/ 	.word	0xffffffff


	//   ....[40]....
        /*0208*/ 	.word	0xffffffff


	//   ....[41]....
        /*020c*/ 	.word	0xffffffff


	//   ....[42]....
        /*0210*/ 	.word	0xffffffff


	//   ....[43]....
        /*0214*/ 	.word	0xffffffff


	//   ....[44]....
        /*0218*/ 	.word	0xffffffff


	//   ....[45]....
        /*021c*/ 	.word	0xffffffff


	//   ....[46]....
        /*0220*/ 	.word	0xffffffff


	//   ....[47]....
        /*0224*/ 	.word	0xffffffff


	//----- nvinfo : EIATTR_COOP_GROUP_INSTR_OFFSETS
	.align		4
.L_136:
        /*0228*/ 	.byte	0x04, 0x28
        /*022a*/ 	.short	(.L_138 - .L_137)


	//   ....[0]....
.L_137:
        /*022c*/ 	.word	0x00000620


	//   ....[1]....
        /*0230*/ 	.word	0x00000650


	//   ....[2]....
        /*0234*/ 	.word	0x000006b0


	//   ....[3]....
        /*0238*/ 	.word	0x00000700


	//   ....[4]....
        /*023c*/ 	.word	0x000008f0


	//   ....[5]....
        /*0240*/ 	.word	0x00000910


	//   ....[6]....
        /*0244*/ 	.word	0x000009b0


	//   ....[7]....
        /*0248*/ 	.word	0x00000b00


	//   ....[8]....
        /*024c*/ 	.word	0x00002d90


	//   ....[9]....
        /*0250*/ 	.word	0x00002f10


	//   ....[10]....
        /*0254*/ 	.word	0x00002f70


	//   ....[11]....
        /*0258*/ 	.word	0x00003070


	//   ....[12]....
        /*025c*/ 	.word	0x000030c0


	//   ....[13]....
        /*0260*/ 	.word	0x000031a0


	//   ....[14]....
        /*0264*/ 	.word	0x00003210


	//   ....[15]....
        /*0268*/ 	.word	0x00003300


	//   ....[16]....
        /*026c*/ 	.word	0x00006080


	//   ....[17]....
        /*0270*/ 	.word	0x000060b0


	//   ....[18]....
        /*0274*/ 	.word	0x00006110


	//   ....[19]....
        /*0278*/ 	.word	0x00006210


	//   ....[20]....
        /*027c*/ 	.word	0x000062b0


	//   ....[21]....
        /*0280*/ 	.word	0x000062d0


	//   ....[22]....
        /*0284*/ 	.word	0x00006430


	//   ....[23]....
        /*0288*/ 	.word	0x000068d0


	//   ....[24]....
        /*028c*/ 	.word	0x00008690


	//   ....[25]....
        /*0290*/ 	.word	0x000086a0


	//   ....[26]....
        /*0294*/ 	.word	0x000086b0


	//   ....[27]....
        /*0298*/ 	.word	0x000086c0


	//   ....[28]....
        /*029c*/ 	.word	0x00008720


	//   ....[29]....
        /*02a0*/ 	.word	0x00008740


	//   ....[30]....
        /*02a4*/ 	.word	0x00008750


	//   ....[31]....
        /*02a8*/ 	.word	0x00008760


	//   ....[32]....
        /*02ac*/ 	.word	0x00009c80


	//   ....[33]....
        /*02b0*/ 	.word	0x00009c90


	//   ....[34]....
        /*02b4*/ 	.word	0x00009cb0


	//   ....[35]....
        /*02b8*/ 	.word	0x00009cc0


	//   ....[36]....
        /*02bc*/ 	.word	0x00009cd0


	//   ....[37]....
        /*02c0*/ 	.word	0x00009ce0


	//   ....[38]....
        /*02c4*/ 	.word	0x00009cf0


	//   ....[39]....
        /*02c8*/ 	.word	0x00009d00


	//   ....[40]....
        /*02cc*/ 	.word	0x00009e30


	//   ....[41]....
        /*02d0*/ 	.word	0x00009e50


	//   ....[42]....
        /*02d4*/ 	.word	0x00009fd0


	//   ....[43]....
        /*02d8*/ 	.word	0x0000a000


	//   ....[44]....
        /*02dc*/ 	.word	0x0000a130


	//   ....[45]....
        /*02e0*/ 	.word	0x0000a160


	//   ....[46]....
        /*02e4*/ 	.word	0x0000a290


	//   ....[47]....
        /*02e8*/ 	.word	0x0000a2b0


	//----- nvinfo : EIATTR_EXIT_INSTR_OFFSETS
	.align		4
.L_138:
        /*02ec*/ 	.byte	0x04, 0x1c
        /*02ee*/ 	.short	(.L_140 - .L_139)


	//   ....[0]....
.L_139:
        /*02f0*/ 	.word	0x00000040


	//   ....[1]....
        /*02f4*/ 	.word	0x0000a2c0


	//   ....[2]....
        /*02f8*/ 	.word	0x0000a370


	//   ....[3]....
        /*02fc*/ 	.word	0x0000a3d0


	//----- nvinfo : EIATTR_CTAIDZ_USED
	.align		4
.L_140:
        /*0300*/ 	.byte	0x01, 0x04
	.zero		2


	//----- nvinfo : EIATTR_MAX_THREADS
	.align		4
        /*0304*/ 	.byte	0x04, 0x05
        /*0306*/ 	.short	(.L_142 - .L_141)
.L_141:
        /*0308*/ 	.word	0x00000080
        /*030c*/ 	.word	0x00000001
        /*0310*/ 	.word	0x00000001


	//----- nvinfo : EIATTR_CRS_STACK_SIZE
	.align		4
.L_142:
        /*0314*/ 	.byte	0x04, 0x1e
        /*0316*/ 	.short	(.L_144 - .L_143)
.L_143:
        /*0318*/ 	.word	0x00000000
.L_144:


//--------------------- .nv.info._ZN7cutlass13device_kernelIN5flash19enable_sm80_to_sm89INS1_16FlashAttnFwdSm80INS1_25CollectiveMainloopFwdSm80ILi4ELi1ELb0EN4cute5tupleIJNS5_1CILi128EEENS7_ILi64EEENS7_ILi96EEEEEELi96ENS_6half_tEfNS_4arch4Sm80ELb0ELb0ELb1ELb1ELb0ELb0ELb1ELb0EEENS1_21CollectiveEpilogueFwdINS6_IJS8_SA_S9_EEENS6_IJNS7_ILi1EEESI_SI_EEESC_SE_Li128ELb1ELb1ELb0ELb0EEENS1_19SingleTileSchedulerILb1ELb0ELb1ELi128EEEEEEEEEvNT_6ParamsE --------------------------
	.section	.nv.info._ZN7cutlass13device_kernelIN5flash19enable_sm80_to_sm89INS1_16FlashAttnFwdSm80INS1_25CollectiveMainloopFwdSm80ILi4ELi1ELb0EN4cute5tupleIJNS5_1CILi128EEENS7_ILi64EEENS7_ILi96EEEEEELi96ENS_6half_tEfNS_4arch4Sm80ELb0ELb0ELb1ELb1ELb0ELb0ELb1ELb0EEENS1_21CollectiveEpilogueFwdINS6_IJS8_SA_S9_EEENS6_IJNS7_ILi1EEESI_SI_EEESC_SE_Li128ELb1ELb1ELb0ELb0EEENS1_19SingleTileSchedulerILb1ELb0ELb1ELi128EEEEEEEEEvNT_6ParamsE,"",@"SHT_CUDA_INFO"
	.sectionflags	@""
	.align	4


	//----- nvinfo : EIATTR_CUDA_API_VERSION
	.align		4
        /*0000*/ 	.byte	0x04, 0x37
        /*0002*/ 	.short	(.L_146 - .L_145)
.L_145:
        /*0004*/ 	.word	0x00000082


	//----- nvinfo : EIATTR_SW2861232_WAR
	.align		4
.L_146:
        /*0008*/ 	.byte	0x01, 0x35
	.zero		2


	//----- nvinfo : EIATTR_PARAM_CBANK
	.align		4
        /*000c*/ 	.byte	0x04, 0x0a
        /*000e*/ 	.short	(.L_148 - .L_147)
	.align		4
.L_147:
        /*0010*/ 	.word	index@(.nv.constant0._ZN7cutlass13device_kernelIN5flash19enable_sm80_to_sm89INS1_16FlashAttnFwdSm80INS1_25CollectiveMainloopFwdSm80ILi4ELi1ELb0EN4cute5tupleIJNS5_1CILi128EEENS7_ILi64EEENS7_ILi96EEEEEELi96ENS_6half_tEfNS_4arch4Sm80ELb0ELb0ELb1ELb1ELb0ELb0ELb1ELb0EEENS1_21CollectiveEpilogueFwdINS6_IJS8_SA_S9_EEENS6_IJNS7_ILi1EEESI_SI_EEESC_SE_Li128ELb1ELb1ELb0ELb0EEENS1_19SingleTileSchedulerILb1ELb0ELb1ELi128EEEEEEEEEvNT_6ParamsE)
        /*0014*/ 	.short	0x0160
        /*0016*/ 	.short	0x0418


	//----- nvinfo : EIATTR_CBANK_PARAM_SIZE
	.align		4
.L_148:
        /*0018*/ 	.byte	0x03, 0x19
        /*001a*/ 	.short	0x0418


	//----- nvinfo : EIATTR_KPARAM_INFO
	.align		4
        /*001c*/ 	.byte	0x04, 0x17
        /*001e*/ 	.short	(.L_150 - .L_149)
.L_149:
        /*0020*/ 	.word	0x00000000
        /*0024*/ 	.short	0x0000
        /*0026*/ 	.short	0x0000
        /*0028*/ 	.byte	0x00, 0xf0, 0x61, 0x10


	//----- nvinfo : EIATTR_MAXREG_COUNT
	.align		4
.L_150:
        /*002c*/ 	.byte	0x03, 0x1b
        /*002e*/ 	.short	0x00ff


	//----- nvinfo : EIATTR_NUM_BARRIERS
	.align		4
        /*0030*/ 	.byte	0x02, 0x4c
        /*0032*/ 	.byte	0x02
	.zero		1


	//----- nvinfo : EIATTR_ANNOTATIONS
	.align		4
        /*0034*/ 	.byte	0x04, 0x55
        /*0036*/ 	.short	(.L_152 - .L_151)


	//   ....[0]....
.L_151:
        /* <DEDUP_REMOVED lines=28> */


	//----- nvinfo : EIATTR_MERCURY_ISA_VERSION
	.align		4
.L_152:
        /*01e0*/ 	.byte	0x03, 0x5f
        /*01e2*/ 	.short	0x0000


	//----- nvinfo : EIATTR_COOP_GROUP_MASK_REGIDS
	.align		4
        /*01e4*/ 	.byte	0x04, 0x29
        /*01e6*/ 	.short	(.L_154 - .L_153)


	//   ....[0]....
.L_153:
        /*01e8*/ 	.word	0xffffffff


	//   ....[1]....
        /*01ec*/ 	.word	0xffffffff


	//   ....[2]....
        /*01f0*/ 	.word	0xffffffff


	//   ....[3]....
        /*01f4*/ 	.word	0xffffffff


	//   ....[4]....
        /*01f8*/ 	.word	0xffffffff


	//   ....[5]....
        /*01fc*/ 	.word	0xffffffff


	//   ....[6]....
        /*0200*/ 	.word	0xffffffff


	//   ....[7]....
        /*0204*/ 	.word	0xffffffff


	//   ....[8]....
        /*0208*/ 	.word	0xffffffff


	//   ....[9]....
        /*020c*/ 	.word	0xffffffff


	//   ....[10]....
        /*0210*/ 	.word	0xffffffff


	//   ....[11]....
        /*0214*/ 	.word	0xffffffff


	//   ....[12]....
        /*0218*/ 	.word	0xffffffff


	//   ....[13]....
        /*021c*/ 	.word	0xffffffff


	//   ....[14]....
        /*0220*/ 	.word	0xffffffff


	//   ....[15]....
        /*0224*/ 	.word	0xffffffff


	//   ....[16]....
        /*0228*/ 	.word	0xffffffff


	//   ....[17]....
        /*022c*/ 	.word	0xffffffff


	//   ....[18]....
        /*0230*/ 	.word	0xffffffff


	//   ....[19]....
        /*0234*/ 	.word	0xffffffff


	//   ....[20]....
        /*0238*/ 	.word	0xffffffff


	//   ....[21]....
        /*023c*/ 	.word	0xffffffff


	//   ....[22]....
        /*0240*/ 	.word	0xffffffff


	//   ....[23]....
        /*0244*/ 	.word	0xffffffff


	//   ....[24]....
        /*0248*/ 	.word	0xffffffff


	//   ....[25]....
        /*024c*/ 	.word	0xffffffff


	//   ....[26]....
        /*0250*/ 	.word	0xffffffff


	//   ....[27]....
        /*0254*/ 	.word	0xffffffff


	//   ....[28]....
        /*0258*/ 	.word	0xffffffff


	//   ....[29]....
        /*025c*/ 	.word	0xffffffff


	//   ....[30]....
        /*0260*/ 	.word	0xffffffff


	//   ....[31]....
        /*0264*/ 	.word	0xffffffff


	//   ....[32]....
        /*0268*/ 	.word	0xffffffff


	//   ....[33]....
        /*026c*/ 	.word	0xffffffff


	//   ....[34]....
        /*0270*/ 	.word	0xffffffff


	//   ....[35]....
        /*0274*/ 	.word	0xffffffff


	//   ....[36]....
        /*0278*/ 	.word	0xffffffff


	//   ....[37]....
        /*027c*/ 	.word	0xffffffff


	//   ....[38]....
        /*0280*/ 	.word	0xffffffff


	//   ....[39]....
        /*0284*/ 	.word	0xffffffff


	//   ....[40]....
        /*0288*/ 	.word	0xffffffff


	//   ....[41]....
        /*028c*/ 	.word	0xffffffff


	//   ....[42]....
        /*0290*/ 	.word	0xffffffff


	//   ....[43]....
        /*0294*/ 	.word	0xffffffff


	//   ....[44]....
        /*0298*/ 	.word	0xffffffff


	//   ....[45]....
        /*029c*/ 	.word	0xffffffff


	//   ....[46]....
        /*02a0*/ 	.word	0xffffffff


	//   ....[47]....
        /*02a4*/ 	.word	0xffffffff


	//   ....[48]....
        /*02a8*/ 	.word	0xffffffff


	//   ....[49]....
        /*02ac*/ 	.word	0xffffffff


	//   ....[50]....
        /*02b0*/ 	.word	0xffffffff


	//   ....[51]....
        /*02b4*/ 	.word	0xffffffff


	//   ....[52]....
        /*02b8*/ 	.word	0xffffffff


	//   ....[53]....
        /*02bc*/ 	.word	0xffffffff


	//   ....[54]....
        /*02c0*/ 	.word	0xffffffff


	//   ....[55]....
        /*02c4*/ 	.word	0xffffffff


	//   ....[56]....
        /*02c8*/ 	.word	0xffffffff


	//----- nvinfo : EIATTR_COOP_GROUP_INSTR_OFFSETS
	.align		4
.L_154:
        /*02cc*/ 	.byte	0x04, 0x28
        /*02ce*/ 	.short	(.L_156 - .L_155)


	//   ....[0]....
.L_155:
        /*02d0*/ 	.word	0x00000090


	//   ....[1]....
        /*02d4*/ 	.word	0x00001450


	//   ....[2]....
        /*02d8*/ 	.word	0x00001480


	//   ....[3]....
        /*02dc*/ 	.word	0x00001650


	//   ....[4]....
        /*02e0*/ 	.word	0x00001680


	//   ....[5]....
        /*02e4*/ 	.word	0x000017c0


	//   ....[6]....
        /*02e8*/ 	.word	0x000017f0


	//   ....[7]....
        /*02ec*/ 	.word	0x00001920


	//   ....[8]....
        /*02f0*/ 	.word	0x00001960


	//   ....[9]....
        /*02f4*/ 	.word	0x000035b0


	//   ....[10]....
        /*02f8*/ 	.word	0x00003700


	//   ....[11]....
        /*02fc*/ 	.word	0x00003810


	//   ....[12]....
        /*0300*/ 	.word	0x000039a0


	//   ....[13]....
        /*0304*/ 	.word	0x00003a10


	//   ....[14]....
        /*0308*/ 	.word	0x00003b40


	//   ....[15]....
        /*030c*/ 	.word	0x00003b60


	//   ....[16]....
        /*0310*/ 	.word	0x00003d10


	//   ....[17]....
        /*0314*/ 	.word	0x00006a90


	//   ....[18]....
        /*0318*/ 	.word	0x00006ae0


	//   ....[19]....
        /*031c*/ 	.word	0x00006b20


	//   ....[20]....
        /*0320*/ 	.word	0x00006b80


	//   ....[21]....
        /*0324*/ 	.word	0x00006bd0


	//   ....[22]....
        /*0328*/ 	.word	0x00006c90


	//   ....[23]....
        /*032c*/ 	.word	0x00007070


	//   ....[24]....
        /*0330*/ 	.word	0x000071a0


	//   ....[25]....
        /*0334*/ 	.word	0x00009250


	//   ....[26]....
        /*0338*/ 	.word	0x00009260


	//   ....[27]....
        /*033c*/ 	.word	0x00009270


	//   ....[28]....
        /*0340*/ 	.word	0x00009280


	//   ....[29]....
        /*0344*/ 	.word	0x000092b0


	//   ....[30]....
        /*0348*/ 	.word	0x000092d0


	//   ....[31]....
        /*034c*/ 	.word	0x000092f0


	//   ....[32]....
        /*0350*/ 	.word	0x00009300


	//   ....[33]....
        /*0354*/ 	.word	0x0000aa00


	//   ....[34]....
        /*0358*/ 	.word	0x0000aa30


	//   ....[35]....
        /*035c*/ 	.word	0x0000aa50


	//   ....[36]....
        /*0360*/ 	.word	0x0000aa70


	//   ....[37]....
        /*0364*/ 	.word	0x0000aa80


	//   ....[38]....
        /*0368*/ 	.word	0x0000aa90


	//   ....[39]....
        /*036c*/ 	.word	0x0000aaa0


	//   ....[40]....
        /*0370*/ 	.word	0x0000aab0


	//   ....[41]....
        /*0374*/ 	.word	0x0000acd0


	//   ....[42]....
        /*0378*/ 	.word	0x0000ace0


	//   ....[43]....
        /*037c*/ 	.word	0x0000ae60


	//   ....[44]....
        /*0380*/ 	.word	0x0000ae90


	//   ....[45]....
        /*0384*/ 	.word	0x0000afe0


	//   ....[46]....
        /*0388*/ 	.word	0x0000b010


	//   ....[47]....
        /*038c*/ 	.word	0x0000b160


	//   ....[48]....
        /*0390*/ 	.word	0x0000b180


	//   ....[49]....
        /*0394*/ 	.word	0x0000b980


	//   ....[50]....
        /*0398*/ 	.word	0x0000b9a0


	//   ....[51]....
        /*039c*/ 	.word	0x0000baf0


	//   ....[52]....
        /*03a0*/ 	.word	0x0000bb20


	//   ....[53]....
        /*03a4*/ 	.word	0x0000bc50


	//   ....[54]....
        /*03a8*/ 	.word	0x0000bc80


	//   ....[55]....
        /*03ac*/ 	.word	0x0000bdb0


	//   ....[56]....
        /*03b0*/ 	.word	0x0000bdd0


	//----- nvinfo : EIATTR_EXIT_INSTR_OFFSETS
	.align		4
.L_156:
        /*03b4*/ 	.byte	0x04, 0x1c
        /*03b6*/ 	.short	(.L_158 - .L_157)


	//   ....[0]....
.L_157:
        /*03b8*/ 	.word	0x00000350


	//   ....[1]....
        /*03bc*/ 	.word	0x0000b190


	//   ....[2]....
        /*03c0*/ 	.word	0x0000b260


	//   ....[3]....
        /*03c4*/ 	.word	0x0000b2c0


	//   ....[4]....
        /*03c8*/ 	.word	0x0000bde0


	//   ....[5]....
        /*03cc*/ 	.word	0x0000be90


	//   ....[6]....
        /*03d0*/ 	.word	0x0000bef0


	//----- nvinfo : EIATTR_CTAIDZ_USED
	.align		4
.L_158:
        /*03d4*/ 	.byte	0x01, 0x04
	.zero		2


	//----- nvinfo : EIATTR_MAX_THREADS
	.align		4
        /*03d8*/ 	.byte	0x04, 0x05
        /*03da*/ 	.short	(.L_160 - .L_159)
.L_159:
        /*03dc*/ 	.word	0x00000080
        /*03e0*/ 	.word	0x00000001
        /*03e4*/ 	.word	0x00000001


	//----- nvinfo : EIATTR_CRS_STACK_SIZE
	.align		4
.L_160:
        /*03e8*/ 	.byte	0x04, 0x1e
        /*03ea*/ 	.short	(.L_162 - .L_161)
.L_161:
        /*03ec*/ 	.word	0x00000000
.L_162:


//--------------------- .nv.info._ZN7cutlass13device_kernelIN5flash19enable_sm80_to_sm89INS1_16FlashAttnFwdSm80INS1_25CollectiveMainloopFwdSm80ILi4ELi1ELb0EN4cute5tupleIJNS5_1CILi128EEENS7_ILi64EEENS7_ILi96EEEEEELi96ENS_6half_tEfNS_4arch4Sm80ELb0ELb0ELb1ELb1ELb0ELb1ELb1ELb0EEENS1_21CollectiveEpilogueFwdINS6_IJS8_SA_S9_EEENS6_IJNS7_ILi1EEESI_SI_EEESC_SE_Li128ELb1ELb1ELb0ELb0EEENS1_19SingleTileSchedulerILb1ELb0ELb1ELi128EEEEEEEEEvNT_6ParamsE --------------------------
	.section	.nv.info._ZN7cutlass13device_kernelIN5flash19enable_sm80_to_sm89INS1_16FlashAttnFwdSm80INS1_25CollectiveMainloopFwdSm80ILi4ELi1ELb0EN4cute5tupleIJNS5_1CILi128EEENS7_ILi64EEENS7_ILi96EEEEEELi96ENS_6half_tEfNS_4arch4Sm80ELb0ELb0ELb1ELb1ELb0ELb1ELb1ELb0EEENS1_21CollectiveEpilogueFwdINS6_IJS8_SA_S9_EEENS6_IJNS7_ILi1EEESI_SI_EEESC_SE_Li128ELb1ELb1ELb0ELb0EEENS1_19SingleTileSchedulerILb1ELb0ELb1ELi128EEEEEEEEEvNT_6ParamsE,"",@"SHT_CUDA_INFO"
	.sectionflags	@""
	.align	4


	//----- nvinfo : EIATTR_CUDA_API_VERSION
	.align		4
        /*0000*/ 	.byte	0x04, 0x37
        /*0002*/ 	.short	(.L_164 - .L_163)
.L_163:
        /*0004*/ 	.word	0x00000082


	//----- nvinfo : EIATTR_SW2861232_WAR
	.align		4
.L_164:
        /*0008*/ 	.byte	0x01, 0x35
	.zero		2


	//----- nvinfo : EIATTR_PARAM_CBANK
	.align		4
        /*000c*/ 	.byte	0x04, 0x0a
        /*000e*/ 	.short	(.L_166 - .L_165)
	.align		4
.L_165:
        /*0010*/ 	.word	index@(.nv.constant0._ZN7cutlass13device_kernelIN5flash19enable_sm80_to_sm89INS1_16FlashAttnFwdSm80INS1_25CollectiveMainloopFwdSm80ILi4ELi1ELb0EN4cute5tupleIJNS5_1CILi128EEENS7_ILi64EEENS7_ILi96EEEEEELi96ENS_6half_tEfNS_4arch4Sm80ELb0ELb0ELb1ELb1ELb0ELb1ELb1ELb0EEENS1_21CollectiveEpilogueFwdINS6_IJS8_SA_S9_EEENS6_IJNS7_ILi1EEESI_SI_EEESC_SE_Li128ELb1ELb1ELb0ELb0EEENS1_19SingleTileSchedulerILb1ELb0ELb1ELi128EEEEEEEEEvNT_6ParamsE)
        /*0014*/ 	.short	0x0160
        /*0016*/ 	.short	0x0418


	//----- nvinfo : EIATTR_CBANK_PARAM_SIZE
	.align		4
.L_166:
        /*0018*/ 	.byte	0x03, 0x19
        /*001a*/ 	.short	0x0418


	//----- nvinfo : EIATTR_KPARAM_INFO
	.align		4
        /*001c*/ 	.byte	0x04, 0x17
        /*001e*/ 	.short	(.L_168 - .L_167)
.L_167:
        /*0020*/ 	.word	0x00000000
        /*0024*/ 	.short	0x0000
        /*0026*/ 	.short	0x0000
        /*0028*/ 	.byte	0x00, 0xf0, 0x61, 0x10


	//----- nvinfo : EIATTR_MAXREG_COUNT
	.align		4
.L_168:
        /*002c*/ 	.byte	0x03, 0x1b
        /*002e*/ 	.short	0x00ff


	//----- nvinfo : EIATTR_NUM_BARRIERS
	.align		4
        /*0030*/ 	.byte	0x02, 0x4c
        /*0032*/ 	.byte	0x02
	.zero		1


	//----- nvinfo : EIATTR_ANNOTATIONS
	.align		4
        /*0034*/ 	.byte	0x04, 0x55
        /*0036*/ 	.short	(.L_170 - .L_169)


	//   ....[0]....
.L_169:
        /* <DEDUP_REMOVED lines=28> */
        /*01ec*/ 	.byte	0xb0, 0x4c, 0x01, 0x00, 0x01, 0x00, 0x00, 0x00, 0xe0, 0x63, 0x01, 0x00


	//----- nvinfo : EIATTR_MERCURY_ISA_VERSION
	.align		4
.L_170:
        /*01f8*/ 	.byte	0x03, 0x5f
        /*01fa*/ 	.short	0x0000


	//----- nvinfo : EIATTR_COOP_GROUP_MASK_REGIDS
	.align		4
        /*01fc*/ 	.byte	0x04, 0x29
        /*01fe*/ 	.short	(.L_172 - .L_171)


	//   ....[0]....
.L_171:
        /*0200*/ 	.word	0xffffffff


	//   ....[1]....
        /*0204*/ 	.word	0xffffffff


	//   ....[2]....
        /*0208*/ 	.word	0xffffffff


	//   ....[3]....
        /*020c*/ 	.word	0xffffffff


	//   ....[4]....
        /*0210*/ 	.word	0xffffffff


	//   ....[5]....
        /*0214*/ 	.word	0xffffffff


	//   ....[6]....
        /*0218*/ 	.word	0xffffffff


	//   ....[7]....
        /*021c*/ 	.word	0xffffffff


	//   ....[8]....
        /*0220*/ 	.word	0xffffffff


	//   ....[9]....
        /*0224*/ 	.word	0xffffffff


	//   ....[10]....
        /*0228*/ 	.word	0xffffffff


	//   ....[11]....
        /*022c*/ 	.word	0xffffffff


	//   ....[12]....
        /*0230*/ 	.word	0xffffffff


	//   ....[13]....
        /*0234*/ 	.word	0xffffffff


	//   ....[14]....
        /*0238*/ 	.word	0xffffffff


	//   ....[15]....
        /*023c*/ 	.word	0xffffffff


	//   ....[16]....
        /*0240*/ 	.word	0xffffffff


	//   ....[17]....
        /*0244*/ 	.word	0xffffffff


	//   ....[18]....
        /*0248*/ 	.word	0xffffffff


	//   ....[19]....
        /*024c*/ 	.word	0xffffffff


	//   ....[20]....
        /*0250*/ 	.word	0xffffffff


	//   ....[21]....
        /*0254*/ 	.word	0xffffffff


	//   ....[22]....
        /*0258*/ 	.word	0xffffffff


	//   ....[23]....
        /*025c*/ 	.word	0xffffffff


	//   ....[24]....
        /*0260*/ 	.word	0xffffffff


	//   ....[25]....
        /*0264*/ 	.word	0xffffffff


	//   ....[26]....
        /*0268*/ 	.word	0xffffffff


	//   ....[27]....
        /*026c*/ 	.word	0xffffffff


	//   ....[28]....
        /*0270*/ 	.word	0xffffffff


	//   ....[29]....
        /*0274*/ 	.word	0xffffffff


	//   ....[30]....
        /*0278*/ 	.word	0xffffffff


	//   ....[31]....
        /*027c*/ 	.word	0xffffffff


	//   ....[32]....
        /*0280*/ 	.word	0xffffffff


	//   ....[33]....
        /*0284*/ 	.word	0xffffffff


	//   ....[34]....
        /*0288*/ 	.word	0xffffffff


	//   ....[35]....
        /*028c*/ 	.word	0xffffffff


	//   ....[36]....
        /*0290*/ 	.word	0xffffffff


	//   ....[37]....
        /*0294*/ 	.word	0xffffffff


	//   ....[38]....
        /*0298*/ 	.word	0xffffffff


	//   ....[39]....
        /*029c*/ 	.word	0xffffffff


	//   ....[40]....
        /*02a0*/ 	.word	0xffffffff


	//   ....[41]....
        /*02a4*/ 	.word	0xffffffff


	//   ....[42]....
        /*02a8*/ 	.word	0xffffffff


	//   ....[43]....
        /*02ac*/ 	.word	0xffffffff


	//   ....[44]....
        /*02b0*/ 	.word	0xffffffff


	//   ....[45]....
        /*02b4*/ 	.word	0xffffffff


	//   ....[46]....
        /*02b8*/ 	.word	0xffffffff


	//   ....[47]....
        /*02bc*/ 	.word	0xffffffff


	//   ....[48]....
        /*02c0*/ 	.word	0xffffffff


	//   ....[49]....
        /*02c4*/ 	.word	0xffffffff


	//   ....[50]....
        /*02c8*/ 	.word	0xffffffff


	//   ....[51]....
        /*02cc*/ 	.word	0xffffffff


	//   ....[52]....
        /*02d0*/ 	.word	0xffffffff


	//   ....[53]....
        /*02d4*/ 	.word	0xffffffff


	//   ....[54]....
        /*02d8*/ 	.word	0xffffffff


	//   ....[55]....
        /*02dc*/ 	.word	0xffffffff


	//   ....[56]....
        /*02e0*/ 	.word	0xffffffff


	//----- nvinfo : EIATTR_COOP_GROUP_INSTR_OFFSETS
	.align		4
.L_172:
        /*02e4*/ 	.byte	0x04, 0x28
        /*02e6*/ 	.short	(.L_174 - .L_173)


	//   ....[0]....
.L_173:
        /*02e8*/ 	.word	0x00000090


	//   ....[1]....
        /*02ec*/ 	.word	0x00006660


	//   ....[2]....
        /*02f0*/ 	.word	0x00006690


	//   ....[3]....
        /*02f4*/ 	.word	0x00006940


	//   ....[4]....
        /*02f8*/ 	.word	0x00006970


	//   ....[5]....
        /*02fc*/ 	.word	0x00006ab0


	//   ....[6]....
        /*0300*/ 	.word	0x00006ae0


	//   ....[7]....
        /*0304*/ 	.word	0x00006c10


	//   ....[8]....
        /*0308*/ 	.word	0x00006c50


	//   ....[9]....
        /*030c*/ 	.word	0x0000e610


	//   ....[10]....
        /*0310*/ 	.word	0x0000e780


	//   ....[11]....
        /*0314*/ 	.word	0x0000e8f0


	//   ....[12]....
        /*0318*/ 	.word	0x0000ea80


	//   ....[13]....
        /*031c*/ 	.word	0x0000eaf0


	//   ....[14]....
        /*0320*/ 	.word	0x0000ec20


	//   ....[15]....
        /*0324*/ 	.word	0x0000ec40


	//   ....[16]....
        /*0328*/ 	.word	0x0000edf0


	//   ....[17]....
        /*032c*/ 	.word	0x00011bb0


	//   ....[18]....
        /*0330*/ 	.word	0x00011c00


	//   ....[19]....
        /*0334*/ 	.word	0x00011c40


	//   ....[20]....
        /*0338*/ 	.word	0x00011ca0


	//   ....[21]....
        /*033c*/ 	.word	0x00011cf0


	//   ....[22]....
        /*0340*/ 	.word	0x00011db0


	//   ....[23]....
        /*0344*/ 	.word	0x00012190


	//   ....[24]....
        /*0348*/ 	.word	0x000122c0


	//   ....[25]....
        /*034c*/ 	.word	0x00014380


	//   ....[26]....
        /*0350*/ 	.word	0x00014390


	//   ....[27]....
        /*0354*/ 	.word	0x000143a0


	//   ....[28]....
        /*0358*/ 	.word	0x000143b0


	//   ....[29]....
        /*035c*/ 	.word	0x000143e0


	//   ....[30]....
        /*0360*/ 	.word	0x00014400


	//   ....[31]....
        /*0364*/ 	.word	0x00014420


	//   ....[32]....
        /*0368*/ 	.word	0x00014430


	//   ....[33]....
        /*036c*/ 	.word	0x00015b00


	//   ....[34]....
        /*0370*/ 	.word	0x00015b30


	//   ....[35]....
        /*0374*/ 	.word	0x00015b60


	//   ....[36]....
        /*0378*/ 	.word	0x00015b80


	//   ....[37]....
        /*037c*/ 	.word	0x00015b90


	//   ....[38]....
        /*0380*/ 	.word	0x00015ba0


	//   ....[39]....
        /*0384*/ 	.word	0x00015bb0


	//   ....[40]....
        /*0388*/ 	.word	0x00015bc0


	//   ....[41]....
        /*038c*/ 	.word	0x00015de0


	//   ....[42]....
        /*0390*/ 	.word	0x00015df0


	//   ....[43]....
        /*0394*/ 	.word	0x00015f70


	//   ....[44]....
        /*0398*/ 	.word	0x00015fa0


	//   ....[45]....
        /*039c*/ 	.word	0x000160f0


	//   ....[46]....
        /*03a0*/ 	.word	0x00016120


	//   ....[47]....
        /*03a4*/ 	.word	0x00016270


	//   ....[48]....
        /*03a8*/ 	.word	0x00016290


	//   ....[49]....
        /*03ac*/ 	.word	0x00016a50


	//   ....[50]....
        /*03b0*/ 	.word	0x00016a70


	//   ....[51]....
        /*03b4*/ 	.word	0x00016bc0


	//   ....[52]....
        /*03b8*/ 	.word	0x00016bf0


	//   ....[53]....
        /*03bc*/ 	.word	0x00016d20


	//   ....[54]....
        /*03c0*/ 	.word	0x00016d50


	//   ....[55]....
        /*03c4*/ 	.word	0x00016e80


	//   ....[56]....
        /*03c8*/ 	.word	0x00016ea0


	//----- nvinfo : EIATTR_EXIT_INSTR_OFFSETS
	.align		4
.L_174:
        /*03cc*/ 	.byte	0x04, 0x1c
        /*03ce*/ 	.short	(.L_176 - .L_175)


	//   ....[0]....
.L_175:
        /*03d0*/ 	.word	0x00000350


	//   ....[1]....
        /*03d4*/ 	.word	0x000162a0


	//   ....[2]....
        /*03d8*/ 	.word	0x00016370


	//   ....[3]....
        /*03dc*/ 	.word	0x000163d0


	//   ....[4]....
        /*03e0*/ 	.word	0x00016eb0


	//   ....[5]....
        /*03e4*/ 	.word	0x00016f60


	//   ....[6]....
        /*03e8*/ 	.word	0x00016fc0


	//----- nvinfo : EIATTR_CTAIDZ_USED
	.align		4
.L_176:
        /*03ec*/ 	.byte	0x01, 0x04
	.zero		2


	//----- nvinfo : EIATTR_MAX_THREADS
	.align		4
        /*03f0*/ 	.byte	0x04, 0x05
        /*03f2*/ 	.short	(.L_178 - .L_177)
.L_177:
        /*03f4*/ 	.word	0x00000080
        /*03f8*/ 	.word	0x00000001
        /*03fc*/ 	.word	0x00000001


	//----- nvinfo : EIATTR_CRS_STACK_SIZE
	.align		4
.L_178:
        /*0400*/ 	.byte	0x04, 0x1e
        /*0402*/ 	.short	(.L_180 - .L_179)
.L_179:
        /*0404*/ 	.word	0x00000000
.L_180:


//--------------------- .nv.info._ZN7cutlass13device_kernelIN5flash19enable_sm80_to_sm89INS1_16FlashAttnFwdSm80INS1_25CollectiveMainloopFwdSm80ILi4ELi1ELb0EN4cute5tupleIJNS5_1CILi128EEENS7_ILi48EEENS7_ILi96EEEEEELi96ENS_6half_tEfNS_4arch4Sm80ELb0ELb1ELb1ELb0ELb0ELb0ELb1ELb0EEENS1_21CollectiveEpilogueFwdINS6_IJS8_SA_S9_EEENS6_IJNS7_ILi1EEESI_SI_EEESC_SE_Li128ELb0ELb1ELb0ELb0EEENS1_19SingleTileSchedulerILb0ELb0ELb1ELi128EEEEEEEEEvNT_6ParamsE --------------------------
	.section	.nv.info._ZN7cutlass13device_kernelIN5flash19enable_sm80_to_sm89INS1_16FlashAttnFwdSm80INS1_25CollectiveMainloopFwdSm80ILi4ELi1ELb0EN4cute5tupleIJNS5_1CILi128EEENS7_ILi48EEENS7_ILi96EEEEEELi96ENS_6half_tEfNS_4arch4Sm80ELb0ELb1ELb1ELb0ELb0ELb0ELb1ELb0EEENS1_21CollectiveEpilogueFwdINS6_IJS8_SA_S9_EEENS6_IJNS7_ILi1EEESI_SI_EEESC_SE_Li128ELb0ELb1ELb0ELb0EEENS1_19SingleTileSchedulerILb0ELb0ELb1ELi128EEEEEEEEEvNT_6ParamsE,"",@"SHT_CUDA_INFO"
	.sectionflags	@""
	.align	4


	//----- nvinfo : EIATTR_CUDA_API_VERSION
	.align		4
        /*0000*/ 	.byte	0x04, 0x37
        /*0002*/ 	.short	(.L_182 - .L_181)
.L_181:
        /*0004*/ 	.word	0x00000082


	//----- nvinfo : EIATTR_SW2861232_WAR
	.align		4
.L_182:
        /*0008*/ 	.byte	0x01, 0x35
	.zero		2


	//----- nvinfo : EIATTR_PARAM_CBANK
	.align		4
        /*000c*/ 	.byte	0x04, 0x0a
        /*000e*/ 	.short	(.L_184 - .L_183)
	.align		4
.L_183:
        /*0010*/ 	.word	index@(.nv.constant0._ZN7cutlass13device_kernelIN5flash19enable_sm80_to_sm89INS1_16FlashAttnFwdSm80INS1_25CollectiveMainloopFwdSm80ILi4ELi1ELb0EN4cute5tupleIJNS5_1CILi128EEENS7_ILi48EEENS7_ILi96EEEEEELi96ENS_6half_tEfNS_4arch4Sm80ELb0ELb1ELb1ELb0ELb0ELb0ELb1ELb0EEENS1_21CollectiveEpilogueFwdINS6_IJS8_SA_S9_EEENS6_IJNS7_ILi1EEESI_SI_EEESC_SE_Li128ELb0ELb1ELb0ELb0EEENS1_19SingleTileSchedulerILb0ELb0ELb1ELi128EEEEEEEEEvNT_6ParamsE)
        /*0014*/ 	.short	0x0160
        /*0016*/ 	.short	0x0418


	//----- nvinfo : EIATTR_CBANK_PARAM_SIZE
	.align		4
.L_184:
        /*0018*/ 	.byte	0x03, 0x19
        /*001a*/ 	.short	0x0418


	//----- nvinfo : EIATTR_KPARAM_INFO
	.align		4
        /*001c*/ 	.byte	0x04, 0x17
        /*001e*/ 	.short	(.L_186 - .L_185)
.L_185:
        /*0020*/ 	.word	0x00000000
        /*0024*/ 	.short	0x0000
        /*0026*/ 	.short	0x0000
        /*0028*/ 	.byte	0x00, 0xf0, 0x61, 0x10


	//----- nvinfo : EIATTR_MAXREG_COUNT
	.align		4
.L_186:
        /*002c*/ 	.byte	0x03, 0x1b
        /*002e*/ 	.short	0x00ff


	//----- nvinfo : EIATTR_NUM_BARRIERS
	.align		4
        /*0030*/ 	.byte	0x02, 0x4c
        /*0032*/ 	.byte	0x02
	.zero		1


	//----- nvinfo : EIATTR_MERCURY_ISA_VERSION
	.align		4
        /*0034*/ 	.byte	0x03, 0x5f
        /*0036*/ 	.short	0x0000


	//----- nvinfo : EIATTR_COOP_GROUP_MASK_REGIDS
	.align		4
        /*0038*/ 	.byte	0x04, 0x29
        /*003a*/ 	.short	(.L_188 - .L_187)


	//   ....[0]....
.L_187:
        /*003c*/ 	.word	0xffffffff


	//   ....[1]....
        /*0040*/ 	.word	0xffffffff


	//   ....[2]....
        /*0044*/ 	.word	0xffffffff


	//   ....[3]....
        /*0048*/ 	.word	0xffffffff


	//   ....[4]....
        /*004c*/ 	.word	0xffffffff


	//   ....[5]....
        /*0050*/ 	.word	0xffffffff


	//   ....[6]....
        /*0054*/ 	.word	0xffffffff


	//   ....[7]....
        /*0058*/ 	.word	0xffffffff


	//   ....[8]....
        /*005c*/ 	.word	0xffffffff


	//   ....[9]....
        /*0060*/ 	.word	0xffffffff


	//   ....[10]....
        /*0064*/ 	.word	0xffffffff


	//   ....[11]....
        /*0068*/ 	.word	0xffffffff


	//   ....[12]....
        /*006c*/ 	.word	0xffffffff


	//   ....[13]....
        /*0070*/ 	.word	0xffffffff


	//   ....[14]....
        /*0074*/ 	.word	0xffffffff


	//   ....[15]....
        /*0078*/ 	.word	0xffffffff


	//   ....[16]....
        /*007c*/ 	.word	0xffffffff


	//   ....[17]....
        /*0080*/ 	.word	0xffffffff


	//   ....[18]....
        /*0084*/ 	.word	0xffffffff


	//   ....[19]....
        /*0088*/ 	.word	0xffffffff


	//   ....[20]....
        /*008c*/ 	.word	0xffffffff


	//   ....[21]....
        /*0090*/ 	.word	0xffffffff


	//   ....[22]....
        /*0094*/ 	.word	0xffffffff


	//   ....[23]....
        /*0098*/ 	.word	0xffffffff


	//   ....[24]....
        /*009c*/ 	.word	0xffffffff


	//   ....[25]....
        /*00a0*/ 	.word	0xffffffff


	//   ....[26]....
        /*00a4*/ 	.word	0xffffffff


	//   ....[27]....
        /*00a8*/ 	.word	0xffffffff


	//   ....[28]....
        /*00ac*/ 	.word	0xffffffff


	//   ....[29]....
        /*00b0*/ 	.word	0xffffffff


	//   ....[30]....
        /*00b4*/ 	.word	0xffffffff


	//   ....[31]....
        /*00b8*/ 	.word	0xffffffff


	//   ....[32]....
        /*00bc*/ 	.word	0xffffffff


	//   ....[33]....
        /*00c0*/ 	.word	0xffffffff


	//   ....[34]....
        /*00c4*/ 	.word	0xffffffff


	//   ....[35]....
        /*00c8*/ 	.word	0xffffffff


	//   ....[36]....
        /*00cc*/ 	.word	0xffffffff


	//   ....[37]....
        /*00d0*/ 	.word	0xffffffff


	//   ....[38]....
        /*00d4*/ 	.word	0xffffffff


	//   ....[39]....
        /*00d8*/ 	.word	0xffffffff


	//   ....[40]....
        /*00dc*/ 	.word	0xffffffff


	//   ....[41]....
        /*00e0*/ 	.word	0xffffffff


	//   ....[42]....
        /*00e4*/ 	.word	0xffffffff


	//   ....[43]....
        /*00e8*/ 	.word	0xffffffff


	//   ....[44]....
        /*00ec*/ 	.word	0xffffffff


	//   ....[45]....
        /*00f0*/ 	.word	0xffffffff


	//   ....[46]....
        /*00f4*/ 	.word	0xffffffff


	//   ....[47]....
        /*00f8*/ 	.word	0xffffffff


	//   ....[48]....
        /*00fc*/ 	.word	0xffffffff


	//   ....[49]....
        /*0100*/ 	.word	0xffffffff


	//   ....[50]....
        /*0104*/ 	.word	0xffffffff


	//   ....[51]....
        /*0108*/ 	.word	0xffffffff


	//   ....[52]....
        /*010c*/ 	.word	0xffffffff


	//   ....[53]....
        /*0110*/ 	.word	0xffffffff


	//   ....[54]....
        /*0114*/ 	.word	0xffffffff


	//   ....[55]....
        /*0118*/ 	.word	0xffffffff


	//   ....[56]....
        /*011c*/ 	.word	0xffffffff


	//   ....[57]....
        /*0120*/ 	.word	0xffffffff


	//   ....[58]....
        /*0124*/ 	.word	0xffffffff


	//   ....[59]....
        /*0128*/ 	.word	0xffffffff


	//   ....[60]....
        /*012c*/ 	.word	0xffffffff


	//   ....[61]....
        /*0130*/ 	.word	0xffffffff


	//   ....[62]....
        /*0134*/ 	.word	0xffffffff


	//   ....[63]....
        /*0138*/ 	.word	0xffffffff


	//   ....[64]....
        /*013c*/ 	.word	0xffffffff


	//   ....[65]....
        /*0140*/ 	.word	0xffffffff


	//   ....[66]....
        /*0144*/ 	.word	0xffffffff


	//   ....[67]....
        /*0148*/ 	.word	0xffffffff


	//   ....[68]....
        /*014c*/ 	.word	0xffffffff


	//   ....[69]....
        /*0150*/ 	.word	0xffffffff


	//   ....[70]....
        /*0154*/ 	.word	0xffffffff


	//   ....[71]....
        /*0158*/ 	.word	0xffffffff


	//   ....[72]....
        /*015c*/ 	.word	0xffffffff


	//   ....[73]....
        /*0160*/ 	.word	0xffffffff


	//   ....[74]....
        /*0164*/ 	.word	0xffffffff


	//   ....[75]....
        /*0168*/ 	.word	0xffffffff


	//   ....[76]....
        /*016c*/ 	.word	0xffffffff


	//   ....[77]....
        /*0170*/ 	.word	0xffffffff


	//   ....[78]....
        /*0174*/ 	.word	0xffffffff


	//   ....[79]....
        /*0178*/ 	.word	0xffffffff


	//   ....[80]....
        /*017c*/ 	.word	0xffffffff


	//   ....[81]....
        /*0180*/ 	.word	0xffffffff


	//   ....[82]....
        /*0184*/ 	.word	0xffffffff


	//   ....[83]....
        /*0188*/ 	.word	0xffffffff


	//----- nvinfo : EIATTR_COOP_GROUP_INSTR_OFFSETS
	.align		4
.L_188:
        /*018c*/ 	.byte	0x04, 0x28
        /*018e*/ 	.short	(.L_190 - .L_189)


	//   ....[0]....
.L_189:
        /*0190*/ 	.word	0x00000d80


	//   ....[1]....
        /*0194*/ 	.word	0x00000dc0


	//   ....[2]....
        /*0198*/ 	.word	0x00000e00


	//   ....[3]....
        /*019c*/ 	.word	0x00000e40


	//   ....[4]....
        /*01a0*/ 	.word	0x00000ea0


	//   ....[5]....
        /*01a4*/ 	.word	0x00001000


	//   ....[6]....
        /*01a8*/ 	.word	0x00001120


	//   ....[7]....
        /*01ac*/ 	.word	0x00001160


	//   ....[8]....
        /*01b0*/ 	.word	0x000027f0


	//   ....[9]....
        /*01b4*/ 	.word	0x00002a90


	//   ....[10]....
        /*01b8*/ 	.word	0x00003260


	//   ....[11]....
        /*01bc*/ 	.word	0x00003ba0


	//   ....[12]....
        /*01c0*/ 	.word	0x000042f0


	//   ....[13]....
        /*01c4*/ 	.word	0x00004360


	//   ....[14]....
        /*01c8*/ 	.word	0x00004380


	//   ....[15]....
        /*01cc*/ 	.word	0x000043a0


	//   ....[16]....
        /*01d0*/ 	.word	0x00004440


	//   ....[17]....
        /*01d4*/ 	.word	0x00004550


	//   ....[18]....
        /*01d8*/ 	.word	0x00004820


	//   ....[19]....
        /*01dc*/ 	.word	0x000049b0


	//   ....[20]....
        /*01e0*/ 	.word	0x00006b20


	//   ....[21]....
        /*01e4*/ 	.word	0x00007090


	//   ....[22]....
        /*01e8*/ 	.word	0x00007550


	//   ....[23]....
        /*01ec*/ 	.word	0x00007760


	//   ....[24]....
        /*01f0*/ 	.word	0x00008060


	//   ....[25]....
        /*01f4*/ 	.word	0x00008100


	//   ....[26]....
        /*01f8*/ 	.word	0x000081b0


	//   ....[27]....
        /*01fc*/ 	.word	0x000081d0


	//   ....[28]....
        /*0200*/ 	.word	0x000081e0


	//   ....[29]....
        /*0204*/ 	.word	0x00008380


	//   ....[30]....
        /*0208*/ 	.word	0x00008490


	//   ....[31]....
        /*020c*/ 	.word	0x00008600


	//   ....[32]....
        /*0210*/ 	.word	0x0000b470


	//   ....[33]....
        /*0214*/ 	.word	0x0000b4c0


	//   ....[34]....
        /*0218*/ 	.word	0x0000b500


	//   ....[35]....
        /*021c*/ 	.word	0x0000b540


	//   ....[36]....
        /*0220*/ 	.word	0x0000b580


	//   ....[37]....
        /*0224*/ 	.word	0x0000b5b0


	//   ....[38]....
        /*0228*/ 	.word	0x0000b710


	//   ....[39]....
        /*022c*/ 	.word	0x0000b840


	//   ....[40]....
        /*0230*/ 	.word	0x0000e2e0


	//   ....[41]....
        /*0234*/ 	.word	0x0000e690


	//   ....[42]....
        /*0238*/ 	.word	0x0000eb10


	//   ....[43]....
        /*023c*/ 	.word	0x0000f1b0


	//   ....[44]....
        /*0240*/ 	.word	0x0000f700


	//   ....[45]....
        /*0244*/ 	.word	0x0000f7c0


	//   ....[46]....
        /*0248*/ 	.word	0x0000f8c0


	//   ....[47]....
        /*024c*/ 	.word	0x0000f920


	//   ....[48]....
        /*0250*/ 	.word	0x0000f950


	//   ....[49]....
        /*0254*/ 	.word	0x0000fa80


	//   ....[50]....
        /*0258*/ 	.word	0x0000fc00


	//   ....[51]....
        /*025c*/ 	.word	0x0000fd70


	//   ....[52]....
        /*0260*/ 	.word	0x00011390


	//   ....[53]....
        /*0264*/ 	.word	0x000113c0


	//   ....[54]....
        /*0268*/ 	.word	0x000113f0


	//   ....[55]....
        /*026c*/ 	.word	0x00011400


	//   ....[56]....
        /*0270*/ 	.word	0x00011430


	//   ....[57]....
        /*0274*/ 	.word	0x00011450


	//   ....[58]....
        /*0278*/ 	.word	0x00011470


	//   ....[59]....
        /*027c*/ 	.word	0x00011480


	//   ....[60]....
        /*0280*/ 	.word	0x00012b50


	//   ....[61]....
        /*0284*/ 	.word	0x00012b60


	//   ....[62]....
        /*0288*/ 	.word	0x00012b80


	//   ....[63]....
        /*028c*/ 	.word	0x00012b90


	//   ....[64]....
        /*0290*/ 	.word	0x00012ba0


	//   ....[65]....
        /*0294*/ 	.word	0x00012bb0


	//   ....[66]....
        /*0298*/ 	.word	0x00012bc0


	//   ....[67]....
        /*029c*/ 	.word	0x00012bd0


	//   ....[68]....
        /*02a0*/ 	.word	0x00012c00


	//   ....[69]....
        /*02a4*/ 	.word	0x00012c20


	//   ....[70]....
        /*02a8*/ 	.word	0x00012e40


	//   ....[71]....
        /*02ac*/ 	.word	0x00012e70


	//   ....[72]....
        /*02b0*/ 	.word	0x00012fc0


	//   ....[73]....
        /*02b4*/ 	.word	0x00012ff0


	//   ....[74]....
        /*02b8*/ 	.word	0x00013140


	//   ....[75]....
        /*02bc*/ 	.word	0x00013160


	//   ....[76]....
        /*02c0*/ 	.word	0x000137f0


	//   ....[77]....
        /*02c4*/ 	.word	0x00013810


	//   ....[78]....
        /*02c8*/ 	.word	0x00013940


	//   ....[79]....
        /*02cc*/ 	.word	0x00013970


	//   ....[80]....
        /*02d0*/ 	.word	0x00013aa0


	//   ....[81]....
        /*02d4*/ 	.word	0x00013ad0


	//   ....[82]....
        /*02d8*/ 	.word	0x00013c00


	//   ....[83]....
        /*02dc*/ 	.word	0x00013c20


	//----- nvinfo : EIATTR_EXIT_INSTR_OFFSETS
	.align		4
.L_190:
        /*02e0*/ 	.byte	0x04, 0x1c
        /*02e2*/ 	.short	(.L_192 - .L_191)


	//   ....[0]....
.L_191:
        /*02e4*/ 	.word	0x00000030


	//   ....[1]....
        /*02e8*/ 	.word	0x00013170


	//   ....[2]....
        /*02ec*/ 	.word	0x00013240


	//   ....[3]....
        /*02f0*/ 	.word	0x000132a0


	//   ....[4]....
        /*02f4*/ 	.word	0x00013c30


	//   ....[5]....
        /*02f8*/ 	.word	0x00013ce0


	//   ....[6]....
        /*02fc*/ 	.word	0x00013d40


	//----- nvinfo : EIATTR_CTAIDZ_USED
	.align		4
.L_192:
        /*0300*/ 	.byte	0x01, 0x04
	.zero		2


	//----- nvinfo : EIATTR_MAX_THREADS
	.align		4
        /*0304*/ 	.byte	0x04, 0x05
        /*0306*/ 	.short	(.L_194 - .L_193)
.L_193:
        /*0308*/ 	.word	0x00000080
        /*030c*/ 	.word	0x00000001
        /*0310*/ 	.word	0x00000001


	//----- nvinfo : EIATTR_CRS_STACK_SIZE
	.align		4
.L_194:
        /*0314*/ 	.byte	0x04, 0x1e
        /*0316*/ 	.short	(.L_196 - .L_195)
.L_195:
        /*0318*/ 	.word	0x00000000
.L_196:


//--------------------- .nv.info._ZN7cutlass13device_kernelIN5flash19enable_sm80_to_sm89INS1_16FlashAttnFwdSm80INS1_25CollectiveMainloopFwdSm80ILi4ELi1ELb0EN4cute5tupleIJNS5_1CILi128EEENS7_ILi48EEENS7_ILi96EEEEEELi96ENS_6half_tEfNS_4arch4Sm80ELb0ELb1ELb1ELb1ELb0ELb0ELb1ELb0EEENS1_21CollectiveEpilogueFwdINS6_IJS8_SA_S9_EEENS6_IJNS7_ILi1EEESI_SI_EEESC_SE_Li128ELb1ELb1ELb0ELb0EEENS1_19SingleTileSchedulerILb1ELb0ELb1ELi128EEEEEEEEEvNT_6ParamsE --------------------------
	.section	.nv.info._ZN7cutlass13device_kernelIN5flash19enable_sm80_to_sm89INS1_16FlashAttnFwdSm80INS1_25CollectiveMainloopFwdSm80ILi4ELi1ELb0EN4cute5tupleIJNS5_1CILi128EEENS7_ILi48EEENS7_ILi96EEEEEELi96ENS_6half_tEfNS_4arch4Sm80ELb0ELb1ELb1ELb1ELb0ELb0ELb1ELb0EEENS1_21CollectiveEpilogueFwdINS6_IJS8_SA_S9_EEENS6_IJNS7_ILi1EEESI_SI_EEESC_SE_Li128ELb1ELb1ELb0ELb0EEENS1_19SingleTileSchedulerILb1ELb0ELb1ELi128EEEEEEEEEvNT_6ParamsE,"",@"SHT_CUDA_INFO"
	.sectionflags	@""
	.align	4


	//----- nvinfo : EIATTR_CUDA_API_VERSION
	.align		4
        /*0000*/ 	.byte	0x04, 0x37
        /*0002*/ 	.short	(.L_198 - .L_197)
.L_197:
        /*0004*/ 	.word	0x00000082


	//----- nvinfo : EIATTR_SW2861232_WAR
	.align		4
.L_198:
        /*0008*/ 	.byte	0x01, 0x35
	.zero		2


	//----- nvinfo : EIATTR_PARAM_CBANK
	.align		4
        /*000c*/ 	.byte	0x04, 0x0a
        /*000e*/ 	.short	(.L_200 - .L_199)
	.align		4
.L_199:
        /*0010*/ 	.word	index@(.nv.constant0._ZN7cutlass13device_kernelIN5flash19enable_sm80_to_sm89INS1_16FlashAttnFwdSm80INS1_25CollectiveMainloopFwdSm80ILi4ELi1ELb0EN4cute5tupleIJNS5_1CILi128EEENS7_ILi48EEENS7_ILi96EEEEEELi96ENS_6half_tEfNS_4arch4Sm80ELb0ELb1ELb1ELb1ELb0ELb0ELb1ELb0EEENS1_21CollectiveEpilogueFwdINS6_IJS8_SA_S9_EEENS6_IJNS7_ILi1EEESI_SI_EEESC_SE_Li128ELb1ELb1ELb0ELb0EEENS1_19SingleTileSchedulerILb1ELb0ELb1ELi128EEEEEEEEEvNT_6ParamsE)
        /*0014*/ 	.short	0x0160
        /*0016*/ 	.short	0x0418


	//----- nvinfo : EIATTR_CBANK_PARAM_SIZE
	.align		4
.L_200:
        /*0018*/ 	.byte	0x03, 0x19
        /*001a*/ 	.short	0x0418


	//----- nvinfo : EIATTR_KPARAM_INFO
	.align		4
        /*001c*/ 	.byte	0x04, 0x17
        /*001e*/ 	.short	(.L_202 - .L_201)
.L_201:
        /*0020*/ 	.word	0x00000000
        /*0024*/ 	.short	0x0000
        /*0026*/ 	.short	0x0000
        /*0028*/ 	.byte	0x00, 0xf0, 0x61, 0x10


	//----- nvinfo : EIATTR_MAXREG_COUNT
	.align		4
.L_202:
        /*002c*/ 	.byte	0x03, 0x1b
        /*002e*/ 	.short	0x00ff


	//----- nvinfo : EIATTR_NUM_BARRIERS
	.align		4
        /*0030*/ 	.byte	0x02, 0x4c
        /*0032*/ 	.byte	0x02
	.zero		1


	//----- nvinfo : EIATTR_ANNOTATIONS
	.align		4
        /*0034*/ 	.byte	0x04, 0x55
        /*0036*/ 	.short	(.L_204 - .L_203)


	//   ....[0]....
.L_203:
        /* <DEDUP_REMOVED lines=53> */


	//----- nvinfo : EIATTR_MERCURY_ISA_VERSION
	.align		4
.L_204:
        /*0378*/ 	.byte	0x03, 0x5f
        /*037a*/ 	.short	0x0000


	//----- nvinfo : EIATTR_COOP_GROUP_MASK_REGIDS
	.align		4
        /*037c*/ 	.byte	0x04, 0x29
        /*037e*/ 	.short	(.L_206 - .L_205)


	//   ....[0]....
.L_205:
        /*0380*/ 	.word	0xffffffff


	//   ....[1]....
        /*0384*/ 	.word	0xffffffff


	//   ....[2]....
        /*0388*/ 	.word	0xffffffff


	//   ....[3]....
        /*038c*/ 	.word	0xffffffff


	//   ....[4]....
        /*0390*/ 	.word	0xffffffff


	//   ....[5]....
        /*0394*/ 	.word	0xffffffff


	//   ....[6]....
        /*0398*/ 	.word	0xffffffff


	//   ....[7]....
        /*039c*/ 	.word	0xffffffff


	//   ....[8]....
        /*03a0*/ 	.word	0xffffffff


	//   ....[9]....
        /*03a4*/ 	.word	0xffffffff


	//   ....[10]....
        /*03a8*/ 	.word	0xffffffff


	//   ....[11]....
        /*03ac*/ 	.word	0xffffffff


	//   ....[12]....
        /*03b0*/ 	.word	0xffffffff


	//   ....[13]....
        /*03b4*/ 	.word	0xffffffff


	//   ....[14]....
        /*03b8*/ 	.word	0xffffffff


	//   ....[15]....
        /*03bc*/ 	.word	0xffffffff


	//   ....[16]....
        /*03c0*/ 	.word	0xffffffff


	//   ....[17]....
        /*03c4*/ 	.word	0xffffffff


	//   ....[18]....
        /*03c8*/ 	.word	0xffffffff


	//   ....[19]....
        /*03cc*/ 	.word	0xffffffff


	//   ....[20]....
        /*03d0*/ 	.word	0xffffffff


	//   ....[21]....
        /*03d4*/ 	.word	0xffffffff


	//   ....[22]....
        /*03d8*/ 	.word	0xffffffff


	//   ....[23]....
        /*03dc*/ 	.word	0xffffffff


	//   ....[24]....
        /*03e0*/ 	.word	0xffffffff


	//   ....[25]....
        /*03e4*/ 	.word	0xffffffff


	//   ....[26]....
        /*03e8*/ 	.word	0xffffffff


	//   ....[27]....
        /*03ec*/ 	.word	0xffffffff


	//   ....[28]....
        /*03f0*/ 	.word	0xffffffff


	//   ....[29]....
        /*03f4*/ 	.word	0xffffffff


	//   ....[30]....
        /*03f8*/ 	.word	0xffffffff


	//   ....[31]....
        /*03fc*/ 	.word	0xffffffff


	//   ....[32]....
        /*0400*/ 	.word	0xffffffff


	//   ....[33]....
        /*0404*/ 	.word	0xffffffff


	//   ....[34]....
        /*0408*/ 	.word	0xffffffff


	//   ....[35]....
        /*040c*/ 	.word	0xffffffff


	//   ....[36]....
        /*0410*/ 	.word	0xffffffff


	//   ....[37]....
        /*0414*/ 	.word	0xffffffff


	//   ....[38]....
        /*0418*/ 	.word	0xffffffff


	//   ....[39]....
        /*041c*/ 	.word	0xffffffff


	//   ....[40]....
        /*0420*/ 	.word	0xffffffff


	//   ....[41]....
        /*0424*/ 	.word	0xffffffff


	//   ....[42]....
        /*0428*/ 	.word	0xffffffff


	//   ....[43]....
        /*042c*/ 	.word	0xffffffff


	//   ....[44]....
        /*0430*/ 	.word	0xffffffff


	//   ....[45]....
        /*0434*/ 	.word	0xffffffff


	//   ....[46]....
        /*0438*/ 	.word	0xffffffff


	//   ....[47]....
        /*043c*/ 	.word	0xffffffff


	//   ....[48]....
        /*0440*/ 	.word	0xffffffff


	//   ....[49]....
        /*0444*/ 	.word	0xffffffff


	//   ....[50]....
        /*0448*/ 	.word	0xffffffff


	//   ....[51]....
        /*044c*/ 	.word	0xffffffff


	//   ....[52]....
        /*0450*/ 	.word	0xffffffff


	//   ....[53]....
        /*0454*/ 	.word	0xffffffff


	//   ....[54]....
        /*0458*/ 	.word	0xffffffff


	//   ....[55]....
        /*045c*/ 	.word	0xffffffff


	//   ....[56]....
        /*0460*/ 	.word	0xffffffff


	//   ....[57]....
        /*0464*/ 	.word	0xffffffff


	//   ....[58]....
        /*0468*/ 	.word	0xffffffff


	//   ....[59]....
        /*046c*/ 	.word	0xffffffff


	//   ....[60]....
        /*0470*/ 	.word	0xffffffff


	//   ....[61]....
        /*0474*/ 	.word	0xffffffff


	//   ....[62]....
        /*0478*/ 	.word	0xffffffff


	//   ....[63]....
        /*047c*/ 	.word	0xffffffff


	//   ....[64]....
        /*0480*/ 	.word	0xffffffff


	//   ....[65]....
        /*0484*/ 	.word	0xffffffff


	//   ....[66]....
        /*0488*/ 	.word	0xffffffff


	//   ....[67]....
        /*048c*/ 	.word	0xffffffff


	//   ....[68]....
        /*0490*/ 	.word	0xffffffff


	//   ....[69]....
        /*0494*/ 	.word	0xffffffff


	//   ....[70]....
        /*0498*/ 	.word	0xffffffff


	//   ....[71]....
        /*049c*/ 	.word	0xffffffff


	//   ....[72]....
        /*04a0*/ 	.word	0xffffffff


	//   ....[73]....
        /*04a4*/ 	.word	0xffffffff


	//   ....[74]....
        /*04a8*/ 	.word	0xffffffff


	//   ....[75]....
        /*04ac*/ 	.word	0xffffffff


	//   ....[76]....
        /*04b0*/ 	.word	0xffffffff


	//   ....[77]....
        /*04b4*/ 	.word	0xffffffff


	//   ....[78]....
        /*04b8*/ 	.word	0xffffffff


	//   ....[79]....
        /*04bc*/ 	.word	0xffffffff


	//   ....[80]....
        /*04c0*/ 	.word	0xffffffff


	//   ....[81]....
        /*04c4*/ 	.word	0xffffffff


	//   ....[82]....
        /*04c8*/ 	.word	0xffffffff


	//   ....[83]....
        /*04cc*/ 	.word	0xffffffff


	//   ....[84]....
        /*04d0*/ 	.word	0xffffffff


	//----- nvinfo : EIATTR_COOP_GROUP_INSTR_OFFSETS
	.align		4
.L_206:
        /*04d4*/ 	.byte	0x04, 0x28
        /*04d6*/ 	.short	(.L_208 - .L_207)


	//   ....[0]....
.L_207:
        /*04d8*/ 	.word	0x00000090


	//   ....[1]....
        /*04dc*/ 	.word	0x00001570


	//   ....[2]....
        /*04e0*/ 	.word	0x000015f0


	//   ....[3]....
        /*04e4*/ 	.word	0x000017c0


	//   ....[4]....
        /*04e8*/ 	.word	0x000017f0


	//   ....[5]....
        /*04ec*/ 	.word	0x00001930


	//   ....[6]....
        /*04f0*/ 	.word	0x00001960


	//   ....[7]....
        /*04f4*/ 	.word	0x00001a90


	//   ....[8]....
        /*04f8*/ 	.word	0x00001ad0


	//   ....[9]....
        /*04fc*/ 	.word	0x00003020


	//   ....[10]....
        /*0500*/ 	.word	0x00003290


	//   ....[11]....
        /*0504*/ 	.word	0x00003910


	//   ....[12]....
        /*0508*/ 	.word	0x00004170


	//   ....[13]....
        /*050c*/ 	.word	0x000046c0


	//   ....[14]....
        /*0510*/ 	.word	0x00004840


	//   ....[15]....
        /*0514*/ 	.word	0x00004910


	//   ....[16]....
        /*0518*/ 	.word	0x000049c0


	//   ....[17]....
        /*051c*/ 	.word	0x00005010


	//   ....[18]....
        /*0520*/ 	.word	0x000050c0


	//   ....[19]....
        /*0524*/ 	.word	0x000050e0


	//   ....[20]....
        /*0528*/ 	.word	0x000051a0


	//   ....[21]....
        /*052c*/ 	.word	0x00007340


	//   ....[22]....
        /*0530*/ 	.word	0x00007550


	//   ....[23]....
        /*0534*/ 	.word	0x00007a90


	//   ....[24]....
        /*0538*/ 	.word	0x00007f10


	//   ....[25]....
        /*053c*/ 	.word	0x00008560


	//   ....[26]....
        /*0540*/ 	.word	0x00008680


	//   ....[27]....
        /*0544*/ 	.word	0x00008800


	//   ....[28]....
        /*0548*/ 	.word	0x00008920


	//   ....[29]....
        /*054c*/ 	.word	0x00008950


	//   ....[30]....
        /*0550*/ 	.word	0x00008a00


	//   ....[31]....
        /*0554*/ 	.word	0x00008c50


	//   ....[32]....
        /*0558*/ 	.word	0x00008cb0


	//   ....[33]....
        /*055c*/ 	.word	0x0000bd50


	//   ....[34]....
        /*0560*/ 	.word	0x0000bd90


	//   ....[35]....
        /*0564*/ 	.word	0x0000be30


	//   ....[36]....
        /*0568*/ 	.word	0x0000be80


	//   ....[37]....
        /*056c*/ 	.word	0x0000beb0


	//   ....[38]....
        /*0570*/ 	.word	0x0000bfd0


	//   ....[39]....
        /*0574*/ 	.word	0x0000c020


	//   ....[40]....
        /*0578*/ 	.word	0x0000c4e0


	//   ....[41]....
        /*057c*/ 	.word	0x0000ed60


	//   ....[42]....
        /*0580*/ 	.word	0x0000f2b0


	//   ....[43]....
        /*0584*/ 	.word	0x0000f490


	//   ....[44]....
        /*0588*/ 	.word	0x0000f900


	//   ....[45]....
        /*058c*/ 	.word	0x0000ff60


	//   ....[46]....
        /*0590*/ 	.word	0x00010080


	//   ....[47]....
        /*0594*/ 	.word	0x000101e0


	//   ....[48]....
        /*0598*/ 	.word	0x00010300


	//   ....[49]....
        /*059c*/ 	.word	0x00010330


	//   ....[50]....
        /*05a0*/ 	.word	0x000103f0


	//   ....[51]....
        /*05a4*/ 	.word	0x00010620


	//   ....[52]....
        /*05a8*/ 	.word	0x00010680


	//   ....[53]....
        /*05ac*/ 	.word	0x00011d80


	//   ....[54]....
        /*05b0*/ 	.word	0x00011d90


	//   ....[55]....
        /*05b4*/ 	.word	0x00011da0


	//   ....[56]....
        /*05b8*/ 	.word	0x00011db0


	//   ....[57]....
        /*05bc*/ 	.word	0x00011de0


	//   ....[58]....
        /*05c0*/ 	.word	0x00011e00


	//   ....[59]....
        /*05c4*/ 	.word	0x00011e20


	//   ....[60]....
        /*05c8*/ 	.word	0x00011e30


	//   ....[61]....
        /*05cc*/ 	.word	0x00013540


	//   ....[62]....
        /*05d0*/ 	.word	0x00013570


	//   ....[63]....
        /*05d4*/ 	.word	0x00013590


	//   ....[64]....
        /*05d8*/ 	.word	0x000135b0


	//   ....[65]....
        /*05dc*/ 	.word	0x000135c0


	//   ....[66]....
        /*05e0*/ 	.word	0x000135d0


	//   ....[67]....
        /*05e4*/ 	.word	0x000135e0


	//   ....[68]....
        /*05e8*/ 	.word	0x000135f0


	//   ....[69]....
        /*05ec*/ 	.word	0x00013810


	//   ....[70]....
        /*05f0*/ 	.word	0x00013820


	//   ....[71]....
        /*05f4*/ 	.word	0x000139a0


	//   ....[72]....
        /*05f8*/ 	.word	0x000139d0


	//   ....[73]....
        /*05fc*/ 	.word	0x00013b20


	//   ....[74]....
        /*0600*/ 	.word	0x00013b50


	//   ....[75]....
        /*0604*/ 	.word	0x00013ca0


	//   ....[76]....
        /*0608*/ 	.word	0x00013cc0


	//   ....[77]....
        /*060c*/ 	.word	0x000144c0


	//   ....[78]....
        /*0610*/ 	.word	0x000144e0


	//   ....[79]....
        /*0614*/ 	.word	0x00014630


	//   ....[80]....
        /*0618*/ 	.word	0x00014660


	//   ....[81]....
        /*061c*/ 	.word	0x00014790


	//   ....[82]....
        /*0620*/ 	.word	0x000147c0


	//   ....[83]....
        /*0624*/ 	.word	0x000148f0


	//   ....[84]....
        /*0628*/ 	.word	0x00014910


	//----- nvinfo : EIATTR_EXIT_INSTR_OFFSETS
	.align		4
.L_208:
        /*062c*/ 	.byte	0x04, 0x1c
        /*062e*/ 	.short	(.L_210 - .L_209)


	//   ....[0]....
.L_209:
        /*0630*/ 	.word	0x00000370


	//   ....[1]....
        /*0634*/ 	.word	0x00013cd0


	//   ....[2]....
        /*0638*/ 	.word	0x00013da0


	//   ....[3]....
        /*063c*/ 	.word	0x00013e00


	//   ....[4]....
        /*0640*/ 	.word	0x00014920


	//   ....[5]....
        /*0644*/ 	.word	0x000149d0


	//   ....[6]....
        /*0648*/ 	.word	0x00014a30


	//----- nvinfo : EIATTR_CTAIDZ_USED
	.align		4
.L_210:
        /*064c*/ 	.byte	0x01, 0x04
	.zero		2


	//----- nvinfo : EIATTR_MAX_THREADS
	.align		4
        /*0650*/ 	.byte	0x04, 0x05
        /*0652*/ 	.short	(.L_212 - .L_211)
.L_211:
        /*0654*/ 	.word	0x00000080
        /*0658*/ 	.word	0x00000001
        /*065c*/ 	.word	0x00000001


	//----- nvinfo : EIATTR_CRS_STACK_SIZE
	.align		4
.L_212:
        /*0660*/ 	.byte	0x04, 0x1e
        /*0662*/ 	.short	(.L_214 - .L_213)
.L_213:
        /*0664*/ 	.word	0x00000000
.L_214:


//--------------------- .nv.info._ZN7cutlass13device_kernelIN5flash19enable_sm80_to_sm89INS1_16FlashAttnFwdSm80INS1_25CollectiveMainloopFwdSm80ILi4ELi1ELb0EN4cute5tupleIJNS5_1CILi128EEENS7_ILi48EEENS7_ILi96EEEEEELi96ENS_6half_tEfNS_4arch4Sm80ELb0ELb1ELb1ELb1ELb0ELb1ELb1ELb0EEENS1_21CollectiveEpilogueFwdINS6_IJS8_SA_S9_EEENS6_IJNS7_ILi1EEESI_SI_EEESC_SE_Li128ELb1ELb1ELb0ELb0EEENS1_19SingleTileSchedulerILb1ELb0ELb1ELi128EEEEEEEEEvNT_6ParamsE --------------------------
	.section	.nv.info._ZN7cutlass13device_kernelIN5flash19enable_sm80_to_sm89INS1_16FlashAttnFwdSm80INS1_25CollectiveMainloopFwdSm80ILi4ELi1ELb0EN4cute5tupleIJNS5_1CILi128EEENS7_ILi48EEENS7_ILi96EEEEEELi96ENS_6half_tEfNS_4arch4Sm80ELb0ELb1ELb1ELb1ELb0ELb1ELb1ELb0EEENS1_21CollectiveEpilogueFwdINS6_IJS8_SA_S9_EEENS6_IJNS7_ILi1EEESI_SI_EEESC_SE_Li128ELb1ELb1ELb0ELb0EEENS1_19SingleTileSchedulerILb1ELb0ELb1ELi128EEEEEEEEEvNT_6ParamsE,"",@"SHT_CUDA_INFO"
	.sectionflags	@""
	.align	4


	//----- nvinfo : EIATTR_CUDA_API_VERSION
	.align		4
        /*0000*/ 	.byte	0x04, 0x37
        /*0002*/ 	.short	(.L_216 - .L_215)
.L_215:
        /*0004*/ 	.word	0x00000082


	//----- nvinfo : EIATTR_SW2861232_WAR
	.align		4
.L_216:
        /*0008*/ 	.byte	0x01, 0x35
	.zero		2


	//----- nvinfo : EIATTR_PARAM_CBANK
	.align		4
        /*000c*/ 	.byte	0x04, 0x0a
        /*000e*/ 	.short	(.L_218 - .L_217)
	.align		4
.L_217:
        /*0010*/ 	.word	index@(.nv.constant0._ZN7cutlass13device_kernelIN5flash19enable_sm80_to_sm89INS1_16FlashAttnFwdSm80INS1_25CollectiveMainloopFwdSm80ILi4ELi1ELb0EN4cute5tupleIJNS5_1CILi128EEENS7_ILi48EEENS7_ILi96EEEEEELi96ENS_6half_tEfNS_4arch4Sm80ELb0ELb1ELb1ELb1ELb0ELb1ELb1ELb0EEENS1_21CollectiveEpilogueFwdINS6_IJS8_SA_S9_EEENS6_IJNS7_ILi1EEESI_SI_EEESC_SE_Li128ELb1ELb1ELb0ELb0EEENS1_19SingleTileSchedulerILb1ELb0ELb1ELi128EEEEEEEEEvNT_6ParamsE)
        /*0014*/ 	.short	0x0160
        /*0016*/ 	.short	0x0418


	//----- nvinfo : EIATTR_CBANK_PARAM_SIZE
	.align		4
.L_218:
        /*0018*/ 	.byte	0x03, 0x19
        /*001a*/ 	.short	0x0418


	//----- nvinfo : EIATTR_KPARAM_INFO
	.align		4
        /*001c*/ 	.byte	0x04, 0x17
        /*001e*/ 	.short	(.L_220 - .L_219)
.L_219:
        /*0020*/ 	.word	0x00000000
        /*0024*/ 	.short	0x0000
        /*0026*/ 	.short	0x0000
        /*0028*/ 	.byte	0x00, 0xf0, 0x61, 0x10


	//----- nvinfo : EIATTR_MAXREG_COUNT
	.align		4
.L_220:
        /*002c*/ 	.byte	0x03, 0x1b
        /*002e*/ 	.short	0x00ff


	//----- nvinfo : EIATTR_NUM_BARRIERS
	.align		4
        /*0030*/ 	.byte	0x02, 0x4c
        /*0032*/ 	.byte	0x02
	.zero		1


	//----- nvinfo : EIATTR_ANNOTATIONS
	.align		4
        /*0034*/ 	.byte	0x04, 0x55
        /*0036*/ 	.short	(.L_222 - .L_221)


	//   ....[0]....
.L_221:
        /* <DEDUP_REMOVED lines=53> */


	//----- nvinfo : EIATTR_MERCURY_ISA_VERSION
	.align		4
.L_222:
        /*0378*/ 	.byte	0x03, 0x5f
        /*037a*/ 	.short	0x0000


	//----- nvinfo : EIATTR_COOP_GROUP_MASK_REGIDS
	.align		4
        /*037c*/ 	.byte	0x04, 0x29
        /*037e*/ 	.short	(.L_224 - .L_223)


	//   ....[0]....
.L_223:
        /*0380*/ 	.word	0xffffffff


	//   ....[1]....
        /*0384*/ 	.word	0xffffffff


	//   ....[2]....
        /*0388*/ 	.word	0xffffffff


	//   ....[3]....
        /*038c*/ 	.word	0xffffffff


	//   ....[4]....
        /*0390*/ 	.word	0xffffffff


	//   ....[5]....
        /*0394*/ 	.word	0xffffffff


	//   ....[6]....
        /*0398*/ 	.word	0xffffffff


	//   ....[7]....
        /*039c*/ 	.word	0xffffffff


	//   ....[8]....
        /*03a0*/ 	.word	0xffffffff


	//   ....[9]....
        /*03a4*/ 	.word	0xffffffff


	//   ....[10]....
        /*03a8*/ 	.word	0xffffffff


	//   ....[11]....
        /*03ac*/ 	.word	0xffffffff


	//   ....[12]....
        /*03b0*/ 	.word	0xffffffff


	//   ....[13]....
        /*03b4*/ 	.word	0xffffffff


	//   ....[14]....
        /*03b8*/ 	.word	0xffffffff


	//   ....[15]....
        /*03bc*/ 	.word	0xffffffff


	//   ....[16]....
        /*03c0*/ 	.word	0xffffffff


	//   ....[17]....
        /*03c4*/ 	.word	0xffffffff


	//   ....[18]....
        /*03c8*/ 	.word	0xffffffff


	//   ....[19]....
        /*03cc*/ 	.word	0xffffffff


	//   ....[20]....
        /*03d0*/ 	.word	0xffffffff


	//   ....[21]....
        /*03d4*/ 	.word	0xffffffff


	//   ....[22]....
        /*03d8*/ 	.word	0xffffffff


	//   ....[23]....
        /*03dc*/ 	.word	0xffffffff


	//   ....[24]....
        /*03e0*/ 	.word	0xffffffff


	//   ....[25]....
        /*03e4*/ 	.word	0xffffffff


	//   ....[26]....
        /*03e8*/ 	.word	0xffffffff


	//   ....[27]....
        /*03ec*/ 	.word	0xffffffff


	//   ....[28]....
        /*03f0*/ 	.word	0xffffffff


	//   ....[29]....
        /*03f4*/ 	.word	0xffffffff


	//   ....[30]....
        /*03f8*/ 	.word	0xffffffff


	//   ....[31]....
        /*03fc*/ 	.word	0xffffffff


	//   ....[32]....
        /*0400*/ 	.word	0xffffffff


	//   ....[33]....
        /*0404*/ 	.word	0xffffffff


	//   ....[34]....
        /*0408*/ 	.word	0xffffffff


	//   ....[35]....
        /*040c*/ 	.word	0xffffffff


	//   ....[36]....
        /*0410*/ 	.word	0xffffffff


	//   ....[37]....
        /*0414*/ 	.word	0xffffffff


	//   ....[38]....
        /*0418*/ 	.word	0xffffffff


	//   ....[39]....
        /*041c*/ 	.word	0xffffffff


	//   ....[40]....
        /*0420*/ 	.word	0xffffffff


	//   ....[41]....
        /*0424*/ 	.word	0xffffffff


	//   ....[42]....
        /*0428*/ 	.word	0xffffffff


	//   ....[43]....
        /*042c*/ 	.word	0xffffffff


	//   ....[44]....
        /*0430*/ 	.word	0xffffffff


	//   ....[45]....
        /*0434*/ 	.word	0xffffffff


	//   ....[46]....
        /*0438*/ 	.word	0xffffffff


	//   ....[47]....
        /*043c*/ 	.word	0xffffffff


	//   ....[48]....
        /*0440*/ 	.word	0xffffffff


	//   ....[49]....
        /*0444*/ 	.word	0xffffffff


	//   ....[50]....
        /*0448*/ 	.word	0xffffffff


	//   ....[51]....
        /*044c*/ 	.word	0xffffffff


	//   ....[52]....
        /*0450*/ 	.word	0xffffffff


	//   ....[53]....
        /*0454*/ 	.word	0xffffffff


	//   ....[54]....
        /*0458*/ 	.word	0xffffffff


	//   ....[55]....
        /*045c*/ 	.word	0xffffffff


	//   ....[56]....
        /*0460*/ 	.word	0xffffffff


	//   ....[57]....
        /*0464*/ 	.word	0xffffffff


	//   ....[58]....
        /*0468*/ 	.word	0xffffffff


	//   ....[59]....
        /*046c*/ 	.word	0xffffffff


	//   ....[60]....
        /*0470*/ 	.word	0xffffffff


	//   ....[61]....
        /*0474*/ 	.word	0xffffffff


	//   ....[62]....
        /*0478*/ 	.word	0xffffffff


	//   ....[63]....
        /*047c*/ 	.word	0xffffffff


	//   ....[64]....
        /*0480*/ 	.word	0xffffffff


	//   ....[65]....
        /*0484*/ 	.word	0xffffffff


	//   ....[66]....
        /*0488*/ 	.word	0xffffffff


	//   ....[67]....
        /*048c*/ 	.word	0xffffffff


	//   ....[68]....
        /*0490*/ 	.word	0xffffffff


	//   ....[69]....
        /*0494*/ 	.word	0xffffffff


	//   ....[70]....
        /*0498*/ 	.word	0xffffffff


	//   ....[71]....
        /*049c*/ 	.word	0xffffffff


	//   ....[72]....
        /*04a0*/ 	.word	0xffffffff


	//   ....[73]....
        /*04a4*/ 	.word	0xffffffff


	//   ....[74]....
        /*04a8*/ 	.word	0xffffffff


	//   ....[75]....
        /*04ac*/ 	.word	0xffffffff


	//   ....[76]....
        /*04b0*/ 	.word	0xffffffff


	//   ....[77]....
        /*04b4*/ 	.word	0xffffffff


	//   ....[78]....
        /*04b8*/ 	.word	0xffffffff


	//   ....[79]....
        /*04bc*/ 	.word	0xffffffff


	//   ....[80]....
        /*04c0*/ 	.word	0xffffffff


	//   ....[81]....
        /*04c4*/ 	.word	0xffffffff


	//   ....[82]....
        /*04c8*/ 	.word	0xffffffff


	//   ....[83]....
        /*04cc*/ 	.word	0xffffffff


	//   ....[84]....
        /*04d0*/ 	.word	0xffffffff


	//   ....[85]....
        /*04d4*/ 	.word	0xffffffff


	//   ....[86]....
        /*04d8*/ 	.word	0xffffffff


	//   ....[87]....
        /*04dc*/ 	.word	0xffffffff


	//   ....[88]....
        /*04e0*/ 	.word	0xffffffff


	//   ....[89]....
        /*04e4*/ 	.word	0xffffffff


	//   ....[90]....
        /*04e8*/ 	.word	0xffffffff


	//   ....[91]....
        /*04ec*/ 	.word	0xffffffff


	//   ....[92]....
        /*04f0*/ 	.word	0xffffffff


	//   ....[93]....
        /*04f4*/ 	.word	0xffffffff


	//   ....[94]....
        /*04f8*/ 	.word	0xffffffff


	//   ....[95]....
        /*04fc*/ 	.word	0xffffffff


	//   ....[96]....
        /*0500*/ 	.word	0xffffffff


	//   ....[97]....
        /*0504*/ 	.word	0xffffffff


	//   ....[98]....
        /*0508*/ 	.word	0xffffffff


	//   ....[99]....
        /*050c*/ 	.word	0xffffffff


	//   ....[100]....
        /*0510*/ 	.word	0xffffffff


	//----- nvinfo : EIATTR_COOP_GROUP_INSTR_OFFSETS
	.align		4
.L_224:
        /*0514*/ 	.byte	0x04, 0x28
        /*0516*/ 	.short	(.L_226 - .L_225)


	//   ....[0]....
.L_225:
        /*0518*/ 	.word	0x00000090


	//   ....[1]....
        /*051c*/ 	.word	0x00007100


	//   ....[2]....
        /*0520*/ 	.word	0x00007120


	//   ....[3]....
        /*0524*/ 	.word	0x00007250


	//   ....[4]....
        /*0528*/ 	.word	0x00007280


	//   ....[5]....
        /*052c*/ 	.word	0x000073c0


	//   ....[6]....
        /*0530*/ 	.word	0x000073f0


	//   ....[7]....
        /*0534*/ 	.word	0x00007540


	//   ....[8]....
        /*0538*/ 	.word	0x00007570


	//   ....[9]....
        /*053c*/ 	.word	0x00007d30


	//   ....[10]....
        /*0540*/ 	.word	0x00007d50


	//   ....[11]....
        /*0544*/ 	.word	0x00007d60


	//   ....[12]....
        /*0548*/ 	.word	0x00007d70


	//   ....[13]....
        /*054c*/ 	.word	0x000082e0


	//   ....[14]....
        /*0550*/ 	.word	0x00008370


	//   ....[15]....
        /*0554*/ 	.word	0x00008440


	//   ....[16]....
        /*0558*/ 	.word	0x00008480


	//   ....[17]....
        /*055c*/ 	.word	0x0000b2a0


	//   ....[18]....
        /*0560*/ 	.word	0x0000b2c0


	//   ....[19]....
        /*0564*/ 	.word	0x0000b2d0


	//   ....[20]....
        /*0568*/ 	.word	0x0000b2e0


	//   ....[21]....
        /*056c*/ 	.word	0x0000b560


	//   ....[22]....
        /*0570*/ 	.word	0x0000b7b0


	//   ....[23]....
        /*0574*/ 	.word	0x0000b820


	//   ....[24]....
        /*0578*/ 	.word	0x0000b860


	//   ....[25]....
        /*057c*/ 	.word	0x0000fc00


	//   ....[26]....
        /*0580*/ 	.word	0x0000fe60


	//   ....[27]....
        /*0584*/ 	.word	0x000104e0


	//   ....[28]....
        /*0588*/ 	.word	0x00010d40


	//   ....[29]....
        /*058c*/ 	.word	0x00011290


	//   ....[30]....
        /*0590*/ 	.word	0x00011410


	//   ....[31]....
        /*0594*/ 	.word	0x000114d0


	//   ....[32]....
        /*0598*/ 	.word	0x00011570


	//   ....[33]....
        /*059c*/ 	.word	0x00011bd0


	//   ....[34]....
        /*05a0*/ 	.word	0x00011c80


	//   ....[35]....
        /*05a4*/ 	.word	0x00011ca0


	//   ....[36]....
        /*05a8*/ 	.word	0x00011d60


	//   ....[37]....
        /*05ac*/ 	.word	0x00013ed0


	//   ....[38]....
        /*05b0*/ 	.word	0x000140e0


	//   ....[39]....
        /*05b4*/ 	.word	0x00014620


	//   ....[40]....
        /*05b8*/ 	.word	0x00014aa0


	//   ....[41]....
        /*05bc*/ 	.word	0x000150f0


	//   ....[42]....
        /*05c0*/ 	.word	0x00015210


	//   ....[43]....
        /*05c4*/ 	.word	0x00015390


	//   ....[44]....
        /*05c8*/ 	.word	0x000154b0


	//   ....[45]....
        /*05cc*/ 	.word	0x000154e0


	//   ....[46]....
        /*05d0*/ 	.word	0x00015590


	//   ....[47]....
        /*05d4*/ 	.word	0x000157e0


	//   ....[48]....
        /*05d8*/ 	.word	0x00015840


	//   ....[49]....
        /*05dc*/ 	.word	0x000188f0


	//   ....[50]....
        /*05e0*/ 	.word	0x00018930


	//   ....[51]....
        /*05e4*/ 	.word	0x000189d0


	//   ....[52]....
        /*05e8*/ 	.word	0x00018a20


	//   ....[53]....
        /*05ec*/ 	.word	0x00018a50


	//   ....[54]....
        /*05f0*/ 	.word	0x00018b70


	//   ....[55]....
        /*05f4*/ 	.word	0x00018bc0


	//   ....[56]....
        /*05f8*/ 	.word	0x00019080


	//   ....[57]....
        /*05fc*/ 	.word	0x0001b890


	//   ....[58]....
        /*0600*/ 	.word	0x0001bde0


	//   ....[59]....
        /*0604*/ 	.word	0x0001bfc0


	//   ....[60]....
        /*0608*/ 	.word	0x0001c430


	//   ....[61]....
        /*060c*/ 	.word	0x0001ca90


	//   ....[62]....
        /*0610*/ 	.word	0x0001cbb0


	//   ....[63]....
        /*0614*/ 	.word	0x0001cd10


	//   ....[64]....
        /*0618*/ 	.word	0x0001ce30


	//   ....[65]....
        /*061c*/ 	.word	0x0001ce60


	//   ....[66]....
        /*0620*/ 	.word	0x0001cf20


	//   ....[67]....
        /*0624*/ 	.word	0x0001d150


	//   ....[68]....
        /*0628*/ 	.word	0x0001d1b0


	//   ....[69]....
        /*062c*/ 	.word	0x0001e870


	//   ....[70]....
        /*0630*/ 	.word	0x0001e8a0


	//   ....[71]....
        /*0634*/ 	.word	0x0001eaa0


	//   ....[72]....
        /*0638*/ 	.word	0x0001eab0


	//   ....[73]....
        /*063c*/ 	.word	0x0001eac0


	//   ....[74]....
        /*0640*/ 	.word	0x0001eaf0


	//   ....[75]....
        /*0644*/ 	.word	0x0001eb10


	//   ....[76]....
        /*0648*/ 	.word	0x0001eb20


	//   ....[77]....
        /*064c*/ 	.word	0x00020030


	//   ....[78]....
        /*0650*/ 	.word	0x00020060


	//   ....[79]....
        /*0654*/ 	.word	0x00020090


	//   ....[80]....
        /*0658*/ 	.word	0x000200b0


	//   ....[81]....
        /*065c*/ 	.word	0x000200c0


	//   ....[82]....
        /*0660*/ 	.word	0x000200d0


	//   ....[83]....
        /*0664*/ 	.word	0x000200e0


	//   ....[84]....
        /*0668*/ 	.word	0x000200f0


	//   ....[85]....
        /*066c*/ 	.word	0x00020310


	//   ....[86]....
        /*0670*/ 	.word	0x00020320


	//   ....[87]....
        /*0674*/ 	.word	0x000204a0


	//   ....[88]....
        /*0678*/ 	.word	0x000204d0


	//   ....[89]....
        /*067c*/ 	.word	0x00020620


	//   ....[90]....
        /*0680*/ 	.word	0x00020650


	//   ....[91]....
        /*0684*/ 	.word	0x000207a0


	//   ....[92]....
        /*0688*/ 	.word	0x000207c0


	//   ....[93]....
        /*068c*/ 	.word	0x00020fb0


	//   ....[94]....
        /*0690*/ 	.word	0x00020fd0


	//   ....[95]....
        /*0694*/ 	.word	0x00021120


	//   ....[96]....
        /*0698*/ 	.word	0x00021150


	//   ....[97]....
        /*069c*/ 	.word	0x00021280


	//   ....[98]....
        /*06a0*/ 	.word	0x000212b0


	//   ....[99]....
        /*06a4*/ 	.word	0x000213e0


	//   ....[100]....
        /*06a8*/ 	.word	0x00021400


	//----- nvinfo : EIATTR_EXIT_INSTR_OFFSETS
	.align		4
.L_226:
        /*06ac*/ 	.byte	0x04, 0x1c
        /*06ae*/ 	.short	(.L_228 - .L_227)


	//   ....[0]....
.L_227:
        /*06b0*/ 	.word	0x00000370


	//   ....[1]....
        /*06b4*/ 	.word	0x000207d0


	//   ....[2]....
        /*06b8*/ 	.word	0x000208a0


	//   ....[3]....
        /*06bc*/ 	.word	0x00020900


	//   ....[4]....
        /*06c0*/ 	.word	0x00021410


	//   ....[5]....
        /*06c4*/ 	.word	0x000214c0


	//   ....[6]....
        /*06c8*/ 	.word	0x00021520


	//----- nvinfo : EIATTR_CTAIDZ_USED
	.align		4
.L_228:
        /*06cc*/ 	.byte	0x01, 0x04
	.zero		2


	//----- nvinfo : EIATTR_MAX_THREADS
	.align		4
        /*06d0*/ 	.byte	0x04, 0x05
        /*06d2*/ 	.short	(.L_230 - .L_229)
.L_229:
        /*06d4*/ 	.word	0x00000080
        /*06d8*/ 	.word	0x00000001
        /*06dc*/ 	.word	0x00000001


	//----- nvinfo : EIATTR_CRS_STACK_SIZE
	.align		4
.L_230:
        /*06e0*/ 	.byte	0x04, 0x1e
        /*06e2*/ 	.short	(.L_232 - .L_231)
.L_231:
        /*06e4*/ 	.word	0x00000000
.L_232:


//--------------------- .nv.info._ZN7cutlass13device_kernelIN5flash19enable_sm80_to_sm89INS1_16FlashAttnFwdSm80INS1_25CollectiveMainloopFwdSm80ILi4ELi1ELb0EN4cute5tupleIJNS5_1CILi128EEENS7_ILi64EEENS7_ILi96EEEEEELi96ENS_6half_tEfNS_4arch4Sm80ELb1ELb0ELb1ELb0ELb0ELb0ELb1ELb0EEENS1_21CollectiveEpilogueFwdINS6_IJS8_SA_S9_EEENS6_IJNS7_ILi1EEESI_SI_EEESC_SE_Li128ELb0ELb1ELb0ELb0EEENS1_30DynamicPersistentTileSchedulerILi128ELi128ELb0ELb1ELb0EEEEEEEEEvNT_6ParamsE --------------------------
	.section	.nv.info._ZN7cutlass13device_kernelIN5flash19enable_sm80_to_sm89INS1_16FlashAttnFwdSm80INS1_25CollectiveMainloopFwdSm80ILi4ELi1ELb0EN4cute5tupleIJNS5_1CILi128EEENS7_ILi64EEENS7_ILi96EEEEEELi96ENS_6half_tEfNS_4arch4Sm80ELb1ELb0ELb1ELb0ELb0ELb0ELb1ELb0EEENS1_21CollectiveEpilogueFwdINS6_IJS8_SA_S9_EEENS6_IJNS7_ILi1EEESI_SI_EEESC_SE_Li128ELb0ELb1ELb0ELb0EEENS1_30DynamicPersistentTileSchedulerILi128ELi128ELb0ELb1ELb0EEEEEEEEEvNT_6ParamsE,"",@"SHT_CUDA_INFO"
	.sectionflags	@""
	.align	4


	//----- nvinfo : EIATTR_CUDA_API_VERSION
	.align		4
        /*0000*/ 	.byte	0x04, 0x37
        /*0002*/ 	.short	(.L_234 - .L_233)
.L_233:
        /*0004*/ 	.word	0x00000082


	//----- nvinfo : EIATTR_SW2861232_WAR
	.align		4
.L_234:
        /*0008*/ 	.byte	0x01, 0x35
	.zero		2


	//----- nvinfo : EIATTR_PARAM_CBANK
	.align		4
        /*000c*/ 	.byte	0x04, 0x0a
        /*000e*/ 	.short	(.L_236 - .L_235)
	.align		4
.L_235:
        /*0010*/ 	.word	index@(.nv.constant0._ZN7cutlass13device_kernelIN5flash19enable_sm80_to_sm89INS1_16FlashAttnFwdSm80INS1_25CollectiveMainloopFwdSm80ILi4ELi1ELb0EN4cute5tupleIJNS5_1CILi128EEENS7_ILi64EEENS7_ILi96EEEEEELi96ENS_6half_tEfNS_4arch4Sm80ELb1ELb0ELb1ELb0ELb0ELb0ELb1ELb0EEENS1_21CollectiveEpilogueFwdINS6_IJS8_SA_S9_EEENS6_IJNS7_ILi1EEESI_SI_EEESC_SE_Li128ELb0ELb1ELb0ELb0EEENS1_30DynamicPersistentTileSchedulerILi128ELi128ELb0ELb1ELb0EEEEEEEEEvNT_6ParamsE)
        /*0014*/ 	.short	0x0160
        /*0016*/ 	.short	0x0428


	//----- nvinfo : EIATTR_CBANK_PARAM_SIZE
	.align		4
.L_236:
        /*0018*/ 	.byte	0x03, 0x19
        /*001a*/ 	.short	0x0428


	//----- nvinfo : EIATTR_KPARAM_INFO
	.align		4
        /*001c*/ 	.byte	0x04, 0x17
        /*001e*/ 	.short	(.L_238 - .L_237)
.L_237:
        /*0020*/ 	.word	0x00000000
        /*0024*/ 	.short	0x0000
        /*0026*/ 	.short	0x0000
        /*0028*/ 	.byte	0x00, 0xf0, 0xa1, 0x10


	//----- nvinfo : EIATTR_MAXREG_COUNT
	.align		4
.L_238:
        /*002c*/ 	.byte	0x03, 0x1b
        /*002e*/ 	.short	0x00ff


	//----- nvinfo : EIATTR_NUM_BARRIERS
	.align		4
        /*0030*/ 	.byte	0x02, 0x4c
        /*0032*/ 	.byte	0x06
	.zero		1


	//----- nvinfo : EIATTR_ANNOTATIONS
	.align		4
        /*0034*/ 	.byte	0x04, 0x55
        /*0036*/ 	.short	(.L_240 - .L_239)


	//   ....[0]....
.L_239:
        /* <DEDUP_REMOVED lines=78> */


	//----- nvinfo : EIATTR_MERCURY_ISA_VERSION
	.align		4
.L_240:
        /*0508*/ 	.byte	0x03, 0x5f
        /*050a*/ 	.short	0x0000


	//----- nvinfo : EIATTR_INT_WARP_WIDE_INSTR_OFFSETS
	.align		4
        /*050c*/ 	.byte	0x04, 0x31
        /*050e*/ 	.short	(.L_242 - .L_241)


	//   ....[0]....
.L_241:
        /*0510*/ 	.word	0x0000ec00


	//   ....[1]....
        /*0514*/ 	.word	0x0000ec80


	//----- nvinfo : EIATTR_COOP_GROUP_MASK_REGIDS
	.align		4
.L_242:
        /*0518*/ 	.byte	0x04, 0x29
        /*051a*/ 	.short	(.L_244 - .L_243)


	//   ....[0]....
.L_243:
        /*051c*/ 	.word	0xffffffff


	//   ....[1]....
        /*0520*/ 	.word	0xffffffff


	//   ....[2]....
        /*0524*/ 	.word	0xffffffff


	//   ....[3]....
        /*0528*/ 	.word	0xffffffff


	//   ....[4]....
        /*052c*/ 	.word	0xffffffff


	//   ....[5]....
        /*0530*/ 	.word	0xffffffff


	//   ....[6]....
        /*0534*/ 	.word	0xffffffff


	//   ....[7]....
        /*0538*/ 	.word	0xffffffff


	//   ....[8]....
        /*053c*/ 	.word	0xffffffff


	//   ....[9]....
        /*0540*/ 	.word	0xffffffff


	//   ....[10]....
        /*0544*/ 	.word	0xffffffff


	//   ....[11]....
        /*0548*/ 	.word	0xffffffff


	//   ....[12]....
        /*054c*/ 	.word	0xffffffff


	//   ....[13]....
        /*0550*/ 	.word	0xffffffff


	//   ....[14]....
        /*0554*/ 	.word	0xffffffff


	//   ....[15]....
        /*0558*/ 	.word	0xffffffff


	//   ....[16]....
        /*055c*/ 	.word	0xffffffff


	//   ....[17]....
        /*0560*/ 	.word	0xffffffff


	//   ....[18]....
        /*0564*/ 	.word	0xffffffff


	//   ....[19]....
        /*0568*/ 	.word	0xffffffff


	//   ....[20]....
        /*056c*/ 	.word	0xffffffff


	//   ....[21]....
        /*0570*/ 	.word	0xffffffff


	//   ....[22]....
        /*0574*/ 	.word	0xffffffff


	//   ....[23]....
        /*0578*/ 	.word	0xffffffff


	//   ....[24]....
        /*057c*/ 	.word	0xffffffff


	//   ....[25]....
        /*0580*/ 	.word	0xffffffff


	//   ....[26]....
        /*0584*/ 	.word	0xffffffff


	//   ....[27]....
        /*0588*/ 	.word	0xffffffff


	//   ....[28]....
        /*058c*/ 	.word	0xffffffff


	//   ....[29]....
        /*0590*/ 	.word	0xffffffff


	//   ....[30]....
        /*0594*/ 	.word	0xffffffff


	//   ....[31]....
        /*0598*/ 	.word	0xffffffff


	//   ....[32]....
        /*059c*/ 	.word	0xffffffff


	//   ....[33]....
        /*05a0*/ 	.word	0xffffffff


	//   ....[34]....
        /*05a4*/ 	.word	0xffffffff


	//   ....[35]....
        /*05a8*/ 	.word	0xffffffff


	//   ....[36]....
        /*05ac*/ 	.word	0xffffffff


	//   ....[37]....
        /*05b0*/ 	.word	0xffffffff


	//   ....[38]....
        /*05b4*/ 	.word	0xffffffff


	//   ....[39]....
        /*05b8*/ 	.word	0xffffffff


	//   ....[40]....
        /*05bc*/ 	.word	0xffffffff


	//   ....[41]....
        /*05c0*/ 	.word	0xffffffff


	//   ....[42]....
        /*05c4*/ 	.word	0xffffffff


	//   ....[43]....
        /*05c8*/ 	.word	0xffffffff


	//   ....[44]....
        /*05cc*/ 	.word	0xffffffff


	//   ....[45]....
        /*05d0*/ 	.word	0xffffffff


	//   ....[46]....
        /*05d4*/ 	.word	0xffffffff


	//   ....[47]....
        /*05d8*/ 	.word	0xffffffff


	//   ....[48]....
        /*05dc*/ 	.word	0xffffffff


	//   ....[49]....
        /*05e0*/ 	.word	0xffffffff


	//   ....[50]....
        /*05e4*/ 	.word	0xffffffff


	//   ....[51]....
        /*05e8*/ 	.word	0xffffffff


	//   ....[52]....
        /*05ec*/ 	.word	0xffffffff


	//   ....[53]....
        /*05f0*/ 	.word	0xffffffff


	//   ....[54]....
        /*05f4*/ 	.word	0xffffffff


	//   ....[55]....
        /*05f8*/ 	.word	0xffffffff


	//   ....[56]....
        /*05fc*/ 	.word	0xffffffff


	//   ....[57]....
        /*0600*/ 	.word	0xffffffff


	//   ....[58]....
        /*0604*/ 	.word	0xffffffff


	//   ....[59]....
        /*0608*/ 	.word	0xffffffff


	//   ....[60]....
        /*060c*/ 	.word	0xffffffff


	//   ....[61]....
        /*0610*/ 	.word	0xffffffff


	//   ....[62]....
        /*0614*/ 	.word	0xffffffff


	//   ....[63]....
        /*0618*/ 	.word	0xffffffff


	//   ....[64]....
        /*061c*/ 	.word	0xffffffff


	//   ....[65]....
        /*0620*/ 	.word	0xffffffff


	//   ....[66]....
        /*0624*/ 	.word	0xffffffff


	//   ....[67]....
        /*0628*/ 	.word	0xffffffff


	//   ....[68]....
        /*062c*/ 	.word	0xffffffff


	//   ....[69]....
        /*0630*/ 	.word	0xffffffff


	//   ....[70]....
        /*0634*/ 	.word	0xffffffff


	//   ....[71]....
        /*0638*/ 	.word	0xffffffff


	//   ....[72]....
        /*063c*/ 	.word	0xffffffff


	//   ....[73]....
        /*0640*/ 	.word	0xffffffff


	//   ....[74]....
        /*0644*/ 	.word	0xffffffff


	//   ....[75]....
        /*0648*/ 	.word	0xffffffff


	//   ....[76]....
        /*064c*/ 	.word	0xffffffff


	//   ....[77]....
        /*0650*/ 	.word	0xffffffff


	//   ....[78]....
        /*0654*/ 	.word	0xffffffff


	//   ....[79]....
        /*0658*/ 	.word	0xffffffff


	//   ....[80]....
        /*065c*/ 	.word	0xffffffff


	//   ....[81]....
        /*0660*/ 	.word	0xffffffff


	//   ....[82]....
        /*0664*/ 	.word	0xffffffff


	//   ....[83]....
        /*0668*/ 	.word	0xffffffff


	//   ....[84]....
        /*066c*/ 	.word	0xffffffff


	//   ....[85]....
        /*0670*/ 	.word	0xffffffff


	//   ....[86]....
        /*0674*/ 	.word	0xffffffff


	//   ....[87]....
        /*0678*/ 	.word	0xffffffff


	//   ....[88]....
        /*067c*/ 	.word	0xffffffff


	//   ....[89]....
        /*0680*/ 	.word	0xffffffff


	//   ....[90]....
        /*0684*/ 	.word	0xffffffff


	//   ....[91]....
        /*0688*/ 	.word	0xffffffff


	//   ....[92]....
        /*068c*/ 	.word	0xffffffff


	//   ....[93]....
        /*0690*/ 	.word	0xffffffff


	//   ....[94]....
        /*0694*/ 	.word	0xffffffff


	//   ....[95]....
        /*0698*/ 	.word	0xffffffff


	//   ....[96]....
        /*069c*/ 	.word	0xffffffff


	//   ....[97]....
        /*06a0*/ 	.word	0xffffffff


	//   ....[98]....
        /*06a4*/ 	.word	0xffffffff


	//   ....[99]....
        /*06a8*/ 	.word	0xffffffff


	//----- nvinfo : EIATTR_COOP_GROUP_INSTR_OFFSETS
	.align		4
.L_244:
        /*06ac*/ 	.byte	0x04, 0x28
        /*06ae*/ 	.short	(.L_246 - .L_245)


	//   ....[0]....
.L_245:
        /*06b0*/ 	.word	0x00000050


	//   ....[1]....
        /*06b4*/ 	.word	0x00001800


	//   ....[2]....
        /*06b8*/ 	.word	0x00001820


	//   ....[3]....
        /*06bc*/ 	.word	0x000019f0


	//   ....[4]....
        /*06c0*/ 	.word	0x00001a00


	//   ....[5]....
        /*06c4*/ 	.word	0x00001bc0


	//   ....[6]....
        /*06c8*/ 	.word	0x00001be0


	//   ....[7]....
        /*06cc*/ 	.word	0x00001da0


	//   ....[8]....
        /*06d0*/ 	.word	0x00001db0


	//   ....[9]....
        /*06d4*/ 	.word	0x000037a0


	//   ....[10]....
        /*06d8*/ 	.word	0x000037e0


	//   ....[11]....
        /*06dc*/ 	.word	0x00003d40


	//   ....[12]....
        /*06e0*/ 	.word	0x00003d70


	//   ....[13]....
        /*06e4*/ 	.word	0x00003da0


	//   ....[14]....
        /*06e8*/ 	.word	0x00003e50


	//   ....[15]....
        /*06ec*/ 	.word	0x00003e80


	//   ....[16]....
        /*06f0*/ 	.word	0x00003f50


	//   ....[17]....
        /*06f4*/ 	.word	0x00004520


	//   ....[18]....
        /*06f8*/ 	.word	0x000046a0


	//   ....[19]....
        /*06fc*/ 	.word	0x000046d0


	//   ....[20]....
        /*0700*/ 	.word	0x00004750


	//   ....[21]....
        /*0704*/ 	.word	0x00006b00


	//   ....[22]....
        /*0708*/ 	.word	0x00006b50


	//   ....[23]....
        /*070c*/ 	.word	0x00006bb0


	//   ....[24]....
        /*0710*/ 	.word	0x00006c20


	//   ....[25]....
        /*0714*/ 	.word	0x00007b50


	//   ....[26]....
        /*0718*/ 	.word	0x00007d60


	//   ....[27]....
        /*071c*/ 	.word	0x00008020


	//   ....[28]....
        /*0720*/ 	.word	0x00008120


	//   ....[29]....
        /*0724*/ 	.word	0x00008170


	//   ....[30]....
        /*0728*/ 	.word	0x000081f0


	//   ....[31]....
        /*072c*/ 	.word	0x00008220


	//   ....[32]....
        /*0730*/ 	.word	0x00008340


	//   ....[33]....
        /*0734*/ 	.word	0x0000bb00


	//   ....[34]....
        /*0738*/ 	.word	0x0000bb90


	//   ....[35]....
        /*073c*/ 	.word	0x0000bbc0


	//   ....[36]....
        /*0740*/ 	.word	0x0000bbf0


	//   ....[37]....
        /*0744*/ 	.word	0x0000bc70


	//   ....[38]....
        /*0748*/ 	.word	0x0000bcb0


	//   ....[39]....
        /*074c*/ 	.word	0x0000c1e0


	//   ....[40]....
        /*0750*/ 	.word	0x0000c350


	//   ....[41]....
        /*0754*/ 	.word	0x0000e200


	//   ....[42]....
        /*0758*/ 	.word	0x0000e270


	//   ....[43]....
        /*075c*/ 	.word	0x0000e280


	//   ....[44]....
        /*0760*/ 	.word	0x0000e290


	//   ....[45]....
        /*0764*/ 	.word	0x0000e2c0


	//   ....[46]....
        /*0768*/ 	.word	0x0000e2e0


	//   ....[47]....
        /*076c*/ 	.word	0x0000e2f0


	//   ....[48]....
        /*0770*/ 	.word	0x0000e300


	//   ....[49]....
        /*0774*/ 	.word	0x0000f410


	//   ....[50]....
        /*0778*/ 	.word	0x0000f800


	//   ....[51]....
        /*077c*/ 	.word	0x0000f830


	//   ....[52]....
        /*0780*/ 	.word	0x0000f860


	//   ....[53]....
        /*0784*/ 	.word	0x0000f880


	//   ....[54]....
        /*0788*/ 	.word	0x0000f890


	//   ....[55]....
        /*078c*/ 	.word	0x0000f8a0


	//   ....[56]....
        /*0790*/ 	.word	0x0000f8b0


	//   ....[57]....
        /*0794*/ 	.word	0x0000f8c0


	//   ....[58]....
        /*0798*/ 	.word	0x0000fb40


	//   ....[59]....
        /*079c*/ 	.word	0x0000fb50


	//   ....[60]....
        /*07a0*/ 	.word	0x0000fc80


	//   ....[61]....
        /*07a4*/ 	.word	0x0000fcb0


	//   ....[62]....
        /*07a8*/ 	.word	0x0000fdb0


	//   ....[63]....
        /*07ac*/ 	.word	0x0000fde0


	//   ....[64]....
        /*07b0*/ 	.word	0x0000fed0


	//   ....[65]....
        /*07b4*/ 	.word	0x0000fee0


	//   ....[66]....
        /*07b8*/ 	.word	0x000104b0


	//   ....[67]....
        /*07bc*/ 	.word	0x000104d0


	//   ....[68]....
        /*07c0*/ 	.word	0x00010660


	//   ....[69]....
        /*07c4*/ 	.word	0x00010670


	//   ....[70]....
        /*07c8*/ 	.word	0x000107f0


	//   ....[71]....
        /*07cc*/ 	.word	0x00010810


	//   ....[72]....
        /*07d0*/ 	.word	0x00010990


	//   ....[73]....
        /*07d4*/ 	.word	0x000109a0


	//   ....[74]....
        /*07d8*/ 	.word	0x00010b90


	//   ....[75]....
        /*07dc*/ 	.word	0x00010c80


	//   ....[76]....
        /*07e0*/ 	.word	0x00010cf0


	//   ....[77]....
        /*07e4*/ 	.word	0x00010d50


	//   ....[78]....
        /*07e8*/ 	.word	0x00010db0


	//   ....[79]....
        /*07ec*/ 	.word	0x00010e10


	//   ....[80]....
        /*07f0*/ 	.word	0x00010e80


	//   ....[81]....
        /*07f4*/ 	.word	0x00010ee0


	//   ....[82]....
        /*07f8*/ 	.word	0x00010f40


	//   ....[83]....
        /*07fc*/ 	.word	0x00010f90


	//   ....[84]....
        /*0800*/ 	.word	0x00010ff0


	//   ....[85]....
        /*0804*/ 	.word	0x00011040


	//   ....[86]....
        /*0808*/ 	.word	0x000110a0


	//   ....[87]....
        /*080c*/ 	.word	0x000110f0


	//   ....[88]....
        /*0810*/ 	.word	0x00011150


	//   ....[89]....
        /*0814*/ 	.word	0x000111a0


	//   ....[90]....
        /*0818*/ 	.word	0x00011200


	//   ....[91]....
        /*081c*/ 	.word	0x00011260


	//   ....[92]....
        /*0820*/ 	.word	0x000112d0


	//   ....[93]....
        /*0824*/ 	.word	0x00011330


	//   ....[94]....
        /*0828*/ 	.word	0x00011390


	//   ....[95]....
        /*082c*/ 	.word	0x000113f0


	//   ....[96]....
        /*0830*/ 	.word	0x00011460


	//   ....[97]....
        /*0834*/ 	.word	0x000114c0


	//   ....[98]....
        /*0838*/ 	.word	0x00011520


	//   ....[99]....
        /*083c*/ 	.word	0x00011580


	//----- nvinfo : EIATTR_EXIT_INSTR_OFFSETS
	.align		4
.L_246:
        /*0840*/ 	.byte	0x04, 0x1c
        /*0842*/ 	.short	(.L_248 - .L_247)


	//   ....[0]....
.L_247:
        /*0844*/ 	.word	0x000000a0


	//   ....[1]....
        /*0848*/ 	.word	0x00010c30


	//----- nvinfo : EIATTR_MAX_THREADS
	.align		4
.L_248:
        /*084c*/ 	.byte	0x04, 0x05
        /*084e*/ 	.short	(.L_250 - .L_249)
.L_249:
        /*0850*/ 	.word	0x00000080
        /*0854*/ 	.word	0x00000001
        /*0858*/ 	.word	0x00000001


	//----- nvinfo : EIATTR_CRS_STACK_SIZE
	.align		4
.L_250:
        /*085c*/ 	.byte	0x04, 0x1e
        /*085e*/ 	.short	(.L_252 - .L_251)
.L_251:
        /*0860*/ 	.word	0x00000000
.L_252:


//--------------------- .nv.info._ZN7cutlass13device_kernelIN5flash19enable_sm80_to_sm89INS1_16FlashAttnFwdSm80INS1_25CollectiveMainloopFwdSm80ILi4ELi1ELb0EN4cute5tupleIJNS5_1CILi128EEENS7_ILi64EEENS7_ILi96EEEEEELi96ENS_6half_tEfNS_4arch4Sm80ELb1ELb0ELb1ELb1ELb0ELb0ELb1ELb0EEENS1_21CollectiveEpilogueFwdINS6_IJS8_SA_S9_EEENS6_IJNS7_ILi1EEESI_SI_EEESC_SE_Li128ELb1ELb1ELb0ELb0EEENS1_19SingleTileSchedulerILb1ELb0ELb1ELi128EEEEEEEEEvNT_6ParamsE --------------------------
	.section	.nv.info._ZN7cutlass13device_kernelIN5flash19enable_sm80_to_sm89INS1_16FlashAttnFwdSm80INS1_25CollectiveMainloopFwdSm80ILi4ELi1ELb0EN4cute5tupleIJNS5_1CILi128EEENS7_ILi64EEENS7_ILi96EEEEEELi96ENS_6half_tEfNS_4arch4Sm80ELb1ELb0ELb1ELb1ELb0ELb0ELb1ELb0EEENS1_21CollectiveEpilogueFwdINS6_IJS8_SA_S9_EEENS6_IJNS7_ILi1EEESI_SI_EEESC_SE_Li128ELb1ELb1ELb0ELb0EEENS1_19SingleTileSchedulerILb1ELb0ELb1ELi128EEEEEEEEEvNT_6ParamsE,"",@"SHT_CUDA_INFO"
	.sectionflags	@""
	.align	4


	//----- nvinfo : EIATTR_CUDA_API_VERSION
	.align		4
        /*0000*/ 	.byte	0x04, 0x37
        /*0002*/ 	.short	(.L_254 - .L_253)
.L_253:
        /*0004*/ 	.word	0x00000082


	//----- nvinfo : EIATTR_SW2861232_WAR
	.align		4
.L_254:
        /*0008*/ 	.byte	0x01, 0x35
	.zero		2


	//----- nvinfo : EIATTR_PARAM_CBANK
	.align		4
        /*000c*/ 	.byte	0x04, 0x0a
        /*000e*/ 	.short	(.L_256 - .L_255)
	.align		4
.L_255:
        /*0010*/ 	.word	index@(.nv.constant0._ZN7cutlass13device_kernelIN5flash19enable_sm80_to_sm89INS1_16FlashAttnFwdSm80INS1_25CollectiveMainloopFwdSm80ILi4ELi1ELb0EN4cute5tupleIJNS5_1CILi128EEENS7_ILi64EEENS7_ILi96EEEEEELi96ENS_6half_tEfNS_4arch4Sm80ELb1ELb0ELb1ELb1ELb0ELb0ELb1ELb0EEENS1_21CollectiveEpilogueFwdINS6_IJS8_SA_S9_EEENS6_IJNS7_ILi1EEESI_SI_EEESC_SE_Li128ELb1ELb1ELb0ELb0EEENS1_19SingleTileSchedulerILb1ELb0ELb1ELi128EEEEEEEEEvNT_6ParamsE)
        /*0014*/ 	.short	0x0160
        /*0016*/ 	.short	0x0418


	//----- nvinfo : EIATTR_CBANK_PARAM_SIZE
	.align		4
.L_256:
        /*0018*/ 	.byte	0x03, 0x19
        /*001a*/ 	.short	0x0418


	//----- nvinfo : EIATTR_KPARAM_INFO
	.align		4
        /*001c*/ 	.byte	0x04, 0x17
        /*001e*/ 	.short	(.L_258 - .L_257)
.L_257:
        /*0020*/ 	.word	0x00000000
        /*0024*/ 	.short	0x0000
        /*0026*/ 	.short	0x0000
        /*0028*/ 	.byte	0x00, 0xf0, 0x61, 0x10


	//----- nvinfo : EIATTR_MAXREG_COUNT
	.align		4
.L_258:
        /*002c*/ 	.byte	0x03, 0x1b
        /*002e*/ 	.short	0x00ff


	//----- nvinfo : EIATTR_NUM_BARRIERS
	.align		4
        /*0030*/ 	.byte	0x02, 0x4c
        /*0032*/ 	.byte	0x02
	.zero		1


	//----- nvinfo : EIATTR_ANNOTATIONS
	.align		4
        /*0034*/ 	.byte	0x04, 0x55
        /*0036*/ 	.short	(.L_260 - .L_259)


	//   ....[0]....
.L_259:
        /* <DEDUP_REMOVED lines=48> */


	//----- nvinfo : EIATTR_MERCURY_ISA_VERSION
	.align		4
.L_260:
        /*0320*/ 	.byte	0x03, 0x5f
        /*0322*/ 	.short	0x0000


	//----- nvinfo : EIATTR_COOP_GROUP_MASK_REGIDS
	.align		4
        /*0324*/ 	.byte	0x04, 0x29
        /*0326*/ 	.short	(.L_262 - .L_261)


	//   ....[0]....
.L_261:
        /*0328*/ 	.word	0xffffffff


	//   ....[1]....
        /*032c*/ 	.word	0xffffffff


	//   ....[2]....
        /*0330*/ 	.word	0xffffffff


	//   ....[3]....
        /*0334*/ 	.word	0xffffffff


	//   ....[4]....
        /*0338*/ 	.word	0xffffffff


	//   ....[5]....
        /*033c*/ 	.word	0xffffffff


	//   ....[6]....
        /*0340*/ 	.word	0xffffffff


	//   ....[7]....
        /*0344*/ 	.word	0xffffffff


	//   ....[8]....
        /*0348*/ 	.word	0xffffffff


	//   ....[9]....
        /*034c*/ 	.word	0xffffffff


	//   ....[10]....
        /*0350*/ 	.word	0xffffffff


	//   ....[11]....
        /*0354*/ 	.word	0xffffffff


	//   ....[12]....
        /*0358*/ 	.word	0xffffffff


	//   ....[13]....
        /*035c*/ 	.word	0xffffffff


	//   ....[14]....
        /*0360*/ 	.word	0xffffffff


	//   ....[15]....
        /*0364*/ 	.word	0xffffffff


	//   ....[16]....
        /*0368*/ 	.word	0xffffffff


	//   ....[17]....
        /*036c*/ 	.word	0xffffffff


	//   ....[18]....
        /*0370*/ 	.word	0xffffffff


	//   ....[19]....
        /*0374*/ 	.word	0xffffffff


	//   ....[20]....
        /*0378*/ 	.word	0xffffffff


	//   ....[21]....
        /*037c*/ 	.word	0xffffffff


	//   ....[22]....
        /*0380*/ 	.word	0xffffffff


	//   ....[23]....
        /*0384*/ 	.word	0xffffffff


	//   ....[24]....
        /*0388*/ 	.word	0xffffffff


	//   ....[25]....
        /*038c*/ 	.word	0xffffffff


	//   ....[26]....
        /*0390*/ 	.word	0xffffffff


	//   ....[27]....
        /*0394*/ 	.word	0xffffffff


	//   ....[28]....
        /*0398*/ 	.word	0xffffffff


	//   ....[29]....
        /*039c*/ 	.word	0xffffffff


	//   ....[30]....
        /*03a0*/ 	.word	0xffffffff


	//   ....[31]....
        /*03a4*/ 	.word	0xffffffff


	//   ....[32]....
        /*03a8*/ 	.word	0xffffffff


	//   ....[33]....
        /*03ac*/ 	.word	0xffffffff


	//   ....[34]....
        /*03b0*/ 	.word	0xffffffff


	//   ....[35]....
        /*03b4*/ 	.word	0xffffffff


	//   ....[36]....
        /*03b8*/ 	.word	0xffffffff


	//   ....[37]....
        /*03bc*/ 	.word	0xffffffff


	//   ....[38]....
        /*03c0*/ 	.word	0xffffffff


	//   ....[39]....
        /*03c4*/ 	.word	0xffffffff


	//   ....[40]....
        /*03c8*/ 	.word	0xffffffff


	//   ....[41]....
        /*03cc*/ 	.word	0xffffffff


	//   ....[42]....
        /*03d0*/ 	.word	0xffffffff


	//   ....[43]....
        /*03d4*/ 	.word	0xffffffff


	//   ....[44]....
        /*03d8*/ 	.word	0xffffffff


	//   ....[45]....
        /*03dc*/ 	.word	0xffffffff


	//   ....[46]....
        /*03e0*/ 	.word	0xffffffff


	//   ....[47]....
        /*03e4*/ 	.word	0xffffffff


	//   ....[48]....
        /*03e8*/ 	.word	0xffffffff


	//   ....[49]....
        /*03ec*/ 	.word	0xffffffff


	//   ....[50]....
        /*03f0*/ 	.word	0xffffffff


	//   ....[51]....
        /*03f4*/ 	.word	0xffffffff


	//   ....[52]....
        /*03f8*/ 	.word	0xffffffff


	//   ....[53]....
        /*03fc*/ 	.word	0xffffffff


	//   ....[54]....
        /*0400*/ 	.word	0xffffffff


	//   ....[55]....
        /*0404*/ 	.word	0xffffffff


	//   ....[56]....
        /*0408*/ 	.word	0xffffffff


	//   ....[57]....
        /*040c*/ 	.word	0xffffffff


	//   ....[58]....
        /*0410*/ 	.word	0xffffffff


	//   ....[59]....
        /*0414*/ 	.word	0xffffffff


	//   ....[60]....
        /*0418*/ 	.word	0xffffffff


	//   ....[61]....
        /*041c*/ 	.word	0xffffffff


	//   ....[62]....
        /*0420*/ 	.word	0xffffffff


	//   ....[63]....
        /*0424*/ 	.word	0xffffffff


	//   ....[64]....
        /*0428*/ 	.word	0xffffffff


	//   ....[65]....
        /*042c*/ 	.word	0xffffffff


	//   ....[66]....
        /*0430*/ 	.word	0xffffffff


	//   ....[67]....
        /*0434*/ 	.word	0xffffffff


	//   ....[68]....
        /*0438*/ 	.word	0xffffffff


	//   ....[69]....
        /*043c*/ 	.word	0xffffffff


	//   ....[70]....
        /*0440*/ 	.word	0xffffffff


	//   ....[71]....
        /*0444*/ 	.word	0xffffffff


	//   ....[72]....
        /*0448*/ 	.word	0xffffffff


	//----- nvinfo : EIATTR_COOP_GROUP_INSTR_OFFSETS
	.align		4
.L_262:
        /*044c*/ 	.byte	0x04, 0x28
        /*044e*/ 	.short	(.L_264 - .L_263)


	//   ....[0]....
.L_263:
        /*0450*/ 	.word	0x00000090


	//   ....[1]....
        /*0454*/ 	.word	0x000012a0


	//   ....[2]....
        /*0458*/ 	.word	0x00001390


	//   ....[3]....
        /*045c*/ 	.word	0x000014e0


	//   ....[4]....
        /*0460*/ 	.word	0x00001510


	//   ....[5]....
        /*0464*/ 	.word	0x00001660


	//   ....[6]....
        /*0468*/ 	.word	0x00001690


	//   ....[7]....
        /*046c*/ 	.word	0x000017d0


	//   ....[8]....
        /*0470*/ 	.word	0x00001810


	//   ....[9]....
        /*0474*/ 	.word	0x00002eb0


	//   ....[10]....
        /*0478*/ 	.word	0x00002ed0


	//   ....[11]....
        /*047c*/ 	.word	0x00002ef0


	//   ....[12]....
        /*0480*/ 	.word	0x00002f10


	//   ....[13]....
        /*0484*/ 	.word	0x00003890


	//   ....[14]....
        /*0488*/ 	.word	0x00003ac0


	//   ....[15]....
        /*048c*/ 	.word	0x00003af0


	//   ....[16]....
        /*0490*/ 	.word	0x00003c50


	//   ....[17]....
        /*0494*/ 	.word	0x00003fe0


	//   ....[18]....
        /*0498*/ 	.word	0x00004190


	//   ....[19]....
        /*049c*/ 	.word	0x000041c0


	//   ....[20]....
        /*04a0*/ 	.word	0x000043f0


	//   ....[21]....
        /*04a4*/ 	.word	0x00006fe0


	//   ....[22]....
        /*04a8*/ 	.word	0x00007020


	//   ....[23]....
        /*04ac*/ 	.word	0x00007060


	//   ....[24]....
        /*04b0*/ 	.word	0x000070b0


	//   ....[25]....
        /*04b4*/ 	.word	0x00007c50


	//   ....[26]....
        /*04b8*/ 	.word	0x00007cf0


	//   ....[27]....
        /*04bc*/ 	.word	0x00007d70


	//   ....[28]....
        /*04c0*/ 	.word	0x00007e40


	//   ....[29]....
        /*04c4*/ 	.word	0x00008060


	//   ....[30]....
        /*04c8*/ 	.word	0x00008190


	//   ....[31]....
        /*04cc*/ 	.word	0x00008270


	//   ....[32]....
        /*04d0*/ 	.word	0x00008340


	//   ....[33]....
        /*04d4*/ 	.word	0x0000bbf0


	//   ....[34]....
        /*04d8*/ 	.word	0x0000bc80


	//   ....[35]....
        /*04dc*/ 	.word	0x0000bd00


	//   ....[36]....
        /*04e0*/ 	.word	0x0000bd90


	//   ....[37]....
        /*04e4*/ 	.word	0x0000be70


	//   ....[38]....
        /*04e8*/ 	.word	0x0000bf20


	//   ....[39]....
        /*04ec*/ 	.word	0x0000c210


	//   ....[40]....
        /*04f0*/ 	.word	0x0000c380


	//   ....[41]....
        /*04f4*/ 	.word	0x0000e410


	//   ....[42]....
        /*04f8*/ 	.word	0x0000e420


	//   ....[43]....
        /*04fc*/ 	.word	0x0000e430


	//   ....[44]....
        /*0500*/ 	.word	0x0000e440


	//   ....[45]....
        /*0504*/ 	.word	0x0000e470


	//   ....[46]....
        /*0508*/ 	.word	0x0000e490


	//   ....[47]....
        /*050c*/ 	.word	0x0000e4b0


	//   ....[48]....
        /*0510*/ 	.word	0x0000e4c0


	//   ....[49]....
        /*0514*/ 	.word	0x0000fba0


	//   ....[50]....
        /*0518*/ 	.word	0x0000fbe0


	//   ....[51]....
        /*051c*/ 	.word	0x0000fc10


	//   ....[52]....
        /*0520*/ 	.word	0x0000fc30


	//   ....[53]....
        /*0524*/ 	.word	0x0000fc40


	//   ....[54]....
        /*0528*/ 	.word	0x0000fc50


	//   ....[55]....
        /*052c*/ 	.word	0x0000fc60


	//   ....[56]....
        /*0530*/ 	.word	0x0000fc70


	//   ....[57]....
        /*0534*/ 	.word	0x0000fe80


	//   ....[58]....
        /*0538*/ 	.word	0x0000fe90


	//   ....[59]....
        /*053c*/ 	.word	0x00010010


	//   ....[60]....
        /*0540*/ 	.word	0x00010040


	//   ....[61]....
        /*0544*/ 	.word	0x00010190


	//   ....[62]....
        /*0548*/ 	.word	0x000101c0


	//   ....[63]....
        /*054c*/ 	.word	0x00010310


	//   ....[64]....
        /*0550*/ 	.word	0x00010330


	//   ....[65]....
        /*0554*/ 	.word	0x00010b30


	//   ....[66]....
        /*0558*/ 	.word	0x00010b50


	//   ....[67]....
        /*055c*/ 	.word	0x00010ca0


	//   ....[68]....
        /*0560*/ 	.word	0x00010cd0


	//   ....[69]....
        /*0564*/ 	.word	0x00010e00


	//   ....[70]....
        /*0568*/ 	.word	0x00010e30


	//   ....[71]....
        /*056c*/ 	.word	0x00010f60


	//   ....[72]....
        /*0570*/ 	.word	0x00010f80


	//----- nvinfo : EIATTR_EXIT_INSTR_OFFSETS
	.align		4
.L_264:
        /*0574*/ 	.byte	0x04, 0x1c
        /*0576*/ 	.short	(.L_266 - .L_265)


	//   ....[0]....
.L_265:
        /*0578*/ 	.word	0x00000370


	//   ....[1]....
        /*057c*/ 	.word	0x00010340


	//   ....[2]....
        /*0580*/ 	.word	0x00010410


	//   ....[3]....
        /*0584*/ 	.word	0x00010470


	//   ....[4]....
        /*0588*/ 	.word	0x00010f90


	//   ....[5]....
        /*058c*/ 	.word	0x00011040


	//   ....[6]....
        /*0590*/ 	.word	0x000110a0


	//----- nvinfo : EIATTR_CTAIDZ_USED
	.align		4
.L_266:
        /*0594*/ 	.byte	0x01, 0x04
	.zero		2


	//----- nvinfo : EIATTR_MAX_THREADS
	.align		4
        /*0598*/ 	.byte	0x04, 0x05
        /*059a*/ 	.short	(.L_268 - .L_267)
.L_267:
        /*059c*/ 	.word	0x00000080
        /*05a0*/ 	.word	0x00000001
        /*05a4*/ 	.word	0x00000001


	//----- nvinfo : EIATTR_CRS_STACK_SIZE
	.align		4
.L_268:
        /*05a8*/ 	.byte	0x04, 0x1e
        /*05aa*/ 	.short	(.L_270 - .L_269)
.L_269:
        /*05ac*/ 	.word	0x00000000
.L_270:


//--------------------- .nv.info._ZN7cutlass13device_kernelIN5flash19enable_sm80_to_sm89INS1_16FlashAttnFwdSm80INS1_25CollectiveMainloopFwdSm80ILi4ELi1ELb0EN4cute5tupleIJNS5_1CILi128EEENS7_ILi64EEENS7_ILi96EEEEEELi96ENS_6half_tEfNS_4arch4Sm80ELb1ELb0ELb1ELb1ELb0ELb1ELb1ELb0EEENS1_21CollectiveEpilogueFwdINS6_IJS8_SA_S9_EEENS6_IJNS7_ILi1EEESI_SI_EEESC_SE_Li128ELb1ELb1ELb0ELb0EEENS1_19SingleTileSchedulerILb1ELb0ELb1ELi128EEEEEEEEEvNT_6ParamsE --------------------------
	.section	.nv.info._ZN7cutlass13device_kernelIN5flash19enable_sm80_to_sm89INS1_16FlashAttnFwdSm80INS1_25CollectiveMainloopFwdSm80ILi4ELi1ELb0EN4cute5tupleIJNS5_1CILi128EEENS7_ILi64EEENS7_ILi96EEEEEELi96ENS_6half_tEfNS_4arch4Sm80ELb1ELb0ELb1ELb1ELb0ELb1ELb1ELb0EEENS1_21CollectiveEpilogueFwdINS6_IJS8_SA_S9_EEENS6_IJNS7_ILi1EEESI_SI_EEESC_SE_Li128ELb1ELb1ELb0ELb0EEENS1_19SingleTileSchedulerILb1ELb0ELb1ELi128EEEEEEEEEvNT_6ParamsE,"",@"SHT_CUDA_INFO"
	.sectionflags	@""
	.align	4


	//----- nvinfo : EIATTR_CUDA_API_VERSION
	.align		4
        /*0000*/ 	.byte	0x04, 0x37
        /*0002*/ 	.short	(.L_272 - .L_271)
.L_271:
        /*0004*/ 	.word	0x00000082


	//----- nvinfo : EIATTR_SW2861232_WAR
	.align		4
.L_272:
        /*0008*/ 	.byte	0x01, 0x35
	.zero		2


	//----- nvinfo : EIATTR_PARAM_CBANK
	.align		4
        /*000c*/ 	.byte	0x04, 0x0a
        /*000e*/ 	.short	(.L_274 - .L_273)
	.align		4
.L_273:
        /*0010*/ 	.word	index@(.nv.constant0._ZN7cutlass13device_kernelIN5flash19enable_sm80_to_sm89INS1_16FlashAttnFwdSm80INS1_25CollectiveMainloopFwdSm80ILi4ELi1ELb0EN4cute5tupleIJNS5_1CILi128EEENS7_ILi64EEENS7_ILi96EEEEEELi96ENS_6half_tEfNS_4arch4Sm80ELb1ELb0ELb1ELb1ELb0ELb1ELb1ELb0EEENS1_21CollectiveEpilogueFwdINS6_IJS8_SA_S9_EEENS6_IJNS7_ILi1EEESI_SI_EEESC_SE_Li128ELb1ELb1ELb0ELb0EEENS1_19SingleTileSchedulerILb1ELb0ELb1ELi128EEEEEEEEEvNT_6ParamsE)
        /*0014*/ 	.short	0x0160
        /*0016*/ 	.short	0x0418


	//----- nvinfo : EIATTR_CBANK_PARAM_SIZE
	.align		4
.L_274:
        /*0018*/ 	.byte	0x03, 0x19
        /*001a*/ 	.short	0x0418


	//----- nvinfo : EIATTR_KPARAM_INFO
	.align		4
        /*001c*/ 	.byte	0x04, 0x17
        /*001e*/ 	.short	(.L_276 - .L_275)
.L_275:
        /*0020*/ 	.word	0x00000000
        /*0024*/ 	.short	0x0000
        /*0026*/ 	.short	0x0000
        /*0028*/ 	.byte	0x00, 0xf0, 0x61, 0x10


	//----- nvinfo : EIATTR_MAXREG_COUNT
	.align		4
.L_276:
        /*002c*/ 	.byte	0x03, 0x1b
        /*002e*/ 	.short	0x00ff


	//----- nvinfo : EIATTR_NUM_BARRIERS
	.align		4
        /*0030*/ 	.byte	0x02, 0x4c
        /*0032*/ 	.byte	0x02
	.zero		1


	//----- nvinfo : EIATTR_ANNOTATIONS
	.align		4
        /*0034*/ 	.byte	0x04, 0x55
        /*0036*/ 	.short	(.L_278 - .L_277)


	//   ....[0]....
.L_277:
        /* <DEDUP_REMOVED lines=53> */


	//----- nvinfo : EIATTR_MERCURY_ISA_VERSION
	.align		4
.L_278:
        /*0370*/ 	.byte	0x03, 0x5f
        /*0372*/ 	.short	0x0000


	//----- nvinfo : EIATTR_COOP_GROUP_MASK_REGIDS
	.align		4
        /*0374*/ 	.byte	0x04, 0x29
        /*0376*/ 	.short	(.L_280 - .L_279)


	//   ....[0]....
.L_279:
        /*0378*/ 	.word	0xffffffff


	//   ....[1]....
        /*037c*/ 	.word	0xffffffff


	//   ....[2]....
        /*0380*/ 	.word	0xffffffff


	//   ....[3]....
        /*0384*/ 	.word	0xffffffff


	//   ....[4]....
        /*0388*/ 	.word	0xffffffff


	//   ....[5]....
        /*038c*/ 	.word	0xffffffff


	//   ....[6]....
        /*0390*/ 	.word	0xffffffff


	//   ....[7]....
        /*0394*/ 	.word	0xffffffff


	//   ....[8]....
        /*0398*/ 	.word	0xffffffff


	//   ....[9]....
        /*039c*/ 	.word	0xffffffff


	//   ....[10]....
        /*03a0*/ 	.word	0xffffffff


	//   ....[11]....
        /*03a4*/ 	.word	0xffffffff


	//   ....[12]....
        /*03a8*/ 	.word	0xffffffff


	//   ....[13]....
        /*03ac*/ 	.word	0xffffffff


	//   ....[14]....
        /*03b0*/ 	.word	0xffffffff


	//   ....[15]....
        /*03b4*/ 	.word	0xffffffff


	//   ....[16]....
        /*03b8*/ 	.word	0xffffffff


	//   ....[17]....
        /*03bc*/ 	.word	0xffffffff


	//   ....[18]....
        /*03c0*/ 	.word	0xffffffff


	//   ....[19]....
        /*03c4*/ 	.word	0xffffffff


	//   ....[20]....
        /*03c8*/ 	.word	0xffffffff


	//   ....[21]....
        /*03cc*/ 	.word	0xffffffff


	//   ....[22]....
        /*03d0*/ 	.word	0xffffffff


	//   ....[23]....
        /*03d4*/ 	.word	0xffffffff


	//   ....[24]....
        /*03d8*/ 	.word	0xffffffff


	//   ....[25]....
        /*03dc*/ 	.word	0xffffffff


	//   ....[26]....
        /*03e0*/ 	.word	0xffffffff


	//   ....[27]....
        /*03e4*/ 	.word	0xffffffff


	//   ....[28]....
        /*03e8*/ 	.word	0xffffffff


	//   ....[29]....
        /*03ec*/ 	.word	0xffffffff


	//   ....[30]....
        /*03f0*/ 	.word	0xffffffff


	//   ....[31]....
        /*03f4*/ 	.word	0xffffffff


	//   ....[32]....
        /*03f8*/ 	.word	0xffffffff


	//   ....[33]....
        /*03fc*/ 	.word	0xffffffff


	//   ....[34]....
        /*0400*/ 	.word	0xffffffff


	//   ....[35]....
        /*0404*/ 	.word	0xffffffff


	//   ....[36]....
        /*0408*/ 	.word	0xffffffff


	//   ....[37]....
        /*040c*/ 	.word	0xffffffff


	//   ....[38]....
        /*0410*/ 	.word	0xffffffff


	//   ....[39]....
        /*0414*/ 	.word	0xffffffff


	//   ....[40]....
        /*0418*/ 	.word	0xffffffff


	//   ....[41]....
        /*041c*/ 	.word	0xffffffff


	//   ....[42]....
        /*0420*/ 	.word	0xffffffff


	//   ....[43]....
        /*0424*/ 	.word	0xffffffff


	//   ....[44]....
        /*0428*/ 	.word	0xffffffff


	//   ....[45]....
        /*042c*/ 	.word	0xffffffff


	//   ....[46]....
        /*0430*/ 	.word	0xffffffff


	//   ....[47]....
        /*0434*/ 	.word	0xffffffff


	//   ....[48]....
        /*0438*/ 	.word	0xffffffff


	//   ....[49]....
        /*043c*/ 	.word	0xffffffff


	//   ....[50]....
        /*0440*/ 	.word	0xffffffff


	//   ....[51]....
        /*0444*/ 	.word	0xffffffff


	//   ....[52]....
        /*0448*/ 	.word	0xffffffff


	//   ....[53]....
        /*044c*/ 	.word	0xffffffff


	//   ....[54]....
        /*0450*/ 	.word	0xffffffff


	//   ....[55]....
        /*0454*/ 	.word	0xffffffff


	//   ....[56]....
        /*0458*/ 	.word	0xffffffff


	//   ....[57]....
        /*045c*/ 	.word	0xffffffff


	//   ....[58]....
        /*0460*/ 	.word	0xffffffff


	//   ....[59]....
        /*0464*/ 	.word	0xffffffff


	//   ....[60]....
        /*0468*/ 	.word	0xffffffff


	//   ....[61]....
        /*046c*/ 	.word	0xffffffff


	//   ....[62]....
        /*0470*/ 	.word	0xffffffff


	//   ....[63]....
        /*0474*/ 	.word	0xffffffff


	//   ....[64]....
        /*0478*/ 	.word	0xffffffff


	//   ....[65]....
        /*047c*/ 	.word	0xffffffff


	//   ....[66]....
        /*0480*/ 	.word	0xffffffff


	//   ....[67]....
        /*0484*/ 	.word	0xffffffff


	//   ....[68]....
        /*0488*/ 	.word	0xffffffff


	//   ....[69]....
        /*048c*/ 	.word	0xffffffff


	//   ....[70]....
        /*0490*/ 	.word	0xffffffff


	//   ....[71]....
        /*0494*/ 	.word	0xffffffff


	//   ....[72]....
        /*0498*/ 	.word	0xffffffff


	//   ....[73]....
        /*049c*/ 	.word	0xffffffff


	//   ....[74]....
        /*04a0*/ 	.word	0xffffffff


	//   ....[75]....
        /*04a4*/ 	.word	0xffffffff


	//   ....[76]....
        /*04a8*/ 	.word	0xffffffff


	//   ....[77]....
        /*04ac*/ 	.word	0xffffffff


	//   ....[78]....
        /*04b0*/ 	.word	0xffffffff


	//   ....[79]....
        /*04b4*/ 	.word	0xffffffff


	//   ....[80]....
        /*04b8*/ 	.word	0xffffffff


	//   ....[81]....
        /*04bc*/ 	.word	0xffffffff


	//   ....[82]....
        /*04c0*/ 	.word	0xffffffff


	//   ....[83]....
        /*04c4*/ 	.word	0xffffffff


	//   ....[84]....
        /*04c8*/ 	.word	0xffffffff


	//   ....[85]....
        /*04cc*/ 	.word	0xffffffff


	//   ....[86]....
        /*04d0*/ 	.word	0xffffffff


	//   ....[87]....
        /*04d4*/ 	.word	0xffffffff


	//   ....[88]....
        /*04d8*/ 	.word	0xffffffff


	//----- nvinfo : EIATTR_COOP_GROUP_INSTR_OFFSETS
	.align		4
.L_280:
        /*04dc*/ 	.byte	0x04, 0x28
        /*04de*/ 	.short	(.L_282 - .L_281)


	//   ....[0]....
.L_281:
        /*04e0*/ 	.word	0x00000090


	//   ....[1]....
        /*04e4*/ 	.word	0x00006730


	//   ....[2]....
        /*04e8*/ 	.word	0x00006740


	//   ....[3]....
        /*04ec*/ 	.word	0x00006870


	//   ....[4]....
        /*04f0*/ 	.word	0x000068a0


	//   ....[5]....
        /*04f4*/ 	.word	0x000069e0


	//   ....[6]....
        /*04f8*/ 	.word	0x00006a10


	//   ....[7]....
        /*04fc*/ 	.word	0x00006b70


	//   ....[8]....
        /*0500*/ 	.word	0x00006b90


	//   ....[9]....
        /*0504*/ 	.word	0x00007310


	//   ....[10]....
        /*0508*/ 	.word	0x00007330


	//   ....[11]....
        /*050c*/ 	.word	0x00007340


	//   ....[12]....
        /*0510*/ 	.word	0x00007350


	//   ....[13]....
        /*0514*/ 	.word	0x000078c0


	//   ....[14]....
        /*0518*/ 	.word	0x00007950


	//   ....[15]....
        /*051c*/ 	.word	0x00007a20


	//   ....[16]....
        /*0520*/ 	.word	0x00007a60


	//   ....[17]....
        /*0524*/ 	.word	0x0000a880


	//   ....[18]....
        /*0528*/ 	.word	0x0000a8a0


	//   ....[19]....
        /*052c*/ 	.word	0x0000a8b0


	//   ....[20]....
        /*0530*/ 	.word	0x0000a8c0


	//   ....[21]....
        /*0534*/ 	.word	0x0000ab40


	//   ....[22]....
        /*0538*/ 	.word	0x0000ad90


	//   ....[23]....
        /*053c*/ 	.word	0x0000ae00


	//   ....[24]....
        /*0540*/ 	.word	0x0000ae40


	//   ....[25]....
        /*0544*/ 	.word	0x0000f340


	//   ....[26]....
        /*0548*/ 	.word	0x0000f380


	//   ....[27]....
        /*054c*/ 	.word	0x0000f3b0


	//   ....[28]....
        /*0550*/ 	.word	0x0000f3e0


	//   ....[29]....
        /*0554*/ 	.word	0x0000fd60


	//   ....[30]....
        /*0558*/ 	.word	0x0000ff90


	//   ....[31]....
        /*055c*/ 	.word	0x0000ffc0


	//   ....[32]....
        /*0560*/ 	.word	0x00010150


	//   ....[33]....
        /*0564*/ 	.word	0x000104e0


	//   ....[34]....
        /*0568*/ 	.word	0x00010650


	//   ....[35]....
        /*056c*/ 	.word	0x00010680


	//   ....[36]....
        /*0570*/ 	.word	0x00010890


	//   ....[37]....
        /*0574*/ 	.word	0x00013540


	//   ....[38]....
        /*0578*/ 	.word	0x00013580


	//   ....[39]....
        /*057c*/ 	.word	0x000135c0


	//   ....[40]....
        /*0580*/ 	.word	0x000135f0


	//   ....[41]....
        /*0584*/ 	.word	0x00014190


	//   ....[42]....
        /*0588*/ 	.word	0x00014350


	//   ....[43]....
        /*058c*/ 	.word	0x000143a0


	//   ....[44]....
        /*0590*/ 	.word	0x00014420


	//   ....[45]....
        /*0594*/ 	.word	0x00014470


	//   ....[46]....
        /*0598*/ 	.word	0x00014580


	//   ....[47]....
        /*059c*/ 	.word	0x000146c0


	//   ....[48]....
        /*05a0*/ 	.word	0x00014870


	//   ....[49]....
        /*05a4*/ 	.word	0x00018130


	//   ....[50]....
        /*05a8*/ 	.word	0x000181b0


	//   ....[51]....
        /*05ac*/ 	.word	0x00018200


	//   ....[52]....
        /*05b0*/ 	.word	0x000182c0


	//   ....[53]....
        /*05b4*/ 	.word	0x000183e0


	//   ....[54]....
        /*05b8*/ 	.word	0x00018470


	//   ....[55]....
        /*05bc*/ 	.word	0x00018770


	//   ....[56]....
        /*05c0*/ 	.word	0x000188c0


	//   ....[57]....
        /*05c4*/ 	.word	0x0001aa40


	//   ....[58]....
        /*05c8*/ 	.word	0x0001aa50


	//   ....[59]....
        /*05cc*/ 	.word	0x0001aa60


	//   ....[60]....
        /*05d0*/ 	.word	0x0001aa70


	//   ....[61]....
        /*05d4*/ 	.word	0x0001aaa0


	//   ....[62]....
        /*05d8*/ 	.word	0x0001aac0


	//   ....[63]....
        /*05dc*/ 	.word	0x0001aae0


	//   ....[64]....
        /*05e0*/ 	.word	0x0001aaf0


	//   ....[65]....
        /*05e4*/ 	.word	0x0001c1c0


	//   ....[66]....
        /*05e8*/ 	.word	0x0001c1f0


	//   ....[67]....
        /*05ec*/ 	.word	0x0001c220


	//   ....[68]....
        /*05f0*/ 	.word	0x0001c240


	//   ....[69]....
        /*05f4*/ 	.word	0x0001c250


	//   ....[70]....
        /*05f8*/ 	.word	0x0001c260


	//   ....[71]....
        /*05fc*/ 	.word	0x0001c270


	//   ....[72]....
        /*0600*/ 	.word	0x0001c280


	//   ....[73]....
        /*0604*/ 	.word	0x0001c4a0


	//   ....[74]....
        /*0608*/ 	.word	0x0001c4b0


	//   ....[75]....
        /*060c*/ 	.word	0x0001c630


	//   ....[76]....
        /*0610*/ 	.word	0x0001c660


	//   ....[77]....
        /*0614*/ 	.word	0x0001c7b0


	//   ....[78]....
        /*0618*/ 	.word	0x0001c7e0


	//   ....[79]....
        /*061c*/ 	.word	0x0001c930


	//   ....[80]....
        /*0620*/ 	.word	0x0001c950


	//   ....[81]....
        /*0624*/ 	.word	0x0001d110


	//   ....[82]....
        /*0628*/ 	.word	0x0001d130


	//   ....[83]....
        /*062c*/ 	.word	0x0001d280


	//   ....[84]....
        /*0630*/ 	.word	0x0001d2b0


	//   ....[85]....
        /*0634*/ 	.word	0x0001d3e0


	//   ....[86]....
        /*0638*/ 	.word	0x0001d410


	//   ....[87]....
        /*063c*/ 	.word	0x0001d540


	//   ....[88]....
        /*0640*/ 	.word	0x0001d560


	//----- nvinfo : EIATTR_EXIT_INSTR_OFFSETS
	.align		4
.L_282:
        /*0644*/ 	.byte	0x04, 0x1c
        /*0646*/ 	.short	(.L_284 - .L_283)


	//   ....[0]....
.L_283:
        /*0648*/ 	.word	0x00000370


	//   ....[1]....
        /*064c*/ 	.word	0x0001c960


	//   ....[2]....
        /*0650*/ 	.word	0x0001ca30


	//   ....[3]....
        /*0654*/ 	.word	0x0001ca90


	//   ....[4]....
        /*0658*/ 	.word	0x0001d570


	//   ....[5]....
        /*065c*/ 	.word	0x0001d620


	//   ....[6]....
        /*0660*/ 	.word	0x0001d680


	//----- nvinfo : EIATTR_CTAIDZ_USED
	.align		4
.L_284:
        /*0664*/ 	.byte	0x01, 0x04
	.zero		2


	//----- nvinfo : EIATTR_MAX_THREADS
	.align		4
        /*0668*/ 	.byte	0x04, 0x05
        /*066a*/ 	.short	(.L_286 - .L_285)
.L_285:
        /*066c*/ 	.word	0x00000080
        /*0670*/ 	.word	0x00000001
        /*0674*/ 	.word	0x00000001


	//----- nvinfo : EIATTR_CRS_STACK_SIZE
	.align		4
.L_286:
        /*0678*/ 	.byte	0x04, 0x1e
        /*067a*/ 	.short	(.L_288 - .L_287)
.L_287:
        /*067c*/ 	.word	0x00000000
.L_288:


//--------------------- .nv.info._ZN7cutlass13device_kernelIN5flash19enable_sm80_to_sm89INS1_16FlashAttnFwdSm80INS1_25CollectiveMainloopFwdSm80ILi4ELi1ELb0EN4cute5tupleIJNS5_1CILi128EEENS7_ILi64EEENS7_ILi96EEEEEELi96ENS_6half_tEfNS_4arch4Sm80ELb0ELb0ELb0ELb0ELb0ELb0ELb1ELb0EEENS1_21CollectiveEpilogueFwdINS6_IJS8_SA_S9_EEENS6_IJNS7_ILi1EEESI_SI_EEESC_SE_Li128ELb0ELb1ELb0ELb0EEENS1_19SingleTileSchedulerILb0ELb0ELb1ELi128EEEEEEEEEvNT_6ParamsE --------------------------
	.section	.nv.info._ZN7cutlass13device_kernelIN5flash19enable_sm80_to_sm89INS1_16FlashAttnFwdSm80INS1_25CollectiveMainloopFwdSm80ILi4ELi1ELb0EN4cute5tupleIJNS5_1CILi128EEENS7_ILi64EEENS7_ILi96EEEEEELi96ENS_6half_tEfNS_4arch4Sm80ELb0ELb0ELb0ELb0ELb0ELb0ELb1ELb0EEENS1_21CollectiveEpilogueFwdINS6_IJS8_SA_S9_EEENS6_IJNS7_ILi1EEESI_SI_EEESC_SE_Li128ELb0ELb1ELb0ELb0EEENS1_19SingleTileSchedulerILb0ELb0ELb1ELi128EEEEEEEEEvNT_6ParamsE,"",@"SHT_CUDA_INFO"
	.sectionflags	@""
	.align	4


	//----- nvinfo : EIATTR_CUDA_API_VERSION
	.align		4
        /*0000*/ 	.byte	0x04, 0x37
        /*0002*/ 	.short	(.L_290 - .L_289)
.L_289:
        /*0004*/ 	.word	0x00000082


	//----- nvinfo : EIATTR_SW2861232_WAR
	.align		4
.L_290:
        /*0008*/ 	.byte	0x01, 0x35
	.zero		2


	//----- nvinfo : EIATTR_PARAM_CBANK
	.align		4
        /*000c*/ 	.byte	0x04, 0x0a
        /*000e*/ 	.short	(.L_292 - .L_291)
	.align		4
.L_291:
        /*0010*/ 	.word	index@(.nv.constant0._ZN7cutlass13device_kernelIN5flash19enable_sm80_to_sm89INS1_16FlashAttnFwdSm80INS1_25CollectiveMainloopFwdSm80ILi4ELi1ELb0EN4cute5tupleIJNS5_1CILi128EEENS7_ILi64EEENS7_ILi96EEEEEELi96ENS_6half_tEfNS_4arch4Sm80ELb0ELb0ELb0ELb0ELb0ELb0ELb1ELb0EEENS1_21CollectiveEpilogueFwdINS6_IJS8_SA_S9_EEENS6_IJNS7_ILi1EEESI_SI_EEESC_SE_Li128ELb0ELb1ELb0ELb0EEENS1_19SingleTileSchedulerILb0ELb0ELb1ELi128EEEEEEEEEvNT_6ParamsE)
        /*0014*/ 	.short	0x0160
        /*0016*/ 	.short	0x0418


	//----- nvinfo : EIATTR_CBANK_PARAM_SIZE
	.align		4
.L_292:
        /*0018*/ 	.byte	0x03, 0x19
        /*001a*/ 	.short	0x0418


	//----- nvinfo : EIATTR_KPARAM_INFO
	.align		4
        /*001c*/ 	.byte	0x04, 0x17
        /*001e*/ 	.short	(.L_294 - .L_293)
.L_293:
        /*0020*/ 	.word	0x00000000
        /*0024*/ 	.short	0x0000
        /*0026*/ 	.short	0x0000
        /*0028*/ 	.byte	0x00, 0xf0, 0x61, 0x10


	//----- nvinfo : EIATTR_MAXREG_COUNT
	.align		4
.L_294:
        /*002c*/ 	.byte	0x03, 0x1b
        /*002e*/ 	.short	0x00ff


	//----- nvinfo : EIATTR_NUM_BARRIERS
	.align		4
        /*0030*/ 	.byte	0x02, 0x4c
        /*0032*/ 	.byte	0x02
	.zero		1


	//----- nvinfo : EIATTR_ANNOTATIONS
	.align		4
        /*0034*/ 	.byte	0x04, 0x55
        /*0036*/ 	.short	(.L_296 - .L_295)


	//   ....[0]....
.L_295:
        /* <DEDUP_REMOVED lines=12> */


	//----- nvinfo : EIATTR_MERCURY_ISA_VERSION
	.align		4
.L_296:
        /*00e0*/ 	.byte	0x03, 0x5f
        /*00e2*/ 	.short	0x0000


	//----- nvinfo : EIATTR_COOP_GROUP_MASK_REGIDS
	.align		4
        /*00e4*/ 	.byte	0x04, 0x29
        /*00e6*/ 	.short	(.L_298 - .L_297)


	//   ....[0]....
.L_297:
        /*00e8*/ 	.word	0xffffffff


	//   ....[1]....
        /*00ec*/ 	.word	0xffffffff


	//   ....[2]....
        /*00f0*/ 	.word	0xffffffff


	//   ....[3]....
        /*00f4*/ 	.word	0xffffffff


	//   ....[4]....
        /*00f8*/ 	.word	0xffffffff


	//   ....[5]....
        /*00fc*/ 	.word	0xffffffff


	//   ....[6]....
        /*0100*/ 	.word	0xffffffff


	//   ....[7]....
        /*0104*/ 	.word	0xffffffff


	//   ....[8]....
        /*0108*/ 	.word	0xffffffff


	//   ....[9]....
        /*010c*/ 	.word	0xffffffff


	//   ....[10]....
        /*0110*/ 	.word	0xffffffff


	//   ....[11]....
        /*0114*/ 	.word	0xffffffff


	//   ....[12]....
        /*0118*/ 	.word	0xffffffff


	//   ....[13]....
        /*011c*/ 	.word	0xffffffff


	//   ....[14]....
        /*0120*/ 	.word	0xffffffff


	//   ....[15]....
        /*0124*/ 	.word	0xffffffff


	//   ....[16]....
        /*0128*/ 	.word	0xffffffff


	//   ....[17]....
        /*012c*/ 	.word	0xffffffff


	//   ....[18]....
        /*0130*/ 	.word	0xffffffff


	//   ....[19]....
        /*0134*/ 	.word	0xffffffff


	//   ....[20]....
        /*0138*/ 	.word	0xffffffff


	//   ....[21]....
        /*013c*/ 	.word	0xffffffff


	//   ....[22]....
        /*0140*/ 	.word	0xffffffff


	//   ....[23]....
        /*0144*/ 	.word	0xffffffff


	//   ....[24]....
        /*0148*/ 	.word	0xffffffff


	//   ....[25]....
        /*014c*/ 	.word	0xffffffff


	//   ....[26]....
        /*0150*/ 	.word	0xffffffff


	//   ....[27]....
        /*0154*/ 	.word	0xffffffff


	//   ....[28]....
        /*0158*/ 	.word	0xffffffff


	//   ....[29]....
        /*015c*/ 	.word	0xffffffff


	//   ....[30]....
        /*0160*/ 	.word	0xffffffff


	//   ....[31]....
        /*0164*/ 	.word	0xffffffff


	//   ....[32]....
        /*0168*/ 	.word	0xffffffff


	//   ....[33]....
        /*016c*/ 	.word	0xffffffff


	//   ....[34]....
        /*0170*/ 	.word	0xffffffff


	//   ....[35]....
        /*0174*/ 	.word	0xffffffff


	//   ....[36]....
        /*0178*/ 	.word	0xffffffff


	//   ....[37]....
        /*017c*/ 	.word	0xffffffff


	//   ....[38]....
        /*0180*/ 	.word	0xffffffff


	//   ....[39]....
        /*0184*/ 	.word	0xffffffff


	//   ....[40]....
        /*0188*/ 	.word	0xffffffff


	//   ....[41]....
        /*018c*/ 	.word	0xffffffff


	//   ....[42]....
        /*0190*/ 	.word	0xffffffff


	//   ....[43]....
        /*0194*/ 	.word	0xffffffff


	//   ....[44]....
        /*0198*/ 	.word	0xffffffff


	//   ....[45]....
        /*019c*/ 	.word	0xffffffff


	//   ....[46]....
        /*01a0*/ 	.word	0xffffffff


	//   ....[47]....
        /*01a4*/ 	.word	0xffffffff


	//----- nvinfo : EIATTR_COOP_GROUP_INSTR_OFFSETS
	.align		4
.L_298:
        /*01a8*/ 	.byte	0x04, 0x28
        /*01aa*/ 	.short	(.L_300 - .L_299)


	//   ....[0]....
.L_299:
        /*01ac*/ 	.word	0x00000630


	//   ....[1]....
        /*01b0*/ 	.word	0x00000660


	//   ....[2]....
        /*01b4*/ 	.word	0x000006c0


	//   ....[3]....
        /*01b8*/ 	.word	0x00000710


	//   ....[4]....
        /*01bc*/ 	.word	0x00000900


	//   ....[5]....
        /*01c0*/ 	.word	0x00000920


	//   ....[6]....
        /*01c4*/ 	.word	0x000009c0


	//   ....[7]....
        /*01c8*/ 	.word	0x00000b10


	//   ....[8]....
        /*01cc*/ 	.word	0x000025e0


	//   ....[9]....
        /*01d0*/ 	.word	0x00002730


	//   ....[10]....
        /*01d4*/ 	.word	0x00002760


	//   ....[11]....
        /*01d8*/ 	.word	0x00002810


	//   ....[12]....
        /*01dc*/ 	.word	0x00002890


	//   ....[13]....
        /*01e0*/ 	.word	0x00002980


	//   ....[14]....
        /*01e4*/ 	.word	0x000029d0


	//   ....[15]....
        /*01e8*/ 	.word	0x00002ac0


	//   ....[16]....
        /*01ec*/ 	.word	0x00005280


	//   ....[17]....
        /*01f0*/ 	.word	0x000052d0


	//   ....[18]....
        /*01f4*/ 	.word	0x00005390


	//   ....[19]....
        /*01f8*/ 	.word	0x000053e0


	//   ....[20]....
        /*01fc*/ 	.word	0x00005420


	//   ....[21]....
        /*0200*/ 	.word	0x00005510


	//   ....[22]....
        /*0204*/ 	.word	0x00005670


	//   ....[23]....
        /*0208*/ 	.word	0x00005bc0


	//   ....[24]....
        /*020c*/ 	.word	0x00007400


	//   ....[25]....
        /*0210*/ 	.word	0x00007410


	//   ....[26]....
        /*0214*/ 	.word	0x00007420


	//   ....[27]....
        /*0218*/ 	.word	0x00007470


	//   ....[28]....
        /*021c*/ 	.word	0x00007490


	//   ....[29]....
        /*0220*/ 	.word	0x000077b0


	//   ....[30]....
        /*0224*/ 	.word	0x00007820


	//   ....[31]....
        /*0228*/ 	.word	0x00007830


	//   ....[32]....
        /*022c*/ 	.word	0x00008a70


	//   ....[33]....
        /*0230*/ 	.word	0x00008a80


	//   ....[34]....
        /*0234*/ 	.word	0x00008aa0


	//   ....[35]....
        /*0238*/ 	.word	0x00008ab0


	//   ....[36]....
        /*023c*/ 	.word	0x00008ac0


	//   ....[37]....
        /*0240*/ 	.word	0x00008ad0


	//   ....[38]....
        /*0244*/ 	.word	0x00008ae0


	//   ....[39]....
        /*0248*/ 	.word	0x00008af0


	//   ....[40]....
        /*024c*/ 	.word	0x00008c20


	//   ....[41]....
        /*0250*/ 	.word	0x00008c40


	//   ....[42]....
        /*0254*/ 	.word	0x00008dc0


	//   ....[43]....
        /*0258*/ 	.word	0x00008df0


	//   ....[44]....
        /*025c*/ 	.word	0x00008f20


	//   ....[45]....
        /*0260*/ 	.word	0x00008f50


	//   ....[46]....
        /*0264*/ 	.word	0x00009080


	//   ....[47]....
        /*0268*/ 	.word	0x000090a0


	//----- nvinfo : EIATTR_EXIT_INSTR_OFFSETS
	.align		4
.L_300:
        /*026c*/ 	.byte	0x04, 0x1c
        /*026e*/ 	.short	(.L_302 - .L_301)


	//   ....[0]....
.L_301:
        /*0270*/ 	.word	0x00000040


	//   ....[1]....
        /*0274*/ 	.word	0x000090b0


	//   ....[2]....
        /*0278*/ 	.word	0x00009160


	//   ....[3]....
        /*027c*/ 	.word	0x000091c0


	//----- nvinfo : EIATTR_CTAIDZ_USED
	.align		4
.L_302:
        /*0280*/ 	.byte	0x01, 0x04
	.zero		2


	//----- nvinfo : EIATTR_MAX_THREADS
	.align		4
        /*0284*/ 	.byte	0x04, 0x05
        /*0286*/ 	.short	(.L_304 - .L_303)
.L_303:
        /*0288*/ 	.word	0x00000080
        /*028c*/ 	.word	0x00000001
        /*0290*/ 	.word	0x00000001


	//----- nvinfo : EIATTR_CRS_STACK_SIZE
	.align		4
.L_304:
        /*0294*/ 	.byte	0x04, 0x1e
        /*0296*/ 	.short	(.L_306 - .L_305)
.L_305:
        /*0298*/ 	.word	0x00000000
.L_306:


//--------------------- .nv.info._ZN7cutlass13device_kernelIN5flash19enable_sm80_to_sm89INS1_16FlashAttnFwdSm80INS1_25CollectiveMainloopFwdSm80ILi4ELi1ELb0EN4cute5tupleIJNS5_1CILi128EEENS7_ILi64EEENS7_ILi96EEEEEELi96ENS_6half_tEfNS_4arch4Sm80ELb0ELb0ELb0ELb1ELb0ELb0ELb1ELb0EEENS1_21CollectiveEpilogueFwdINS6_IJS8_SA_S9_EEENS6_IJNS7_ILi1EEESI_SI_EEESC_SE_Li128ELb1ELb1ELb0ELb0EEENS1_19SingleTileSchedulerILb1ELb0ELb1ELi128EEEEEEEEEvNT_6ParamsE --------------------------
	.section	.nv.info._ZN7cutlass13device_kernelIN5flash19enable_sm80_to_sm89INS1_16FlashAttnFwdSm80INS1_25CollectiveMainloopFwdSm80ILi4ELi1ELb0EN4cute5tupleIJNS5_1CILi128EEENS7_ILi64EEENS7_ILi96EEEEEELi96ENS_6half_tEfNS_4arch4Sm80ELb0ELb0ELb0ELb1ELb0ELb0ELb1ELb0EEENS1_21CollectiveEpilogueFwdINS6_IJS8_SA_S9_EEENS6_IJNS7_ILi1EEESI_SI_EEESC_SE_Li128ELb1ELb1ELb0ELb0EEENS1_19SingleTileSchedulerILb1ELb0ELb1ELi128EEEEEEEEEvNT_6ParamsE,"",@"SHT_CUDA_INFO"
	.sectionflags	@""
	.align	4


	//----- nvinfo : EIATTR_CUDA_API_VERSION
	.align		4
        /*0000*/ 	.byte	0x04, 0x37
        /*0002*/ 	.short	(.L_308 - .L_307)
.L_307:
        /*0004*/ 	.word	0x00000082


	//----- nvinfo : EIATTR_SW2861232_WAR
	.align		4
.L_308:
        /*0008*/ 	.byte	0x01, 0x35
	.zero		2


	//----- nvinfo : EIATTR_PARAM_CBANK
	.align		4
        /*000c*/ 	.byte	0x04, 0x0a
        /*000e*/ 	.short	(.L_310 - .L_309)
	.align		4
.L_309:
        /*0010*/ 	.word	index@(.nv.constant0._ZN7cutlass13device_kernelIN5flash19enable_sm80_to_sm89INS1_16FlashAttnFwdSm80INS1_25CollectiveMainloopFwdSm80ILi4ELi1ELb0EN4cute5tupleIJNS5_1CILi128EEENS7_ILi64EEENS7_ILi96EEEEEELi96ENS_6half_tEfNS_4arch4Sm80ELb0ELb0ELb0ELb1ELb0ELb0ELb1ELb0EEENS1_21CollectiveEpilogueFwdINS6_IJS8_SA_S9_EEENS6_IJNS7_ILi1EEESI_SI_EEESC_SE_Li128ELb1ELb1ELb0ELb0EEENS1_19SingleTileSchedulerILb1ELb0ELb1ELi128EEEEEEEEEvNT_6ParamsE)
        /*0014*/ 	.short	0x0160
        /*0016*/ 	.short	0x0418


	//----- nvinfo : EIATTR_CBANK_PARAM_SIZE
	.align		4
.L_310:
        /*0018*/ 	.byte	0x03, 0x19
        /*001a*/ 	.short	0x0418


	//----- nvinfo : EIATTR_KPARAM_INFO
	.align		4
        /*001c*/ 	.byte	0x04, 0x17
        /*001e*/ 	.short	(.L_312 - .L_311)
.L_311:
        /*0020*/ 	.word	0x00000000
        /*0024*/ 	.short	0x0000
        /*0026*/ 	.short	0x0000
        /*0028*/ 	.byte	0x00, 0xf0, 0x61, 0x10


	//----- nvinfo : EIATTR_MAXREG_COUNT
	.align		4
.L_312:
        /*002c*/ 	.byte	0x03, 0x1b
        /*002e*/ 	.short	0x00ff


	//----- nvinfo : EIATTR_NUM_BARRIERS
	.align		4
        /*0030*/ 	.byte	0x02, 0x4c
        /*0032*/ 	.byte	0x02
	.zero		1


	//----- nvinfo : EIATTR_ANNOTATIONS
	.align		4
        /*0034*/ 	.byte	0x04, 0x55
        /*0036*/ 	.short	(.L_314 - .L_313)


	//   ....[0]....
.L_313:
        /* <DEDUP_REMOVED lines=17> */


	//----- nvinfo : EIATTR_MERCURY_ISA_VERSION
	.align		4
.L_314:
        /*0130*/ 	.byte	0x03, 0x5f
        /*0132*/ 	.short	0x0000


	//----- nvinfo : EIATTR_COOP_GROUP_MASK_REGIDS
	.align		4
        /*0134*/ 	.byte	0x04, 0x29
        /*0136*/ 	.short	(.L_316 - .L_315)


	//   ....[0]....
.L_315:
        /*0138*/ 	.word	0xffffffff


	//   ....[1]....
        /*013c*/ 	.word	0xffffffff


	//   ....[2]....
        /*0140*/ 	.word	0xffffffff


	//   ....[3]....
        /*0144*/ 	.word	0xffffffff


	//   ....[4]....
        /*0148*/ 	.word	0xffffffff


	//   ....[5]....
        /*014c*/ 	.word	0xffffffff


	//   ....[6]....
        /*0150*/ 	.word	0xffffffff


	//   ....[7]....
        /*0154*/ 	.word	0xffffffff


	//   ....[8]....
        /*0158*/ 	.word	0xffffffff


	//   ....[9]....
        /*015c*/ 	.word	0xffffffff


	//   ....[10]....
        /*0160*/ 	.word	0xffffffff


	//   ....[11]....
        /*0164*/ 	.word	0xffffffff


	//   ....[12]....
        /*0168*/ 	.word	0xffffffff


	//   ....[13]....
        /*016c*/ 	.word	0xffffffff


	//   ....[14]....
        /*0170*/ 	.word	0xffffffff


	//   ....[15]....
        /*0174*/ 	.word	0xffffffff


	//   ....[16]....
        /*0178*/ 	.word	0xffffffff


	//   ....[17]....
        /*017c*/ 	.word	0xffffffff


	//   ....[18]....
        /*0180*/ 	.word	0xffffffff


	//   ....[19]....
        /*0184*/ 	.word	0xffffffff


	//   ....[20]....
        /*0188*/ 	.word	0xffffffff


	//   ....[21]....
        /*018c*/ 	.word	0xffffffff


	//   ....[22]....
        /*0190*/ 	.word	0xffffffff


	//   ....[23]....
        /*0194*/ 	.word	0xffffffff


	//   ....[24]....
        /*0198*/ 	.word	0xffffffff


	//   ....[25]....
        /*019c*/ 	.word	0xffffffff


	//   ....[26]....
        /*01a0*/ 	.word	0xffffffff


	//   ....[27]....
        /*01a4*/ 	.word	0xffffffff


	//   ....[28]....
        /*01a8*/ 	.word	0xffffffff


	//   ....[29]....
        /*01ac*/ 	.word	0xffffffff


	//   ....[30]....
        /*01b0*/ 	.word	0xffffffff


	//   ....[31]....
        /*01b4*/ 	.word	0xffffffff


	//   ....[32]....
        /*01b8*/ 	.word	0xffffffff


	//   ....[33]....
        /*01bc*/ 	.word	0xffffffff


	//   ....[34]....
        /*01c0*/ 	.word	0xffffffff


	//   ....[35]....
        /*01c4*/ 	.word	0xffffffff


	//   ....[36]....
        /*01c8*/ 	.word	0xffffffff


	//   ....[37]....
        /*01cc*/ 	.word	0xffffffff


	//   ....[38]....
        /*01d0*/ 	.word	0xffffffff


	//   ....[39]....
        /*01d4*/ 	.word	0xffffffff


	//   ....[40]....
        /*01d8*/ 	.word	0xffffffff


	//   ....[41]....
        /*01dc*/ 	.word	0xffffffff


	//   ....[42]....
        /*01e0*/ 	.word	0xffffffff


	//   ....[43]....
        /*01e4*/ 	.word	0xffffffff


	//   ....[44]....
        /*01e8*/ 	.word	0xffffffff


	//   ....[45]....
        /*01ec*/ 	.word	0xffffffff


	//   ....[46]....
        /*01f0*/ 	.word	0xffffffff


	//   ....[47]....
        /*01f4*/ 	.word	0xffffffff


	//   ....[48]....
        /*01f8*/ 	.word	0xffffffff


	//   ....[49]....
        /*01fc*/ 	.word	0xffffffff


	//   ....[50]....
        /*0200*/ 	.word	0xffffffff


	//   ....[51]....
        /*0204*/ 	.word	0xffffffff


	//   ....[52]....
        /*0208*/ 	.word	0xffffffff


	//   ....[53]....
        /*020c*/ 	.word	0xffffffff


	//   ....[54]....
        /*0210*/ 	.word	0xffffffff


	//   ....[55]....
        /*0214*/ 	.word	0xffffffff


	//   ....[56]....
        /*0218*/ 	.word	0xffffffff


	//----- nvinfo : EIATTR_COOP_GROUP_INSTR_OFFSETS
	.align		4
.L_316:
        /*021c*/ 	.byte	0x04, 0x28
        /*021e*/ 	.short	(.L_318 - .L_317)


	//   ....[0]....
.L_317:
        /*0220*/ 	.word	0x00000090


	//   ....[1]....
        /*0224*/ 	.word	0x00001460


	//   ....[2]....
        /*0228*/ 	.word	0x00001490


	//   ....[3]....
        /*022c*/ 	.word	0x00001660


	//   ....[4]....
        /*0230*/ 	.word	0x00001690


	//   ....[5]....
        /*0234*/ 	.word	0x000017d0


	//   ....[6]....
        /*0238*/ 	.word	0x00001800


	//   ....[7]....
        /*023c*/ 	.word	0x00001930


	//   ....[8]....
        /*0240*/ 	.word	0x00001970


	//   ....[9]....
        /*0244*/ 	.word	0x00002ea0


	//   ....[10]....
        /*0248*/ 	.word	0x00003000


	//   ....[11]....
        /*024c*/ 	.word	0x00003030


	//   ....[12]....
        /*0250*/ 	.word	0x00003160


	//   ....[13]....
        /*0254*/ 	.word	0x000031f0


	//   ....[14]....
        /*0258*/ 	.word	0x000032e0


	//   ....[15]....
        /*025c*/ 	.word	0x00003390


	//   ....[16]....
        /*0260*/ 	.word	0x00003540


	//   ....[17]....
        /*0264*/ 	.word	0x00005b50


	//   ....[18]....
        /*0268*/ 	.word	0x00005ba0


	//   ....[19]....
        /*026c*/ 	.word	0x00005c60


	//   ....[20]....
        /*0270*/ 	.word	0x00005cb0


	//   ....[21]....
        /*0274*/ 	.word	0x00005cf0


	//   ....[22]....
        /*0278*/ 	.word	0x00005e00


	//   ....[23]....
        /*027c*/ 	.word	0x00006060


	//   ....[24]....
        /*0280*/ 	.word	0x00006260


	//   ....[25]....
        /*0284*/ 	.word	0x00007d60


	//   ....[26]....
        /*0288*/ 	.word	0x00007d90


	//   ....[27]....
        /*028c*/ 	.word	0x00007dc0


	//   ....[28]....
        /*0290*/ 	.word	0x00007de0


	//   ....[29]....
        /*0294*/ 	.word	0x00007e10


	//   ....[30]....
        /*0298*/ 	.word	0x00007e30


	//   ....[31]....
        /*029c*/ 	.word	0x00007e50


	//   ....[32]....
        /*02a0*/ 	.word	0x00007e60


	//   ....[33]....
        /*02a4*/ 	.word	0x00009560


	//   ....[34]....
        /*02a8*/ 	.word	0x00009590


	//   ....[35]....
        /*02ac*/ 	.word	0x000095b0


	//   ....[36]....
        /*02b0*/ 	.word	0x000095d0


	//   ....[37]....
        /*02b4*/ 	.word	0x000095e0


	//   ....[38]....
        /*02b8*/ 	.word	0x000095f0


	//   ....[39]....
        /*02bc*/ 	.word	0x00009600


	//   ....[40]....
        /*02c0*/ 	.word	0x00009610


	//   ....[41]....
        /*02c4*/ 	.word	0x00009830


	//   ....[42]....
        /*02c8*/ 	.word	0x00009840


	//   ....[43]....
        /*02cc*/ 	.word	0x000099c0


	//   ....[44]....
        /*02d0*/ 	.word	0x000099f0


	//   ....[45]....
        /*02d4*/ 	.word	0x00009b40


	//   ....[46]....
        /*02d8*/ 	.word	0x00009b70


	//   ....[47]....
        /*02dc*/ 	.word	0x00009cc0


	//   ....[48]....
        /*02e0*/ 	.word	0x00009ce0


	//   ....[49]....
        /*02e4*/ 	.word	0x0000a4e0


	//   ....[50]....
        /*02e8*/ 	.word	0x0000a500


	//   ....[51]....
        /*02ec*/ 	.word	0x0000a650


	//   ....[52]....
        /*02f0*/ 	.word	0x0000a680


	//   ....[53]....
        /*02f4*/ 	.word	0x0000a7b0


	//   ....[54]....
        /*02f8*/ 	.word	0x0000a7e0


	//   ....[55]....
        /*02fc*/ 	.word	0x0000a910


	//   ....[56]....
        /*0300*/ 	.word	0x0000a930


	//----- nvinfo : EIATTR_EXIT_INSTR_OFFSETS
	.align		4
.L_318:
        /*0304*/ 	.byte	0x04, 0x1c
        /*0306*/ 	.short	(.L_320 - .L_319)


	//   ....[0]....
.L_319:
        /*0308*/ 	.word	0x00000350


	//   ....[1]....
        /*030c*/ 	.word	0x00009cf0


	//   ....[2]....
        /*0310*/ 	.word	0x00009dc0


	//   ....[3]....
        /*0314*/ 	.word	0x00009e20


	//   ....[4]....
        /*0318*/ 	.word	0x0000a940


	//   ....[5]....
        /*031c*/ 	.word	0x0000a9f0


	//   ....[6]....
        /*0320*/ 	.word	0x0000aa50


	//----- nvinfo : EIATTR_CTAIDZ_USED
	.align		4
.L_320:
        /*0324*/ 	.byte	0x01, 0x04
	.zero		2


	//----- nvinfo : EIATTR_MAX_THREADS
	.align		4
        /*0328*/ 	.byte	0x04, 0x05
        /*032a*/ 	.short	(.L_322 - .L_321)
.L_321:
        /*032c*/ 	.word	0x00000080
        /*0330*/ 	.word	0x00000001
        /*0334*/ 	.word	0x00000001


	//----- nvinfo : EIATTR_CRS_STACK_SIZE
	.align		4
.L_322:
        /*0338*/ 	.byte	0x04, 0x1e
        /*033a*/ 	.short	(.L_324 - .L_323)
.L_323:
        /*033c*/ 	.word	0x00000000
.L_324:


//--------------------- .nv.info._ZN7cutlass13device_kernelIN5flash19enable_sm80_to_sm89INS1_16FlashAttnFwdSm80INS1_25CollectiveMainloopFwdSm80ILi4ELi1ELb0EN4cute5tupleIJNS5_1CILi128EEENS7_ILi64EEENS7_ILi96EEEEEELi96ENS_6half_tEfNS_4arch4Sm80ELb0ELb0ELb0ELb1ELb0ELb1ELb1ELb0EEENS1_21CollectiveEpilogueFwdINS6_IJS8_SA_S9_EEENS6_IJNS7_ILi1EEESI_SI_EEESC_SE_Li128ELb1ELb1ELb0ELb0EEENS1_19SingleTileSchedulerILb1ELb0ELb1ELi128EEEEEEEEEvNT_6ParamsE --------------------------
	.section	.nv.info._ZN7cutlass13device_kernelIN5flash19enable_sm80_to_sm89INS1_16FlashAttnFwdSm80INS1_25CollectiveMainloopFwdSm80ILi4ELi1ELb0EN4cute5tupleIJNS5_1CILi128EEENS7_ILi64EEENS7_ILi96EEEEEELi96ENS_6half_tEfNS_4arch4Sm80ELb0ELb0ELb0ELb1ELb0ELb1ELb1ELb0EEENS1_21CollectiveEpilogueFwdINS6_IJS8_SA_S9_EEENS6_IJNS7_ILi1EEESI_SI_EEESC_SE_Li128ELb1ELb1ELb0ELb0EEENS1_19SingleTileSchedulerILb1ELb0ELb1ELi128EEEEEEEEEvNT_6ParamsE,"",@"SHT_CUDA_INFO"
	.sectionflags	@""
	.align	4


	//----- nvinfo : EIATTR_CUDA_API_VERSION
	.align		4
        /*0000*/ 	.byte	0x04, 0x37
        /*0002*/ 	.short	(.L_326 - .L_325)
.L_325:
        /*0004*/ 	.word	0x00000082


	//----- nvinfo : EIATTR_SW2861232_WAR
	.align		4
.L_326:
        /*0008*/ 	.byte	0x01, 0x35
	.zero		2


	//----- nvinfo : EIATTR_PARAM_CBANK
	.align		4
        /*000c*/ 	.byte	0x04, 0x0a
        /*000e*/ 	.short	(.L_328 - .L_327)
	.align		4
.L_327:
        /*0010*/ 	.word	index@(.nv.constant0._ZN7cutlass13device_kernelIN5flash19enable_sm80_to_sm89INS1_16FlashAttnFwdSm80INS1_25CollectiveMainloopFwdSm80ILi4ELi1ELb0EN4cute5tupleIJNS5_1CILi128EEENS7_ILi64EEENS7_ILi96EEEEEELi96ENS_6half_tEfNS_4arch4Sm80ELb0ELb0ELb0ELb1ELb0ELb1ELb1ELb0EEENS1_21CollectiveEpilogueFwdINS6_IJS8_SA_S9_EEENS6_IJNS7_ILi1EEESI_SI_EEESC_SE_Li128ELb1ELb1ELb0ELb0EEENS1_19SingleTileSchedulerILb1ELb0ELb1ELi128EEEEEEEEEvNT_6ParamsE)
        /*0014*/ 	.short	0x0160
        /*0016*/ 	.short	0x0418


	//----- nvinfo : EIATTR_CBANK_PARAM_SIZE
	.align		4
.L_328:
        /*0018*/ 	.byte	0x03, 0x19
        /*001a*/ 	.short	0x0418


	//----- nvinfo : EIATTR_KPARAM_INFO
	.align		4
        /*001c*/ 	.byte	0x04, 0x17
        /*001e*/ 	.short	(.L_330 - .L_329)
.L_329:
        /*0020*/ 	.word	0x00000000
        /*0024*/ 	.short	0x0000
        /*0026*/ 	.short	0x0000
        /*0028*/ 	.byte	0x00, 0xf0, 0x61, 0x10


	//----- nvinfo : EIATTR_MAXREG_COUNT
	.align		4
.L_330:
        /*002c*/ 	.byte	0x03, 0x1b
        /*002e*/ 	.short	0x00ff


	//----- nvinfo : EIATTR_NUM_BARRIERS
	.align		4
        /*0030*/ 	.byte	0x02, 0x4c
        /*0032*/ 	.byte	0x02
	.zero		1


	//----- nvinfo : EIATTR_ANNOTATIONS
	.align		4
        /*0034*/ 	.byte	0x04, 0x55
        /*0036*/ 	.short	(.L_332 - .L_331)


	//   ....[0]....
.L_331:
        /* <DEDUP_REMOVED lines=18> */


	//----- nvinfo : EIATTR_MERCURY_ISA_VERSION
	.align		4
.L_332:
        /*0140*/ 	.byte	0x03, 0x5f
        /*0142*/ 	.short	0x0000


	//----- nvinfo : EIATTR_COOP_GROUP_MASK_REGIDS
	.align		4
        /*0144*/ 	.byte	0x04, 0x29
        /*0146*/ 	.short	(.L_334 - .L_333)


	//   ....[0]....
.L_333:
        /*0148*/ 	.word	0xffffffff


	//   ....[1]....
        /*014c*/ 	.word	0xffffffff


	//   ....[2]....
        /*0150*/ 	.word	0xffffffff


	//   ....[3]....
        /*0154*/ 	.word	0xffffffff


	//   ....[4]....
        /*0158*/ 	.word	0xffffffff


	//   ....[5]....
        /*015c*/ 	.word	0xffffffff


	//   ....[6]....
        /*0160*/ 	.word	0xffffffff


	//   ....[7]....
        /*0164*/ 	.word	0xffffffff


	//   ....[8]....
        /*0168*/ 	.word	0xffffffff


	//   ....[9]....
        /*016c*/ 	.word	0xffffffff


	//   ....[10]....
        /*0170*/ 	.word	0xffffffff


	//   ....[11]....
        /*0174*/ 	.word	0xffffffff


	//   ....[12]....
        /*0178*/ 	.word	0xffffffff


	//   ....[13]....
        /*017c*/ 	.word	0xffffffff


	//   ....[14]....
        /*0180*/ 	.word	0xffffffff


	//   ....[15]....
        /*0184*/ 	.word	0xffffffff


	//   ....[16]....
        /*0188*/ 	.word	0xffffffff


	//   ....[17]....
        /*018c*/ 	.word	0xffffffff


	//   ....[18]....
        /*0190*/ 	.word	0xffffffff


	//   ....[19]....
        /*0194*/ 	.word	0xffffffff


	//   ....[20]....
        /*0198*/ 	.word	0xffffffff


	//   ....[21]....
        /*019c*/ 	.word	0xffffffff


	//   ....[22]....
        /*01a0*/ 	.word	0xffffffff


	//   ....[23]....
        /*01a4*/ 	.word	0xffffffff


	//   ....[24]....
        /*01a8*/ 	.word	0xffffffff


	//   ....[25]....
        /*01ac*/ 	.word	0xffffffff


	//   ....[26]....
        /*01b0*/ 	.word	0xffffffff


	//   ....[27]....
        /*01b4*/ 	.word	0xffffffff


	//   ....[28]....
        /*01b8*/ 	.word	0xffffffff


	//   ....[29]....
        /*01bc*/ 	.word	0xffffffff


	//   ....[30]....
        /*01c0*/ 	.word	0xffffffff


	//   ....[31]....
        /*01c4*/ 	.word	0xffffffff


	//   ....[32]....
        /*01c8*/ 	.word	0xffffffff


	//   ....[33]....
        /*01cc*/ 	.word	0xffffffff


	//   ....[34]....
        /*01d0*/ 	.word	0xffffffff


	//   ....[35]....
        /*01d4*/ 	.word	0xffffffff


	//   ....[36]....
        /*01d8*/ 	.word	0xffffffff


	//   ....[37]....
        /*01dc*/ 	.word	0xffffffff


	//   ....[38]....
        /*01e0*/ 	.word	0xffffffff


	//   ....[39]....
        /*01e4*/ 	.word	0xffffffff


	//   ....[40]....
        /*01e8*/ 	.word	0xffffffff


	//   ....[41]....
        /*01ec*/ 	.word	0xffffffff


	//   ....[42]....
        /*01f0*/ 	.word	0xffffffff


	//   ....[43]....
        /*01f4*/ 	.word	0xffffffff


	//   ....[44]....
        /*01f8*/ 	.word	0xffffffff


	//   ....[45]....
        /*01fc*/ 	.word	0xffffffff


	//   ....[46]....
        /*0200*/ 	.word	0xffffffff


	//   ....[47]....
        /*0204*/ 	.word	0xffffffff


	//   ....[48]....
        /*0208*/ 	.word	0xffffffff


	//   ....[49]....
        /*020c*/ 	.word	0xffffffff


	//   ....[50]....
        /*0210*/ 	.word	0xffffffff


	//   ....[51]....
        /*0214*/ 	.word	0xffffffff


	//   ....[52]....
        /*0218*/ 	.word	0xffffffff


	//   ....[53]....
        /*021c*/ 	.word	0xffffffff


	//   ....[54]....
        /*0220*/ 	.word	0xffffffff


	//   ....[55]....
        /*0224*/ 	.word	0xffffffff


	//   ....[56]....
        /*0228*/ 	.word	0xffffffff


	//----- nvinfo : EIATTR_COOP_GROUP_INSTR_OFFSETS
	.align		4
.L_334:
        /*022c*/ 	.byte	0x04, 0x28
        /*022e*/ 	.short	(.L_336 - .L_335)


	//   ....[0]....
.L_335:
        /*0230*/ 	.word	0x00000090


	//   ....[1]....
        /*0234*/ 	.word	0x00006830


	//   ....[2]....
        /*0238*/ 	.word	0x00006860


	//   ....[3]....
        /*023c*/ 	.word	0x00006b10


	//   ....[4]....
        /*0240*/ 	.word	0x00006b40


	//   ....[5]....
        /*0244*/ 	.word	0x00006c80


	//   ....[6]....
        /*0248*/ 	.word	0x00006cb0


	//   ....[7]....
        /*024c*/ 	.word	0x00006e10


	//   ....[8]....
        /*0250*/ 	.word	0x00006e40


	//   ....[9]....
        /*0254*/ 	.word	0x0000e120


	//   ....[10]....
        /*0258*/ 	.word	0x0000e280


	//   ....[11]....
        /*025c*/ 	.word	0x0000e2b0


	//   ....[12]....
        /*0260*/ 	.word	0x0000e3e0


	//   ....[13]....
        /*0264*/ 	.word	0x0000e470


	//   ....[14]....
        /*0268*/ 	.word	0x0000e560


	//   ....[15]....
        /*026c*/ 	.word	0x0000e610


	//   ....[16]....
        /*0270*/ 	.word	0x0000e7c0


	//   ....[17]....
        /*0274*/ 	.word	0x00010d90


	//   ....[18]....
        /*0278*/ 	.word	0x00010de0


	//   ....[19]....
        /*027c*/ 	.word	0x00010ea0


	//   ....[20]....
        /*0280*/ 	.word	0x00010ef0


	//   ....[21]....
        /*0284*/ 	.word	0x00010f30


	//   ....[22]....
        /*0288*/ 	.word	0x00011030


	//   ....[23]....
        /*028c*/ 	.word	0x000112a0


	//   ....[24]....
        /*0290*/ 	.word	0x00011400


	//   ....[25]....
        /*0294*/ 	.word	0x00012fb0


	//   ....[26]....
        /*0298*/ 	.word	0x00012fe0


	//   ....[27]....
        /*029c*/ 	.word	0x00013010


	//   ....[28]....
        /*02a0*/ 	.word	0x00013030


	//   ....[29]....
        /*02a4*/ 	.word	0x00013060


	//   ....[30]....
        /*02a8*/ 	.word	0x00013080


	//   ....[31]....
        /*02ac*/ 	.word	0x000130a0


	//   ....[32]....
        /*02b0*/ 	.word	0x000130b0


	//   ....[33]....
        /*02b4*/ 	.word	0x00014780


	//   ....[34]....
        /*02b8*/ 	.word	0x000147b0


	//   ....[35]....
        /*02bc*/ 	.word	0x000147e0


	//   ....[36]....
        /*02c0*/ 	.word	0x00014800


	//   ....[37]....
        /*02c4*/ 	.word	0x00014810


	//   ....[38]....
        /*02c8*/ 	.word	0x00014820


	//   ....[39]....
        /*02cc*/ 	.word	0x00014830


	//   ....[40]....
        /*02d0*/ 	.word	0x00014840


	//   ....[41]....
        /*02d4*/ 	.word	0x00014a60


	//   ....[42]....
        /*02d8*/ 	.word	0x00014a70


	//   ....[43]....
        /*02dc*/ 	.word	0x00014bf0


	//   ....[44]....
        /*02e0*/ 	.word	0x00014c20


	//   ....[45]....
        /*02e4*/ 	.word	0x00014d70


	//   ....[46]....
        /*02e8*/ 	.word	0x00014da0


	//   ....[47]....
        /*02ec*/ 	.word	0x00014ef0


	//   ....[48]....
        /*02f0*/ 	.word	0x00014f10


	//   ....[49]....
        /*02f4*/ 	.word	0x000156d0


	//   ....[50]....
        /*02f8*/ 	.word	0x000156f0


	//   ....[51]....
        /*02fc*/ 	.word	0x00015840


	//   ....[52]....
        /*0300*/ 	.word	0x00015870


	//   ....[53]....
        /*0304*/ 	.word	0x000159a0


	//   ....[54]....
        /*0308*/ 	.word	0x000159d0


	//   ....[55]....
        /*030c*/ 	.word	0x00015b00


	//   ....[56]....
        /*0310*/ 	.word	0x00015b20


	//----- nvinfo : EIATTR_EXIT_INSTR_OFFSETS
	.align		4
.L_336:
        /*0314*/ 	.byte	0x04, 0x1c
        /*0316*/ 	.short	(.L_338 - .L_337)


	//   ....[0]....
.L_337:
        /*0318*/ 	.word	0x00000350


	//   ....[1]....
        /*031c*/ 	.word	0x00014f20


	//   ....[2]....
        /*0320*/ 	.word	0x00014ff0


	//   ....[3]....
        /*0324*/ 	.word	0x00015050


	//   ....[4]....
        /*0328*/ 	.word	0x00015b30


	//   ....[5]....
        /*032c*/ 	.word	0x00015be0


	//   ....[6]....
        /*0330*/ 	.word	0x00015c40


	//----- nvinfo : EIATTR_CTAIDZ_USED
	.align		4
.L_338:
        /*0334*/ 	.byte	0x01, 0x04
	.zero		2


	//----- nvinfo : EIATTR_MAX_THREADS
	.align		4
        /*0338*/ 	.byte	0x04, 0x05
        /*033a*/ 	.short	(.L_340 - .L_339)
.L_339:
        /*033c*/ 	.word	0x00000080
        /*0340*/ 	.word	0x00000001
        /*0344*/ 	.word	0x00000001


	//----- nvinfo : EIATTR_CRS_STACK_SIZE
	.align		4
.L_340:
        /*0348*/ 	.byte	0x04, 0x1e
        /*034a*/ 	.short	(.L_342 - .L_341)
.L_341:
        /*034c*/ 	.word	0x00000000
.L_342:


//--------------------- .nv.info._ZN7cutlass13device_kernelIN5flash19enable_sm80_to_sm89INS1_16FlashAttnFwdSm80INS1_25CollectiveMainloopFwdSm80ILi4ELi1ELb0EN4cute5tupleIJNS5_1CILi128EEENS7_ILi48EEENS7_ILi96EEEEEELi96ENS_6half_tEfNS_4arch4Sm80ELb0ELb1ELb0ELb0ELb0ELb0ELb1ELb0EEENS1_21CollectiveEpilogueFwdINS6_IJS8_SA_S9_EEENS6_IJNS7_ILi1EEESI_SI_EEESC_SE_Li128ELb0ELb1ELb0ELb0EEENS1_19SingleTileSchedulerILb0ELb0ELb1ELi128EEEEEEEEEvNT_6ParamsE --------------------------
	.section	.nv.info._ZN7cutlass13device_kernelIN5flash19enable_sm80_to_sm89INS1_16FlashAttnFwdSm80INS1_25CollectiveMainloopFwdSm80ILi4ELi1ELb0EN4cute5tupleIJNS5_1CILi128EEENS7_ILi48EEENS7_ILi96EEEEEELi96ENS_6half_tEfNS_4arch4Sm80ELb0ELb1ELb0ELb0ELb0ELb0ELb1ELb0EEENS1_21CollectiveEpilogueFwdINS6_IJS8_SA_S9_EEENS6_IJNS7_ILi1EEESI_SI_EEESC_SE_Li128ELb0ELb1ELb0ELb0EEENS1_19SingleTileSchedulerILb0ELb0ELb1ELi128EEEEEEEEEvNT_6ParamsE,"",@"SHT_CUDA_INFO"
	.sectionflags	@""
	.align	4


	//----- nvinfo : EIATTR_CUDA_API_VERSION
	.align		4
        /*0000*/ 	.byte	0x04, 0x37
        /*0002*/ 	.short	(.L_344 - .L_343)
.L_343:
        /*0004*/ 	.word	0x00000082


	//----- nvinfo : EIATTR_SW2861232_WAR
	.align		4
.L_344:
        /*0008*/ 	.byte	0x01, 0x35
	.zero		2


	//----- nvinfo : EIATTR_PARAM_CBANK
	.align		4
        /*000c*/ 	.byte	0x04, 0x0a
        /*000e*/ 	.short	(.L_346 - .L_345)
	.align		4
.L_345:
        /*0010*/ 	.word	index@(.nv.constant0._ZN7cutlass13device_kernelIN5flash19enable_sm80_to_sm89INS1_16FlashAttnFwdSm80INS1_25CollectiveMainloopFwdSm80ILi4ELi1ELb0EN4cute5tupleIJNS5_1CILi128EEENS7_ILi48EEENS7_ILi96EEEEEELi96ENS_6half_tEfNS_4arch4Sm80ELb0ELb1ELb0ELb0ELb0ELb0ELb1ELb0EEENS1_21CollectiveEpilogueFwdINS6_IJS8_SA_S9_EEENS6_IJNS7_ILi1EEESI_SI_EEESC_SE_Li128ELb0ELb1ELb0ELb0EEENS1_19SingleTileSchedulerILb0ELb0ELb1ELi128EEEEEEEEEvNT_6ParamsE)
        /*0014*/ 	.short	0x0160
        /*0016*/ 	.short	0x0418


	//----- nvinfo : EIATTR_CBANK_PARAM_SIZE
	.align		4
.L_346:
        /*0018*/ 	.byte	0x03, 0x19
        /*001a*/ 	.short	0x0418


	//----- nvinfo : EIATTR_KPARAM_INFO
	.align		4
        /*001c*/ 	.byte	0x04, 0x17
        /*001e*/ 	.short	(.L_348 - .L_347)
.L_347:
        /*0020*/ 	.word	0x00000000
        /*0024*/ 	.short	0x0000
        /*0026*/ 	.short	0x0000
        /*0028*/ 	.byte	0x00, 0xf0, 0x61, 0x10


	//----- nvinfo : EIATTR_MAXREG_COUNT
	.align		4
.L_348:
        /*002c*/ 	.byte	0x03, 0x1b
        /*002e*/ 	.short	0x00ff


	//----- nvinfo : EIATTR_NUM_BARRIERS
	.align		4
        /*0030*/ 	.byte	0x02, 0x4c
        /*0032*/ 	.byte	0x02
	.zero		1


	//----- nvinfo : EIATTR_MERCURY_ISA_VERSION
	.align		4
        /*0034*/ 	.byte	0x03, 0x5f
        /*0036*/ 	.short	0x0000


	//----- nvinfo : EIATTR_COOP_GROUP_MASK_REGIDS
	.align		4
        /*0038*/ 	.byte	0x04, 0x29
        /*003a*/ 	.short	(.L_350 - .L_349)


	//   ....[0]....
.L_349:
        /*003c*/ 	.word	0xffffffff


	//   ....[1]....
        /*0040*/ 	.word	0xffffffff


	//   ....[2]....
        /*0044*/ 	.word	0xffffffff


	//   ....[3]....
        /*0048*/ 	.word	0xffffffff


	//   ....[4]....
        /*004c*/ 	.word	0xffffffff


	//   ....[5]....
        /*0050*/ 	.word	0xffffffff


	//   ....[6]....
        /*0054*/ 	.word	0xffffffff


	//   ....[7]....
        /*0058*/ 	.word	0xffffffff


	//   ....[8]....
        /*005c*/ 	.word	0xffffffff


	//   ....[9]....
        /*0060*/ 	.word	0xffffffff


	//   ....[10]....
        /*0064*/ 	.word	0xffffffff


	//   ....[11]....
        /*0068*/ 	.word	0xffffffff


	//   ....[12]....
        /*006c*/ 	.word	0xffffffff


	//   ....[13]....
        /*0070*/ 	.word	0xffffffff


	//   ....[14]....
        /*0074*/ 	.word	0xffffffff


	//   ....[15]....
        /*0078*/ 	.word	0xffffffff


	//   ....[16]....
        /*007c*/ 	.word	0xffffffff


	//   ....[17]....
        /*0080*/ 	.word	0xffffffff


	//   ....[18]....
        /*0084*/ 	.word	0xffffffff


	//   ....[19]....
        /*0088*/ 	.word	0xffffffff


	//   ....[20]....
        /*008c*/ 	.word	0xffffffff


	//   ....[21]....
        /*0090*/ 	.word	0xffffffff


	//   ....[22]....
        /*0094*/ 	.word	0xffffffff


	//   ....[23]....
        /*0098*/ 	.word	0xffffffff


	//   ....[24]....
        /*009c*/ 	.word	0xffffffff


	//   ....[25]....
        /*00a0*/ 	.word	0xffffffff


	//   ....[26]....
        /*00a4*/ 	.word	0xffffffff


	//   ....[27]....
        /*00a8*/ 	.word	0xffffffff


	//   ....[28]....
        /*00ac*/ 	.word	0xffffffff


	//   ....[29]....
        /*00b0*/ 	.word	0xffffffff


	//   ....[30]....
        /*00b4*/ 	.word	0xffffffff


	//   ....[31]....
        /*00b8*/ 	.word	0xffffffff


	//   ....[32]....
        /*00bc*/ 	.word	0xffffffff


	//   ....[33]....
        /*00c0*/ 	.word	0xffffffff


	//   ....[34]....
        /*00c4*/ 	.word	0xffffffff


	//   ....[35]....
        /*00c8*/ 	.word	0xffffffff


	//   ....[36]....
        /*00cc*/ 	.word	0xffffffff


	//   ....[37]....
        /*00d0*/ 	.word	0xffffffff


	//   ....[38]....
        /*00d4*/ 	.word	0xffffffff


	//   ....[39]....
        /*00d8*/ 	.word	0xffffffff


	//   ....[40]....
        /*00dc*/ 	.word	0xffffffff


	//   ....[41]....
        /*00e0*/ 	.word	0xffffffff


	//   ....[42]....
        /*00e4*/ 	.word	0xffffffff


	//   ....[43]....
        /*00e8*/ 	.word	0xffffffff


	//   ....[44]....
        /*00ec*/ 	.word	0xffffffff


	//   ....[45]....
        /*00f0*/ 	.word	0xffffffff


	//   ....[46]....
        /*00f4*/ 	.word	0xffffffff


	//   ....[47]....
        /*00f8*/ 	.word	0xffffffff


	//   ....[48]....
        /*00fc*/ 	.word	0xffffffff


	//   ....[49]....
        /*0100*/ 	.word	0xffffffff


	//   ....[50]....
        /*0104*/ 	.word	0xffffffff


	//   ....[51]....
        /*0108*/ 	.word	0xffffffff


	//   ....[52]....
        /*010c*/ 	.word	0xffffffff


	//   ....[53]....
        /*0110*/ 	.word	0xffffffff


	//   ....[54]....
        /*0114*/ 	.word	0xffffffff


	//   ....[55]....
        /*0118*/ 	.word	0xffffffff


	//   ....[56]....
        /*011c*/ 	.word	0xffffffff


	//   ....[57]....
        /*0120*/ 	.word	0xffffffff


	//   ....[58]....
        /*0124*/ 	.word	0xffffffff


	//   ....[59]....
        /*0128*/ 	.word	0xffffffff


	//   ....[60]....
        /*012c*/ 	.word	0xffffffff


	//   ....[61]....
        /*0130*/ 	.word	0xffffffff


	//   ....[62]....
        /*0134*/ 	.word	0xffffffff


	//   ....[63]....
        /*0138*/ 	.word	0xffffffff


	//   ....[64]....
        /*013c*/ 	.word	0xffffffff


	//   ....[65]....
        /*0140*/ 	.word	0xffffffff


	//   ....[66]....
        /*0144*/ 	.word	0xffffffff


	//   ....[67]....
        /*0148*/ 	.word	0xffffffff


	//   ....[68]....
        /*014c*/ 	.word	0xffffffff


	//   ....[69]....
        /*0150*/ 	.word	0xffffffff


	//   ....[70]....
        /*0154*/ 	.word	0xffffffff


	//   ....[71]....
        /*0158*/ 	.word	0xffffffff


	//   ....[72]....
        /*015c*/ 	.word	0xffffffff


	//   ....[73]....
        /*0160*/ 	.word	0xffffffff


	//   ....[74]....
        /*0164*/ 	.word	0xffffffff


	//   ....[75]....
        /*0168*/ 	.word	0xffffffff


	//   ....[76]....
        /*016c*/ 	.word	0xffffffff


	//   ....[77]....
        /*0170*/ 	.word	0xffffffff


	//   ....[78]....
        /*0174*/ 	.word	0xffffffff


	//   ....[79]....
        /*0178*/ 	.word	0xffffffff


	//   ....[80]....
        /*017c*/ 	.word	0xffffffff


	//   ....[81]....
        /*0180*/ 	.word	0xffffffff


	//   ....[82]....
        /*0184*/ 	.word	0xffffffff


	//   ....[83]....
        /*0188*/ 	.word	0xffffffff


	//----- nvinfo : EIATTR_COOP_GROUP_INSTR_OFFSETS
	.align		4
.L_350:
        /*018c*/ 	.byte	0x04, 0x28
        /*018e*/ 	.short	(.L_352 - .L_351)


	//   ....[0]....
.L_351:
        /*0190*/ 	.word	0x00000d70


	//   ....[1]....
        /*0194*/ 	.word	0x00000db0


	//   ....[2]....
        /*0198*/ 	.word	0x00000de0


	//   ....[3]....
        /*019c*/ 	.word	0x00000e00


	//   ....[4]....
        /*01a0*/ 	.word	0x00000f30


	//   ....[5]....
        /*01a4*/ 	.word	0x00000fc0


	//   ....[6]....
        /*01a8*/ 	.word	0x00001100


	//   ....[7]....
        /*01ac*/ 	.word	0x00001120


	//   ....[8]....
        /*01b0*/ 	.word	0x000026c0


	//   ....[9]....
        /*01b4*/ 	.word	0x000028e0


	//   ....[10]....
        /*01b8*/ 	.word	0x00002e10


	//   ....[11]....
        /*01bc*/ 	.word	0x000035c0


	//   ....[12]....
        /*01c0*/ 	.word	0x00003c30


	//   ....[13]....
        /*01c4*/ 	.word	0x00003d00


	//   ....[14]....
        /*01c8*/ 	.word	0x00003d40


	//   ....[15]....
        /*01cc*/ 	.word	0x00003e30


	//   ....[16]....
        /*01d0*/ 	.word	0x00004160


	//   ....[17]....
        /*01d4*/ 	.word	0x00004330


	//   ....[18]....
        /*01d8*/ 	.word	0x00004350


	//   ....[19]....
        /*01dc*/ 	.word	0x00004420


	//   ....[20]....
        /*01e0*/ 	.word	0x00005f70


	//   ....[21]....
        /*01e4*/ 	.word	0x00006170


	//   ....[22]....
        /*01e8*/ 	.word	0x00006350


	//   ....[23]....
        /*01ec*/ 	.word	0x00006ba0


	//   ....[24]....
        /*01f0*/ 	.word	0x000071d0


	//   ....[25]....
        /*01f4*/ 	.word	0x000072f0


	//   ....[26]....
        /*01f8*/ 	.word	0x000073f0


	//   ....[27]....
        /*01fc*/ 	.word	0x000074d0


	//   ....[28]....
        /*0200*/ 	.word	0x00007530


	//   ....[29]....
        /*0204*/ 	.word	0x00007630


	//   ....[30]....
        /*0208*/ 	.word	0x000077c0


	//   ....[31]....
        /*020c*/ 	.word	0x00007920


	//   ....[32]....
        /*0210*/ 	.word	0x0000a210


	//   ....[33]....
        /*0214*/ 	.word	0x0000a280


	//   ....[34]....
        /*0218*/ 	.word	0x0000a2c0


	//   ....[35]....
        /*021c*/ 	.word	0x0000a310


	//   ....[36]....
        /*0220*/ 	.word	0x0000a340


	//   ....[37]....
        /*0224*/ 	.word	0x0000a370


	//   ....[38]....
        /*0228*/ 	.word	0x0000a520


	//   ....[39]....
        /*022c*/ 	.word	0x0000a650


	//   ....[40]....
        /*0230*/ 	.word	0x0000c9d0


	//   ....[41]....
        /*0234*/ 	.word	0x0000cbc0


	//   ....[42]....
        /*0238*/ 	.word	0x0000cf00


	//   ....[43]....
        /*023c*/ 	.word	0x0000d6c0


	//   ....[44]....
        /*0240*/ 	.word	0x0000def0


	//   ....[45]....
        /*0244*/ 	.word	0x0000df80


	//   ....[46]....
        /*0248*/ 	.word	0x0000e020


	//   ....[47]....
        /*024c*/ 	.word	0x0000e050


	//   ....[48]....
        /*0250*/ 	.word	0x0000e0b0


	//   ....[49]....
        /*0254*/ 	.word	0x0000e290


	//   ....[50]....
        /*0258*/ 	.word	0x0000e3c0


	//   ....[51]....
        /*025c*/ 	.word	0x0000e4e0


	//   ....[52]....
        /*0260*/ 	.word	0x0000fa30


	//   ....[53]....
        /*0264*/ 	.word	0x0000fa60


	//   ....[54]....
        /*0268*/ 	.word	0x0000fa80


	//   ....[55]....
        /*026c*/ 	.word	0x0000fa90


	//   ....[56]....
        /*0270*/ 	.word	0x0000fac0


	//   ....[57]....
        /*0274*/ 	.word	0x0000fae0


	//   ....[58]....
        /*0278*/ 	.word	0x0000fb00


	//   ....[59]....
        /*027c*/ 	.word	0x0000fb10


	//   ....[60]....
        /*0280*/ 	.word	0x000111c0


	//   ....[61]....
        /*0284*/ 	.word	0x000111d0


	//   ....[62]....
        /*0288*/ 	.word	0x00011200


	//   ....[63]....
        /*028c*/ 	.word	0x00011210


	//   ....[64]....
        /*0290*/ 	.word	0x00011230


	//   ....[65]....
        /*0294*/ 	.word	0x00011240


	//   ....[66]....
        /*0298*/ 	.word	0x00011250


	//   ....[67]....
        /*029c*/ 	.word	0x00011260


	//   ....[68]....
        /*02a0*/ 	.word	0x00011290


	//   ....[69]....
        /*02a4*/ 	.word	0x000112b0


	//   ....[70]....
        /*02a8*/ 	.word	0x000114d0


	//   ....[71]....
        /*02ac*/ 	.word	0x00011500


	//   ....[72]....
        /*02b0*/ 	.word	0x00011650


	//   ....[73]....
        /*02b4*/ 	.word	0x00011680


	//   ....[74]....
        /*02b8*/ 	.word	0x000117d0


	//   ....[75]....
        /*02bc*/ 	.word	0x000117f0


	//   ....[76]....
        /*02c0*/ 	.word	0x00011e80


	//   ....[77]....
        /*02c4*/ 	.word	0x00011ea0


	//   ....[78]....
        /*02c8*/ 	.word	0x00011fd0


	//   ....[79]....
        /*02cc*/ 	.word	0x00012000


	//   ....[80]....
        /*02d0*/ 	.word	0x00012130


	//   ....[81]....
        /*02d4*/ 	.word	0x00012160


	//   ....[82]....
        /*02d8*/ 	.word	0x00012290


	//   ....[83]....
        /*02dc*/ 	.word	0x000122b0


	//----- nvinfo : EIATTR_EXIT_INSTR_OFFSETS
	.align		4
.L_352:
        /*02e0*/ 	.byte	0x04, 0x1c
        /*02e2*/ 	.short	(.L_354 - .L_353)


	//   ....[0]....
.L_353:
        /*02e4*/ 	.word	0x00000030


	//   ....[1]....
        /*02e8*/ 	.word	0x00011800


	//   ....[2]....
        /*02ec*/ 	.word	0x000118d0


	//   ....[3]....
        /*02f0*/ 	.word	0x00011930


	//   ....[4]....
        /*02f4*/ 	.word	0x000122c0


	//   ....[5]....
        /*02f8*/ 	.word	0x00012370


	//   ....[6]....
        /*02fc*/ 	.word	0x000123d0


	//----- nvinfo : EIATTR_CTAIDZ_USED
	.align		4
.L_354:
        /*0300*/ 	.byte	0x01, 0x04
	.zero		2


	//----- nvinfo : EIATTR_MAX_THREADS
	.align		4
        /*0304*/ 	.byte	0x04, 0x05
        /*0306*/ 	.short	(.L_356 - .L_355)
.L_355:
        /*0308*/ 	.word	0x00000080
        /*030c*/ 	.word	0x00000001
        /*0310*/ 	.word	0x00000001


	//----- nvinfo : EIATTR_CRS_STACK_SIZE
	.align		4
.L_356:
        /*0314*/ 	.byte	0x04, 0x1e
        /*0316*/ 	.short	(.L_358 - .L_357)
.L_357:
        /*0318*/ 	.word	0x00000000
.L_358:


//--------------------- .nv.info._ZN7cutlass13device_kernelIN5flash19enable_sm80_to_sm89INS1_16FlashAttnFwdSm80INS1_25CollectiveMainloopFwdSm80ILi4ELi1ELb0EN4cute5tupleIJNS5_1CILi128EEENS7_ILi48EEENS7_ILi96EEEEEELi96ENS_6half_tEfNS_4arch4Sm80ELb0ELb1ELb0ELb1ELb0ELb0ELb1ELb0EEENS1_21CollectiveEpilogueFwdINS6_IJS8_SA_S9_EEENS6_IJNS7_ILi1EEESI_SI_EEESC_SE_Li128ELb1ELb1ELb0ELb0EEENS1_19SingleTileSchedulerILb1ELb0ELb1ELi128EEEEEEEEEvNT_6ParamsE --------------------------
	.section	.nv.info._ZN7cutlass13device_kernelIN5flash19enable_sm80_to_sm89INS1_16FlashAttnFwdSm80INS1_25CollectiveMainloopFwdSm80ILi4ELi1ELb0EN4cute5tupleIJNS5_1CILi128EEENS7_ILi48EEENS7_ILi96EEEEEELi96ENS_6half_tEfNS_4arch4Sm80ELb0ELb1ELb0ELb1ELb0ELb0ELb1ELb0EEENS1_21CollectiveEpilogueFwdINS6_IJS8_SA_S9_EEENS6_IJNS7_ILi1EEESI_SI_EEESC_SE_Li128ELb1ELb1ELb0ELb0EEENS1_19SingleTileSchedulerILb1ELb0ELb1ELi128EEEEEEEEEvNT_6ParamsE,"",@"SHT_CUDA_INFO"
	.sectionflags	@""
	.align	4


	//----- nvinfo : EIATTR_CUDA_API_VERSION
	.align		4
        /*0000*/ 	.byte	0x04, 0x37
        /*0002*/ 	.short	(.L_360 - .L_359)
.L_359:
        /*0004*/ 	.word	0x00000082


	//----- nvinfo : EIATTR_SW2861232_WAR
	.align		4
.L_360:
        /*0008*/ 	.byte	0x01, 0x35
	.zero		2


	//----- nvinfo : EIATTR_PARAM_CBANK
	.align		4
        /*000c*/ 	.byte	0x04, 0x0a
        /*000e*/ 	.short	(.L_362 - .L_361)
	.align		4
.L_361:
        /*0010*/ 	.word	index@(.nv.constant0._ZN7cutlass13device_kernelIN5flash19enable_sm80_to_sm89INS1_16FlashAttnFwdSm80INS1_25CollectiveMainloopFwdSm80ILi4ELi1ELb0EN4cute5tupleIJNS5_1CILi128EEENS7_ILi48EEENS7_ILi96EEEEEELi96ENS_6half_tEfNS_4arch4Sm80ELb0ELb1ELb0ELb1ELb0ELb0ELb1ELb0EEENS1_21CollectiveEpilogueFwdINS6_IJS8_SA_S9_EEENS6_IJNS7_ILi1EEESI_SI_EEESC_SE_Li128ELb1ELb1ELb0ELb0EEENS1_19SingleTileSchedulerILb1ELb0ELb1ELi128EEEEEEEEEvNT_6ParamsE)
        /*0014*/ 	.short	0x0160
        /*0016*/ 	.short	0x0418


	//----- nvinfo : EIATTR_CBANK_PARAM_SIZE
	.align		4
.L_362:
        /*0018*/ 	.byte	0x03, 0x19
        /*001a*/ 	.short	0x0418


	//----- nvinfo : EIATTR_KPARAM_INFO
	.align		4
        /*001c*/ 	.byte	0x04, 0x17
        /*001e*/ 	.short	(.L_364 - .L_363)
.L_363:
        /*0020*/ 	.word	0x00000000
        /*0024*/ 	.short	0x0000
        /*0026*/ 	.short	0x0000
        /*0028*/ 	.byte	0x00, 0xf0, 0x61, 0x10


	//----- nvinfo : EIATTR_MAXREG_COUNT
	.align		4
.L_364:
        /*002c*/ 	.byte	0x03, 0x1b
        /*002e*/ 	.short	0x00ff


	//----- nvinfo : EIATTR_NUM_BARRIERS
	.align		4
        /*0030*/ 	.byte	0x02, 0x4c
        /*0032*/ 	.byte	0x02
	.zero		1


	//----- nvinfo : EIATTR_MERCURY_ISA_VERSION
	.align		4
        /*0034*/ 	.byte	0x03, 0x5f
        /*0036*/ 	.short	0x0000


	//----- nvinfo : EIATTR_COOP_GROUP_MASK_REGIDS
	.align		4
        /*0038*/ 	.byte	0x04, 0x29
        /*003a*/ 	.short	(.L_366 - .L_365)


	//   ....[0]....
.L_365:
        /*003c*/ 	.word	0xffffffff


	//   ....[1]....
        /*0040*/ 	.word	0xffffffff


	//   ....[2]....
        /*0044*/ 	.word	0xffffffff


	//   ....[3]....
        /*0048*/ 	.word	0xffffffff


	//   ....[4]....
        /*004c*/ 	.word	0xffffffff


	//   ....[5]....
        /*0050*/ 	.word	0xffffffff


	//   ....[6]....
        /*0054*/ 	.word	0xffffffff


	//   ....[7]....
        /*0058*/ 	.word	0xffffffff


	//   ....[8]....
        /*005c*/ 	.word	0xffffffff


	//   ....[9]....
        /*0060*/ 	.word	0xffffffff


	//   ....[10]....
        /*0064*/ 	.word	0xffffffff


	//   ....[11]....
        /*0068*/ 	.word	0xffffffff


	//   ....[12]....
        /*006c*/ 	.word	0xffffffff


	//   ....[13]....
        /*0070*/ 	.word	0xffffffff


	//   ....[14]....
        /*0074*/ 	.word	0xffffffff


	//   ....[15]....
        /*0078*/ 	.word	0xffffffff


	//   ....[16]....
        /*007c*/ 	.word	0xffffffff


	//   ....[17]....
        /*0080*/ 	.word	0xffffffff


	//   ....[18]....
        /*0084*/ 	.word	0xffffffff


	//   ....[19]....
        /*0088*/ 	.word	0xffffffff


	//   ....[20]....
        /*008c*/ 	.word	0xffffffff


	//   ....[21]....
        /*0090*/ 	.word	0xffffffff


	//   ....[22]....
        /*0094*/ 	.word	0xffffffff


	//   ....[23]....
        /*0098*/ 	.word	0xffffffff


	//   ....[24]....
        /*009c*/ 	.word	0xffffffff


	//   ....[25]....
        /*00a0*/ 	.word	0xffffffff


	//   ....[26]....
        /*00a4*/ 	.word	0xffffffff


	//   ....[27]....
        /*00a8*/ 	.word	0xffffffff


	//   ....[28]....
        /*00ac*/ 	.word	0xffffffff


	//   ....[29]....
        /*00b0*/ 	.word	0xffffffff


	//   ....[30]....
        /*00b4*/ 	.word	0xffffffff


	//   ....[31]....
        /*00b8*/ 	.word	0xffffffff


	//   ....[32]....
        /*00bc*/ 	.word	0xffffffff


	//   ....[33]....
        /*00c0*/ 	.word	0xffffffff


	//   ....[34]....
        /*00c4*/ 	.word	0xffffffff


	//   ....[35]....
        /*00c8*/ 	.word	0xffffffff


	//   ....[36]....
        /*00cc*/ 	.word	0xffffffff


	//   ....[37]....
        /*00d0*/ 	.word	0xffffffff


	//   ....[38]....
        /*00d4*/ 	.word	0xffffffff


	//   ....[39]....
        /*00d8*/ 	.word	0xffffffff


	//   ....[40]....
        /*00dc*/ 	.word	0xffffffff


	//   ....[41]....
        /*00e0*/ 	.word	0xffffffff


	//   ....[42]....
        /*00e4*/ 	.word	0xffffffff


	//   ....[43]....
        /*00e8*/ 	.word	0xffffffff


	//   ....[44]....
        /*00ec*/ 	.word	0xffffffff


	//   ....[45]....
        /*00f0*/ 	.word	0xffffffff


	//   ....[46]....
        /*00f4*/ 	.word	0xffffffff


	//   ....[47]....
        /*00f8*/ 	.word	0xffffffff


	//   ....[48]....
        /*00fc*/ 	.word	0xffffffff


	//   ....[49]....
        /*0100*/ 	.word	0xffffffff


	//   ....[50]....
        /*0104*/ 	.word	0xffffffff


	//   ....[51]....
        /*0108*/ 	.word	0xffffffff


	//   ....[52]....
        /*010c*/ 	.word	0xffffffff


	//   ....[53]....
        /*0110*/ 	.word	0xffffffff


	//   ....[54]....
        /*0114*/ 	.word	0xffffffff


	//   ....[55]....
        /*0118*/ 	.word	0xffffffff


	//   ....[56]....
        /*011c*/ 	.word	0xffffffff


	//   ....[57]....
        /*0120*/ 	.word	0xffffffff


	//   ....[58]....
        /*0124*/ 	.word	0xffffffff


	//   ....[59]....
        /*0128*/ 	.word	0xffffffff


	//   ....[60]....
        /*012c*/ 	.word	0xffffffff


	//   ....[61]....
        /*0130*/ 	.word	0xffffffff


	//   ....[62]....
        /*0134*/ 	.word	0xffffffff


	//   ....[63]....
        /*0138*/ 	.word	0xffffffff


	//   ....[64]....
        /*013c*/ 	.word	0xffffffff


	//   ....[65]....
        /*0140*/ 	.word	0xffffffff


	//   ....[66]....
        /*0144*/ 	.word	0xffffffff


	//   ....[67]....
        /*0148*/ 	.word	0xffffffff


	//   ....[68]....
        /*014c*/ 	.word	0xffffffff


	//   ....[69]....
        /*0150*/ 	.word	0xffffffff


	//   ....[70]....
        /*0154*/ 	.word	0xffffffff


	//   ....[71]....
        /*0158*/ 	.word	0xffffffff


	//   ....[72]....
        /*015c*/ 	.word	0xffffffff


	//   ....[73]....
        /*0160*/ 	.word	0xffffffff


	//   ....[74]....
        /*0164*/ 	.word	0xffffffff


	//   ....[75]....
        /*0168*/ 	.word	0xffffffff


	//   ....[76]....
        /*016c*/ 	.word	0xffffffff


	//   ....[77]....
        /*0170*/ 	.word	0xffffffff


	//   ....[78]....
        /*0174*/ 	.word	0xffffffff


	//   ....[79]....
        /*0178*/ 	.word	0xffffffff


	//   ....[80]....
        /*017c*/ 	.word	0xffffffff


	//   ....[81]....
        /*0180*/ 	.word	0xffffffff


	//   ....[82]....
        /*0184*/ 	.word	0xffffffff


	//   ....[83]....
        /*0188*/ 	.word	0xffffffff


	//   ....[84]....
        /*018c*/ 	.word	0xffffffff


	//----- nvinfo : EIATTR_COOP_GROUP_INSTR_OFFSETS
	.align		4
.L_366:
        /*0190*/ 	.byte	0x04, 0x28
        /*0192*/ 	.short	(.L_368 - .L_367)


	//   ....[0]....
.L_367:
        /*0194*/ 	.word	0x00000080


	//   ....[1]....
        /*0198*/ 	.word	0x000014c0


	//   ....[2]....
        /*019c*/ 	.word	0x000014e0


	//   ....[3]....
        /*01a0*/ 	.word	0x00001630


	//   ....[4]....
        /*01a4*/ 	.word	0x00001660


	//   ....[5]....
        /*01a8*/ 	.word	0x000017a0


	//   ....[6]....
        /*01ac*/ 	.word	0x000017d0


	//   ....[7]....
        /*01b0*/ 	.word	0x00001910


	//   ....[8]....
        /*01b4*/ 	.word	0x00001950


	//   ....[9]....
        /*01b8*/ 	.word	0x00002ce0


	//   ....[10]....
        /*01bc*/ 	.word	0x00002ef0


	//   ....[11]....
        /*01c0*/ 	.word	0x00003240


	//   ....[12]....
        /*01c4*/ 	.word	0x00003a30


	//   ....[13]....
        /*01c8*/ 	.word	0x00003ff0


	//   ....[14]....
        /*01cc*/ 	.word	0x000040f0


	//   ....[15]....
        /*01d0*/ 	.word	0x00004260


	//   ....[16]....
        /*01d4*/ 	.word	0x00004330


	//   ....[17]....
        /*01d8*/ 	.word	0x000043d0


	//   ....[18]....
        /*01dc*/ 	.word	0x00004610


	//   ....[19]....
        /*01e0*/ 	.word	0x00004670


	//   ....[20]....
        /*01e4*/ 	.word	0x00004760


	//   ....[21]....
        /*01e8*/ 	.word	0x000063c0


	//   ....[22]....
        /*01ec*/ 	.word	0x00006580


	//   ....[23]....
        /*01f0*/ 	.word	0x00006740


	//   ....[24]....
        /*01f4*/ 	.word	0x00006d60


	//   ....[25]....
        /*01f8*/ 	.word	0x00007500


	//   ....[26]....
        /*01fc*/ 	.word	0x00007660


	//   ....[27]....
        /*0200*/ 	.word	0x000076b0


	//   ....[28]....
        /*0204*/ 	.word	0x000077f0


	//   ....[29]....
        /*0208*/ 	.word	0x00007840


	//   ....[30]....
        /*020c*/ 	.word	0x000079d0


	//   ....[31]....
        /*0210*/ 	.word	0x00007b10


	//   ....[32]....
        /*0214*/ 	.word	0x00007c90


	//   ....[33]....
        /*0218*/ 	.word	0x0000a550


	//   ....[34]....
        /*021c*/ 	.word	0x0000a5c0


	//   ....[35]....
        /*0220*/ 	.word	0x0000a600


	//   ....[36]....
        /*0224*/ 	.word	0x0000a650


	//   ....[37]....
        /*0228*/ 	.word	0x0000a680


	//   ....[38]....
        /*022c*/ 	.word	0x0000a6b0


	//   ....[39]....
        /*0230*/ 	.word	0x0000a860


	//   ....[40]....
        /*0234*/ 	.word	0x0000a990


	//   ....[41]....
        /*0238*/ 	.word	0x0000cd50


	//   ....[42]....
        /*023c*/ 	.word	0x0000cf00


	//   ....[43]....
        /*0240*/ 	.word	0x0000d2d0


	//   ....[44]....
        /*0244*/ 	.word	0x0000d7f0


	//   ....[45]....
        /*0248*/ 	.word	0x0000e040


	//   ....[46]....
        /*024c*/ 	.word	0x0000e090


	//   ....[47]....
        /*0250*/ 	.word	0x0000e190


	//   ....[48]....
        /*0254*/ 	.word	0x0000e260


	//   ....[49]....
        /*0258*/ 	.word	0x0000e2c0


	//   ....[50]....
        /*025c*/ 	.word	0x0000e490


	//   ....[51]....
        /*0260*/ 	.word	0x0000e590


	//   ....[52]....
        /*0264*/ 	.word	0x0000e6b0


	//   ....[53]....
        /*0268*/ 	.word	0x0000fbf0


	//   ....[54]....
        /*026c*/ 	.word	0x0000fc20


	//   ....[55]....
        /*0270*/ 	.word	0x0000fc30


	//   ....[56]....
        /*0274*/ 	.word	0x0000fc40


	//   ....[57]....
        /*0278*/ 	.word	0x0000fc70


	//   ....[58]....
        /*027c*/ 	.word	0x0000fc90


	//   ....[59]....
        /*0280*/ 	.word	0x0000fcb0


	//   ....[60]....
        /*0284*/ 	.word	0x0000fcc0


	//   ....[61]....
        /*0288*/ 	.word	0x000113a0


	//   ....[62]....
        /*028c*/ 	.word	0x000113e0


	//   ....[63]....
        /*0290*/ 	.word	0x00011410


	//   ....[64]....
        /*0294*/ 	.word	0x00011440


	//   ....[65]....
        /*0298*/ 	.word	0x00011480


	//   ....[66]....
        /*029c*/ 	.word	0x000114c0


	//   ....[67]....
        /*02a0*/ 	.word	0x00011500


	//   ....[68]....
        /*02a4*/ 	.word	0x00011540


	//   ....[69]....
        /*02a8*/ 	.word	0x00011690


	//   ....[70]....
        /*02ac*/ 	.word	0x000116a0


	//   ....[71]....
        /*02b0*/ 	.word	0x00011820


	//   ....[72]....
        /*02b4*/ 	.word	0x00011850


	//   ....[73]....
        /*02b8*/ 	.word	0x000119a0


	//   ....[74]....
        /*02bc*/ 	.word	0x000119d0


	//   ....[75]....
        /*02c0*/ 	.word	0x00011b20


	//   ....[76]....
        /*02c4*/ 	.word	0x00011b40


	//   ....[77]....
        /*02c8*/ 	.word	0x00012350


	//   ....[78]....
        /*02cc*/ 	.word	0x00012370


	//   ....[79]....
        /*02d0*/ 	.word	0x000124a0


	//   ....[80]....
        /*02d4*/ 	.word	0x000124d0


	//   ....[81]....
        /*02d8*/ 	.word	0x00012600


	//   ....[82]....
        /*02dc*/ 	.word	0x00012630


	//   ....[83]....
        /*02e0*/ 	.word	0x00012760


	//   ....[84]....
        /*02e4*/ 	.word	0x00012780


	//----- nvinfo : EIATTR_EXIT_INSTR_OFFSETS
	.align		4
.L_368:
        /*02e8*/ 	.byte	0x04, 0x1c
        /*02ea*/ 	.short	(.L_370 - .L_369)


	//   ....[0]....
.L_369:
        /*02ec*/ 	.word	0x00000330


	//   ....[1]....
        /*02f0*/ 	.word	0x00011b50


	//   ....[2]....
        /*02f4*/ 	.word	0x00011c20


	//   ....[3]....
        /*02f8*/ 	.word	0x00011c80


	//   ....[4]....
        /*02fc*/ 	.word	0x00012790


	//   ....[5]....
        /*0300*/ 	.word	0x00012840


	//   ....[6]....
        /*0304*/ 	.word	0x000128a0


	//----- nvinfo : EIATTR_CTAIDZ_USED
	.align		4
.L_370:
        /*0308*/ 	.byte	0x01, 0x04
	.zero		2


	//----- nvinfo : EIATTR_MAX_THREADS
	.align		4
        /*030c*/ 	.byte	0x04, 0x05
        /*030e*/ 	.short	(.L_372 - .L_371)
.L_371:
        /*0310*/ 	.word	0x00000080
        /*0314*/ 	.word	0x00000001
        /*0318*/ 	.word	0x00000001


	//----- nvinfo : EIATTR_CRS_STACK_SIZE
	.align		4
.L_372:
        /*031c*/ 	.byte	0x04, 0x1e
        /*031e*/ 	.short	(.L_374 - .L_373)
.L_373:
        /*0320*/ 	.word	0x00000000
.L_374:


//--------------------- .nv.info._ZN7cutlass13device_kernelIN5flash19enable_sm80_to_sm89INS1_16FlashAttnFwdSm80INS1_25CollectiveMainloopFwdSm80ILi4ELi1ELb0EN4cute5tupleIJNS5_1CILi128EEENS7_ILi48EEENS7_ILi96EEEEEELi96ENS_6half_tEfNS_4arch4Sm80ELb0ELb1ELb0ELb1ELb0ELb1ELb1ELb0EEENS1_21CollectiveEpilogueFwdINS6_IJS8_SA_S9_EEENS6_IJNS7_ILi1EEESI_SI_EEESC_SE_Li128ELb1ELb1ELb0ELb0EEENS1_19SingleTileSchedulerILb1ELb0ELb1ELi128EEEEEEEEEvNT_6ParamsE --------------------------
	.section	.nv.info._ZN7cutlass13device_kernelIN5flash19enable_sm80_to_sm89INS1_16FlashAttnFwdSm80INS1_25CollectiveMainloopFwdSm80ILi4ELi1ELb0EN4cute5tupleIJNS5_1CILi128EEENS7_ILi48EEENS7_ILi96EEEEEELi96ENS_6half_tEfNS_4arch4Sm80ELb0ELb1ELb0ELb1ELb0ELb1ELb1ELb0EEENS1_21CollectiveEpilogueFwdINS6_IJS8_SA_S9_EEENS6_IJNS7_ILi1EEESI_SI_EEESC_SE_Li128ELb1ELb1ELb0ELb0EEENS1_19SingleTileSchedulerILb1ELb0ELb1ELi128EEEEEEEEEvNT_6ParamsE,"",@"SHT_CUDA_INFO"
	.sectionflags	@""
	.align	4


	//----- nvinfo : EIATTR_CUDA_API_VERSION
	.align		4
        /*0000*/ 	.byte	0x04, 0x37
        /*0002*/ 	.short	(.L_376 - .L_375)
.L_375:
        /*0004*/ 	.word	0x00000082


	//----- nvinfo : EIATTR_SW2861232_WAR
	.align		4
.L_376:
        /*0008*/ 	.byte	0x01, 0x35
	.zero		2


	//----- nvinfo : EIATTR_PARAM_CBANK
	.align		4
        /*000c*/ 	.byte	0x04, 0x0a
        /*000e*/ 	.short	(.L_378 - .L_377)
	.align		4
.L_377:
        /*0010*/ 	.word	index@(.nv.constant0._ZN7cutlass13device_kernelIN5flash19enable_sm80_to_sm89INS1_16FlashAttnFwdSm80INS1_25CollectiveMainloopFwdSm80ILi4ELi1ELb0EN4cute5tupleIJNS5_1CILi128EEENS7_ILi48EEENS7_ILi96EEEEEELi96ENS_6half_tEfNS_4arch4Sm80ELb0ELb1ELb0ELb1ELb0ELb1ELb1ELb0EEENS1_21CollectiveEpilogueFwdINS6_IJS8_SA_S9_EEENS6_IJNS7_ILi1EEESI_SI_EEESC_SE_Li128ELb1ELb1ELb0ELb0EEENS1_19SingleTileSchedulerILb1ELb0ELb1ELi128EEEEEEEEEvNT_6ParamsE)
        /*0014*/ 	.short	0x0160
        /*0016*/ 	.short	0x0418


	//----- nvinfo : EIATTR_CBANK_PARAM_SIZE
	.align		4
.L_378:
        /*0018*/ 	.byte	0x03, 0x19
        /*001a*/ 	.short	0x0418


	//----- nvinfo : EIATTR_KPARAM_INFO
	.align		4
        /*001c*/ 	.byte	0x04, 0x17
        /*001e*/ 	.short	(.L_380 - .L_379)
.L_379:
        /*0020*/ 	.word	0x00000000
        /*0024*/ 	.short	0x0000
        /*0026*/ 	.short	0x0000
        /*0028*/ 	.byte	0x00, 0xf0, 0x61, 0x10


	//----- nvinfo : EIATTR_MAXREG_COUNT
	.align		4
.L_380:
        /*002c*/ 	.byte	0x03, 0x1b
        /*002e*/ 	.short	0x00ff


	//----- nvinfo : EIATTR_NUM_BARRIERS
	.align		4
        /*0030*/ 	.byte	0x02, 0x4c
        /*0032*/ 	.byte	0x02
	.zero		1


	//----- nvinfo : EIATTR_MERCURY_ISA_VERSION
	.align		4
        /*0034*/ 	.byte	0x03, 0x5f
        /*0036*/ 	.short	0x0000


	//----- nvinfo : EIATTR_COOP_GROUP_MASK_REGIDS
	.align		4
        /*0038*/ 	.byte	0x04, 0x29
        /*003a*/ 	.short	(.L_382 - .L_381)


	//   ....[0]....
.L_381:
        /*003c*/ 	.word	0xffffffff


	//   ....[1]....
        /*0040*/ 	.word	0xffffffff


	//   ....[2]....
        /*0044*/ 	.word	0xffffffff


	//   ....[3]....
        /*0048*/ 	.word	0xffffffff


	//   ....[4]....
        /*004c*/ 	.word	0xffffffff


	//   ....[5]....
        /*0050*/ 	.word	0xffffffff


	//   ....[6]....
        /*0054*/ 	.word	0xffffffff


	//   ....[7]....
        /*0058*/ 	.word	0xffffffff


	//   ....[8]....
        /*005c*/ 	.word	0xffffffff


	//   ....[9]....
        /*0060*/ 	.word	0xffffffff


	//   ....[10]....
        /*0064*/ 	.word	0xffffffff


	//   ....[11]....
        /*0068*/ 	.word	0xffffffff


	//   ....[12]....
        /*006c*/ 	.word	0xffffffff


	//   ....[13]....
        /*0070*/ 	.word	0xffffffff


	//   ....[14]....
        /*0074*/ 	.word	0xffffffff


	//   ....[15]....
        /*0078*/ 	.word	0xffffffff


	//   ....[16]....
        /*007c*/ 	.word	0xffffffff


	//   ....[17]....
        /*0080*/ 	.word	0xffffffff


	//   ....[18]....
        /*0084*/ 	.word	0xffffffff


	//   ....[19]....
        /*0088*/ 	.word	0xffffffff


	//   ....[20]....
        /*008c*/ 	.word	0xffffffff


	//   ....[21]....
        /*0090*/ 	.word	0xffffffff


	//   ....[22]....
        /*0094*/ 	.word	0xffffffff


	//   ....[23]....
        /*0098*/ 	.word	0xffffffff


	//   ....[24]....
        /*009c*/ 	.word	0xffffffff


	//   ....[25]....
        /*00a0*/ 	.word	0xffffffff


	//   ....[26]....
        /*00a4*/ 	.word	0xffffffff


	//   ....[27]....
        /*00a8*/ 	.word	0xffffffff


	//   ....[28]....
        /*00ac*/ 	.word	0xffffffff


	//   ....[29]....
        /*00b0*/ 	.word	0xffffffff


	//   ....[30]....
        /*00b4*/ 	.word	0xffffffff


	//   ....[31]....
        /*00b8*/ 	.word	0xffffffff


	//   ....[32]....
        /*00bc*/ 	.word	0xffffffff


	//   ....[33]....
        /*00c0*/ 	.word	0xffffffff


	//   ....[34]....
        /*00c4*/ 	.word	0xffffffff


	//   ....[35]....
        /*00c8*/ 	.word	0xffffffff


	//   ....[36]....
        /*00cc*/ 	.word	0xffffffff


	//   ....[37]....
        /*00d0*/ 	.word	0xffffffff


	//   ....[38]....
        /*00d4*/ 	.word	0xffffffff


	//   ....[39]....
        /*00d8*/ 	.word	0xffffffff


	//   ....[40]....
        /*00dc*/ 	.word	0xffffffff


	//   ....[41]....
        /*00e0*/ 	.word	0xffffffff


	//   ....[42]....
        /*00e4*/ 	.word	0xffffffff


	//   ....[43]....
        /*00e8*/ 	.word	0xffffffff


	//   ....[44]....
        /*00ec*/ 	.word	0xffffffff


	//   ....[45]....
        /*00f0*/ 	.word	0xffffffff


	//   ....[46]....
        /*00f4*/ 	.word	0xffffffff


	//   ....[47]....
        /*00f8*/ 	.word	0xffffffff


	//   ....[48]....
        /*00fc*/ 	.word	0xffffffff


	//   ....[49]....
        /*0100*/ 	.word	0xffffffff


	//   ....[50]....
        /*0104*/ 	.word	0xffffffff


	//   ....[51]....
        /*0108*/ 	.word	0xffffffff


	//   ....[52]....
        /*010c*/ 	.word	0xffffffff


	//   ....[53]....
        /*0110*/ 	.word	0xffffffff


	//   ....[54]....
        /*0114*/ 	.word	0xffffffff


	//   ....[55]....
        /*0118*/ 	.word	0xffffffff


	//   ....[56]....
        /*011c*/ 	.word	0xffffffff


	//   ....[57]....
        /*0120*/ 	.word	0xffffffff


	//   ....[58]....
        /*0124*/ 	.word	0xffffffff


	//   ....[59]....
        /*0128*/ 	.word	0xffffffff


	//   ....[60]....
        /*012c*/ 	.word	0xffffffff


	//   ....[61]....
        /*0130*/ 	.word	0xffffffff


	//   ....[62]....
        /*0134*/ 	.word	0xffffffff


	//   ....[63]....
        /*0138*/ 	.word	0xffffffff


	//   ....[64]....
        /*013c*/ 	.word	0xffffffff


	//   ....[65]....
        /*0140*/ 	.word	0xffffffff


	//   ....[66]....
        /*0144*/ 	.word	0xffffffff


	//   ....[67]....
        /*0148*/ 	.word	0xffffffff


	//   ....[68]....
        /*014c*/ 	.word	0xffffffff


	//   ....[69]....
        /*0150*/ 	.word	0xffffffff


	//   ....[70]....
        /*0154*/ 	.word	0xffffffff


	//   ....[71]....
        /*0158*/ 	.word	0xffffffff


	//   ....[72]....
        /*015c*/ 	.word	0xffffffff


	//   ....[73]....
        /*0160*/ 	.word	0xffffffff


	//   ....[74]....
        /*0164*/ 	.word	0xffffffff


	//   ....[75]....
        /*0168*/ 	.word	0xffffffff


	//   ....[76]....
        /*016c*/ 	.word	0xffffffff


	//   ....[77]....
        /*0170*/ 	.word	0xffffffff


	//   ....[78]....
        /*0174*/ 	.word	0xffffffff


	//   ....[79]....
        /*0178*/ 	.word	0xffffffff


	//   ....[80]....
        /*017c*/ 	.word	0xffffffff


	//   ....[81]....
        /*0180*/ 	.word	0xffffffff


	//   ....[82]....
        /*0184*/ 	.word	0xffffffff


	//   ....[83]....
        /*0188*/ 	.word	0xffffffff


	//   ....[84]....
        /*018c*/ 	.word	0xffffffff


	//   ....[85]....
        /*0190*/ 	.word	0xffffffff


	//   ....[86]....
        /*0194*/ 	.word	0xffffffff


	//   ....[87]....
        /*0198*/ 	.word	0xffffffff


	//   ....[88]....
        /*019c*/ 	.word	0xffffffff


	//   ....[89]....
        /*01a0*/ 	.word	0xffffffff


	//   ....[90]....
        /*01a4*/ 	.word	0xffffffff


	//   ....[91]....
        /*01a8*/ 	.word	0xffffffff


	//   ....[92]....
        /*01ac*/ 	.word	0xffffffff


	//   ....[93]....
        /*01b0*/ 	.word	0xffffffff


	//   ....[94]....
        /*01b4*/ 	.word	0xffffffff


	//   ....[95]....
        /*01b8*/ 	.word	0xffffffff


	//   ....[96]....
        /*01bc*/ 	.word	0xffffffff


	//   ....[97]....
        /*01c0*/ 	.word	0xffffffff


	//   ....[98]....
        /*01c4*/ 	.word	0xffffffff


	//   ....[99]....
        /*01c8*/ 	.word	0xffffffff


	//   ....[100]....
        /*01cc*/ 	.word	0xffffffff


	//----- nvinfo : EIATTR_COOP_GROUP_INSTR_OFFSETS
	.align		4
.L_382:
        /*01d0*/ 	.byte	0x04, 0x28
        /*01d2*/ 	.short	(.L_384 - .L_383)


	//   ....[0]....
.L_383:
        /*01d4*/ 	.word	0x00000080


	//   ....[1]....
        /*01d8*/ 	.word	0x00006d20


	//   ....[2]....
        /*01dc*/ 	.word	0x00006de0


	//   ....[3]....
        /*01e0*/ 	.word	0x00006fc0


	//   ....[4]....
        /*01e4*/ 	.word	0x00006ff0


	//   ....[5]....
        /*01e8*/ 	.word	0x00007130


	//   ....[6]....
        /*01ec*/ 	.word	0x00007160


	//   ....[7]....
        /*01f0*/ 	.word	0x00007290


	//   ....[8]....
        /*01f4*/ 	.word	0x000072d0


	//   ....[9]....
        /*01f8*/ 	.word	0x00007a20


	//   ....[10]....
        /*01fc*/ 	.word	0x00007a60


	//   ....[11]....
        /*0200*/ 	.word	0x00007a80


	//   ....[12]....
        /*0204*/ 	.word	0x00007a90


	//   ....[13]....
        /*0208*/ 	.word	0x00007ec0


	//   ....[14]....
        /*020c*/ 	.word	0x00007f00


	//   ....[15]....
        /*0210*/ 	.word	0x00008120


	//   ....[16]....
        /*0214*/ 	.word	0x00008160


	//   ....[17]....
        /*0218*/ 	.word	0x0000af60


	//   ....[18]....
        /*021c*/ 	.word	0x0000afa0


	//   ....[19]....
        /*0220*/ 	.word	0x0000afd0


	//   ....[20]....
        /*0224*/ 	.word	0x0000afe0


	//   ....[21]....
        /*0228*/ 	.word	0x0000b260


	//   ....[22]....
        /*022c*/ 	.word	0x0000b2a0


	//   ....[23]....
        /*0230*/ 	.word	0x0000b4c0


	//   ....[24]....
        /*0234*/ 	.word	0x0000b510


	//   ....[25]....
        /*0238*/ 	.word	0x0000f750


	//   ....[26]....
        /*023c*/ 	.word	0x0000f900


	//   ....[27]....
        /*0240*/ 	.word	0x0000fde0


	//   ....[28]....
        /*0244*/ 	.word	0x0000ffa0


	//   ....[29]....
        /*0248*/ 	.word	0x00010ad0


	//   ....[30]....
        /*024c*/ 	.word	0x00010bc0


	//   ....[31]....
        /*0250*/ 	.word	0x00010be0


	//   ....[32]....
        /*0254*/ 	.word	0x00010d80


	//   ....[33]....
        /*0258*/ 	.word	0x00010e00


	//   ....[34]....
        /*025c*/ 	.word	0x00010ef0


	//   ....[35]....
        /*0260*/ 	.word	0x000110f0


	//   ....[36]....
        /*0264*/ 	.word	0x00011280


	//   ....[37]....
        /*0268*/ 	.word	0x00012dd0


	//   ....[38]....
        /*026c*/ 	.word	0x00012f90


	//   ....[39]....
        /*0270*/ 	.word	0x00013150


	//   ....[40]....
        /*0274*/ 	.word	0x00013800


	//   ....[41]....
        /*0278*/ 	.word	0x00013fc0


	//   ....[42]....
        /*027c*/ 	.word	0x000140f0


	//   ....[43]....
        /*0280*/ 	.word	0x00014140


	//   ....[44]....
        /*0284*/ 	.word	0x00014250


	//   ....[45]....
        /*0288*/ 	.word	0x000142b0


	//   ....[46]....
        /*028c*/ 	.word	0x00014400


	//   ....[47]....
        /*0290*/ 	.word	0x000145e0


	//   ....[48]....
        /*0294*/ 	.word	0x00014730


	//   ....[49]....
        /*0298*/ 	.word	0x00016fc0


	//   ....[50]....
        /*029c*/ 	.word	0x00017040


	//   ....[51]....
        /*02a0*/ 	.word	0x00017060


	//   ....[52]....
        /*02a4*/ 	.word	0x000170b0


	//   ....[53]....
        /*02a8*/ 	.word	0x000170e0


	//   ....[54]....
        /*02ac*/ 	.word	0x00017110


	//   ....[55]....
        /*02b0*/ 	.word	0x00017290


	//   ....[56]....
        /*02b4*/ 	.word	0x000173c0


	//   ....[57]....
        /*02b8*/ 	.word	0x000197b0


	//   ....[58]....
        /*02bc*/ 	.word	0x00019960


	//   ....[59]....
        /*02c0*/ 	.word	0x00019da0


	//   ....[60]....
        /*02c4*/ 	.word	0x0001a280


	//   ....[61]....
        /*02c8*/ 	.word	0x0001a9b0


	//   ....[62]....
        /*02cc*/ 	.word	0x0001aaf0


	//   ....[63]....
        /*02d0*/ 	.word	0x0001ab70


	//   ....[64]....
        /*02d4*/ 	.word	0x0001ace0


	//   ....[65]....
        /*02d8*/ 	.word	0x0001ad50


	//   ....[66]....
        /*02dc*/ 	.word	0x0001ae70


	//   ....[67]....
        /*02e0*/ 	.word	0x0001b010


	//   ....[68]....
        /*02e4*/ 	.word	0x0001b150


	//   ....[69]....
        /*02e8*/ 	.word	0x0001c650


	//   ....[70]....
        /*02ec*/ 	.word	0x0001c680


	//   ....[71]....
        /*02f0*/ 	.word	0x0001c6b0


	//   ....[72]....
        /*02f4*/ 	.word	0x0001c6c0


	//   ....[73]....
        /*02f8*/ 	.word	0x0001c6f0


	//   ....[74]....
        /*02fc*/ 	.word	0x0001c710


	//   ....[75]....
        /*0300*/ 	.word	0x0001c730


	//   ....[76]....
        /*0304*/ 	.word	0x0001c740


	//   ....[77]....
        /*0308*/ 	.word	0x0001ddf0


	//   ....[78]....
        /*030c*/ 	.word	0x0001de30


	//   ....[79]....
        /*0310*/ 	.word	0x0001de60


	//   ....[80]....
        /*0314*/ 	.word	0x0001dea0


	//   ....[81]....
        /*0318*/ 	.word	0x0001ded0


	//   ....[82]....
        /*031c*/ 	.word	0x0001df00


	//   ....[83]....
        /*0320*/ 	.word	0x0001df20


	//   ....[84]....
        /*0324*/ 	.word	0x0001df40


	//   ....[85]....
        /*0328*/ 	.word	0x0001e0e0


	//   ....[86]....
        /*032c*/ 	.word	0x0001e0f0


	//   ....[87]....
        /*0330*/ 	.word	0x0001e270


	//   ....[88]....
        /*0334*/ 	.word	0x0001e2a0


	//   ....[89]....
        /*0338*/ 	.word	0x0001e3f0


	//   ....[90]....
        /*033c*/ 	.word	0x0001e420


	//   ....[91]....
        /*0340*/ 	.word	0x0001e570


	//   ....[92]....
        /*0344*/ 	.word	0x0001e590


	//   ....[93]....
        /*0348*/ 	.word	0x0001eda0


	//   ....[94]....
        /*034c*/ 	.word	0x0001edb0


	//   ....[95]....
        /*0350*/ 	.word	0x0001eee0


	//   ....[96]....
        /*0354*/ 	.word	0x0001ef10


	//   ....[97]....
        /*0358*/ 	.word	0x0001f040


	//   ....[98]....
        /*035c*/ 	.word	0x0001f070


	//   ....[99]....
        /*0360*/ 	.word	0x0001f1a0


	//   ....[100]....
        /*0364*/ 	.word	0x0001f1c0


	//----- nvinfo : EIATTR_EXIT_INSTR_OFFSETS
	.align		4
.L_384:
        /*0368*/ 	.byte	0x04, 0x1c
        /*036a*/ 	.short	(.L_386 - .L_385)


	//   ....[0]....
.L_385:
        /*036c*/ 	.word	0x00000330


	//   ....[1]....
        /*0370*/ 	.word	0x0001e5a0


	//   ....[2]....
        /*0374*/ 	.word	0x0001e670


	//   ....[3]....
        /*0378*/ 	.word	0x0001e6d0


	//   ....[4]....
        /*037c*/ 	.word	0x0001f1d0


	//   ....[5]....
        /*0380*/ 	.word	0x0001f280


	//   ....[6]....
        /*0384*/ 	.word	0x0001f2e0


	//----- nvinfo : EIATTR_CTAIDZ_USED
	.align		4
.L_386:
        /*0388*/ 	.byte	0x01, 0x04
	.zero		2


	//----- nvinfo : EIATTR_MAX_THREADS
	.align		4
        /*038c*/ 	.byte	0x04, 0x05
        /*038e*/ 	.short	(.L_388 - .L_387)
.L_387:
        /*0390*/ 	.word	0x00000080
        /*0394*/ 	.word	0x00000001
        /*0398*/ 	.word	0x00000001


	//----- nvinfo : EIATTR_CRS_STACK_SIZE
	.align		4
.L_388:
        /*039c*/ 	.byte	0x04, 0x1e
        /*039e*/ 	.short	(.L_390 - .L_389)
.L_389:
        /*03a0*/ 	.word	0x00000000
.L_390:


//--------------------- .nv.info._ZN7cutlass13device_kernelIN5flash19enable_sm80_to_sm89INS1_16FlashAttnFwdSm80INS1_25CollectiveMainloopFwdSm80ILi4ELi1ELb0EN4cute5tupleIJNS5_1CILi128EEENS7_ILi64EEENS7_ILi96EEEEEELi96ENS_6half_tEfNS_4arch4Sm80ELb1ELb0ELb0ELb0ELb0ELb0ELb1ELb0EEENS1_21CollectiveEpilogueFwdINS6_IJS8_SA_S9_EEENS6_IJNS7_ILi1EEESI_SI_EEESC_SE_Li128ELb0ELb1ELb0ELb0EEENS1_30DynamicPersistentTileSchedulerILi128ELi128ELb0ELb1ELb0EEEEEEEEEvNT_6ParamsE --------------------------
	.section	.nv.info._ZN7cutlass13device_kernelIN5flash19enable_sm80_to_sm89INS1_16FlashAttnFwdSm80INS1_25CollectiveMainloopFwdSm80ILi4ELi1ELb0EN4cute5tupleIJNS5_1CILi128EEENS7_ILi64EEENS7_ILi96EEEEEELi96ENS_6half_tEfNS_4arch4Sm80ELb1ELb0ELb0ELb0ELb0ELb0ELb1ELb0EEENS1_21CollectiveEpilogueFwdINS6_IJS8_SA_S9_EEENS6_IJNS7_ILi1EEESI_SI_EEESC_SE_Li128ELb0ELb1ELb0ELb0EEENS1_30DynamicPersistentTileSchedulerILi128ELi128ELb0ELb1ELb0EEEEEEEEEvNT_6ParamsE,"",@"SHT_CUDA_INFO"
	.sectionflags	@""
	.align	4


	//----- nvinfo : EIATTR_CUDA_API_VERSION
	.align		4
        /*0000*/ 	.byte	0x04, 0x37
        /*0002*/ 	.short	(.L_392 - .L_391)
.L_391:
        /*0004*/ 	.word	0x00000082


	//----- nvinfo : EIATTR_SW2861232_WAR
	.align		4
.L_392:
        /*0008*/ 	.byte	0x01, 0x35
	.zero		2


	//----- nvinfo : EIATTR_PARAM_CBANK
	.align		4
        /*000c*/ 	.byte	0x04, 0x0a
        /*000e*/ 	.short	(.L_394 - .L_393)
	.align		4
.L_393:
        /*0010*/ 	.word	index@(.nv.constant0._ZN7cutlass13device_kernelIN5flash19enable_sm80_to_sm89INS1_16FlashAttnFwdSm80INS1_25CollectiveMainloopFwdSm80ILi4ELi1ELb0EN4cute5tupleIJNS5_1CILi128EEENS7_ILi64EEENS7_ILi96EEEEEELi96ENS_6half_tEfNS_4arch4Sm80ELb1ELb0ELb0ELb0ELb0ELb0ELb1ELb0EEENS1_21CollectiveEpilogueFwdINS6_IJS8_SA_S9_EEENS6_IJNS7_ILi1EEESI_SI_EEESC_SE_Li128ELb0ELb1ELb0ELb0EEENS1_30DynamicPersistentTileSchedulerILi128ELi128ELb0ELb1ELb0EEEEEEEEEvNT_6ParamsE)
        /*0014*/ 	.short	0x0160
        /*0016*/ 	.short	0x0428


	//----- nvinfo : EIATTR_CBANK_PARAM_SIZE
	.align		4
.L_394:
        /*0018*/ 	.byte	0x03, 0x19
        /*001a*/ 	.short	0x0428


	//----- nvinfo : EIATTR_KPARAM_INFO
	.align		4
        /*001c*/ 	.byte	0x04, 0x17
        /*001e*/ 	.short	(.L_396 - .L_395)
.L_395:
        /*0020*/ 	.word	0x00000000
        /*0024*/ 	.short	0x0000
        /*0026*/ 	.short	0x0000
        /*0028*/ 	.byte	0x00, 0xf0, 0xa1, 0x10


	//----- nvinfo : EIATTR_MAXREG_COUNT
	.align		4
.L_396:
        /*002c*/ 	.byte	0x03, 0x1b
        /*002e*/ 	.short	0x00ff


	//----- nvinfo : EIATTR_NUM_BARRIERS
	.align		4
        /*0030*/ 	.byte	0x02, 0x4c
        /*0032*/ 	.byte	0x06
	.zero		1


	//----- nvinfo : EIATTR_ANNOTATIONS
	.align		4
        /*0034*/ 	.byte	0x04, 0x55
        /*0036*/ 	.short	(.L_398 - .L_397)


	//   ....[0]....
.L_397:
        /* <DEDUP_REMOVED lines=77> */


	//----- nvinfo : EIATTR_MERCURY_ISA_VERSION
	.align		4
.L_398:
        /*04f8*/ 	.byte	0x03, 0x5f
        /*04fa*/ 	.short	0x0000


	//----- nvinfo : EIATTR_INT_WARP_WIDE_INSTR_OFFSETS
	.align		4
        /*04fc*/ 	.byte	0x04, 0x31
        /*04fe*/ 	.short	(.L_400 - .L_399)


	//   ....[0]....
.L_399:
        /*0500*/ 	.word	0x0000d1a0


	//   ....[1]....
        /*0504*/ 	.word	0x0000d220


	//----- nvinfo : EIATTR_COOP_GROUP_MASK_REGIDS
	.align		4
.L_400:
        /*0508*/ 	.byte	0x04, 0x29
        /*050a*/ 	.short	(.L_402 - .L_401)


	//   ....[0]....
.L_401:
        /*050c*/ 	.word	0xffffffff


	//   ....[1]....
        /*0510*/ 	.word	0xffffffff


	//   ....[2]....
        /*0514*/ 	.word	0xffffffff


	//   ....[3]....
        /*0518*/ 	.word	0xffffffff


	//   ....[4]....
        /*051c*/ 	.word	0xffffffff


	//   ....[5]....
        /*0520*/ 	.word	0xffffffff


	//   ....[6]....
        /*0524*/ 	.word	0xffffffff


	//   ....[7]....
        /*0528*/ 	.word	0xffffffff


	//   ....[8]....
        /*052c*/ 	.word	0xffffffff


	//   ....[9]....
        /*0530*/ 	.word	0xffffffff


	//   ....[10]....
        /*0534*/ 	.word	0xffffffff


	//   ....[11]....
        /*0538*/ 	.word	0xffffffff


	//   ....[12]....
        /*053c*/ 	.word	0xffffffff


	//   ....[13]....
        /*0540*/ 	.word	0xffffffff


	//   ....[14]....
        /*0544*/ 	.word	0xffffffff


	//   ....[15]....
        /*0548*/ 	.word	0xffffffff


	//   ....[16]....
        /*054c*/ 	.word	0xffffffff


	//   ....[17]....
        /*0550*/ 	.word	0xffffffff


	//   ....[18]....
        /*0554*/ 	.word	0xffffffff


	//   ....[19]....
        /*0558*/ 	.word	0xffffffff


	//   ....[20]....
        /*055c*/ 	.word	0xffffffff


	//   ....[21]....
        /*0560*/ 	.word	0xffffffff


	//   ....[22]....
        /*0564*/ 	.word	0xffffffff


	//   ....[23]....
        /*0568*/ 	.word	0xffffffff


	//   ....[24]....
        /*056c*/ 	.word	0xffffffff


	//   ....[25]....
        /*0570*/ 	.word	0xffffffff


	//   ....[26]....
        /*0574*/ 	.word	0xffffffff


	//   ....[27]....
        /*0578*/ 	.word	0xffffffff


	//   ....[28]....
        /*057c*/ 	.word	0xffffffff


	//   ....[29]....
        /*0580*/ 	.word	0xffffffff


	//   ....[30]....
        /*0584*/ 	.word	0xffffffff


	//   ....[31]....
        /*0588*/ 	.word	0xffffffff


	//   ....[32]....
        /*058c*/ 	.word	0xffffffff


	//   ....[33]....
        /*0590*/ 	.word	0xffffffff


	//   ....[34]....
        /*0594*/ 	.word	0xffffffff


	//   ....[35]....
        /*0598*/ 	.word	0xffffffff


	//   ....[36]....
        /*059c*/ 	.word	0xffffffff


	//   ....[37]....
        /*05a0*/ 	.word	0xffffffff


	//   ....[38]....
        /*05a4*/ 	.word	0xffffffff


	//   ....[39]....
        /*05a8*/ 	.word	0xffffffff


	//   ....[40]....
        /*05ac*/ 	.word	0xffffffff


	//   ....[41]....
        /*05b0*/ 	.word	0xffffffff


	//   ....[42]....
        /*05b4*/ 	.word	0xffffffff


	//   ....[43]....
        /*05b8*/ 	.word	0xffffffff


	//   ....[44]....
        /*05bc*/ 	.word	0xffffffff


	//   ....[45]....
        /*05c0*/ 	.word	0xffffffff


	//   ....[46]....
        /*05c4*/ 	.word	0xffffffff


	//   ....[47]....
        /*05c8*/ 	.word	0xffffffff


	//   ....[48]....
        /*05cc*/ 	.word	0xffffffff


	//   ....[49]....
        /*05d0*/ 	.word	0xffffffff


	//   ....[50]....
        /*05d4*/ 	.word	0xffffffff


	//   ....[51]....
        /*05d8*/ 	.word	0xffffffff


	//   ....[52]....
        /*05dc*/ 	.word	0xffffffff


	//   ....[53]....
        /*05e0*/ 	.word	0xffffffff


	//   ....[54]....
        /*05e4*/ 	.word	0xffffffff


	//   ....[55]....
        /*05e8*/ 	.word	0xffffffff


	//   ....[56]....
        /*05ec*/ 	.word	0xffffffff


	//   ....[57]....
        /*05f0*/ 	.word	0xffffffff


	//   ....[58]....
        /*05f4*/ 	.word	0xffffffff


	//   ....[59]....
        /*05f8*/ 	.word	0xffffffff


	//   ....[60]....
        /*05fc*/ 	.word	0xffffffff


	//   ....[61]....
        /*0600*/ 	.word	0xffffffff


	//   ....[62]....
        /*0604*/ 	.word	0xffffffff


	//   ....[63]....
        /*0608*/ 	.word	0xffffffff


	//   ....[64]....
        /*060c*/ 	.word	0xffffffff


	//   ....[65]....
        /*0610*/ 	.word	0xffffffff


	//   ....[66]....
        /*0614*/ 	.word	0xffffffff


	//   ....[67]....
        /*0618*/ 	.word	0xffffffff


	//   ....[68]....
        /*061c*/ 	.word	0xffffffff


	//   ....[69]....
        /*0620*/ 	.word	0xffffffff


	//   ....[70]....
        /*0624*/ 	.word	0xffffffff


	//   ....[71]....
        /*0628*/ 	.word	0xffffffff


	//   ....[72]....
        /*062c*/ 	.word	0xffffffff


	//   ....[73]....
        /*0630*/ 	.word	0xffffffff


	//   ....[74]....
        /*0634*/ 	.word	0xffffffff


	//   ....[75]....
        /*0638*/ 	.word	0xffffffff


	//   ....[76]....
        /*063c*/ 	.word	0xffffffff


	//   ....[77]....
        /*0640*/ 	.word	0xffffffff


	//   ....[78]....
        /*0644*/ 	.word	0xffffffff


	//   ....[79]....
        /*0648*/ 	.word	0xffffffff


	//   ....[80]....
        /*064c*/ 	.word	0xffffffff


	//   ....[81]....
        /*0650*/ 	.word	0xffffffff


	//   ....[82]....
        /*0654*/ 	.word	0xffffffff


	//   ....[83]....
        /*0658*/ 	.word	0xffffffff


	//   ....[84]....
        /*065c*/ 	.word	0xffffffff


	//   ....[85]....
        /*0660*/ 	.word	0xffffffff


	//   ....[86]....
        /*0664*/ 	.word	0xffffffff


	//   ....[87]....
        /*0668*/ 	.word	0xffffffff


	//   ....[88]....
        /*066c*/ 	.word	0xffffffff


	//   ....[89]....
        /*0670*/ 	.word	0xffffffff


	//   ....[90]....
        /*0674*/ 	.word	0xffffffff


	//   ....[91]....
        /*0678*/ 	.word	0xffffffff


	//   ....[92]....
        /*067c*/ 	.word	0xffffffff


	//   ....[93]....
        /*0680*/ 	.word	0xffffffff


	//   ....[94]....
        /*0684*/ 	.word	0xffffffff


	//   ....[95]....
        /*0688*/ 	.word	0xffffffff


	//   ....[96]....
        /*068c*/ 	.word	0xffffffff


	//   ....[97]....
        /*0690*/ 	.word	0xffffffff


	//   ....[98]....
        /*0694*/ 	.word	0xffffffff


	//   ....[99]....
        /*0698*/ 	.word	0xffffffff


	//----- nvinfo : EIATTR_COOP_GROUP_INSTR_OFFSETS
	.align		4
.L_402:
        /*069c*/ 	.byte	0x04, 0x28
        /*069e*/ 	.short	(.L_404 - .L_403)


	//   ....[0]....
.L_403:
        /*06a0*/ 	.word	0x00000050


	//   ....[1]....
        /*06a4*/ 	.word	0x000017f0


	//   ....[2]....
        /*06a8*/ 	.word	0x00001810


	//   ....[3]....
        /*06ac*/ 	.word	0x000019e0


	//   ....[4]....
        /*06b0*/ 	.word	0x000019f0


	//   ....[5]....
        /*06b4*/ 	.word	0x00001bb0


	//   ....[6]....
        /*06b8*/ 	.word	0x00001bd0


	//   ....[7]....
        /*06bc*/ 	.word	0x00001d90


	//   ....[8]....
        /*06c0*/ 	.word	0x00001da0


	//   ....[9]....
        /*06c4*/ 	.word	0x00002f20


	//   ....[10]....
        /*06c8*/ 	.word	0x00002f30


	//   ....[11]....
        /*06cc*/ 	.word	0x00003060


	//   ....[12]....
        /*06d0*/ 	.word	0x00003480


	//   ....[13]....
        /*06d4*/ 	.word	0x00003530


	//   ....[14]....
        /*06d8*/ 	.word	0x00003670


	//   ....[15]....
        /*06dc*/ 	.word	0x00003690


	//   ....[16]....
        /*06e0*/ 	.word	0x00003790


	//   ....[17]....
        /*06e4*/ 	.word	0x00003da0


	//   ....[18]....
        /*06e8*/ 	.word	0x00003e90


	//   ....[19]....
        /*06ec*/ 	.word	0x00003ea0


	//   ....[20]....
        /*06f0*/ 	.word	0x00003f10


	//   ....[21]....
        /*06f4*/ 	.word	0x00006150


	//   ....[22]....
        /*06f8*/ 	.word	0x000061a0


	//   ....[23]....
        /*06fc*/ 	.word	0x00006200


	//   ....[24]....
        /*0700*/ 	.word	0x00006240


	//   ....[25]....
        /*0704*/ 	.word	0x00006ab0


	//   ....[26]....
        /*0708*/ 	.word	0x00006bc0


	//   ....[27]....
        /*070c*/ 	.word	0x00006f50


	//   ....[28]....
        /*0710*/ 	.word	0x00007090


	//   ....[29]....
        /*0714*/ 	.word	0x000070e0


	//   ....[30]....
        /*0718*/ 	.word	0x00007200


	//   ....[31]....
        /*071c*/ 	.word	0x00007260


	//   ....[32]....
        /*0720*/ 	.word	0x00007320


	//   ....[33]....
        /*0724*/ 	.word	0x0000a530


	//   ....[34]....
        /*0728*/ 	.word	0x0000a590


	//   ....[35]....
        /*072c*/ 	.word	0x0000a5e0


	//   ....[36]....
        /*0730*/ 	.word	0x0000a620


	//   ....[37]....
        /*0734*/ 	.word	0x0000a640


	//   ....[38]....
        /*0738*/ 	.word	0x0000a670


	//   ....[39]....
        /*073c*/ 	.word	0x0000ac60


	//   ....[40]....
        /*0740*/ 	.word	0x0000ad90


	//   ....[41]....
        /*0744*/ 	.word	0x0000c7a0


	//   ....[42]....
        /*0748*/ 	.word	0x0000c810


	//   ....[43]....
        /*074c*/ 	.word	0x0000c820


	//   ....[44]....
        /*0750*/ 	.word	0x0000c830


	//   ....[45]....
        /*0754*/ 	.word	0x0000c860


	//   ....[46]....
        /*0758*/ 	.word	0x0000c880


	//   ....[47]....
        /*075c*/ 	.word	0x0000c890


	//   ....[48]....
        /*0760*/ 	.word	0x0000c8a0


	//   ....[49]....
        /*0764*/ 	.word	0x0000d9b0


	//   ....[50]....
        /*0768*/ 	.word	0x0000dda0


	//   ....[51]....
        /*076c*/ 	.word	0x0000ddd0


	//   ....[52]....
        /*0770*/ 	.word	0x0000de00


	//   ....[53]....
        /*0774*/ 	.word	0x0000de20


	//   ....[54]....
        /*0778*/ 	.word	0x0000de30


	//   ....[55]....
        /*077c*/ 	.word	0x0000de40


	//   ....[56]....
        /*0780*/ 	.word	0x0000de50


	//   ....[57]....
        /*0784*/ 	.word	0x0000de60


	//   ....[58]....
        /*0788*/ 	.word	0x0000e0e0


	//   ....[59]....
        /*078c*/ 	.word	0x0000e0f0


	//   ....[60]....
        /*0790*/ 	.word	0x0000e220


	//   ....[61]....
        /*0794*/ 	.word	0x0000e250


	//   ....[62]....
        /*0798*/ 	.word	0x0000e350


	//   ....[63]....
        /*079c*/ 	.word	0x0000e380


	//   ....[64]....
        /*07a0*/ 	.word	0x0000e470


	//   ....[65]....
        /*07a4*/ 	.word	0x0000e480


	//   ....[66]....
        /*07a8*/ 	.word	0x0000ea50


	//   ....[67]....
        /*07ac*/ 	.word	0x0000ea70


	//   ....[68]....
        /*07b0*/ 	.word	0x0000ec00


	//   ....[69]....
        /*07b4*/ 	.word	0x0000ec10


	//   ....[70]....
        /*07b8*/ 	.word	0x0000ed90


	//   ....[71]....
        /*07bc*/ 	.word	0x0000edb0


	//   ....[72]....
        /*07c0*/ 	.word	0x0000ef30


	//   ....[73]....
        /*07c4*/ 	.word	0x0000ef40


	//   ....[74]....
        /*07c8*/ 	.word	0x0000f130


	//   ....[75]....
        /*07cc*/ 	.word	0x0000f220


	//   ....[76]....
        /*07d0*/ 	.word	0x0000f290


	//   ....[77]....
        /*07d4*/ 	.word	0x0000f2f0


	//   ....[78]....
        /*07d8*/ 	.word	0x0000f350


	//   ....[79]....
        /*07dc*/ 	.word	0x0000f3b0


	//   ....[80]....
        /*07e0*/ 	.word	0x0000f420


	//   ....[81]....
        /*07e4*/ 	.word	0x0000f480


	//   ....[82]....
        /*07e8*/ 	.word	0x0000f4e0


	//   ....[83]....
        /*07ec*/ 	.word	0x0000f530


	//   ....[84]....
        /*07f0*/ 	.word	0x0000f590


	//   ....[85]....
        /*07f4*/ 	.word	0x0000f5e0


	//   ....[86]....
        /*07f8*/ 	.word	0x0000f640


	//   ....[87]....
        /*07fc*/ 	.word	0x0000f690


	//   ....[88]....
        /*0800*/ 	.word	0x0000f6f0


	//   ....[89]....
        /*0804*/ 	.word	0x0000f740


	//   ....[90]....
        /*0808*/ 	.word	0x0000f7a0


	//   ....[91]....
        /*080c*/ 	.word	0x0000f800


	//   ....[92]....
        /*0810*/ 	.word	0x0000f870


	//   ....[93]....
        /*0814*/ 	.word	0x0000f8d0


	//   ....[94]....
        /*0818*/ 	.word	0x0000f930


	//   ....[95]....
        /*081c*/ 	.word	0x0000f990


	//   ....[96]....
        /*0820*/ 	.word	0x0000fa00


	//   ....[97]....
        /*0824*/ 	.word	0x0000fa60


	//   ....[98]....
        /*0828*/ 	.word	0x0000fac0


	//   ....[99]....
        /*082c*/ 	.word	0x0000fb20


	//----- nvinfo : EIATTR_EXIT_INSTR_OFFSETS
	.align		4
.L_404:
        /*0830*/ 	.byte	0x04, 0x1c
        /*0832*/ 	.short	(.L_406 - .L_405)


	//   ....[0]....
.L_405:
        /*0834*/ 	.word	0x000000a0


	//   ....[1]....
        /*0838*/ 	.word	0x0000f1d0


	//----- nvinfo : EIATTR_MAX_THREADS
	.align		4
.L_406:
        /*083c*/ 	.byte	0x04, 0x05
        /*083e*/ 	.short	(.L_408 - .L_407)
.L_407:
        /*0840*/ 	.word	0x00000080
        /*0844*/ 	.word	0x00000001
        /*0848*/ 	.word	0x00000001


	//----- nvinfo : EIATTR_CRS_STACK_SIZE
	.align		4
.L_408:
        /*084c*/ 	.byte	0x04, 0x1e
        /*084e*/ 	.short	(.L_410 - .L_409)
.L_409:
        /*0850*/ 	.word	0x00000000
.L_410:


//--------------------- .nv.info._ZN7cutlass13device_kernelIN5flash19enable_sm80_to_sm89INS1_16FlashAttnFwdSm80INS1_25CollectiveMainloopFwdSm80ILi4ELi1ELb0EN4cute5tupleIJNS5_1CILi128EEENS7_ILi64EEENS7_ILi96EEEEEELi96ENS_6half_tEfNS_4arch4Sm80ELb1ELb0ELb0ELb1ELb0ELb0ELb1ELb0EEENS1_21CollectiveEpilogueFwdINS6_IJS8_SA_S9_EEENS6_IJNS7_ILi1EEESI_SI_EEESC_SE_Li128ELb1ELb1ELb0ELb0EEENS1_19SingleTileSchedulerILb1ELb0ELb1ELi128EEEEEEEEEvNT_6ParamsE --------------------------
	.section	.nv.info._ZN7cutlass13device_kernelIN5flash19enable_sm80_to_sm89INS1_16FlashAttnFwdSm80INS1_25CollectiveMainloopFwdSm80ILi4ELi1ELb0EN4cute5tupleIJNS5_1CILi128EEENS7_ILi64EEENS7_ILi96EEEEEELi96ENS_6half_tEfNS_4arch4Sm80ELb1ELb0ELb0ELb1ELb0ELb0ELb1ELb0EEENS1_21CollectiveEpilogueFwdINS6_IJS8_SA_S9_EEENS6_IJNS7_ILi1EEESI_SI_EEESC_SE_Li128ELb1ELb1ELb0ELb0EEENS1_19SingleTileSchedulerILb1ELb0ELb1ELi128EEEEEEEEEvNT_6ParamsE,"",@"SHT_CUDA_INFO"
	.sectionflags	@""
	.align	4


	//----- nvinfo : EIATTR_CUDA_API_VERSION
	.align		4
        /*0000*/ 	.byte	0x04, 0x37
        /*0002*/ 	.short	(.L_412 - .L_411)
.L_411:
        /*0004*/ 	.word	0x00000082


	//----- nvinfo : EIATTR_SW2861232_WAR
	.align		4
.L_412:
        /*0008*/ 	.byte	0x01, 0x35
	.zero		2


	//----- nvinfo : EIATTR_PARAM_CBANK
	.align		4
        /*000c*/ 	.byte	0x04, 0x0a
        /*000e*/ 	.short	(.L_414 - .L_413)
	.align		4
.L_413:
        /*0010*/ 	.word	index@(.nv.constant0._ZN7cutlass13device_kernelIN5flash19enable_sm80_to_sm89INS1_16FlashAttnFwdSm80INS1_25CollectiveMainloopFwdSm80ILi4ELi1ELb0EN4cute5tupleIJNS5_1CILi128EEENS7_ILi64EEENS7_ILi96EEEEEELi96ENS_6half_tEfNS_4arch4Sm80ELb1ELb0ELb0ELb1ELb0ELb0ELb1ELb0EEENS1_21CollectiveEpilogueFwdINS6_IJS8_SA_S9_EEENS6_IJNS7_ILi1EEESI_SI_EEESC_SE_Li128ELb1ELb1ELb0ELb0EEENS1_19SingleTileSchedulerILb1ELb0ELb1ELi128EEEEEEEEEvNT_6ParamsE)
        /*0014*/ 	.short	0x0160
        /*0016*/ 	.short	0x0418


	//----- nvinfo : EIATTR_CBANK_PARAM_SIZE
	.align		4
.L_414:
        /*0018*/ 	.byte	0x03, 0x19
        /*001a*/ 	.short	0x0418


	//----- nvinfo : EIATTR_KPARAM_INFO
	.align		4
        /*001c*/ 	.byte	0x04, 0x17
        /*001e*/ 	.short	(.L_416 - .L_415)
.L_415:
        /*0020*/ 	.word	0x00000000
        /*0024*/ 	.short	0x0000
        /*0026*/ 	.short	0x0000
        /*0028*/ 	.byte	0x00, 0xf0, 0x61, 0x10


	//----- nvinfo : EIATTR_MAXREG_COUNT
	.align		4
.L_416:
        /*002c*/ 	.byte	0x03, 0x1b
        /*002e*/ 	.short	0x00ff


	//----- nvinfo : EIATTR_NUM_BARRIERS
	.align		4
        /*0030*/ 	.byte	0x02, 0x4c
        /*0032*/ 	.byte	0x02
	.zero		1


	//----- nvinfo : EIATTR_ANNOTATIONS
	.align		4
        /*0034*/ 	.byte	0x04, 0x55
        /*0036*/ 	.short	(.L_418 - .L_417)


	//   ....[0]....
.L_417:
        /* <DEDUP_REMOVED lines=44> */


	//----- nvinfo : EIATTR_MERCURY_ISA_VERSION
	.align		4
.L_418:
        /*02e0*/ 	.byte	0x03, 0x5f
        /*02e2*/ 	.short	0x0000


	//----- nvinfo : EIATTR_COOP_GROUP_MASK_REGIDS
	.align		4
        /*02e4*/ 	.byte	0x04, 0x29
        /*02e6*/ 	.short	(.L_420 - .L_419)


	//   ....[0]....
.L_419:
        /*02e8*/ 	.word	0xffffffff


	//   ....[1]....
        /*02ec*/ 	.word	0xffffffff


	//   ....[2]....
        /*02f0*/ 	.word	0xffffffff


	//   ....[3]....
        /*02f4*/ 	.word	0xffffffff


	//   ....[4]....
        /*02f8*/ 	.word	0xffffffff


	//   ....[5]....
        /*02fc*/ 	.word	0xffffffff


	//   ....[6]....
        /*0300*/ 	.word	0xffffffff


	//   ....[7]....
        /*0304*/ 	.word	0xffffffff


	//   ....[8]....
        /*0308*/ 	.word	0xffffffff


	//   ....[9]....
        /*030c*/ 	.word	0xffffffff


	//   ....[10]....
        /*0310*/ 	.word	0xffffffff


	//   ....[11]....
        /*0314*/ 	.word	0xffffffff


	//   ....[12]....
        /*0318*/ 	.word	0xffffffff


	//   ....[13]....
        /*031c*/ 	.word	0xffffffff


	//   ....[14]....
        /*0320*/ 	.word	0xffffffff


	//   ....[15]....
        /*0324*/ 	.word	0xffffffff


	//   ....[16]....
        /*0328*/ 	.word	0xffffffff


	//   ....[17]....
        /*032c*/ 	.word	0xffffffff


	//   ....[18]....
        /*0330*/ 	.word	0xffffffff


	//   ....[19]....
        /*0334*/ 	.word	0xffffffff


	//   ....[20]....
        /*0338*/ 	.word	0xffffffff


	//   ....[21]....
        /*033c*/ 	.word	0xffffffff


	//   ....[22]....
        /*0340*/ 	.word	0xffffffff


	//   ....[23]....
        /*0344*/ 	.word	0xffffffff


	//   ....[24]....
        /*0348*/ 	.word	0xffffffff


	//   ....[25]....
        /*034c*/ 	.word	0xffffffff


	//   ....[26]....
        /*0350*/ 	.word	0xffffffff


	//   ....[27]....
        /*0354*/ 	.word	0xffffffff


	//   ....[28]....
        /*0358*/ 	.word	0xffffffff


	//   ....[29]....
        /*035c*/ 	.word	0xffffffff


	//   ....[30]....
        /*0360*/ 	.word	0xffffffff


	//   ....[31]....
        /*0364*/ 	.word	0xffffffff


	//   ....[32]....
        /*0368*/ 	.word	0xffffffff


	//   ....[33]....
        /*036c*/ 	.word	0xffffffff


	//   ....[34]....
        /*0370*/ 	.word	0xffffffff


	//   ....[35]....
        /*0374*/ 	.word	0xffffffff


	//   ....[36]....
        /*0378*/ 	.word	0xffffffff


	//   ....[37]....
        /*037c*/ 	.word	0xffffffff


	//   ....[38]....
        /*0380*/ 	.word	0xffffffff


	//   ....[39]....
        /*0384*/ 	.word	0xffffffff


	//   ....[40]....
        /*0388*/ 	.word	0xffffffff


	//   ....[41]....
        /*038c*/ 	.word	0xffffffff


	//   ....[42]....
        /*0390*/ 	.word	0xffffffff


	//   ....[43]....
        /*0394*/ 	.word	0xffffffff


	//   ....[44]....
        /*0398*/ 	.word	0xffffffff


	//   ....[45]....
        /*039c*/ 	.word	0xffffffff


	//   ....[46]....
        /*03a0*/ 	.word	0xffffffff


	//   ....[47]....
        /*03a4*/ 	.word	0xffffffff


	//   ....[48]....
        /*03a8*/ 	.word	0xffffffff


	//   ....[49]....
        /*03ac*/ 	.word	0xffffffff


	//   ....[50]....
        /*03b0*/ 	.word	0xffffffff


	//   ....[51]....
        /*03b4*/ 	.word	0xffffffff


	//   ....[52]....
        /*03b8*/ 	.word	0xffffffff


	//   ....[53]....
        /*03bc*/ 	.word	0xffffffff


	//   ....[54]....
        /*03c0*/ 	.word	0xffffffff


	//   ....[55]....
        /*03c4*/ 	.word	0xffffffff


	//   ....[56]....
        /*03c8*/ 	.word	0xffffffff


	//   ....[57]....
        /*03cc*/ 	.word	0xffffffff


	//   ....[58]....
        /*03d0*/ 	.word	0xffffffff


	//   ....[59]....
        /*03d4*/ 	.word	0xffffffff


	//   ....[60]....
        /*03d8*/ 	.word	0xffffffff


	//   ....[61]....
        /*03dc*/ 	.word	0xffffffff


	//   ....[62]....
        /*03e0*/ 	.word	0xffffffff


	//   ....[63]....
        /*03e4*/ 	.word	0xffffffff


	//   ....[64]....
        /*03e8*/ 	.word	0xffffffff


	//   ....[65]....
        /*03ec*/ 	.word	0xffffffff


	//   ....[66]....
        /*03f0*/ 	.word	0xffffffff


	//   ....[67]....
        /*03f4*/ 	.word	0xffffffff


	//   ....[68]....
        /*03f8*/ 	.word	0xffffffff


	//   ....[69]....
        /*03fc*/ 	.word	0xffffffff


	//   ....[70]....
        /*0400*/ 	.word	0xffffffff


	//   ....[71]....
        /*0404*/ 	.word	0xffffffff


	//   ....[72]....
        /*0408*/ 	.word	0xffffffff


	//----- nvinfo : EIATTR_COOP_GROUP_INSTR_OFFSETS
	.align		4
.L_420:
        /*040c*/ 	.byte	0x04, 0x28
        /*040e*/ 	.short	(.L_422 - .L_421)


	//   ....[0]....
.L_421:
        /*0410*/ 	.word	0x00000090


	//   ....[1]....
        /*0414*/ 	.word	0x000012a0


	//   ....[2]....
        /*0418*/ 	.word	0x00001390


	//   ....[3]....
        /*041c*/ 	.word	0x000014e0


	//   ....[4]....
        /*0420*/ 	.word	0x00001510


	//   ....[5]....
        /*0424*/ 	.word	0x00001660


	//   ....[6]....
        /*0428*/ 	.word	0x00001690


	//   ....[7]....
        /*042c*/ 	.word	0x000017d0


	//   ....[8]....
        /*0430*/ 	.word	0x00001810


	//   ....[9]....
        /*0434*/ 	.word	0x000029f0


	//   ....[10]....
        /*0438*/ 	.word	0x00002a00


	//   ....[11]....
        /*043c*/ 	.word	0x00002ba0


	//   ....[12]....
        /*0440*/ 	.word	0x00002c10


	//   ....[13]....
        /*0444*/ 	.word	0x000033b0


	//   ....[14]....
        /*0448*/ 	.word	0x00003570


	//   ....[15]....
        /*044c*/ 	.word	0x000035a0


	//   ....[16]....
        /*0450*/ 	.word	0x000037d0


	//   ....[17]....
        /*0454*/ 	.word	0x00003800


	//   ....[18]....
        /*0458*/ 	.word	0x000039a0


	//   ....[19]....
        /*045c*/ 	.word	0x000039c0


	//   ....[20]....
        /*0460*/ 	.word	0x00003bc0


	//   ....[21]....
        /*0464*/ 	.word	0x00005d00


	//   ....[22]....
        /*0468*/ 	.word	0x00005f60


	//   ....[23]....
        /*046c*/ 	.word	0x00005f80


	//   ....[24]....
        /*0470*/ 	.word	0x00005fa0


	//   ....[25]....
        /*0474*/ 	.word	0x00006a20


	//   ....[26]....
        /*0478*/ 	.word	0x00006ba0


	//   ....[27]....
        /*047c*/ 	.word	0x00006f10


	//   ....[28]....
        /*0480*/ 	.word	0x00007050


	//   ....[29]....
        /*0484*/ 	.word	0x000070d0


	//   ....[30]....
        /*0488*/ 	.word	0x00007210


	//   ....[31]....
        /*048c*/ 	.word	0x00007250


	//   ....[32]....
        /*0490*/ 	.word	0x00007350


	//   ....[33]....
        /*0494*/ 	.word	0x0000a6e0


	//   ....[34]....
        /*0498*/ 	.word	0x0000a750


	//   ....[35]....
        /*049c*/ 	.word	0x0000a800


	//   ....[36]....
        /*04a0*/ 	.word	0x0000a860


	//   ....[37]....
        /*04a4*/ 	.word	0x0000a890


	//   ....[38]....
        /*04a8*/ 	.word	0x0000a990


	//   ....[39]....
        /*04ac*/ 	.word	0x0000ac80


	//   ....[40]....
        /*04b0*/ 	.word	0x0000adc0


	//   ....[41]....
        /*04b4*/ 	.word	0x0000c9e0


	//   ....[42]....
        /*04b8*/ 	.word	0x0000c9f0


	//   ....[43]....
        /*04bc*/ 	.word	0x0000ca00


	//   ....[44]....
        /*04c0*/ 	.word	0x0000ca20


	//   ....[45]....
        /*04c4*/ 	.word	0x0000ca40


	//   ....[46]....
        /*04c8*/ 	.word	0x0000ca60


	//   ....[47]....
        /*04cc*/ 	.word	0x0000ca70


	//   ....[48]....
        /*04d0*/ 	.word	0x0000caa0


	//   ....[49]....
        /*04d4*/ 	.word	0x0000e170


	//   ....[50]....
        /*04d8*/ 	.word	0x0000e1b0


	//   ....[51]....
        /*04dc*/ 	.word	0x0000e1e0


	//   ....[52]....
        /*04e0*/ 	.word	0x0000e200


	//   ....[53]....
        /*04e4*/ 	.word	0x0000e210


	//   ....[54]....
        /*04e8*/ 	.word	0x0000e220


	//   ....[55]....
        /*04ec*/ 	.word	0x0000e230


	//   ....[56]....
        /*04f0*/ 	.word	0x0000e240


	//   ....[57]....
        /*04f4*/ 	.word	0x0000e450


	//   ....[58]....
        /*04f8*/ 	.word	0x0000e460


	//   ....[59]....
        /*04fc*/ 	.word	0x0000e5e0


	//   ....[60]....
        /*0500*/ 	.word	0x0000e610


	//   ....[61]....
        /*0504*/ 	.word	0x0000e760


	//   ....[62]....
        /*0508*/ 	.word	0x0000e790


	//   ....[63]....
        /*050c*/ 	.word	0x0000e8e0


	//   ....[64]....
        /*0510*/ 	.word	0x0000e900


	//   ....[65]....
        /*0514*/ 	.word	0x0000f100


	//   ....[66]....
        /*0518*/ 	.word	0x0000f120


	//   ....[67]....
        /*051c*/ 	.word	0x0000f270


	//   ....[68]....
        /*0520*/ 	.word	0x0000f2a0


	//   ....[69]....
        /*0524*/ 	.word	0x0000f3d0


	//   ....[70]....
        /*0528*/ 	.word	0x0000f400


	//   ....[71]....
        /*052c*/ 	.word	0x0000f530


	//   ....[72]....
        /*0530*/ 	.word	0x0000f550


	//----- nvinfo : EIATTR_EXIT_INSTR_OFFSETS
	.align		4
.L_422:
        /*0534*/ 	.byte	0x04, 0x1c
        /*0536*/ 	.short	(.L_424 - .L_423)


	//   ....[0]....
.L_423:
        /*0538*/ 	.word	0x00000370


	//   ....[1]....
        /*053c*/ 	.word	0x0000e910


	//   ....[2]....
        /*0540*/ 	.word	0x0000e9e0


	//   ....[3]....
        /*0544*/ 	.word	0x0000ea40


	//   ....[4]....
        /*0548*/ 	.word	0x0000f560


	//   ....[5]....
        /*054c*/ 	.word	0x0000f610


	//   ....[6]....
        /*0550*/ 	.word	0x0000f670


	//----- nvinfo : EIATTR_CTAIDZ_USED
	.align		4
.L_424:
        /*0554*/ 	.byte	0x01, 0x04
	.zero		2


	//----- nvinfo : EIATTR_MAX_THREADS
	.align		4
        /*0558*/ 	.byte	0x04, 0x05
        /*055a*/ 	.short	(.L_426 - .L_425)
.L_425:
        /*055c*/ 	.word	0x00000080
        /*0560*/ 	.word	0x00000001
        /*0564*/ 	.word	0x00000001


	//----- nvinfo : EIATTR_CRS_STACK_SIZE
	.align		4
.L_426:
        /*0568*/ 	.byte	0x04, 0x1e
        /*056a*/ 	.short	(.L_428 - .L_427)
.L_427:
        /*056c*/ 	.word	0x00000000
.L_428:


//--------------------- .nv.info._ZN7cutlass13device_kernelIN5flash19enable_sm80_to_sm89INS1_16FlashAttnFwdSm80INS1_25CollectiveMainloopFwdSm80ILi4ELi1ELb0EN4cute5tupleIJNS5_1CILi128EEENS7_ILi64EEENS7_ILi96EEEEEELi96ENS_6half_tEfNS_4arch4Sm80ELb1ELb0ELb0ELb1ELb0ELb1ELb1ELb0EEENS1_21CollectiveEpilogueFwdINS6_IJS8_SA_S9_EEENS6_IJNS7_ILi1EEESI_SI_EEESC_SE_Li128ELb1ELb1ELb0ELb0EEENS1_19SingleTileSchedulerILb1ELb0ELb1ELi128EEEEEEEEEvNT_6ParamsE --------------------------
	.section	.nv.info._ZN7cutlass13device_kernelIN5flash19enable_sm80_to_sm89INS1_16FlashAttnFwdSm80INS1_25CollectiveMainloopFwdSm80ILi4ELi1ELb0EN4cute5tupleIJNS5_1CILi128EEENS7_ILi64EEENS7_ILi96EEEEEELi96ENS_6half_tEfNS_4arch4Sm80ELb1ELb0ELb0ELb1ELb0ELb1ELb1ELb0EEENS1_21CollectiveEpilogueFwdINS6_IJS8_SA_S9_EEENS6_IJNS7_ILi1EEESI_SI_EEESC_SE_Li128ELb1ELb1ELb0ELb0EEENS1_19SingleTileSchedulerILb1ELb0ELb1ELi128EEEEEEEEEvNT_6ParamsE,"",@"SHT_CUDA_INFO"
	.sectionflags	@""
	.align	4


	//----- nvinfo : EIATTR_CUDA_API_VERSION
	.align		4
        /*0000*/ 	.byte	0x04, 0x37
        /*0002*/ 	.short	(.L_430 - .L_429)
.L_429:
        /*0004*/ 	.word	0x00000082


	//----- nvinfo : EIATTR_SW2861232_WAR
	.align		4
.L_430:
        /*0008*/ 	.byte	0x01, 0x35
	.zero		2


	//----- nvinfo : EIATTR_PARAM_CBANK
	.align		4
        /*000c*/ 	.byte	0x04, 0x0a
        /*000e*/ 	.short	(.L_432 - .L_431)
	.align		4
.L_431:
        /*0010*/ 	.word	index@(.nv.constant0._ZN7cutlass13device_kernelIN5flash19enable_sm80_to_sm89INS1_16FlashAttnFwdSm80INS1_25CollectiveMainloopFwdSm80ILi4ELi1ELb0EN4cute5tupleIJNS5_1CILi128EEENS7_ILi64EEENS7_ILi96EEEEEELi96ENS_6half_tEfNS_4arch4Sm80ELb1ELb0ELb0ELb1ELb0ELb1ELb1ELb0EEENS1_21CollectiveEpilogueFwdINS6_IJS8_SA_S9_EEENS6_IJNS7_ILi1EEESI_SI_EEESC_SE_Li128ELb1ELb1ELb0ELb0EEENS1_19SingleTileSchedulerILb1ELb0ELb1ELi128EEEEEEEEEvNT_6ParamsE)
        /*0014*/ 	.short	0x0160
        /*0016*/ 	.short	0x0418


	//----- nvinfo : EIATTR_CBANK_PARAM_SIZE
	.align		4
.L_432:
        /*0018*/ 	.byte	0x03, 0x19
        /*001a*/ 	.short	0x0418


	//----- nvinfo : EIATTR_KPARAM_INFO
	.align		4
        /*001c*/ 	.byte	0x04, 0x17
        /*001e*/ 	.short	(.L_434 - .L_433)
.L_433:
        /*0020*/ 	.word	0x00000000
        /*0024*/ 	.short	0x0000
        /*0026*/ 	.short	0x0000
        /*0028*/ 	.byte	0x00, 0xf0, 0x61, 0x10


	//----- nvinfo : EIATTR_MAXREG_COUNT
	.align		4
.L_434:
        /*002c*/ 	.byte	0x03, 0x1b
        /*002e*/ 	.short	0x00ff


	//----- nvinfo : EIATTR_NUM_BARRIERS
	.align		4
        /*0030*/ 	.byte	0x02, 0x4c
        /*0032*/ 	.byte	0x02
	.zero		1


	//----- nvinfo : EIATTR_ANNOTATIONS
	.align		4
        /*0034*/ 	.byte	0x04, 0x55
        /*0036*/ 	.short	(.L_436 - .L_435)


	//   ....[0]....
.L_435:
        /* <DEDUP_REMOVED lines=48> */


	//----- nvinfo : EIATTR_MERCURY_ISA_VERSION
	.align		4
.L_436:
        /*0320*/ 	.byte	0x03, 0x5f
        /*0322*/ 	.short	0x0000


	//----- nvinfo : EIATTR_COOP_GROUP_MASK_REGIDS
	.align		4
        /*0324*/ 	.byte	0x04, 0x29
        /*0326*/ 	.short	(.L_438 - .L_437)


	//   ....[0]....
.L_437:
        /*0328*/ 	.word	0xffffffff


	//   ....[1]....
        /*032c*/ 	.word	0xffffffff


	//   ....[2]....
        /*0330*/ 	.word	0xffffffff


	//   ....[3]....
        /*0334*/ 	.word	0xffffffff


	//   ....[4]....
        /*0338*/ 	.word	0xffffffff


	//   ....[5]....
        /*033c*/ 	.word	0xffffffff


	//   ....[6]....
        /*0340*/ 	.word	0xffffffff


	//   ....[7]....
        /*0344*/ 	.word	0xffffffff


	//   ....[8]....
        /*0348*/ 	.word	0xffffffff


	//   ....[9]....
        /*034c*/ 	.word	0xffffffff


	//   ....[10]....
        /*0350*/ 	.word	0xffffffff


	//   ....[11]....
        /*0354*/ 	.word	0xffffffff


	//   ....[12]....
        /*0358*/ 	.word	0xffffffff


	//   ....[13]....
        /*035c*/ 	.word	0xffffffff


	//   ....[14]....
        /*0360*/ 	.word	0xffffffff


	//   ....[15]....
        /*0364*/ 	.word	0xffffffff


	//   ....[16]....
        /*0368*/ 	.word	0xffffffff


	//   ....[17]....
        /*036c*/ 	.word	0xffffffff


	//   ....[18]....
        /*0370*/ 	.word	0xffffffff


	//   ....[19]....
        /*0374*/ 	.word	0xffffffff


	//   ....[20]....
        /*0378*/ 	.word	0xffffffff


	//   ....[21]....
        /*037c*/ 	.word	0xffffffff


	//   ....[22]....
        /*0380*/ 	.word	0xffffffff


	//   ....[23]....
        /*0384*/ 	.word	0xffffffff


	//   ....[24]....
        /*0388*/ 	.word	0xffffffff


	//   ....[25]....
        /*038c*/ 	.word	0xffffffff


	//   ....[26]....
        /*0390*/ 	.word	0xffffffff


	//   ....[27]....
        /*0394*/ 	.word	0xffffffff


	//   ....[28]....
        /*0398*/ 	.word	0xffffffff


	//   ....[29]....
        /*039c*/ 	.word	0xffffffff


	//   ....[30]....
        /*03a0*/ 	.word	0xffffffff


	//   ....[31]....
        /*03a4*/ 	.word	0xffffffff


	//   ....[32]....
        /*03a8*/ 	.word	0xffffffff


	//   ....[33]....
        /*03ac*/ 	.word	0xffffffff


	//   ....[34]....
        /*03b0*/ 	.word	0xffffffff


	//   ....[35]....
        /*03b4*/ 	.word	0xffffffff


	//   ....[36]....
        /*03b8*/ 	.word	0xffffffff


	//   ....[37]....
        /*03bc*/ 	.word	0xffffffff


	//   ....[38]....
        /*03c0*/ 	.word	0xffffffff


	//   ....[39]....
        /*03c4*/ 	.word	0xffffffff


	//   ....[40]....
        /*03c8*/ 	.word	0xffffffff


	//   ....[41]....
        /*03cc*/ 	.word	0xffffffff


	//   ....[42]....
        /*03d0*/ 	.word	0xffffffff


	//   ....[43]....
        /*03d4*/ 	.word	0xffffffff


	//   ....[44]....
        /*03d8*/ 	.word	0xffffffff


	//   ....[45]....
        /*03dc*/ 	.word	0xffffffff


	//   ....[46]....
        /*03e0*/ 	.word	0xffffffff


	//   ....[47]....
        /*03e4*/ 	.word	0xffffffff


	//   ....[48]....
        /*03e8*/ 	.word	0xffffffff


	//   ....[49]....
        /*03ec*/ 	.word	0xffffffff


	//   ....[50]....
        /*03f0*/ 	.word	0xffffffff


	//   ....[51]....
        /*03f4*/ 	.word	0xffffffff


	//   ....[52]....
        /*03f8*/ 	.word	0xffffffff


	//   ....[53]....
        /*03fc*/ 	.word	0xffffffff


	//   ....[54]....
        /*0400*/ 	.word	0xffffffff


	//   ....[55]....
        /*0404*/ 	.word	0xffffffff


	//   ....[56]....
        /*0408*/ 	.word	0xffffffff


	//   ....[57]....
        /*040c*/ 	.word	0xffffffff


	//   ....[58]....
        /*0410*/ 	.word	0xffffffff


	//   ....[59]....
        /*0414*/ 	.word	0xffffffff


	//   ....[60]....
        /*0418*/ 	.word	0xffffffff


	//   ....[61]....
        /*041c*/ 	.word	0xffffffff


	//   ....[62]....
        /*0420*/ 	.word	0xffffffff


	//   ....[63]....
        /*0424*/ 	.word	0xffffffff


	//   ....[64]....
        /*0428*/ 	.word	0xffffffff


	//   ....[65]....
        /*042c*/ 	.word	0xffffffff


	//   ....[66]....
        /*0430*/ 	.word	0xffffffff


	//   ....[67]....
        /*0434*/ 	.word	0xffffffff


	//   ....[68]....
        /*0438*/ 	.word	0xffffffff


	//   ....[69]....
        /*043c*/ 	.word	0xffffffff


	//   ....[70]....
        /*0440*/ 	.word	0xffffffff


	//   ....[71]....
        /*0444*/ 	.word	0xffffffff


	//   ....[72]....
        /*0448*/ 	.word	0xffffffff


	//   ....[73]....
        /*044c*/ 	.word	0xffffffff


	//   ....[74]....
        /*0450*/ 	.word	0xffffffff


	//   ....[75]....
        /*0454*/ 	.word	0xffffffff


	//   ....[76]....
        /*0458*/ 	.word	0xffffffff


	//   ....[77]....
        /*045c*/ 	.word	0xffffffff


	//   ....[78]....
        /*0460*/ 	.word	0xffffffff


	//   ....[79]....
        /*0464*/ 	.word	0xffffffff


	//   ....[80]....
        /*0468*/ 	.word	0xffffffff


	//   ....[81]....
        /*046c*/ 	.word	0xffffffff


	//   ....[82]....
        /*0470*/ 	.word	0xffffffff


	//   ....[83]....
        /*0474*/ 	.word	0xffffffff


	//   ....[84]....
        /*0478*/ 	.word	0xffffffff


	//   ....[85]....
        /*047c*/ 	.word	0xffffffff


	//   ....[86]....
        /*0480*/ 	.word	0xffffffff


	//   ....[87]....
        /*0484*/ 	.word	0xffffffff


	//   ....[88]....
        /*0488*/ 	.word	0xffffffff


	//----- nvinfo : EIATTR_COOP_GROUP_INSTR_OFFSETS
	.align		4
.L_438:
        /*048c*/ 	.byte	0x04, 0x28
        /*048e*/ 	.short	(.L_440 - .L_439)


	//   ....[0]....
.L_439:
        /*0490*/ 	.word	0x00000090


	//   ....[1]....
        /*0494*/ 	.word	0x00006730


	//   ....[2]....
        /*0498*/ 	.word	0x00006740


	//   ....[3]....
        /*049c*/ 	.word	0x00006870


	//   ....[4]....
        /*04a0*/ 	.word	0x000068a0


	//   ....[5]....
        /*04a4*/ 	.word	0x000069e0


	//   ....[6]....
        /*04a8*/ 	.word	0x00006a10


	//   ....[7]....
        /*04ac*/ 	.word	0x00006b70


	//   ....[8]....
        /*04b0*/ 	.word	0x00006b90


	//   ....[9]....
        /*04b4*/ 	.word	0x00007300


	//   ....[10]....
        /*04b8*/ 	.word	0x00007320


	//   ....[11]....
        /*04bc*/ 	.word	0x00007330


	//   ....[12]....
        /*04c0*/ 	.word	0x00007340


	//   ....[13]....
        /*04c4*/ 	.word	0x000078b0


	//   ....[14]....
        /*04c8*/ 	.word	0x00007940


	//   ....[15]....
        /*04cc*/ 	.word	0x00007a10


	//   ....[16]....
        /*04d0*/ 	.word	0x00007a50


	//   ....[17]....
        /*04d4*/ 	.word	0x0000a870


	//   ....[18]....
        /*04d8*/ 	.word	0x0000a890


	//   ....[19]....
        /*04dc*/ 	.word	0x0000a8a0


	//   ....[20]....
        /*04e0*/ 	.word	0x0000a8b0


	//   ....[21]....
        /*04e4*/ 	.word	0x0000ab30


	//   ....[22]....
        /*04e8*/ 	.word	0x0000ad80


	//   ....[23]....
        /*04ec*/ 	.word	0x0000adf0


	//   ....[24]....
        /*04f0*/ 	.word	0x0000ae30


	//   ....[25]....
        /*04f4*/ 	.word	0x0000eea0


	//   ....[26]....
        /*04f8*/ 	.word	0x0000eeb0


	//   ....[27]....
        /*04fc*/ 	.word	0x0000f050


	//   ....[28]....
        /*0500*/ 	.word	0x0000f0c0


	//   ....[29]....
        /*0504*/ 	.word	0x0000f860


	//   ....[30]....
        /*0508*/ 	.word	0x0000fa30


	//   ....[31]....
        /*050c*/ 	.word	0x0000fa60


	//   ....[32]....
        /*0510*/ 	.word	0x0000fc80


	//   ....[33]....
        /*0514*/ 	.word	0x0000fcb0


	//   ....[34]....
        /*0518*/ 	.word	0x0000fe50


	//   ....[35]....
        /*051c*/ 	.word	0x0000fe70


	//   ....[36]....
        /*0520*/ 	.word	0x00010070


	//   ....[37]....
        /*0524*/ 	.word	0x00012200


	//   ....[38]....
        /*0528*/ 	.word	0x00012460


	//   ....[39]....
        /*052c*/ 	.word	0x00012480


	//   ....[40]....
        /*0530*/ 	.word	0x000124a0


	//   ....[41]....
        /*0534*/ 	.word	0x00012f40


	//   ....[42]....
        /*0538*/ 	.word	0x00013050


	//   ....[43]....
        /*053c*/ 	.word	0x00013460


	//   ....[44]....
        /*0540*/ 	.word	0x00013560


	//   ....[45]....
        /*0544*/ 	.word	0x000136b0


	//   ....[46]....
        /*0548*/ 	.word	0x000136e0


	//   ....[47]....
        /*054c*/ 	.word	0x00013740


	//   ....[48]....
        /*0550*/ 	.word	0x00013790


	//   ....[49]....
        /*0554*/ 	.word	0x00016c80


	//   ....[50]....
        /*0558*/ 	.word	0x00016ce0


	//   ....[51]....
        /*055c*/ 	.word	0x00016d90


	//   ....[52]....
        /*0560*/ 	.word	0x00016df0


	//   ....[53]....
        /*0564*/ 	.word	0x00016e20


	//   ....[54]....
        /*0568*/ 	.word	0x00016f10


	//   ....[55]....
        /*056c*/ 	.word	0x00017200


	//   ....[56]....
        /*0570*/ 	.word	0x00017330


	//   ....[57]....
        /*0574*/ 	.word	0x00018f70


	//   ....[58]....
        /*0578*/ 	.word	0x00018f80


	//   ....[59]....
        /*057c*/ 	.word	0x00018f90


	//   ....[60]....
        /*0580*/ 	.word	0x00018fb0


	//   ....[61]....
        /*0584*/ 	.word	0x00018fd0


	//   ....[62]....
        /*0588*/ 	.word	0x00018ff0


	//   ....[63]....
        /*058c*/ 	.word	0x00019000


	//   ....[64]....
        /*0590*/ 	.word	0x00019030


	//   ....[65]....
        /*0594*/ 	.word	0x0001a6f0


	//   ....[66]....
        /*0598*/ 	.word	0x0001a720


	//   ....[67]....
        /*059c*/ 	.word	0x0001a750


	//   ....[68]....
        /*05a0*/ 	.word	0x0001a770


	//   ....[69]....
        /*05a4*/ 	.word	0x0001a780


	//   ....[70]....
        /*05a8*/ 	.word	0x0001a790


	//   ....[71]....
        /*05ac*/ 	.word	0x0001a7a0


	//   ....[72]....
        /*05b0*/ 	.word	0x0001a7b0


	//   ....[73]....
        /*05b4*/ 	.word	0x0001a9d0


	//   ....[74]....
        /*05b8*/ 	.word	0x0001a9e0


	//   ....[75]....
        /*05bc*/ 	.word	0x0001ab60


	//   ....[76]....
        /*05c0*/ 	.word	0x0001ab90


	//   ....[77]....
        /*05c4*/ 	.word	0x0001ace0


	//   ....[78]....
        /*05c8*/ 	.word	0x0001ad10


	//   ....[79]....
        /*05cc*/ 	.word	0x0001ae60


	//   ....[80]....
        /*05d0*/ 	.word	0x0001ae80


	//   ....[81]....
        /*05d4*/ 	.word	0x0001b640


	//   ....[82]....
        /*05d8*/ 	.word	0x0001b660


	//   ....[83]....
        /*05dc*/ 	.word	0x0001b7b0


	//   ....[84]....
        /*05e0*/ 	.word	0x0001b7e0


	//   ....[85]....
        /*05e4*/ 	.word	0x0001b910


	//   ....[86]....
        /*05e8*/ 	.word	0x0001b940


	//   ....[87]....
        /*05ec*/ 	.word	0x0001ba70


	//   ....[88]....
        /*05f0*/ 	.word	0x0001ba90


	//----- nvinfo : EIATTR_EXIT_INSTR_OFFSETS
	.align		4
.L_440:
        /*05f4*/ 	.byte	0x04, 0x1c
        /*05f6*/ 	.short	(.L_442 - .L_441)


	//   ....[0]....
.L_441:
        /*05f8*/ 	.word	0x00000370


	//   ....[1]....
        /*05fc*/ 	.word	0x0001ae90


	//   ....[2]....
        /*0600*/ 	.word	0x0001af60


	//   ....[3]....
        /*0604*/ 	.word	0x0001afc0


	//   ....[4]....
        /*0608*/ 	.word	0x0001baa0


	//   ....[5]....
        /*060c*/ 	.word	0x0001bb50


	//   ....[6]....
        /*0610*/ 	.word	0x0001bbb0


	//----- nvinfo : EIATTR_CTAIDZ_USED
	.align		4
.L_442:
        /*0614*/ 	.byte	0x01, 0x04
	.zero		2


	//----- nvinfo : EIATTR_MAX_THREADS
	.align		4
        /*0618*/ 	.byte	0x04, 0x05
        /*061a*/ 	.short	(.L_444 - .L_443)
.L_443:
        /*061c*/ 	.word	0x00000080
        /*0620*/ 	.word	0x00000001
        /*0624*/ 	.word	0x00000001


	//----- nvinfo : EIATTR_CRS_STACK_SIZE
	.align		4
.L_444:
        /*0628*/ 	.byte	0x04, 0x1e
        /*062a*/ 	.short	(.L_446 - .L_445)
.L_445:
        /*062c*/ 	.word	0x00000000
.L_446:


//--------------------- .nv.callgraph             --------------------------
	.section	.nv.callgraph,"",@"SHT_CUDA_CALLGRAPH"
	.align	4
	.sectionentsize	8
	.align		4
        /*0000*/ 	.word	0x00000000
	.align		4
        /*0004*/ 	.word	0xffffffff
	.align		4
        /*0008*/ 	.word	0x00000000
	.align		4
        /*000c*/ 	.word	0xfffffffe
	.align		4
        /*0010*/ 	.word	0x00000000
	.align		4
        /*0014*/ 	.word	0xfffffffd
	.align		4
        /*0018*/ 	.word	0x00000000
	.align		4
        /*001c*/ 	.word	0xfffffffc


//--------------------- .nv.rel.action            --------------------------
	.section	.nv.rel.action,"",@"SHT_CUDA_RELOCINFO"
	.align	8
	.sectionentsize	8
        /*0000*/ 	.byte	0x73, 0x00, 0x00, 0x00, 0x00, 0x00, 0x00, 0x00, 0x00, 0x00, 0x00, 0x11, 0x25, 0x00, 0x05, 0x36


//--------------------- .nv.constant4             --------------------------
	.section	.nv.constant4,"a",@progbits
	.align	8
	.align		8
.nv.constant4:
        /*0000*/ 	.dword	_ZN76_INTERNAL_5b947126_40_flash_fwd_hdim96_fp16_softcapall_sm80_cu_348dd9ca_34274cuda3std3__45__cpo5beginE
	.align		8
        /*0008*/ 	.dword	_ZN76_INTERNAL_5b947126_40_flash_fwd_hdim96_fp16_softcapall_sm80_cu_348dd9ca_34274cuda3std3__45__cpo3endE
	.align		8
        /*0010*/ 	.dword	_ZN76_INTERNAL_5b947126_40_flash_fwd_hdim96_fp16_softcapall_sm80_cu_348dd9ca_34274cuda3std3__45__cpo6cbeginE
	.align		8
        /*0018*/ 	.dword	_ZN76_INTERNAL_5b947126_40_flash_fwd_hdim96_fp16_softcapall_sm80_cu_348dd9ca_34274cuda3std3__45__cpo4cendE
	.align		8
        /*0020*/ 	.dword	_ZN76_INTERNAL_5b947126_40_flash_fwd_hdim96_fp16_softcapall_sm80_cu_348dd9ca_34274cuda3std3__478_GLOBAL__N__5b947126_40_flash_fwd_hdim96_fp16_softcapall_sm80_cu_348dd9ca_34276ignoreE
	.align		8
        /*0028*/ 	.dword	_ZN76_INTERNAL_5b947126_40_flash_fwd_hdim96_fp16_softcapall_sm80_cu_348dd9ca_34274cuda3std3__419piecewise_constructE
	.align		8
        /*0030*/ 	.dword	_ZN76_INTERNAL_5b947126_40_flash_fwd_hdim96_fp16_softcapall_sm80_cu_348dd9ca_34274cuda3std3__48in_placeE
	.align		8
        /*0038*/ 	.dword	_ZN76_INTERNAL_5b947126_40_flash_fwd_hdim96_fp16_softcapall_sm80_cu_348dd9ca_34274cuda3std6ranges3__45__cpo4swapE
	.align		8
        /*0040*/ 	.dword	_ZN76_INTERNAL_5b947126_40_flash_fwd_hdim96_fp16_softcapall_sm80_cu_348dd9ca_34274cuda3std6ranges3__45__cpo9iter_moveE
	.align		8
        /*0048*/ 	.dword	_ZN76_INTERNAL_5b947126_40_flash_fwd_hdim96_fp16_softcapall_sm80_cu_348dd9ca_34274cute7productE
	.align		8
        /*0050*/ 	.dword	_ZN76_INTERNAL_5b947126_40_flash_fwd_hdim96_fp16_softcapall_sm80_cu_348dd9ca_34274cute1_E


//--------------------- .nv.constant0._ZN7cutlass13device_kernelIN5flash19enable_sm80_to_sm89INS1_16FlashAttnFwdSm80INS1_25CollectiveMainloopFwdSm80ILi4ELi1ELb0EN4cute5tupleIJNS5_1CILi128EEENS7_ILi64EEENS7_ILi96EEEEEELi96ENS_6half_tEfNS_4arch4Sm80ELb0ELb0ELb1ELb0ELb0ELb0ELb1ELb0EEENS1_21CollectiveEpilogueFwdINS6_IJS8_SA_S9_EEENS6_IJNS7_ILi1EEESI_SI_EEESC_SE_Li128ELb0ELb1ELb0ELb0EEENS1_19SingleTileSchedulerILb0ELb0ELb1ELi128EEEEEEEEEvNT_6ParamsE --------------------------
	.section	.nv.constant0._ZN7cutlass13device_kernelIN5flash19enable_sm80_to_sm89INS1_16FlashAttnFwdSm80INS1_25CollectiveMainloopFwdSm80ILi4ELi1ELb0EN4cute5tupleIJNS5_1CILi128EEENS7_ILi64EEENS7_ILi96EEEEEELi96ENS_6half_tEfNS_4arch4Sm80ELb0ELb0ELb1ELb0ELb0ELb0ELb1ELb0EEENS1_21CollectiveEpilogueFwdINS6_IJS8_SA_S9_EEENS6_IJNS7_ILi1EEESI_SI_EEESC_SE_Li128ELb0ELb1ELb0ELb0EEENS1_19SingleTileSchedulerILb0ELb0ELb1ELi128EEEEEEEEEvNT_6ParamsE,"a",@progbits
	.sectionflags	@""
	.align	4
.nv.constant0._ZN7cutlass13device_kernelIN5flash19enable_sm80_to_sm89INS1_16FlashAttnFwdSm80INS1_25CollectiveMainloopFwdSm80ILi4ELi1ELb0EN4cute5tupleIJNS5_1CILi128EEENS7_ILi64EEENS7_ILi96EEEEEELi96ENS_6half_tEfNS_4arch4Sm80ELb0ELb0ELb1ELb0ELb0ELb0ELb1ELb0EEENS1_21CollectiveEpilogueFwdINS6_IJS8_SA_S9_EEENS6_IJNS7_ILi1EEESI_SI_EEESC_SE_Li128ELb0ELb1ELb0ELb0EEENS1_19SingleTileSchedulerILb0ELb0ELb1ELi128EEEEEEEEEvNT_6ParamsE:
	.zero		1400


//--------------------- .nv.constant0._ZN7cutlass13device_kernelIN5flash19enable_sm80_to_sm89INS1_16FlashAttnFwdSm80INS1_25CollectiveMainloopFwdSm80ILi4ELi1ELb0EN4cute5tupleIJNS5_1CILi128EEENS7_ILi64EEENS7_ILi96EEEEEELi96ENS_6half_tEfNS_4arch4Sm80ELb0ELb0ELb1ELb1ELb0ELb0ELb1ELb0EEENS1_21CollectiveEpilogueFwdINS6_IJS8_SA_S9_EEENS6_IJNS7_ILi1EEESI_SI_EEESC_SE_Li128ELb1ELb1ELb0ELb0EEENS1_19SingleTileSchedulerILb1ELb0ELb1ELi128EEEEEEEEEvNT_6ParamsE --------------------------
	.section	.nv.constant0._ZN7cutlass13device_kernelIN5flash19enable_sm80_to_sm89INS1_16FlashAttnFwdSm80INS1_25CollectiveMainloopFwdSm80ILi4ELi1ELb0EN4cute5tupleIJNS5_1CILi128EEENS7_ILi64EEENS7_ILi96EEEEEELi96ENS_6half_tEfNS_4arch4Sm80ELb0ELb0ELb1ELb1ELb0ELb0ELb1ELb0EEENS1_21CollectiveEpilogueFwdINS6_IJS8_SA_S9_EEENS6_IJNS7_ILi1EEESI_SI_EEESC_SE_Li128ELb1ELb1ELb0ELb0EEENS1_19SingleTileSchedulerILb1ELb0ELb1ELi128EEEEEEEEEvNT_6ParamsE,"a",@progbits
	.sectionflags	@""
	.align	4
.nv.constant0._ZN7cutlass13device_kernelIN5flash19enable_sm80_to_sm89INS1_16FlashAttnFwdSm80INS1_25CollectiveMainloopFwdSm80ILi4ELi1ELb0EN4cute5tupleIJNS5_1CILi128EEENS7_ILi64EEENS7_ILi96EEEEEELi96ENS_6half_tEfNS_4arch4Sm80ELb0ELb0ELb1ELb1ELb0ELb0ELb1ELb0EEENS1_21CollectiveEpilogueFwdINS6_IJS8_SA_S9_EEENS6_IJNS7_ILi1EEESI_SI_EEESC_SE_Li128ELb1ELb1ELb0ELb0EEENS1_19SingleTileSchedulerILb1ELb0ELb1ELi128EEEEEEEEEvNT_6ParamsE:
	.zero		1400


//--------------------- .nv.constant0._ZN7cutlass13device_kernelIN5flash19enable_sm80_to_sm89INS1_16FlashAttnFwdSm80INS1_25CollectiveMainloopFwdSm80ILi4ELi1ELb0EN4cute5tupleIJNS5_1CILi128EEENS7_ILi64EEENS7_ILi96EEEEEELi96ENS_6half_tEfNS_4arch4Sm80ELb0ELb0ELb1ELb1ELb0ELb1ELb1ELb0EEENS1_21CollectiveEpilogueFwdINS6_IJS8_SA_S9_EEENS6_IJNS7_ILi1EEESI_SI_EEESC_SE_Li128ELb1ELb1ELb0ELb0EEENS1_19SingleTileSchedulerILb1ELb0ELb1ELi128EEEEEEEEEvNT_6ParamsE --------------------------
	.section	.nv.constant0._ZN7cutlass13device_kernelIN5flash19enable_sm80_to_sm89INS1_16FlashAttnFwdSm80INS1_25CollectiveMainloopFwdSm80ILi4ELi1ELb0EN4cute5tupleIJNS5_1CILi128EEENS7_ILi64EEENS7_ILi96EEEEEELi96ENS_6half_tEfNS_4arch4Sm80ELb0ELb0ELb1ELb1ELb0ELb1ELb1ELb0EEENS1_21CollectiveEpilogueFwdINS6_IJS8_SA_S9_EEENS6_IJNS7_ILi1EEESI_SI_EEESC_SE_Li128ELb1ELb1ELb0ELb0EEENS1_19SingleTileSchedulerILb1ELb0ELb1ELi128EEEEEEEEEvNT_6ParamsE,"a",@progbits
	.sectionflags	@""
	.align	4
.nv.constant0._ZN7cutlass13device_kernelIN5flash19enable_sm80_to_sm89INS1_16FlashAttnFwdSm80INS1_25CollectiveMainloopFwdSm80ILi4ELi1ELb0EN4cute5tupleIJNS5_1CILi128EEENS7_ILi64EEENS7_ILi96EEEEEELi96ENS_6half_tEfNS_4arch4Sm80ELb0ELb0ELb1ELb1ELb0ELb1ELb1ELb0EEENS1_21CollectiveEpilogueFwdINS6_IJS8_SA_S9_EEENS6_IJNS7_ILi1EEESI_SI_EEESC_SE_Li128ELb1ELb1ELb0ELb0EEENS1_19SingleTileSchedulerILb1ELb0ELb1ELi128EEEEEEEEEvNT_6ParamsE:
	.zero		1400


//--------------------- .nv.constant0._ZN7cutlass13device_kernelIN5flash19enable_sm80_to_sm89INS1_16FlashAttnFwdSm80INS1_25CollectiveMainloopFwdSm80ILi4ELi1ELb0EN4cute5tupleIJNS5_1CILi128EEENS7_ILi48EEENS7_ILi96EEEEEELi96ENS_6half_tEfNS_4arch4Sm80ELb0ELb1ELb1ELb0ELb0ELb0ELb1ELb0EEENS1_21CollectiveEpilogueFwdINS6_IJS8_SA_S9_EEENS6_IJNS7_ILi1EEESI_SI_EEESC_SE_Li128ELb0ELb1ELb0ELb0EEENS1_19SingleTileSchedulerILb0ELb0ELb1ELi128EEEEEEEEEvNT_6ParamsE --------------------------
	.section	.nv.constant0._ZN7cutlass13device_kernelIN5flash19enable_sm80_to_sm89INS1_16FlashAttnFwdSm80INS1_25CollectiveMainloopFwdSm80ILi4ELi1ELb0EN4cute5tupleIJNS5_1CILi128EEENS7_ILi48EEENS7_ILi96EEEEEELi96ENS_6half_tEfNS_4arch4Sm80ELb0ELb1ELb1ELb0ELb0ELb0ELb1ELb0EEENS1_21CollectiveEpilogueFwdINS6_IJS8_SA_S9_EEENS6_IJNS7_ILi1EEESI_SI_EEESC_SE_Li128ELb0ELb1ELb0ELb0EEENS1_19SingleTileSchedulerILb0ELb0ELb1ELi128EEEEEEEEEvNT_6ParamsE,"a",@progbits
	.sectionflags	@""
	.align	4
.nv.constant0._ZN7cutlass13device_kernelIN5flash19enable_sm80_to_sm89INS1_16FlashAttnFwdSm80INS1_25CollectiveMainloopFwdSm80ILi4ELi1ELb0EN4cute5tupleIJNS5_1CILi128EEENS7_ILi48EEENS7_ILi96EEEEEELi96ENS_6half_tEfNS_4arch4Sm80ELb0ELb1ELb1ELb0ELb0ELb0ELb1ELb0EEENS1_21CollectiveEpilogueFwdINS6_IJS8_SA_S9_EEENS6_IJNS7_ILi1EEESI_SI_EEESC_SE_Li128ELb0ELb1ELb0ELb0EEENS1_19SingleTileSchedulerILb0ELb0ELb1ELi128EEEEEEEEEvNT_6ParamsE:
	.zero		1400


//--------------------- .nv.constant0._ZN7cutlass13device_kernelIN5flash19enable_sm80_to_sm89INS1_16FlashAttnFwdSm80INS1_25CollectiveMainloopFwdSm80ILi4ELi1ELb0EN4cute5tupleIJNS5_1CILi128EEENS7_ILi48EEENS7_ILi96EEEEEELi96ENS_6half_tEfNS_4arch4Sm80ELb0ELb1ELb1ELb1ELb0ELb0ELb1ELb0EEENS1_21CollectiveEpilogueFwdINS6_IJS8_SA_S9_EEENS6_IJNS7_ILi1EEESI_SI_EEESC_SE_Li128ELb1ELb1ELb0ELb0EEENS1_19SingleTileSchedulerILb1ELb0ELb1ELi128EEEEEEEEEvNT_6ParamsE --------------------------
	.section	.nv.constant0._ZN7cutlass13device_kernelIN5flash19enable_sm80_to_sm89INS1_16FlashAttnFwdSm80INS1_25CollectiveMainloopFwdSm80ILi4ELi1ELb0EN4cute5tupleIJNS5_1CILi128EEENS7_ILi48EEENS7_ILi96EEEEEELi96ENS_6half_tEfNS_4arch4Sm80ELb0ELb1ELb1ELb1ELb0ELb0ELb1ELb0EEENS1_21CollectiveEpilogueFwdINS6_IJS8_SA_S9_EEENS6_IJNS7_ILi1EEESI_SI_EEESC_SE_Li128ELb1ELb1ELb0ELb0EEENS1_19SingleTileSchedulerILb1ELb0ELb1ELi128EEEEEEEEEvNT_6ParamsE,"a",@progbits
	.sectionflags	@""
	.align	4
.nv.constant0._ZN7cutlass13device_kernelIN5flash19enable_sm80_to_sm89INS1_16FlashAttnFwdSm80INS1_25CollectiveMainloopFwdSm80ILi4ELi1ELb0EN4cute5tupleIJNS5_1CILi128EEENS7_ILi48EEENS7_ILi96EEEEEELi96ENS_6half_tEfNS_4arch4Sm80ELb0ELb1ELb1ELb1ELb0ELb0ELb1ELb0EEENS1_21CollectiveEpilogueFwdINS6_IJS8_SA_S9_EEENS6_IJNS7_ILi1EEESI_SI_EEESC_SE_Li128ELb1ELb1ELb0ELb0EEENS1_19SingleTileSchedulerILb1ELb0ELb1ELi128EEEEEEEEEvNT_6ParamsE:
	.zero		1400


//--------------------- .nv.constant0._ZN7cutlass13device_kernelIN5flash19enable_sm80_to_sm89INS1_16FlashAttnFwdSm80INS1_25CollectiveMainloopFwdSm80ILi4ELi1ELb0EN4cute5tupleIJNS5_1CILi128EEENS7_ILi48EEENS7_ILi96EEEEEELi96ENS_6half_tEfNS_4arch4Sm80ELb0ELb1ELb1ELb1ELb0ELb1ELb1ELb0EEENS1_21CollectiveEpilogueFwdINS6_IJS8_SA_S9_EEENS6_IJNS7_ILi1EEESI_SI_EEESC_SE_Li128ELb1ELb1ELb0ELb0EEENS1_19SingleTileSchedulerILb1ELb0ELb1ELi128EEEEEEEEEvNT_6ParamsE --------------------------
	.section	.nv.constant0._ZN7cutlass13device_kernelIN5flash19enable_sm80_to_sm89INS1_16FlashAttnFwdSm80INS1_25CollectiveMainloopFwdSm80ILi4ELi1ELb0EN4cute5tupleIJNS5_1CILi128EEENS7_ILi48EEENS7_ILi96EEEEEELi96ENS_6half_tEfNS_4arch4Sm80ELb0ELb1ELb1ELb1ELb0ELb1ELb1ELb0EEENS1_21CollectiveEpilogueFwdINS6_IJS8_SA_S9_EEENS6_IJNS7_ILi1EEESI_SI_EEESC_SE_Li128ELb1ELb1ELb0ELb0EEENS1_19SingleTileSchedulerILb1ELb0ELb1ELi128EEEEEEEEEvNT_6ParamsE,"a",@progbits
	.sectionflags	@""
	.align	4
.nv.constant0._ZN7cutlass13device_kernelIN5flash19enable_sm80_to_sm89INS1_16FlashAttnFwdSm80INS1_25CollectiveMainloopFwdSm80ILi4ELi1ELb0EN4cute5tupleIJNS5_1CILi128EEENS7_ILi48EEENS7_ILi96EEEEEELi96ENS_6half_tEfNS_4arch4Sm80ELb0ELb1ELb1ELb1ELb0ELb1ELb1ELb0EEENS1_21CollectiveEpilogueFwdINS6_IJS8_SA_S9_EEENS6_IJNS7_ILi1EEESI_SI_EEESC_SE_Li128ELb1ELb1ELb0ELb0EEENS1_19SingleTileSchedulerILb1ELb0ELb1ELi128EEEEEEEEEvNT_6ParamsE:
	.zero		1400


//--------------------- .nv.constant0._ZN7cutlass13device_kernelIN5flash19enable_sm80_to_sm89INS1_16FlashAttnFwdSm80INS1_25CollectiveMainloopFwdSm80ILi4ELi1ELb0EN4cute5tupleIJNS5_1CILi128EEENS7_ILi64EEENS7_ILi96EEEEEELi96ENS_6half_tEfNS_4arch4Sm80ELb1ELb0ELb1ELb0ELb0ELb0ELb1ELb0EEENS1_21CollectiveEpilogueFwdINS6_IJS8_SA_S9_EEENS6_IJNS7_ILi1EEESI_SI_EEESC_SE_Li128ELb0ELb1ELb0ELb0EEENS1_30DynamicPersistentTileSchedulerILi128ELi128ELb0ELb1ELb0EEEEEEEEEvNT_6ParamsE --------------------------
	.section	.nv.constant0._ZN7cutlass13device_kernelIN5flash19enable_sm80_to_sm89INS1_16FlashAttnFwdSm80INS1_25CollectiveMainloopFwdSm80ILi4ELi1ELb0EN4cute5tupleIJNS5_1CILi128EEENS7_ILi64EEENS7_ILi96EEEEEELi96ENS_6half_tEfNS_4arch4Sm80ELb1ELb0ELb1ELb0ELb0ELb0ELb1ELb0EEENS1_21CollectiveEpilogueFwdINS6_IJS8_SA_S9_EEENS6_IJNS7_ILi1EEESI_SI_EEESC_SE_Li128ELb0ELb1ELb0ELb0EEENS1_30DynamicPersistentTileSchedulerILi128ELi128ELb0ELb1ELb0EEEEEEEEEvNT_6ParamsE,"a",@progbits
	.sectionflags	@""
	.align	4
.nv.constant0._ZN7cutlass13device_kernelIN5flash19enable_sm80_to_sm89INS1_16FlashAttnFwdSm80INS1_25CollectiveMainloopFwdSm80ILi4ELi1ELb0EN4cute5tupleIJNS5_1CILi128EEENS7_ILi64EEENS7_ILi96EEEEEELi96ENS_6half_tEfNS_4arch4Sm80ELb1ELb0ELb1ELb0ELb0ELb0ELb1ELb0EEENS1_21CollectiveEpilogueFwdINS6_IJS8_SA_S9_EEENS6_IJNS7_ILi1EEESI_SI_EEESC_SE_Li128ELb0ELb1ELb0ELb0EEENS1_30DynamicPersistentTileSchedulerILi128ELi128ELb0ELb1ELb0EEEEEEEEEvNT_6ParamsE:
	.zero		1416


//--------------------- .nv.constant0._ZN7cutlass13device_kernelIN5flash19enable_sm80_to_sm89INS1_16FlashAttnFwdSm80INS1_25CollectiveMainloopFwdSm80ILi4ELi1ELb0EN4cute5tupleIJNS5_1CILi128EEENS7_ILi64EEENS7_ILi96EEEEEELi96ENS_6half_tEfNS_4arch4Sm80ELb1ELb0ELb1ELb1ELb0ELb0ELb1ELb0EEENS1_21CollectiveEpilogueFwdINS6_IJS8_SA_S9_EEENS6_IJNS7_ILi1EEESI_SI_EEESC_SE_Li128ELb1ELb1ELb0ELb0EEENS1_19SingleTileSchedulerILb1ELb0ELb1ELi128EEEEEEEEEvNT_6ParamsE --------------------------
	.section	.nv.constant0._ZN7cutlass13device_kernelIN5flash19enable_sm80_to_sm89INS1_16FlashAttnFwdSm80INS1_25CollectiveMainloopFwdSm80ILi4ELi1ELb0EN4cute5tupleIJNS5_1CILi128EEENS7_ILi64EEENS7_ILi96EEEEEELi96ENS_6half_tEfNS_4arch4Sm80ELb1ELb0ELb1ELb1ELb0ELb0ELb1ELb0EEENS1_21CollectiveEpilogueFwdINS6_IJS8_SA_S9_EEENS6_IJNS7_ILi1EEESI_SI_EEESC_SE_Li128ELb1ELb1ELb0ELb0EEENS1_19SingleTileSchedulerILb1ELb0ELb1ELi128EEEEEEEEEvNT_6ParamsE,"a",@progbits
	.sectionflags	@""
	.align	4
.nv.constant0._ZN7cutlass13device_kernelIN5flash19enable_sm80_to_sm89INS1_16FlashAttnFwdSm80INS1_25CollectiveMainloopFwdSm80ILi4ELi1ELb0EN4cute5tupleIJNS5_1CILi128EEENS7_ILi64EEENS7_ILi96EEEEEELi96ENS_6half_tEfNS_4arch4Sm80ELb1ELb0ELb1ELb1ELb0ELb0ELb1ELb0EEENS1_21CollectiveEpilogueFwdINS6_IJS8_SA_S9_EEENS6_IJNS7_ILi1EEESI_SI_EEESC_SE_Li128ELb1ELb1ELb0ELb0EEENS1_19SingleTileSchedulerILb1ELb0ELb1ELi128EEEEEEEEEvNT_6ParamsE:
	.zero		1400


//--------------------- .nv.constant0._ZN7cutlass13device_kernelIN5flash19enable_sm80_to_sm89INS1_16FlashAttnFwdSm80INS1_25CollectiveMainloopFwdSm80ILi4ELi1ELb0EN4cute5tupleIJNS5_1CILi128EEENS7_ILi64EEENS7_ILi96EEEEEELi96ENS_6half_tEfNS_4arch4Sm80ELb1ELb0ELb1ELb1ELb0ELb1ELb1ELb0EEENS1_21CollectiveEpilogueFwdINS6_IJS8_SA_S9_EEENS6_IJNS7_ILi1EEESI_SI_EEESC_SE_Li128ELb1ELb1ELb0ELb0EEENS1_19SingleTileSchedulerILb1ELb0ELb1ELi128EEEEEEEEEvNT_6ParamsE --------------------------
	.section	.nv.constant0._ZN7cutlass13device_kernelIN5flash19enable_sm80_to_sm89INS1_16FlashAttnFwdSm80INS1_25CollectiveMainloopFwdSm80ILi4ELi1ELb0EN4cute5tupleIJNS5_1CILi128EEENS7_ILi64EEENS7_ILi96EEEEEELi96ENS_6half_tEfNS_4arch4Sm80ELb1ELb0ELb1ELb1ELb0ELb1ELb1ELb0EEENS1_21CollectiveEpilogueFwdINS6_IJS8_SA_S9_EEENS6_IJNS7_ILi1EEESI_SI_EEESC_SE_Li128ELb1ELb1ELb0ELb0EEENS1_19SingleTileSchedulerILb1ELb0ELb1ELi128EEEEEEEEEvNT_6ParamsE,"a",@progbits
	.sectionflags	@""
	.align	4
.nv.constant0._ZN7cutlass13device_kernelIN5flash19enable_sm80_to_sm89INS1_16FlashAttnFwdSm80INS1_25CollectiveMainloopFwdSm80ILi4ELi1ELb0EN4cute5tupleIJNS5_1CILi128EEENS7_ILi64EEENS7_ILi96EEEEEELi96ENS_6half_tEfNS_4arch4Sm80ELb1ELb0ELb1ELb1ELb0ELb1ELb1ELb0EEENS1_21CollectiveEpilogueFwdINS6_IJS8_SA_S9_EEENS6_IJNS7_ILi1EEESI_SI_EEESC_SE_Li128ELb1ELb1ELb0ELb0EEENS1_19SingleTileSchedulerILb1ELb0ELb1ELi128EEEEEEEEEvNT_6ParamsE:
	.zero		1400


//--------------------- .nv.constant0._ZN7cutlass13device_kernelIN5flash19enable_sm80_to_sm89INS1_16FlashAttnFwdSm80INS1_25CollectiveMainloopFwdSm80ILi4ELi1ELb0EN4cute5tupleIJNS5_1CILi128EEENS7_ILi64EEENS7_ILi96EEEEEELi96ENS_6half_tEfNS_4arch4Sm80ELb0ELb0ELb0ELb0ELb0ELb0ELb1ELb0EEENS1_21CollectiveEpilogueFwdINS6_IJS8_SA_S9_EEENS6_IJNS7_ILi1EEESI_SI_EEESC_SE_Li128ELb0ELb1ELb0ELb0EEENS1_19SingleTileSchedulerILb0ELb0ELb1ELi128EEEEEEEEEvNT_6ParamsE --------------------------
	.section	.nv.constant0._ZN7cutlass13device_kernelIN5flash19enable_sm80_to_sm89INS1_16FlashAttnFwdSm80INS1_25CollectiveMainloopFwdSm80ILi4ELi1ELb0EN4cute5tupleIJNS5_1CILi128EEENS7_ILi64EEENS7_ILi96EEEEEELi96ENS_6half_tEfNS_4arch4Sm80ELb0ELb0ELb0ELb0ELb0ELb0ELb1ELb0EEENS1_21CollectiveEpilogueFwdINS6_IJS8_SA_S9_EEENS6_IJNS7_ILi1EEESI_SI_EEESC_SE_Li128ELb0ELb1ELb0ELb0EEENS1_19SingleTileSchedulerILb0ELb0ELb1ELi128EEEEEEEEEvNT_6ParamsE,"a",@progbits
	.sectionflags	@""
	.align	4
.nv.constant0._ZN7cutlass13device_kernelIN5flash19enable_sm80_to_sm89INS1_16FlashAttnFwdSm80INS1_25CollectiveMainloopFwdSm80ILi4ELi1ELb0EN4cute5tupleIJNS5_1CILi128EEENS7_ILi64EEENS7_ILi96EEEEEELi96ENS_6half_tEfNS_4arch4Sm80ELb0ELb0ELb0ELb0ELb0ELb0ELb1ELb0EEENS1_21CollectiveEpilogueFwdINS6_IJS8_SA_S9_EEENS6_IJNS7_ILi1EEESI_SI_EEESC_SE_Li128ELb0ELb1ELb0ELb0EEENS1_19SingleTileSchedulerILb0ELb0ELb1ELi128EEEEEEEEEvNT_6ParamsE:
	.zero		1400


//--------------------- .nv.constant0._ZN7cutlass13device_kernelIN5flash19enable_sm80_to_sm89INS1_16FlashAttnFwdSm80INS1_25CollectiveMainloopFwdSm80ILi4ELi1ELb0EN4cute5tupleIJNS5_1CILi128EEENS7_ILi64EEENS7_ILi96EEEEEELi96ENS_6half_tEfNS_4arch4Sm80ELb0ELb0ELb0ELb1ELb0ELb0ELb1ELb0EEENS1_21CollectiveEpilogueFwdINS6_IJS8_SA_S9_EEENS6_IJNS7_ILi1EEESI_SI_EEESC_SE_Li128ELb1ELb1ELb0ELb0EEENS1_19SingleTileSchedulerILb1ELb0ELb1ELi128EEEEEEEEEvNT_6ParamsE --------------------------
	.section	.nv.constant0._ZN7cutlass13device_kernelIN5flash19enable_sm80_to_sm89INS1_16FlashAttnFwdSm80INS1_25CollectiveMainloopFwdSm80ILi4ELi1ELb0EN4cute5tupleIJNS5_1CILi128EEENS7_ILi64EEENS7_ILi96EEEEEELi96ENS_6half_tEfNS_4arch4Sm80ELb0ELb0ELb0ELb1ELb0ELb0ELb1ELb0EEENS1_21CollectiveEpilogueFwdINS6_IJS8_SA_S9_EEENS6_IJNS7_ILi1EEESI_SI_EEESC_SE_Li128ELb1ELb1ELb0ELb0EEENS1_19SingleTileSchedulerILb1ELb0ELb1ELi128EEEEEEEEEvNT_6ParamsE,"a",@progbits
	.sectionflags	@""
	.align	4
.nv.constant0._ZN7cutlass13device_kernelIN5flash19enable_sm80_to_sm89INS1_16FlashAttnFwdSm80INS1_25CollectiveMainloopFwdSm80ILi4ELi1ELb0EN4cute5tupleIJNS5_1CILi128EEENS7_ILi64EEENS7_ILi96EEEEEELi96ENS_6half_tEfNS_4arch4Sm80ELb0ELb0ELb0ELb1ELb0ELb0ELb1ELb0EEENS1_21CollectiveEpilogueFwdINS6_IJS8_SA_S9_EEENS6_IJNS7_ILi1EEESI_SI_EEESC_SE_Li128ELb1ELb1ELb0ELb0EEENS1_19SingleTileSchedulerILb1ELb0ELb1ELi128EEEEEEEEEvNT_6ParamsE:
	.zero		1400


//--------------------- .nv.constant0._ZN7cutlass13device_kernelIN5flash19enable_sm80_to_sm89INS1_16FlashAttnFwdSm80INS1_25CollectiveMainloopFwdSm80ILi4ELi1ELb0EN4cute5tupleIJNS5_1CILi128EEENS7_ILi64EEENS7_ILi96EEEEEELi96ENS_6half_tEfNS_4arch4Sm80ELb0ELb0ELb0ELb1ELb0ELb1ELb1ELb0EEENS1_21CollectiveEpilogueFwdINS6_IJS8_SA_S9_EEENS6_IJNS7_ILi1EEESI_SI_EEESC_SE_Li128ELb1ELb1ELb0ELb0EEENS1_19SingleTileSchedulerILb1ELb0ELb1ELi128EEEEEEEEEvNT_6ParamsE --------------------------
	.section	.nv.constant0._ZN7cutlass13device_kernelIN5flash19enable_sm80_to_sm89INS1_16FlashAttnFwdSm80INS1_25CollectiveMainloopFwdSm80ILi4ELi1ELb0EN4cute5tupleIJNS5_1CILi128EEENS7_ILi64EEENS7_ILi96EEEEEELi96ENS_6half_tEfNS_4arch4Sm80ELb0ELb0ELb0ELb1ELb0ELb1ELb1ELb0EEENS1_21CollectiveEpilogueFwdINS6_IJS8_SA_S9_EEENS6_IJNS7_ILi1EEESI_SI_EEESC_SE_Li128ELb1ELb1ELb0ELb0EEENS1_19SingleTileSchedulerILb1ELb0ELb1ELi128EEEEEEEEEvNT_6ParamsE,"a",@progbits
	.sectionflags	@""
	.align	4
.nv.constant0._ZN7cutlass13device_kernelIN5flash19enable_sm80_to_sm89INS1_16FlashAttnFwdSm80INS1_25CollectiveMainloopFwdSm80ILi4ELi1ELb0EN4cute5tupleIJNS5_1CILi128EEENS7_ILi64EEENS7_ILi96EEEEEELi96ENS_6half_tEfNS_4arch4Sm80ELb0ELb0ELb0ELb1ELb0ELb1ELb1ELb0EEENS1_21CollectiveEpilogueFwdINS6_IJS8_SA_S9_EEENS6_IJNS7_ILi1EEESI_SI_EEESC_SE_Li128ELb1ELb1ELb0ELb0EEENS1_19SingleTileSchedulerILb1ELb0ELb1ELi128EEEEEEEEEvNT_6ParamsE:
	.zero		1400


//--------------------- .nv.constant0._ZN7cutlass13device_kernelIN5flash19enable_sm80_to_sm89INS1_16FlashAttnFwdSm80INS1_25CollectiveMainloopFwdSm80ILi4ELi1ELb0EN4cute5tupleIJNS5_1CILi128EEENS7_ILi48EEENS7_ILi96EEEEEELi96ENS_6half_tEfNS_4arch4Sm80ELb0ELb1ELb0ELb0ELb0ELb0ELb1ELb0EEENS1_21CollectiveEpilogueFwdINS6_IJS8_SA_S9_EEENS6_IJNS7_ILi1EEESI_SI_EEESC_SE_Li128ELb0ELb1ELb0ELb0EEENS1_19SingleTileSchedulerILb0ELb0ELb1ELi128EEEEEEEEEvNT_6ParamsE --------------------------
	.section	.nv.constant0._ZN7cutlass13device_kernelIN5flash19enable_sm80_to_sm89INS1_16FlashAttnFwdSm80INS1_25CollectiveMainloopFwdSm80ILi4ELi1ELb0EN4cute5tupleIJNS5_1CILi128EEENS7_ILi48EEENS7_ILi96EEEEEELi96ENS_6half_tEfNS_4arch4Sm80ELb0ELb1ELb0ELb0ELb0ELb0ELb1ELb0EEENS1_21CollectiveEpilogueFwdINS6_IJS8_SA_S9_EEENS6_IJNS7_ILi1EEESI_SI_EEESC_SE_Li128ELb0ELb1ELb0ELb0EEENS1_19SingleTileSchedulerILb0ELb0ELb1ELi128EEEEEEEEEvNT_6ParamsE,"a",@progbits
	.sectionflags	@""
	.align	4
.nv.constant0._ZN7cutlass13device_kernelIN5flash19enable_sm80_to_sm89INS1_16FlashAttnFwdSm80INS1_25CollectiveMainloopFwdSm80ILi4ELi1ELb0EN4cute5tupleIJNS5_1CILi128EEENS7_ILi48EEENS7_ILi96EEEEEELi96ENS_6half_tEfNS_4arch4Sm80ELb0ELb1ELb0ELb0ELb0ELb0ELb1ELb0EEENS1_21CollectiveEpilogueFwdINS6_IJS8_SA_S9_EEENS6_IJNS7_ILi1EEESI_SI_EEESC_SE_Li128ELb0ELb1ELb0ELb0EEENS1_19SingleTileSchedulerILb0ELb0ELb1ELi128EEEEEEEEEvNT_6ParamsE:
	.zero		1400


//--------------------- .nv.constant0._ZN7cutlass13device_kernelIN5flash19enable_sm80_to_sm89INS1_16FlashAttnFwdSm80INS1_25CollectiveMainloopFwdSm80ILi4ELi1ELb0EN4cute5tupleIJNS5_1CILi128EEENS7_ILi48EEENS7_ILi96EEEEEELi96ENS_6half_tEfNS_4arch4Sm80ELb0ELb1ELb0ELb1ELb0ELb0ELb1ELb0EEENS1_21CollectiveEpilogueFwdINS6_IJS8_SA_S9_EEENS6_IJNS7_ILi1EEESI_SI_EEESC_SE_Li128ELb1ELb1ELb0ELb0EEENS1_19SingleTileSchedulerILb1ELb0ELb1ELi128EEEEEEEEEvNT_6ParamsE --------------------------
	.section	.nv.constant0._ZN7cutlass13device_kernelIN5flash19enable_sm80_to_sm89INS1_16FlashAttnFwdSm80INS1_25CollectiveMainloopFwdSm80ILi4ELi1ELb0EN4cute5tupleIJNS5_1CILi128EEENS7_ILi48EEENS7_ILi96EEEEEELi96ENS_6half_tEfNS_4arch4Sm80ELb0ELb1ELb0ELb1ELb0ELb0ELb1ELb0EEENS1_21CollectiveEpilogueFwdINS6_IJS8_SA_S9_EEENS6_IJNS7_ILi1EEESI_SI_EEESC_SE_Li128ELb1ELb1ELb0ELb0EEENS1_19SingleTileSchedulerILb1ELb0ELb1ELi128EEEEEEEEEvNT_6ParamsE,"a",@progbits
	.sectionflags	@""
	.align	4
.nv.constant0._ZN7cutlass13device_kernelIN5flash19enable_sm80_to_sm89INS1_16FlashAttnFwdSm80INS1_25CollectiveMainloopFwdSm80ILi4ELi1ELb0EN4cute5tupleIJNS5_1CILi128EEENS7_ILi48EEENS7_ILi96EEEEEELi96ENS_6half_tEfNS_4arch4Sm80ELb0ELb1ELb0ELb1ELb0ELb0ELb1ELb0EEENS1_21CollectiveEpilogueFwdINS6_IJS8_SA_S9_EEENS6_IJNS7_ILi1EEESI_SI_EEESC_SE_Li128ELb1ELb1ELb0ELb0EEENS1_19SingleTileSchedulerILb1ELb0ELb1ELi128EEEEEEEEEvNT_6ParamsE:
	.zero		1400


//--------------------- .nv.constant0._ZN7cutlass13device_kernelIN5flash19enable_sm80_to_sm89INS1_16FlashAttnFwdSm80INS1_25CollectiveMainloopFwdSm80ILi4ELi1ELb0EN4cute5tupleIJNS5_1CILi128EEENS7_ILi48EEENS7_ILi96EEEEEELi96ENS_6half_tEfNS_4arch4Sm80ELb0ELb1ELb0ELb1ELb0ELb1ELb1ELb0EEENS1_21CollectiveEpilogueFwdINS6_IJS8_SA_S9_EEENS6_IJNS7_ILi1EEESI_SI_EEESC_SE_Li128ELb1ELb1ELb0ELb0EEENS1_19SingleTileSchedulerILb1ELb0ELb1ELi128EEEEEEEEEvNT_6ParamsE --------------------------
	.section	.nv.constant0._ZN7cutlass13device_kernelIN5flash19enable_sm80_to_sm89INS1_16FlashAttnFwdSm80INS1_25CollectiveMainloopFwdSm80ILi4ELi1ELb0EN4cute5tupleIJNS5_1CILi128EEENS7_ILi48EEENS7_ILi96EEEEEELi96ENS_6half_tEfNS_4arch4Sm80ELb0ELb1ELb0ELb1ELb0ELb1ELb1ELb0EEENS1_21CollectiveEpilogueFwdINS6_IJS8_SA_S9_EEENS6_IJNS7_ILi1EEESI_SI_EEESC_SE_Li128ELb1ELb1ELb0ELb0EEENS1_19SingleTileSchedulerILb1ELb0ELb1ELi128EEEEEEEEEvNT_6ParamsE,"a",@progbits
	.sectionflags	@""
	.align	4
.nv.constant0._ZN7cutlass13device_kernelIN5flash19enable_sm80_to_sm89INS1_16FlashAttnFwdSm80INS1_25CollectiveMainloopFwdSm80ILi4ELi1ELb0EN4cute5tupleIJNS5_1CILi128EEENS7_ILi48EEENS7_ILi96EEEEEELi96ENS_6half_tEfNS_4arch4Sm80ELb0ELb1ELb0ELb1ELb0ELb1ELb1ELb0EEENS1_21CollectiveEpilogueFwdINS6_IJS8_SA_S9_EEENS6_IJNS7_ILi1EEESI_SI_EEESC_SE_Li128ELb1ELb1ELb0ELb0EEENS1_19SingleTileSchedulerILb1ELb0ELb1ELi128EEEEEEEEEvNT_6ParamsE:
	.zero		1400


//--------------------- .nv.constant0._ZN7cutlass13device_kernelIN5flash19enable_sm80_to_sm89INS1_16FlashAttnFwdSm80INS1_25CollectiveMainloopFwdSm80ILi4ELi1ELb0EN4cute5tupleIJNS5_1CILi128EEENS7_ILi64EEENS7_ILi96EEEEEELi96ENS_6half_tEfNS_4arch4Sm80ELb1ELb0ELb0ELb0ELb0ELb0ELb1ELb0EEENS1_21CollectiveEpilogueFwdINS6_IJS8_SA_S9_EEENS6_IJNS7_ILi1EEESI_SI_EEESC_SE_Li128ELb0ELb1ELb0ELb0EEENS1_30DynamicPersistentTileSchedulerILi128ELi128ELb0ELb1ELb0EEEEEEEEEvNT_6ParamsE --------------------------
	.section	.nv.constant0._ZN7cutlass13device_kernelIN5flash19enable_sm80_to_sm89INS1_16FlashAttnFwdSm80INS1_25CollectiveMainloopFwdSm80ILi4ELi1ELb0EN4cute5tupleIJNS5_1CILi128EEENS7_ILi64EEENS7_ILi96EEEEEELi96ENS_6half_tEfNS_4arch4Sm80ELb1ELb0ELb0ELb0ELb0ELb0ELb1ELb0EEENS1_21CollectiveEpilogueFwdINS6_IJS8_SA_S9_EEENS6_IJNS7_ILi1EEESI_SI_EEESC_SE_Li128ELb0ELb1ELb0ELb0EEENS1_30DynamicPersistentTileSchedulerILi128ELi128ELb0ELb1ELb0EEEEEEEEEvNT_6ParamsE,"a",@progbits
	.sectionflags	@""
	.align	4
.nv.constant0._ZN7cutlass13device_kernelIN5flash19enable_sm80_to_sm89INS1_16FlashAttnFwdSm80INS1_25CollectiveMainloopFwdSm80ILi4ELi1ELb0EN4cute5tupleIJNS5_1CILi128EEENS7_ILi64EEENS7_ILi96EEEEEELi96ENS_6half_tEfNS_4arch4Sm80ELb1ELb0ELb0ELb0ELb0ELb0ELb1ELb0EEENS1_21CollectiveEpilogueFwdINS6_IJS8_SA_S9_EEENS6_IJNS7_ILi1EEESI_SI_EEESC_SE_Li128ELb0ELb1ELb0ELb0EEENS1_30DynamicPersistentTileSchedulerILi128ELi128ELb0ELb1ELb0EEEEEEEEEvNT_6ParamsE:
	.zero		1416


//--------------------- .nv.constant0._ZN7cutlass13device_kernelIN5flash19enable_sm80_to_sm89INS1_16FlashAttnFwdSm80INS1_25CollectiveMainloopFwdSm80ILi4ELi1ELb0EN4cute5tupleIJNS5_1CILi128EEENS7_ILi64EEENS7_ILi96EEEEEELi96ENS_6half_tEfNS_4arch4Sm80ELb1ELb0ELb0ELb1ELb0ELb0ELb1ELb0EEENS1_21CollectiveEpilogueFwdINS6_IJS8_SA_S9_EEENS6_IJNS7_ILi1EEESI_SI_EEESC_SE_Li128ELb1ELb1ELb0ELb0EEENS1_19SingleTileSchedulerILb1ELb0ELb1ELi128EEEEEEEEEvNT_6ParamsE --------------------------
	.section	.nv.constant0._ZN7cutlass13device_kernelIN5flash19enable_sm80_to_sm89INS1_16FlashAttnFwdSm80INS1_25CollectiveMainloopFwdSm80ILi4ELi1ELb0EN4cute5tupleIJNS5_1CILi128EEENS7_ILi64EEENS7_ILi96EEEEEELi96ENS_6half_tEfNS_4arch4Sm80ELb1ELb0ELb0ELb1ELb0ELb0ELb1ELb0EEENS1_21CollectiveEpilogueFwdINS6_IJS8_SA_S9_EEENS6_IJNS7_ILi1EEESI_SI_EEESC_SE_Li128ELb1ELb1ELb0ELb0EEENS1_19SingleTileSchedulerILb1ELb0ELb1ELi128EEEEEEEEEvNT_6ParamsE,"a",@progbits
	.sectionflags	@""
	.align	4
.nv.constant0._ZN7cutlass13device_kernelIN5flash19enable_sm80_to_sm89INS1_16FlashAttnFwdSm80INS1_25CollectiveMainloopFwdSm80ILi4ELi1ELb0EN4cute5tupleIJNS5_1CILi128EEENS7_ILi64EEENS7_ILi96EEEEEELi96ENS_6half_tEfNS_4arch4Sm80ELb1ELb0ELb0ELb1ELb0ELb0ELb1ELb0EEENS1_21CollectiveEpilogueFwdINS6_IJS8_SA_S9_EEENS6_IJNS7_ILi1EEESI_SI_EEESC_SE_Li128ELb1ELb1ELb0ELb0EEENS1_19SingleTileSchedulerILb1ELb0ELb1ELi128EEEEEEEEEvNT_6ParamsE:
	.zero		1400


//--------------------- .nv.constant0._ZN7cutlass13device_kernelIN5flash19enable_sm80_to_sm89INS1_16FlashAttnFwdSm80INS1_25CollectiveMainloopFwdSm80ILi4ELi1ELb0EN4cute5tupleIJNS5_1CILi128EEENS7_ILi64EEENS7_ILi96EEEEEELi96ENS_6half_tEfNS_4arch4Sm80ELb1ELb0ELb0ELb1ELb0ELb1ELb1ELb0EEENS1_21CollectiveEpilogueFwdINS6_IJS8_SA_S9_EEENS6_IJNS7_ILi1EEESI_SI_EEESC_SE_Li128ELb1ELb1ELb0ELb0EEENS1_19SingleTileSchedulerILb1ELb0ELb1ELi128EEEEEEEEEvNT_6ParamsE --------------------------
	.section	.nv.constant0._ZN7cutlass13device_kernelIN5flash19enable_sm80_to_sm89INS1_16FlashAttnFwdSm80INS1_25CollectiveMainloopFwdSm80ILi4ELi1ELb0EN4cute5tupleIJNS5_1CILi128EEENS7_ILi64EEENS7_ILi96EEEEEELi96ENS_6half_tEfNS_4arch4Sm80ELb1ELb0ELb0ELb1ELb0ELb1ELb1ELb0EEENS1_21CollectiveEpilogueFwdINS6_IJS8_SA_S9_EEENS6_IJNS7_ILi1EEESI_SI_EEESC_SE_Li128ELb1ELb1ELb0ELb0EEENS1_19SingleTileSchedulerILb1ELb0ELb1ELi128EEEEEEEEEvNT_6ParamsE,"a",@progbits
	.sectionflags	@""
	.align	4
.nv.constant0._ZN7cutlass13device_kernelIN5flash19enable_sm80_to_sm89INS1_16FlashAttnFwdSm80INS1_25CollectiveMainloopFwdSm80ILi4ELi1ELb0EN4cute5tupleIJNS5_1CILi128EEENS7_ILi64EEENS7_ILi96EEEEEELi96ENS_6half_tEfNS_4arch4Sm80ELb1ELb0ELb0ELb1ELb0ELb1ELb1ELb0EEENS1_21CollectiveEpilogueFwdINS6_IJS8_SA_S9_EEENS6_IJNS7_ILi1EEESI_SI_EEESC_SE_Li128ELb1ELb1ELb0ELb0EEENS1_19SingleTileSchedulerILb1ELb0ELb1ELi128EEEEEEEEEvNT_6ParamsE:
	.zero		1400


//--------------------- .text._ZN7cutlass13device_kernelIN5flash19enable_sm80_to_sm89INS1_16FlashAttnFwdSm80INS1_25CollectiveMainloopFwdSm80ILi4ELi1ELb0EN4cute5tupleIJNS5_1CILi128EEENS7_ILi64EEENS7_ILi96EEEEEELi96ENS_6half_tEfNS_4arch4Sm80ELb0ELb0ELb1ELb0ELb0ELb0ELb1ELb0EEENS1_21CollectiveEpilogueFwdINS6_IJS8_SA_S9_EEENS6_IJNS7_ILi1EEESI_SI_EEESC_SE_Li128ELb0ELb1ELb0ELb0EEENS1_19SingleTileSchedulerILb0ELb0ELb1ELi128EEEEEEEEEvNT_6ParamsE --------------------------
	.section	.text._ZN7cutlass13device_kernelIN5flash19enable_sm80_to_sm89INS1_16FlashAttnFwdSm80INS1_25CollectiveMainloopFwdSm80ILi4ELi1ELb0EN4cute5tupleIJNS5_1CILi128EEENS7_ILi64EEENS7_ILi96EEEEEELi96ENS_6half_tEfNS_4arch4Sm80ELb0ELb0ELb1ELb0ELb0ELb0ELb1ELb0EEENS1_21CollectiveEpilogueFwdINS6_IJS8_SA_S9_EEENS6_IJNS7_ILi1EEESI_SI_EEESC_SE_Li128ELb0ELb1ELb0ELb0EEENS1_19SingleTileSchedulerILb0ELb0ELb1ELi128EEEEEEEEEvNT_6ParamsE,"ax",@progbits
	.sectioninfo	@"SHI_REGISTERS=255"
	.align	128
.text._ZN7cutlass13device_kernelIN5flash19enable_sm80_to_sm89INS1_16FlashAttnFwdSm80INS1_25CollectiveMainloopFwdSm80ILi4ELi1ELb0EN4cute5tupleIJNS5_1CILi128EEENS7_ILi64EEENS7_ILi96EEEEEELi96ENS_6half_tEfNS_4arch4Sm80ELb0ELb0ELb1ELb0ELb0ELb0ELb1ELb0EEENS1_21CollectiveEpilogueFwdINS6_IJS8_SA_S9_EEENS6_IJNS7_ILi1EEESI_SI_EEESC_SE_Li128ELb0ELb1ELb0ELb0EEENS1_19SingleTileSchedulerILb0ELb0ELb1ELi128EEEEEEEEEvNT_6ParamsE:
        .type           _ZN7cutlass13device_kernelIN5flash19enable_sm80_to_sm89INS1_16FlashAttnFwdSm80INS1_25CollectiveMainloopFwdSm80ILi4ELi1ELb0EN4cute5tupleIJNS5_1CILi128EEENS7_ILi64EEENS7_ILi96EEEEEELi96ENS_6half_tEfNS_4arch4Sm80ELb0ELb0ELb1ELb0ELb0ELb0ELb1ELb0EEENS1_21CollectiveEpilogueFwdINS6_IJS8_SA_S9_EEENS6_IJNS7_ILi1EEESI_SI_EEESC_SE_Li128ELb0ELb1ELb0ELb0EEENS1_19SingleTileSchedulerILb0ELb0ELb1ELi128EEEEEEEEEvNT_6ParamsE,@function
        .size           _ZN7cutlass13device_kernelIN5flash19enable_sm80_to_sm89INS1_16FlashAttnFwdSm80INS1_25CollectiveMainloopFwdSm80ILi4ELi1ELb0EN4cute5tupleIJNS5_1CILi128EEENS7_ILi64EEENS7_ILi96EEEEEELi96ENS_6half_tEfNS_4arch4Sm80ELb0ELb0ELb1ELb0ELb0ELb0ELb1ELb0EEENS1_21CollectiveEpilogueFwdINS6_IJS8_SA_S9_EEENS6_IJNS7_ILi1EEESI_SI_EEESC_SE_Li128ELb0ELb1ELb0ELb0EEENS1_19SingleTileSchedulerILb0ELb0ELb1ELi128EEEEEEEEEvNT_6ParamsE,(.L_x_1508 - _ZN7cutlass13device_kernelIN5flash19enable_sm80_to_sm89INS1_16FlashAttnFwdSm80INS1_25CollectiveMainloopFwdSm80ILi4ELi1ELb0EN4cute5tupleIJNS5_1CILi128EEENS7_ILi64EEENS7_ILi96EEEEEELi96ENS_6half_tEfNS_4arch4Sm80ELb0ELb0ELb1ELb0ELb0ELb0ELb1ELb0EEENS1_21CollectiveEpilogueFwdINS6_IJS8_SA_S9_EEENS6_IJNS7_ILi1EEESI_SI_EEESC_SE_Li128ELb0ELb1ELb0ELb0EEENS1_19SingleTileSchedulerILb0ELb0ELb1ELi128EEEEEEEEEvNT_6ParamsE)
        .other          _ZN7cutlass13device_kernelIN5flash19enable_sm80_to_sm89INS1_16FlashAttnFwdSm80INS1_25CollectiveMainloopFwdSm80ILi4ELi1ELb0EN4cute5tupleIJNS5_1CILi128EEENS7_ILi64EEENS7_ILi96EEEEEELi96ENS_6half_tEfNS_4arch4Sm80ELb0ELb0ELb1ELb0ELb0ELb0ELb1ELb0EEENS1_21CollectiveEpilogueFwdINS6_IJS8_SA_S9_EEENS6_IJNS7_ILi1EEESI_SI_EEESC_SE_Li128ELb0ELb1ELb0ELb0EEENS1_19SingleTileSchedulerILb0ELb0ELb1ELi128EEEEEEEEEvNT_6ParamsE,@"STO_CUDA_ENTRY STV_DEFAULT"
_ZN7cutlass13device_kernelIN5flash19enable_sm80_to_sm89INS1_16FlashAttnFwdSm80INS1_25CollectiveMainloopFwdSm80ILi4ELi1ELb0EN4cute5tupleIJNS5_1CILi128EEENS7_ILi64EEENS7_ILi96EEEEEELi96ENS_6half_tEfNS_4arch4Sm80ELb0ELb0ELb1ELb0ELb0ELb0ELb1ELb0EEENS1_21CollectiveEpilogueFwdINS6_IJS8_SA_S9_EEENS6_IJNS7_ILi1EEESI_SI_EEESC_SE_Li128ELb0ELb1ELb0ELb0EEENS1_19SingleTileSchedulerILb0ELb0ELb1ELi128EEEEEEEEEvNT_6ParamsE:
[----:B------:R-:W-:-:S03]  /*0000*/  MOV R1, c[0x0][0x28] ;  /* 0x00000a0000017a02 */ /* 0x000fc60000000f00 */
[----:B------:R-:W1:Y:S01]  /*0010*/  S2UR UR8, SR_CTAID.Z ;  /* 0x00000000000879c3 */ /* 0x000e620000002700 */
[----:B------:R-:W-:Y:S02]  /*0020*/  IADD3 R1, R1, -0x50, RZ ;  /* 0xffffffb001017810 */ /* 0x000fe40007ffe0ff */
[----:B-1----:R-:W-:-:S13]  /*0030*/  ISETP.LE.AND P0, PT, RZ, UR8, PT ;  /* 0x00000008ff007c0c */ /* 0x002fda000bf03270 */
[----:B------:R-:W-:Y:S05]  /*0040*/  @!P0 EXIT ;  /* 0x000000000000894d */ /* 0x000fea0003800000 */
[----:B------:R-:W-:Y:S02]  /*0050*/  ULDC.64 UR4, c[0x0][0x340] ;  /* 0x0000d00000047ab9 */ /* 0x000fe40000000a00 */
[----:B------:R-:W-:Y:S02]  /*0060*/  UISETP.NE.U32.AND UP0, UPT, URZ, UR4, UPT ;  /* 0x000000043f00728c */ /* 0x000fe4000bf05070 */
[----:B------:R-:W-:Y:S02]  /*0070*/  ULDC.64 UR6, c[0x0][0x340] ;  /* 0x0000d00000067ab9 */ /* 0x000fe40000000a00 */
[----:B------:R-:W-:Y:S02]  /*0080*/  UISETP.NE.AND.EX UP0, UPT, URZ, UR5, UPT, UP0 ;  /* 0x000000053f00728c */ /* 0x000fe4000bf05300 */
[----:B------:R-:W-:-:S04]  /*0090*/  ULDC.64 UR16, c[0x0][0x118] ;  /* 0x0000460000107ab9 */ /* 0x000fc80000000a00 */
[----:B------:R-:W-:-:S05]  /*00a0*/  PLOP3.LUT P0, PT, PT, PT, UP0, 0x80, 0x0 ;  /* 0x000000000000781c */ /* 0x000fca0003f0f008 */
[----:B------:R-:W-:Y:S02]  /*00b0*/  @UP0 UMOV UR4, 0x4 ;  /* 0x0000000400040882 */ /* 0x000fe40000000000 */
[----:B------:R-:W-:-:S06]  /*00c0*/  @UP0 UIMAD.WIDE UR4, UR8, UR4, UR6 ;  /* 0x00000004080402a5 */ /* 0x000fcc000f8e0206 */
[----:B------:R-:W-:Y:S02]  /*00d0*/  IMAD.U32 R2, RZ, RZ, UR4 ;  /* 0x00000004ff027e24 */ /* 0x000fe4000f8e00ff */
[----:B------:R-:W-:Y:S01]  /*00e0*/  IMAD.U32 R3, RZ, RZ, UR5 ;  /* 0x00000005ff037e24 */ /* 0x000fe2000f8e00ff */
[----:B------:R-:W1:Y:S01]  /*00f0*/  S2R R23, SR_TID.X ;  /* 0x0000000000177919 */ /* 0x000e620000002100 */
[----:B------:R-:W2:Y:S03]  /*0100*/  S2UR UR23, SR_CTAID.Y ;  /* 0x00000000001779c3 */ /* 0x000ea60000002600 */
[----:B------:R-:W3:Y:S01]  /*0110*/  S2R R9, SR_CTAID.X ;  /* 0x0000000000097919 */ /* 0x000ee20000002500 */
[----:B------:R-:W-:Y:S01]  /*0120*/  IMAD.MOV.U32 R12, RZ, RZ, c[0x0][0x2c4] ;  /* 0x0000b100ff0c7624 */ /* 0x000fe200078e00ff */
[----:B------:R-:W-:Y:S02]  /*0130*/  ULDC.64 UR4, c[0x0][0x1b8] ;  /* 0x00006e0000047ab9 */ /* 0x000fe40000000a00 */
[----:B------:R4:W5:Y:S01]  /*0140*/  @P0 LDG.E R16, [R2.64] ;  /* 0x0000001002100981 */ /* 0x000962000c1e1900 */
[----:B------:R-:W-:Y:S01]  /*0150*/  USHF.R.S32.HI UR7, URZ, 0x1f, UR8 ;  /* 0x0000001f3f077899 */ /* 0x000fe20008011408 */
[C---:B------:R-:W-:Y:S01]  /*0160*/  ISETP.NE.AND P1, PT, R12.reuse, 0x1, PT ;  /* 0x000000010c00780c */ /* 0x040fe20003f25270 */
[----:B------:R-:W-:Y:S01]  /*0170*/  IMAD R12, R12, c[0x0][0x168], RZ ;  /* 0x00005a000c0c7a24 */ /* 0x000fe200078e02ff */
[----:B-1----:R-:W-:Y:S01]  /*0180*/  SHF.R.S32.HI R18, RZ, 0x1f, R23 ;  /* 0x0000001fff127819 */ /* 0x002fe20000011417 */
[----:B--2---:R-:W-:-:S02]  /*0190*/  USHF.R.S32.HI UR26, URZ, 0x1f, UR23 ;  /* 0x0000001f3f1a7899 */ /* 0x004fc40008011417 */
[----:B------:R-:W-:Y:S01]  /*01a0*/  UIMAD.WIDE.U32 UR10, UR23, UR4, URZ ;  /* 0x00000004170a72a5 */ /* 0x000fe2000f8e003f */
[CC--:B------:R-:W-:Y:S01]  /*01b0*/  LEA.HI R8, R18.reuse, R23.reuse, RZ, 0x2 ;  /* 0x0000001712087211 */ /* 0x0c0fe200078f10ff */
[----:B------:R-:W-:Y:S01]  /*01c0*/  UIMAD UR6, UR26, UR4, URZ ;  /* 0x000000041a0672a4 */ /* 0x000fe2000f8e023f */
[-C--:B------:R-:W-:Y:S02]  /*01d0*/  LEA.HI R20, R18, R23.reuse, RZ, 0x3 ;  /* 0x0000001712147211 */ /* 0x080fe400078f18ff */
[----:B------:R-:W-:Y:S01]  /*01e0*/  LOP3.LUT R0, R8, 0xfffffffc, RZ, 0xc0, !PT ;  /* 0xfffffffc08007812 */ /* 0x000fe200078ec0ff */
[----:B------:R-:W-:Y:S01]  /*01f0*/  UIMAD UR6, UR23, UR5, UR6 ;  /* 0x00000005170672a4 */ /* 0x000fe2000f8e0206 */
[----:B------:R-:W-:Y:S02]  /*0200*/  SHF.R.S32.HI R22, RZ, 0x2, R8 ;  /* 0x00000002ff167819 */ /* 0x000fe40000011408 */
[----:B------:R-:W-:Y:S01]  /*0210*/  ULDC.64 UR4, c[0x0][0x1c0] ;  /* 0x0000700000047ab9 */ /* 0x000fe20000000a00 */
[----:B------:R-:W-:Y:S01]  /*0220*/  IMAD.IADD R7, R23, 0x1, -R0 ;  /* 0x0000000117077824 */ /* 0x000fe200078e0a00 */
[----:B------:R-:W-:Y:S01]  /*0230*/  UIADD3 UR11, UR11, UR6, URZ ;  /* 0x000000060b0b7290 */ /* 0x000fe2000fffe03f */
[--C-:B---3--:R-:W-:Y:S01]  /*0240*/  IMAD R19, R9, 0x80, R22.reuse ;  /* 0x0000008009137824 */ /* 0x108fe200078e0216 */
[----:B------:R-:W-:Y:S01]  /*0250*/  UIMAD UR6, UR7, UR4, URZ ;  /* 0x00000004070672a4 */ /* 0x000fe2000f8e023f */
[C---:B------:R-:W-:Y:S01]  /*0260*/  IMAD R0, R7.reuse, 0x20, R22 ;  /* 0x0000002007007824 */ /* 0x040fe200078e0216 */
[----:B------:R-:W-:Y:S01]  /*0270*/  UIMAD.WIDE.U32 UR10, UR8, UR4, UR10 ;  /* 0x00000004080a72a5 */ /* 0x000fe2000f8e000a */
[----:B------:R-:W-:Y:S01]  /*0280*/  IMAD.SHL.U32 R234, R7, 0x8, RZ ;  /* 0x0000000807ea7824 */ /* 0x000fe200078e00ff */
[----:B------:R-:W-:Y:S01]  /*0290*/  UIMAD UR5, UR8, UR5, UR6 ;  /* 0x00000005080572a4 */ /* 0x000fe2000f8e0206 */
[----:B------:R-:W-:Y:S01]  /*02a0*/  IMAD R6, R9, 0x80, R0 ;  /* 0x0000008009067824 */ /* 0x000fe200078e0200 */
[-C--:B------:R-:W-:Y:S01]  /*02b0*/  LEA.HI R28, R18, R23.reuse, RZ, 0x5 ;  /* 0x00000017121c7211 */ /* 0x080fe200078f28ff */
[----:B------:R-:W-:Y:S01]  /*02c0*/  ULDC UR6, c[0x0][0x1d0] ;  /* 0x0000740000067ab9 */ /* 0x000fe20000000800 */
[----:B----4-:R-:W-:Y:S01]  /*02d0*/  IMAD.U32 R3, RZ, RZ, UR11 ;  /* 0x0000000bff037e24 */ /* 0x010fe2000f8e00ff */
[----:B------:R-:W-:Y:S01]  /*02e0*/  UIADD3 UR5, UR11, UR5, URZ ;  /* 0x000000050b057290 */ /* 0x000fe2000fffe03f */
[----:B------:R-:W-:Y:S01]  /*02f0*/  @P1 IMAD.HI.U32 R0, R6, c[0x0][0x2c8], RZ ;  /* 0x0000b20006001a27 */ /* 0x000fe200078e00ff */
[----:B------:R1:W-:Y:S01]  /*0300*/  STL [R1+0x48], R6 ;  /* 0x0000480601007387 */ /* 0x0003e20000100800 */
[----:B------:R-:W-:Y:S01]  /*0310*/  UIADD3 UR4, UR6, 0x3f, URZ ;  /* 0x0000003f06047890 */ /* 0x000fe2000fffe03f */
[----:B------:R-:W-:Y:S01]  /*0320*/  SHF.R.S32.HI R24, RZ, 0x5, R28 ;  /* 0x00000005ff187819 */ /* 0x000fe2000001141c */
[----:B------:R-:W-:Y:S01]  /*0330*/  IMAD.MOV.U32 R4, RZ, RZ, R6 ;  /* 0x000000ffff047224 */ /* 0x000fe200078e0006 */
[----:B------:R-:W-:Y:S01]  /*0340*/  @P1 SHF.R.U32.HI R4, RZ, c[0x0][0x2cc], R0 ;  /* 0x0000b300ff041a19 */ /* 0x000fe20000011600 */
[----:B------:R-:W-:Y:S01]  /*0350*/  IMAD.U32 R2, RZ, RZ, UR10 ;  /* 0x0000000aff027e24 */ /* 0x000fe2000f8e00ff */
[----:B------:R-:W-:Y:S01]  /*0360*/  USHF.R.S32.HI UR21, URZ, 0x1f, UR4 ;  /* 0x0000001f3f157899 */ /* 0x000fe20008011404 */
[----:B------:R-:W-:Y:S01]  /*0370*/  IMAD.U32 R3, RZ, RZ, UR5 ;  /* 0x00000005ff037e24 */ /* 0x000fe2000f8e00ff */
[--C-:B------:R-:W-:Y:S01]  /*0380*/  SHF.R.S32.HI R0, RZ, 0x1f, R4.reuse ;  /* 0x0000001fff007819 */ /* 0x100fe20000011404 */
[----:B------:R-:W-:Y:S01]  /*0390*/  IMAD.MOV R5, RZ, RZ, -R4 ;  /* 0x000000ffff057224 */ /* 0x000fe200078e0a04 */
[----:B------:R-:W-:Y:S01]  /*03a0*/  IADD3 R26, R234, 0x20, RZ ;  /* 0x00000020ea1a7810 */ /* 0x000fe20007ffe0ff */
[----:B------:R-:W-:Y:S01]  /*03b0*/  IMAD.WIDE.U32 R2, R4, c[0x0][0x1b0], R2 ;  /* 0x00006c0004027a25 */ /* 0x000fe200078e0002 */
[----:B------:R-:W-:Y:S01]  /*03c0*/  IADD3 R25, R234, 0x40, RZ ;  /* 0x00000040ea197810 */ /* 0x000fe20007ffe0ff */
[----:B------:R-:W-:Y:S01]  /*03d0*/  ULEA.HI UR21, UR21, UR4, URZ, 0x6 ;  /* 0x0000000415157291 */ /* 0x000fe2000f8f303f */
[----:B------:R-:W-:Y:S01]  /*03e0*/  SHF.R.S32.HI R29, RZ, 0x1f, R234 ;  /* 0x0000001fff1d7819 */ /* 0x000fe200000114ea */
[----:B------:R-:W-:Y:S01]  /*03f0*/  IMAD R0, R0, c[0x0][0x1b0], RZ ;  /* 0x00006c0000007a24 */ /* 0x000fe200078e02ff */
[----:B------:R-:W-:Y:S01]  /*0400*/  ISETP.GE.AND P6, PT, R234, c[0x0][0x198], PT ;  /* 0x00006600ea007a0c */ /* 0x000fe20003fc6270 */
[----:B------:R-:W-:Y:S01]  /*0410*/  IMAD R5, R5, c[0x0][0x2c4], R6 ;  /* 0x0000b10005057a24 */ /* 0x000fe200078e0206 */
[----:B------:R-:W-:Y:S01]  /*0420*/  ULEA.HI.SX32 UR22, UR21, 0xffffffff, 0x1a ;  /* 0xffffffff15167891 */ /* 0x000fe2000f8fd23f */
[----:B------:R-:W-:Y:S01]  /*0430*/  IMAD R0, R4, c[0x0][0x1b4], R0 ;  /* 0x00006d0004007a24 */ /* 0x000fe200078e0200 */
[----:B------:R-:W-:Y:S01]  /*0440*/  ISETP.GE.AND P5, PT, R26, c[0x0][0x198], PT ;  /* 0x000066001a007a0c */ /* 0x000fe20003fa6270 */
[----:B------:R-:W-:Y:S01]  /*0450*/  ULDC.64 UR4, c[0x0][0x1e8] ;  /* 0x00007a0000047ab9 */ /* 0x000fe20000000a00 */
[----:B------:R-:W-:Y:S01]  /*0460*/  SHF.R.S32.HI R4, RZ, 0x1f, R5 ;  /* 0x0000001fff047819 */ /* 0x000fe20000011405 */
[----:B------:R-:W-:Y:S01]  /*0470*/  IMAD.IADD R3, R3, 0x1, R0 ;  /* 0x0000000103037824 */ /* 0x000fe200078e0200 */
[----:B------:R-:W-:Y:S01]  /*0480*/  IADD3 R9, -R22, c[0x0][0x1d0], RZ ;  /* 0x0000740016097a10 */ /* 0x000fe20007ffe1ff */
[----:B------:R-:W-:Y:S01]  /*0490*/  IMAD.U32 R15, RZ, RZ, UR22 ;  /* 0x00000016ff0f7e24 */ /* 0x000fe2000f8e00ff */
[----:B-1----:R-:W-:Y:S01]  /*04a0*/  SHF.R.S32.HI R6, RZ, 0x3, R20 ;  /* 0x00000003ff067819 */ /* 0x002fe20000011414 */
[----:B------:R-:W-:Y:S01]  /*04b0*/  IMAD R0, R4, c[0x0][0x1a8], RZ ;  /* 0x00006a0004007a24 */ /* 0x000fe200078e02ff */
[----:B------:R-:W-:Y:S01]  /*04c0*/  SHF.R.S32.HI R21, RZ, 0x1f, R22 ;  /* 0x0000001fff157819 */ /* 0x000fe20000011416 */
[C---:B------:R-:W-:Y:S01]  /*04d0*/  IMAD.WIDE.U32 R2, R5.reuse, c[0x0][0x1a8], R2 ;  /* 0x00006a0005027a25 */ /* 0x040fe200078e0002 */
[----:B------:R-:W-:Y:S01]  /*04e0*/  UIMAD UR9, UR26, UR4, URZ ;  /* 0x000000041a0972a4 */ /* 0x000fe2000f8e023f */
[----:B------:R-:W-:Y:S01]  /*04f0*/  LEA.HI R18, R18, R23, RZ, 0x4 ;  /* 0x0000001712127211 */ /* 0x000fe200078f20ff */
[----:B------:R-:W-:Y:S01]  /*0500*/  UIMAD.WIDE.U32 UR14, UR23, UR4, URZ ;  /* 0x00000004170e72a5 */ /* 0x000fe2000f8e003f */
[----:B------:R-:W-:Y:S01]  /*0510*/  IMAD.SHL.U32 R4, R6, 0x40, RZ ;  /* 0x0000004006047824 */ /* 0x000fe200078e00ff */
[----:B------:R-:W-:Y:S01]  /*0520*/  LEA R14, P1, R2, c[0x0][0x160], 0x1 ;  /* 0x00005800020e7a11 */ /* 0x000fe200078208ff */
[----:B------:R-:W-:Y:S01]  /*0530*/  IMAD R6, R5, c[0x0][0x1ac], R0 ;  /* 0x00006b0005067a24 */ /* 0x000fe200078e0200 */
[----:B------:R-:W-:Y:S01]  /*0540*/  UIMAD UR9, UR23, UR5, UR9 ;  /* 0x00000005170972a4 */ /* 0x000fe2000f8e0209 */
[----:B------:R-:W-:Y:S01]  /*0550*/  IMAD R15, R15, -0x40, R9 ;  /* 0xffffffc00f0f7824 */ /* 0x000fe200078e0209 */
[----:B------:R-:W-:Y:S01]  /*0560*/  LOP3.LUT R0, R4, 0xc0, RZ, 0xc0, !PT ;  /* 0x000000c004007812 */ /* 0x000fe200078ec0ff */
[----:B------:R-:W-:Y:S01]  /*0570*/  IMAD.WIDE.U32 R30, R22, c[0x0][0x1e0], RZ ;  /* 0x00007800161e7a25 */ /* 0x000fe200078e00ff */
[----:B------:R-:W-:Y:S01]  /*0580*/  UIADD3 UR9, UR15, UR9, URZ ;  /* 0x000000090f097290 */ /* 0x000fe2000fffe03f */
[----:B------:R-:W-:Y:S01]  /*0590*/  STL [R1+0x40], R19 ;  /* 0x0000401301007387 */ /* 0x000fe20000100800 */
[----:B------:R-:W-:Y:S01]  /*05a0*/  SHF.R.U32.HI R5, RZ, 0x3, R0 ;  /* 0x00000003ff057819 */ /* 0x000fe20000011600 */
[----:B------:R-:W-:Y:S01]  /*05b0*/  ULDC.64 UR4, c[0x0][0x1f0] ;  /* 0x00007c0000047ab9 */ /* 0x000fe20000000a00 */
[----:B------:R-:W-:Y:S01]  /*05c0*/  LOP3.LUT R4, R0, 0x18, R234, 0xf8, !PT ;  /* 0x0000001800047812 */ /* 0x000fe200078ef8ea */
[----:B------:R-:W-:Y:S01]  /*05d0*/  IMAD.IADD R0, R3, 0x1, R6 ;  /* 0x0000000103007824 */ /* 0x000fe200078e0206 */
[----:B------:R-:W-:Y:S01]  /*05e0*/  IADD3 R6, R19, 0x20, RZ ;  /* 0x0000002013067810 */ /* 0x000fe20007ffe0ff */
[----:B------:R-:W-:Y:S01]  /*05f0*/  USHF.R.S32.HI UR20, URZ, 0x1f, UR22 ;  /* 0x0000001f3f147899 */ /* 0x000fe20008011416 */
[----:B------:R-:W-:-:S02]  /*0600*/  LOP3.LUT R3, R4, R5, RZ, 0x3c, !PT ;  /* 0x0000000504037212 */ /* 0x000fc400078e3cff */
[----:B------:R-:W-:Y:S01]  /*0610*/  LEA.HI.X R13, R2, c[0x0][0x164], R0, 0x1, P1 ;  /* 0x00005900020d7a11 */ /* 0x000fe200008f0c00 */
[----:B------:R-:W1:Y:S01]  /*0620*/  SHFL.IDX PT, R4, R14, RZ, 0x1c1f ;  /* 0x001c1fff0e047589 */ /* 0x000e6200000e0000 */
[----:B------:R-:W-:Y:S02]  /*0630*/  LEA.HI R0, R8, R22, RZ, 0x1 ;  /* 0x0000001608007211 */ /* 0x000fe400078f08ff */
[CC--:B------:R-:W-:Y:S01]  /*0640*/  ISETP.GE.AND P1, PT, R19.reuse, R12.reuse, PT ;  /* 0x0000000c1300720c */ /* 0x0c0fe20003f26270 */
[----:B------:R-:W2:Y:S01]  /*0650*/  SHFL.IDX PT, R5, R13, RZ, 0x1c1f ;  /* 0x001c1fff0d057589 */ /* 0x000ea200000e0000 */
[----:B------:R-:W-:Y:S02]  /*0660*/  LOP3.LUT R0, R0, 0x7fffffe, RZ, 0xc0, !PT ;  /* 0x07fffffe00007812 */ /* 0x000fe400078ec0ff */
[----:B------:R-:W-:Y:S02]  /*0670*/  IADD3 R2, R19, 0x40, RZ ;  /* 0x0000004013027810 */ /* 0x000fe40007ffe0ff */
[-C--:B------:R-:W-:Y:S01]  /*0680*/  ISETP.GE.AND P3, PT, R6, R12.reuse, PT ;  /* 0x0000000c0600720c */ /* 0x080fe20003f66270 */
[----:B------:R-:W-:Y:S01]  /*0690*/  IMAD.IADD R0, R22, 0x1, -R0 ;  /* 0x0000000116007824 */ /* 0x000fe200078e0a00 */
[----:B------:R-:W-:-:S02]  /*06a0*/  ISETP.GE.AND P2, PT, R2, R12, PT ;  /* 0x0000000c0200720c */ /* 0x000fc40003f46270 */
[----:B------:R-:W3:Y:S01]  /*06b0*/  SHFL.IDX PT, R2, R14, 0x1, 0x1c1f ;  /* 0x003c1f000e027f89 */ /* 0x000ee200000e0000 */
[----:B------:R-:W-:Y:S02]  /*06c0*/  IMAD R0, R24, 0x8, R0 ;  /* 0x0000000818007824 */ /* 0x000fe400078e0200 */
[----:B------:R-:W-:Y:S02]  /*06d0*/  @!P1 SHF.R.S32.HI R7, RZ, 0x1f, R26 ;  /* 0x0000001fff079819 */ /* 0x000fe4000001141a */
[----:B------:R-:W-:Y:S01]  /*06e0*/  IMAD.U32 R151, R0, 0x20, R3 ;  /* 0x0000002000977824 */ /* 0x000fe200078e0003 */
[----:B------:R-:W-:Y:S01]  /*06f0*/  @!P1 SHF.R.S32.HI R0, RZ, 0x1f, R25 ;  /* 0x0000001fff009819 */ /* 0x000fe20000011419 */
[----:B------:R-:W4:Y:S01]  /*0700*/  SHFL.IDX PT, R3, R13, 0x1, 0x1c1f ;  /* 0x003c1f000d037f89 */ /* 0x000f2200000e0000 */
[----:B------:R-:W-:Y:S02]  /*0710*/  @!P1 LEA.HI R8, R7, R26, RZ, 0x3 ;  /* 0x0000001a07089211 */ /* 0x000fe400078f18ff */
[----:B------:R-:W-:Y:S01]  /*0720*/  @!P1 LEA.HI R0, R0, R25, RZ, 0x3 ;  /* 0x0000001900009211 */ /* 0x000fe200078f18ff */
[----:B------:R-:W-:Y:S01]  /*0730*/  STL [R1+0x44], R151 ;  /* 0x0000449701007387 */ /* 0x000fe20000100800 */
[----:B-1----:R-:W-:-:S02]  /*0740*/  @!P1 LEA R6, P4, R234, R4, 0x1 ;  /* 0x00000004ea069211 */ /* 0x002fc400078808ff */
[----:B------:R-:W-:Y:S01]  /*0750*/  @!P1 LOP3.LUT R8, R8, 0xfffffff8, RZ, 0xc0, !PT ;  /* 0xfffffff808089812 */ /* 0x000fe200078ec0ff */
[----:B------:R1:W-:Y:S01]  /*0760*/  STL.64 [R1+0x38], R30 ;  /* 0x0000381e01007387 */ /* 0x0003e20000100a00 */
[----:B--2---:R-:W-:Y:S02]  /*0770*/  @!P1 LEA.HI.X R7, R234, R5, R29, 0x1, P4 ;  /* 0x00000005ea079211 */ /* 0x004fe400020f0c1d */
[----:B------:R-:W-:Y:S01]  /*0780*/  ISETP.GE.AND P4, PT, R25, c[0x0][0x198], PT ;  /* 0x0000660019007a0c */ /* 0x000fe20003f86270 */
[----:B------:R-:W-:Y:S01]  /*0790*/  @!P1 IMAD.WIDE R8, R8, 0x2, R4 ;  /* 0x0000000208089825 */ /* 0x000fe200078e0204 */
[----:B------:R-:W-:Y:S02]  /*07a0*/  @!P1 LOP3.LUT R10, R0, 0xfffffff8, RZ, 0xc0, !PT ;  /* 0xfffffff8000a9812 */ /* 0x000fe400078ec0ff */
[----:B------:R-:W-:Y:S01]  /*07b0*/  @!P3 SHF.R.S32.HI R11, RZ, 0x1f, R25 ;  /* 0x0000001fff0bb819 */ /* 0x000fe20000011419 */
[----:B------:R-:W-:Y:S02]  /*07c0*/  @!P1 IMAD.SHL.U32 R0, R151, 0x2, RZ ;  /* 0x0000000297009824 */ /* 0x000fe400078e00ff */
[----:B------:R-:W-:Y:S01]  /*07d0*/  @!P1 IMAD.WIDE R4, R10, 0x2, R4 ;  /* 0x000000020a049825 */ /* 0x000fe200078e0204 */
[----:B------:R-:W-:-:S02]  /*07e0*/  @!P3 SHF.R.S32.HI R10, RZ, 0x1f, R26 ;  /* 0x0000001fff0ab819 */ /* 0x000fc4000001141a */
[----:B------:R2:W-:Y:S04]  /*07f0*/  @!P1 LDGSTS.E.BYPASS.LTC128B.128 [R0+0x6100], [R6.64], !P6 ;  /* 0x0610000006009fae */ /* 0x0005e8000f101d50 */
[----:B------:R1:W-:Y:S04]  /*0800*/  @!P1 LDGSTS.E.BYPASS.LTC128B.128 [R0+0x8100], [R8.64], !P5 ;  /* 0x0810000008009fae */ /* 0x0003e8000e901d50 */
[----:B------:R3:W-:Y:S01]  /*0810*/  @!P1 LDGSTS.E.BYPASS.LTC128B.128 [R0+0xa100], [R4.64], !P4 ;  /* 0x0a10000004009fae */ /* 0x0007e2000e101d50 */
[----:B--2---:R-:W-:Y:S02]  /*0820*/  @!P3 LEA.HI R6, R10, R26, RZ, 0x3 ;  /* 0x0000001a0a06b211 */ /* 0x004fe400078f18ff */
[----:B-1----:R-:W-:-:S02]  /*0830*/  @!P3 LEA.HI R8, R11, R25, RZ, 0x3 ;  /* 0x000000190b08b211 */ /* 0x002fc400078f18ff */
[----:B------:R-:W-:Y:S02]  /*0840*/  @!P3 LOP3.LUT R6, R6, 0xfffffff8, RZ, 0xc0, !PT ;  /* 0xfffffff80606b812 */ /* 0x000fe400078ec0ff */
[----:B---3--:R-:W-:Y:S01]  /*0850*/  @!P3 LEA R4, P1, R234, R2, 0x1 ;  /* 0x00000002ea04b211 */ /* 0x008fe200078208ff */
[----:B------:R-:W-:Y:S01]  /*0860*/  @!P3 IMAD.SHL.U32 R0, R151, 0x2, RZ ;  /* 0x000000029700b824 */ /* 0x000fe200078e00ff */
[----:B------:R-:W-:Y:S01]  /*0870*/  @!P3 LOP3.LUT R8, R8, 0xfffffff8, RZ, 0xc0, !PT ;  /* 0xfffffff80808b812 */ /* 0x000fe200078ec0ff */
[----:B----4-:R-:W-:Y:S01]  /*0880*/  @!P3 IMAD.WIDE R6, R6, 0x2, R2 ;  /* 0x000000020606b825 */ /* 0x010fe200078e0202 */
[----:B------:R-:W-:-:S03]  /*0890*/  @!P3 LEA.HI.X R5, R234, R3, R29, 0x1, P1 ;  /* 0x00000003ea05b211 */ /* 0x000fc600008f0c1d */
[----:B------:R-:W-:Y:S01]  /*08a0*/  @!P3 IMAD.WIDE R2, R8, 0x2, R2 ;  /* 0x000000020802b825 */ /* 0x000fe200078e0202 */
[----:B------:R-:W-:Y:S01]  /*08b0*/  SHF.R.S32.HI R8, RZ, 0x4, R18 ;  /* 0x00000004ff087819 */ /* 0x000fe20000011412 */
[----:B------:R1:W-:Y:S04]  /*08c0*/  @!P3 LDGSTS.E.BYPASS.LTC128B.128 [R0+0x6900], [R4.64], !P6 ;  /* 0x069000000400bfae */ /* 0x0003e8000f101d50 */
[----:B------:R2:W-:Y:S04]  /*08d0*/  @!P3 LDGSTS.E.BYPASS.LTC128B.128 [R0+0x8900], [R6.64], !P5 ;  /* 0x089000000600bfae */ /* 0x0005e8000e901d50 */
[----:B------:R3:W-:Y:S04]  /*08e0*/  @!P3 LDGSTS.E.BYPASS.LTC128B.128 [R0+0xa900], [R2.64], !P4 ;  /* 0x0a9000000200bfae */ /* 0x0007e8000e101d50 */
[----:B-1----:R-:W1:Y:S01]  /*08f0*/  SHFL.IDX PT, R4, R14, 0x2, 0x1c1f ;  /* 0x005c1f000e047f89 */ /* 0x002e6200000e0000 */
[----:B--2---:R-:W-:-:S03]  /*0900*/  LOP3.LUT R6, R20, 0xfffffff8, RZ, 0xc0, !PT ;  /* 0xfffffff814067812 */ /* 0x004fc600078ec0ff */
[----:B------:R-:W2:Y:S01]  /*0910*/  SHFL.IDX PT, R5, R13, 0x2, 0x1c1f ;  /* 0x005c1f000d057f89 */ /* 0x000ea200000e0000 */
[----:B------:R-:W-:Y:S01]  /*0920*/  LEA.HI R7, R18, R8, RZ, 0x1 ;  /* 0x0000000812077211 */ /* 0x000fe200078f08ff */
[----:B---3--:R-:W-:Y:S01]  /*0930*/  IMAD R2, R21, c[0x0][0x1e0], RZ ;  /* 0x0000780015027a24 */ /* 0x008fe200078e02ff */
[----:B------:R-:W-:Y:S01]  /*0940*/  IADD3 R3, R19, 0x60, RZ ;  /* 0x0000006013037810 */ /* 0x000fe20007ffe0ff */
[----:B------:R-:W-:Y:S01]  /*0950*/  IMAD.IADD R0, R23, 0x1, -R6 ;  /* 0x0000000117007824 */ /* 0x000fe200078e0a06 */
[----:B------:R-:W-:Y:S01]  /*0960*/  LOP3.LUT R7, R7, 0xfffffffe, RZ, 0xc0, !PT ;  /* 0xfffffffe07077812 */ /* 0x000fe200078ec0ff */
[----:B------:R-:W-:Y:S01]  /*0970*/  IMAD R2, R22, c[0x0][0x1e4], R2 ;  /* 0x0000790016027a24 */ /* 0x000fe200078e0202 */
[----:B------:R-:W-:Y:S02]  /*0980*/  ISETP.GE.AND P3, PT, R3, R12, PT ;  /* 0x0000000c0300720c */ /* 0x000fe40003f66270 */
[----:B------:R-:W-:Y:S01]  /*0990*/  LEA.HI R17, R0, R0, RZ, 0x1 ;  /* 0x0000000000117211 */ /* 0x000fe200078f08ff */
[----:B------:R-:W-:Y:S01]  /*09a0*/  IMAD.IADD R2, R31, 0x1, R2 ;  /* 0x000000011f027824 */ /* 0x000fe200078e0202 */
[----:B------:R-:W-:Y:S01]  /*09b0*/  SHFL.IDX PT, R3, R13, 0x3, 0x1c1f ;  /* 0x007c1f000d037f89 */ /* 0x000fe200000e0000 */
[----:B------:R-:W-:Y:S01]  /*09c0*/  IMAD.IADD R12, R8, 0x1, -R7 ;  /* 0x00000001080c7824 */ /* 0x000fe200078e0a07 */
[----:B------:R-:W-:-:S02]  /*09d0*/  LOP3.LUT R6, R17, 0x7fffffe, RZ, 0xc0, !PT ;  /* 0x07fffffe11067812 */ /* 0x000fc400078ec0ff */
[----:B------:R3:W-:Y:S03]  /*09e0*/  STL [R1+0x30], R2 ;  /* 0x0000300201007387 */ /* 0x0007e60000100800 */
[----:B------:R-:W-:Y:S01]  /*09f0*/  IMAD.IADD R19, R0, 0x1, -R6 ;  /* 0x0000000100137824 */ /* 0x000fe200078e0a06 */
[----:B------:R-:W-:-:S04]  /*0a00*/  @!P2 SHF.R.S32.HI R0, RZ, 0x1f, R25 ;  /* 0x0000001fff00a819 */ /* 0x000fc80000011419 */
[----:B------:R-:W-:-:S04]  /*0a10*/  @!P2 LEA.HI R0, R0, R25, RZ, 0x3 ;  /* 0x000000190000a211 */ /* 0x000fc800078f18ff */
[----:B------:R-:W-:Y:S01]  /*0a20*/  @!P2 LOP3.LUT R10, R0, 0xfffffff8, RZ, 0xc0, !PT ;  /* 0xfffffff8000aa812 */ /* 0x000fe200078ec0ff */
[----:B------:R-:W-:Y:S01]  /*0a30*/  @!P2 IMAD.SHL.U32 R0, R151, 0x2, RZ ;  /* 0x000000029700a824 */ /* 0x000fe200078e00ff */
[----:B-----5:R4:W5:Y:S02]  /*0a40*/  @P0 R2UR UR24, R16 ;  /* 0x00000000101803c2 */ /* 0x02096400000e0000 */
[----:B----4-:R-:W-:Y:S01]  /*0a50*/  IADD3 R16, P1, P0, R30, UR14, R234 ;  /* 0x0000000e1e107c10 */ /* 0x010fe2000f83e0ea */
[----:B-----5:R-:W-:Y:S01]  /*0a60*/  @UP0 USHF.R.S32.HI UR25, URZ, 0x1f, UR24 ;  /* 0x0000001f3f190899 */ /* 0x020fe20008011418 */
[----:B------:R-:W-:Y:S02]  /*0a70*/  IMAD.WIDE.U32 R30, R22, c[0x0][0x208], RZ ;  /* 0x00008200161e7a25 */ /* 0x000fe400078e00ff */
[--C-:B------:R-:W-:Y:S01]  /*0a80*/  IADD3.X R11, R2, UR9, R29.reuse, P1, P0 ;  /* 0x00000009020b7c10 */ /* 0x100fe20008fe041d */
[----:B------:R-:W-:Y:S01]  /*0a90*/  @!UP0 UMOV UR24, UR8 ;  /* 0x0000000800188c82 */ /* 0x000fe20008000000 */
[----:B---3--:R-:W-:Y:S01]  /*0aa0*/  @!P2 SHF.R.S32.HI R2, RZ, 0x1f, R26 ;  /* 0x0000001fff02a819 */ /* 0x008fe2000001141a */
[----:B------:R-:W-:Y:S01]  /*0ab0*/  UIMAD.WIDE.U32 UR12, UR24, UR4, URZ ;  /* 0x00000004180c72a5 */ /* 0x000fe2000f8e003f */
[----:B-1----:R-:W-:Y:S01]  /*0ac0*/  @!P2 LEA R6, P0, R234, R4, 0x1 ;  /* 0x00000004ea06a211 */ /* 0x002fe200078008ff */
[----:B------:R-:W-:Y:S01]  /*0ad0*/  @!UP0 UMOV UR25, UR7 ;  /* 0x0000000700198c82 */ /* 0x000fe20008000000 */
[----:B------:R-:W-:Y:S01]  /*0ae0*/  @!P2 LEA.HI R8, R2, R26, RZ, 0x3 ;  /* 0x0000001a0208a211 */ /* 0x000fe200078f18ff */
[----:B------:R-:W-:Y:S01]  /*0af0*/  UIMAD UR8, UR25, UR4, URZ ;  /* 0x00000004190872a4 */ /* 0x000fe2000f8e023f */
[----:B------:R-:W1:Y:S01]  /*0b00*/  SHFL.IDX PT, R2, R14, 0x3, 0x1c1f ;  /* 0x007c1f000e027f89 */ /* 0x000e6200000e0000 */
[----:B--2---:R-:W-:Y:S01]  /*0b10*/  @!P2 LEA.HI.X R7, R234, R5, R29, 0x1, P0 ;  /* 0x00000005ea07a211 */ /* 0x004fe200000f0c1d */
[----:B------:R-:W-:Y:S01]  /*0b20*/  UMOV UR7, 0x6 ;  /* 0x0000000600077882 */ /* 0x000fe20000000000 */
[----:B------:R-:W-:Y:S01]  /*0b30*/  @!P2 LOP3.LUT R8, R8, 0xfffffff8, RZ, 0xc0, !PT ;  /* 0xfffffff80808a812 */ /* 0x000fe200078ec0ff */
[----:B------:R-:W-:Y:S01]  /*0b40*/  UIMAD UR8, UR24, UR5, UR8 ;  /* 0x00000005180872a4 */ /* 0x000fe2000f8e0208 */
[C---:B------:R-:W-:Y:S01]  /*0b50*/  ISETP.GE.AND P1, PT, R15.reuse, 0x1, PT ;  /* 0x000000010f00780c */ /* 0x040fe20003f26270 */
[----:B------:R2:W-:Y:S01]  /*0b60*/  @!P2 LDGSTS.E.BYPASS.LTC128B.128 [R0+0x7100], [R6.64], !P6 ;  /* 0x071000000600afae */ /* 0x0005e2000f101d50 */
[----:B------:R-:W-:Y:S01]  /*0b70*/  ULDC.64 UR4, c[0x0][0x1e0] ;  /* 0x0000780000047ab9 */ /* 0x000fe20000000a00 */
[--C-:B------:R-:W-:Y:S01]  /*0b80*/  @!P2 IMAD.WIDE R8, R8, 0x2, R4.reuse ;  /* 0x000000020808a825 */ /* 0x100fe200078e0204 */
[----:B------:R-:W-:Y:S01]  /*0b90*/  UIADD3 UR8, UR13, UR8, URZ ;  /* 0x000000080d087290 */ /* 0x000fe2000fffe03f */
[----:B------:R-:W-:Y:S01]  /*0ba0*/  ISETP.GE.AND P0, PT, R15, 0x21, PT ;  /* 0x000000210f00780c */ /* 0x000fe20003f06270 */
[----:B------:R-:W-:Y:S01]  /*0bb0*/  USHF.L.U32 UR19, UR4, 0x6, URZ ;  /* 0x0000000604137899 */ /* 0x000fe2000800063f */
[----:B------:R-:W-:Y:S01]  /*0bc0*/  @!P2 IMAD.WIDE R4, R10, 0x2, R4 ;  /* 0x000000020a04a825 */ /* 0x000fe200078e0204 */
[----:B------:R3:W-:Y:S01]  /*0bd0*/  @!P2 LDGSTS.E.BYPASS.LTC128B.128 [R0+0x9100], [R8.64], !P5 ;  /* 0x091000000800afae */ /* 0x0007e2000e901d50 */
[----:B------:R-:W-:Y:S01]  /*0be0*/  USHF.L.U64.HI UR18, UR4, UR7, UR5 ;  /* 0x0000000704127299 */ /* 0x000fe20008010205 */
[----:B------:R-:W-:Y:S01]  /*0bf0*/  LOP3.LUT R10, R18, 0xfffffff0, RZ, 0xc0, !PT ;  /* 0xfffffff0120a7812 */ /* 0x000fe200078ec0ff */
[----:B------:R-:W-:Y:S01]  /*0c00*/  USHF.L.U32 UR11, UR4, 0x5, URZ ;  /* 0x00000005040b7899 */ /* 0x000fe2000800063f */
[----:B------:R3:W-:Y:S01]  /*0c10*/  @!P2 LDGSTS.E.BYPASS.LTC128B.128 [R0+0xb100], [R4.64], !P4 ;  /* 0x0b1000000400afae */ /* 0x0007e2000e101d50 */
[----:B------:R-:W-:Y:S01]  /*0c20*/  UIMAD UR10, UR18, UR22, URZ ;  /* 0x00000016120a72a4 */ /* 0x000fe2000f8e023f */
[----:B------:R-:W-:Y:S01]  /*0c30*/  IMAD.U32 R141, RZ, RZ, UR19 ;  /* 0x00000013ff8d7e24 */ /* 0x000fe2000f8e00ff */
[----:B------:R-:W-:-:S02]  /*0c40*/  UISETP.GE.AND UP0, UPT, UR6, 0x1, UPT ;  /* 0x000000010600788c */ /* 0x000fc4000bf06270 */
[----:B------:R-:W-:Y:S01]  /*0c50*/  UIMAD UR10, UR20, UR19, UR10 ;  /* 0x00000013140a72a4 */ /* 0x000fe2000f8e020a */
[----:B--2---:R-:W-:Y:S02]  /*0c60*/  @!P3 SHF.R.S32.HI R6, RZ, 0x1f, R26 ;  /* 0x0000001fff06b819 */ /* 0x004fe4000001141a */
[----:B------:R-:W-:Y:S02]  /*0c70*/  @!P3 SHF.R.S32.HI R7, RZ, 0x1f, R25 ;  /* 0x0000001fff07b819 */ /* 0x000fe40000011419 */
[----:B---3--:R-:W-:Y:S02]  /*0c80*/  @!P3 LEA.HI R0, R6, R26, RZ, 0x3 ;  /* 0x0000001a0600b211 */ /* 0x008fe400078f18ff */
[----:B------:R-:W-:Y:S02]  /*0c90*/  @!P3 LEA.HI R5, R7, R25, RZ, 0x3 ;  /* 0x000000190705b211 */ /* 0x000fe400078f18ff */
[----:B-1----:R-:W-:Y:S02]  /*0ca0*/  @!P3 LEA R4, P2, R234, R2, 0x1 ;  /* 0x00000002ea04b211 */ /* 0x002fe400078408ff */
[----:B------:R-:W-:-:S02]  /*0cb0*/  @!P3 LOP3.LUT R0, R0, 0xfffffff8, RZ, 0xc0, !PT ;  /* 0xfffffff80000b812 */ /* 0x000fc400078ec0ff */
[----:B------:R-:W-:Y:S02]  /*0cc0*/  @!P3 LOP3.LUT R8, R5, 0xfffffff8, RZ, 0xc0, !PT ;  /* 0xfffffff80508b812 */ /* 0x000fe400078ec0ff */
[----:B------:R-:W-:Y:S01]  /*0cd0*/  @!P3 LEA.HI.X R5, R234, R3, R29, 0x1, P2 ;  /* 0x00000003ea05b211 */ /* 0x000fe200010f0c1d */
[----:B------:R-:W-:Y:S01]  /*0ce0*/  @!P3 IMAD.WIDE R6, R0, 0x2, R2 ;  /* 0x000000020006b825 */ /* 0x000fe200078e0202 */
[----:B------:R-:W-:-:S03]  /*0cf0*/  IADD3 R152, P2, R16, UR12, RZ ;  /* 0x0000000c10987c10 */ /* 0x000fc6000ff5e0ff */
[----:B------:R-:W-:Y:S01]  /*0d00*/  @!P3 IMAD.SHL.U32 R0, R151, 0x2, RZ ;  /* 0x000000029700b824 */ /* 0x000fe200078e00ff */
[----:B------:R-:W-:Y:S01]  /*0d10*/  IADD3.X R153, R11, UR8, RZ, P2, !PT ;  /* 0x000000080b997c10 */ /* 0x000fe200097fe4ff */
[----:B------:R-:W-:-:S03]  /*0d20*/  @!P3 IMAD.WIDE R8, R8, 0x2, R2 ;  /* 0x000000020808b825 */ /* 0x000fc600078e0202 */
[----:B------:R1:W-:Y:S01]  /*0d30*/  @!P3 LDGSTS.E.BYPASS.LTC128B.128 [R0+0x7900], [R4.64], !P6 ;  /* 0x079000000400bfae */ /* 0x0003e2000f101d50 */
[----:B------:R-:W-:Y:S01]  /*0d40*/  IMAD.WIDE.U32 R2, R141, UR22, R152 ;  /* 0x000000168d027c25 */ /* 0x000fe2000f8e0098 */
[----:B------:R-:W-:Y:S02]  /*0d50*/  ISETP.GE.AND P6, PT, R234, c[0x0][0x1d4], PT ;  /* 0x00007500ea007a0c */ /* 0x000fe40003fc6270 */
[----:B------:R2:W-:Y:S04]  /*0d60*/  @!P3 LDGSTS.E.BYPASS.LTC128B.128 [R0+0x9900], [R6.64], !P5 ;  /* 0x099000000600bfae */ /* 0x0005e8000e901d50 */
[----:B------:R3:W-:Y:S01]  /*0d70*/  @!P3 LDGSTS.E.BYPASS.LTC128B.128 [R0+0xb900], [R8.64], !P4 ;  /* 0x0b9000000800bfae */ /* 0x0007e2000e101d50 */
[----:B------:R-:W-:-:S03]  /*0d80*/  ISETP.GE.AND P4, PT, R25, c[0x0][0x1d4], PT ;  /* 0x0000750019007a0c */ /* 0x000fc60003f86270 */
[----:B------:R-:W0:Y:S04]  /*0d90*/  LDGDEPBAR ;  /* 0x00000000000079af */ /* 0x000e280000000000 */
[----:B------:R-:W-:Y:S04]  /*0da0*/  STL.64 [R1+0x8], R152 ;  /* 0x0000089801007387 */ /* 0x000fe80000100a00 */
[----:B------:R-:W-:Y:S04]  /*0db0*/  STL.64 [R1+0x28], R30 ;  /* 0x0000281e01007387 */ /* 0x000fe80000100a00 */
[----:B------:R-:W-:Y:S01]  /*0dc0*/  BAR.SYNC.DEFER_BLOCKING 0x0 ;  /* 0x0000000000007b1d */ /* 0x000fe20000010000 */
[----:B-1----:R-:W-:Y:S01]  /*0dd0*/  @P1 LEA R4, P5, R2, c[0x0][0x1c8], 0x1 ;  /* 0x0000720002041a11 */ /* 0x002fe200078a08ff */
[----:B--2---:R-:W-:Y:S01]  /*0de0*/  IMAD.IADD R6, R23, 0x1, -R10 ;  /* 0x0000000117067824 */ /* 0x004fe200078e0a0a */
[----:B------:R-:W-:-:S03]  /*0df0*/  IADD3 R7, R3, UR10, RZ ;  /* 0x0000000a03077c10 */ /* 0x000fc6000fffe0ff */
[----:B------:R-:W-:Y:S01]  /*0e00*/  UMOV UR10, 0x5 ;  /* 0x00000005000a7882 */ /* 0x000fe20000000000 */
[----:B---3--:R-:W-:Y:S01]  /*0e10*/  @P0 IADD3 R8, P2, R2, UR11, RZ ;  /* 0x0000000b02080c10 */ /* 0x008fe2000ff5e0ff */
[----:B------:R-:W-:Y:S01]  /*0e20*/  USHF.L.U64.HI UR10, UR4, UR10, UR5 ;  /* 0x0000000a040a7299 */ /* 0x000fe20008010205 */
[----:B------:R-:W-:Y:S02]  /*0e30*/  LEA.HI R0, R6, R6, RZ, 0x1 ;  /* 0x0000000606007211 */ /* 0x000fe400078f08ff */
[----:B------:R-:W-:Y:S01]  /*0e40*/  @P1 LEA.HI.X R5, R2, c[0x0][0x1cc], R7, 0x1, P5 ;  /* 0x0000730002051a11 */ /* 0x000fe200028f0c07 */
[----:B------:R-:W-:Y:S01]  /*0e50*/  ULDC.64 UR4, c[0x0][0x210] ;  /* 0x0000840000047ab9 */ /* 0x000fe20000000a00 */
[--C-:B------:R-:W-:Y:S01]  /*0e60*/  SHF.R.S32.HI R3, RZ, 0x1, R0.reuse ;  /* 0x00000001ff037819 */ /* 0x100fe20000011400 */
[----:B------:R-:W-:Y:S01]  /*0e70*/  UIMAD UR30, UR26, UR4, URZ ;  /* 0x000000041a1e72a4 */ /* 0x000fe2000f8e023f */
[----:B------:R-:W-:Y:S01]  /*0e80*/  SHF.R.S32.HI R2, RZ, 0x1f, R0 ;  /* 0x0000001fff027819 */ /* 0x000fe20000011400 */
[----:B------:R-:W-:Y:S01]  /*0e90*/  UIMAD.WIDE.U32 UR26, UR23, UR4, URZ ;  /* 0x00000004171a72a5 */ /* 0x000fe2000f8e003f */
[----:B------:R-:W-:Y:S01]  /*0ea0*/  LOP3.LUT R10, R0, 0x7fffffe, RZ, 0xc0, !PT ;  /* 0x07fffffe000a7812 */ /* 0x000fe200078ec0ff */
[----:B------:R-:W-:Y:S01]  /*0eb0*/  UIMAD UR30, UR23, UR5, UR30 ;  /* 0x00000005171e72a4 */ /* 0x000fe2000f8e021e */
[----:B------:R-:W-:-:S02]  /*0ec0*/  ISETP.GE.AND P5, PT, R26, c[0x0][0x1d4], PT ;  /* 0x000075001a007a0c */ /* 0x000fc40003fa6270 */
[----:B------:R-:W-:Y:S01]  /*0ed0*/  LEA.HI R0, R2, R3, RZ, 0x2 ;  /* 0x0000000302007211 */ /* 0x000fe200078f10ff */
[----:B------:R-:W-:Y:S01]  /*0ee0*/  IMAD.IADD R18, R6, 0x1, -R10 ;  /* 0x0000000106127824 */ /* 0x000fe200078e0a0a */
[----:B------:R-:W-:Y:S01]  /*0ef0*/  SHF.R.S32.HI R11, RZ, 0x1f, R6 ;  /* 0x0000001fff0b7819 */ /* 0x000fe20000011406 */
[----:B------:R-:W-:Y:S01]  /*0f00*/  ULDC.64 UR4, c[0x0][0x218] ;  /* 0x0000860000047ab9 */ /* 0x000fe20000000a00 */
[----:B------:R-:W-:Y:S01]  /*0f10*/  LOP3.LUT R9, R0, 0xfffffffc, RZ, 0xc0, !PT ;  /* 0xfffffffc00097812 */ /* 0x000fe200078ec0ff */
[----:B------:R-:W-:Y:S01]  /*0f20*/  UIMAD UR23, UR25, UR4, URZ ;  /* 0x00000004191772a4 */ /* 0x000fe2000f8e023f */
[----:B------:R-:W-:Y:S01]  /*0f30*/  @P0 IADD3.X R0, R7, UR10, RZ, P2, !PT ;  /* 0x0000000a07000c10 */ /* 0x000fe200097fe4ff */
[----:B------:R-:W-:Y:S01]  /*0f40*/  UIMAD.WIDE.U32 UR28, UR24, UR4, URZ ;  /* 0x00000004181c72a5 */ /* 0x000fe2000f8e003f */
[----:B------:R-:W-:Y:S01]  /*0f50*/  LEA.HI R11, R11, R6, RZ, 0x3 ;  /* 0x000000060b0b7211 */ /* 0x000fe200078f18ff */
[----:B------:R-:W-:Y:S01]  /*0f60*/  @P1 IMAD.SHL.U32 R6, R151, 0x2, RZ ;  /* 0x0000000297061824 */ /* 0x000fe200078e00ff */
[C---:B------:R-:W-:Y:S01]  /*0f70*/  @P0 LEA R2, P2, R8.reuse, c[0x0][0x1c8], 0x1 ;  /* 0x0000720008020a11 */ /* 0x040fe200078408ff */
[----:B------:R-:W-:Y:S01]  /*0f80*/  IMAD.IADD R9, R3, 0x1, -R9 ;  /* 0x0000000103097824 */ /* 0x000fe200078e0a09 */
[----:B------:R-:W-:Y:S01]  /*0f90*/  SHF.R.S32.HI R7, RZ, 0x1, R17 ;  /* 0x00000001ff077819 */ /* 0x000fe20000011411 */
[----:B------:R-:W-:Y:S01]  /*0fa0*/  UIMAD UR23, UR24, UR5, UR23 ;  /* 0x00000005181772a4 */ /* 0x000fe2000f8e0217 */
[----:B------:R-:W-:Y:S01]  /*0fb0*/  @P0 LEA.HI.X R3, R8, c[0x0][0x1cc], R0, 0x1, P2 ;  /* 0x0000730008030a11 */ /* 0x000fe200010f0c00 */
[----:B------:R-:W-:Y:S01]  /*0fc0*/  @P0 IMAD.SHL.U32 R0, R151, 0x2, RZ ;  /* 0x0000000297000824 */ /* 0x000fe200078e00ff */
[----:B------:R-:W-:Y:S01]  /*0fd0*/  @!PT LDS RZ, [RZ] ;  /* 0x00000000fffff984 */ /* 0x000fe20000000800 */
[----:B------:R-:W-:Y:S01]  /*0fe0*/  @!PT LDS RZ, [RZ] ;  /* 0x00000000fffff984 */ /* 0x000fe20000000800 */
[----:B------:R-:W-:Y:S01]  /*0ff0*/  @!PT LDS RZ, [RZ] ;  /* 0x00000000fffff984 */ /* 0x000fe20000000800 */
[----:B------:R1:W-:Y:S01]  /*1000*/  @P1 LDGSTS.E.BYPASS.LTC128B.128 [R6+0x3100], [R4.64], !P6 ;  /* 0x0310000004061fae */ /* 0x0003e2000f101d50 */
[----:B------:R-:W-:-:S02]  /*1010*/  UIADD3 UR24, UR27, UR30, URZ ;  /* 0x0000001e1b187290 */ /* 0x000fc4000fffe03f */
[----:B------:R-:W-:Y:S01]  /*1020*/  UIADD3 UR23, UR29, UR23, URZ ;  /* 0x000000171d177290 */ /* 0x000fe2000fffe03f */
[----:B------:R1:W-:Y:S04]  /*1030*/  @P1 LDGSTS.E.BYPASS.LTC128B.128 [R6+0x4100], [R4.64+0x40], !P5 ;  /* 0x0410004004061fae */ /* 0x0003e8000e901d50 */
[----:B------:R1:W-:Y:S01]  /*1040*/  @P1 LDGSTS.E.BYPASS.LTC128B.128 [R6+0x5100], [R4.64+0x80], !P4 ;  /* 0x0510008004061fae */ /* 0x0003e2000e101d50 */
[----:B------:R-:W-:-:S03]  /*1050*/  LOP3.LUT P1, RZ, R7, 0x2, RZ, 0xc0, !PT ;  /* 0x0000000207ff7812 */ /* 0x000fc6000782c0ff */
[----:B------:R2:W-:Y:S04]  /*1060*/  @P0 LDGSTS.E.BYPASS.LTC128B.128 [R0+0x3900], [R2.64], !P6 ;  /* 0x0390000002000fae */ /* 0x0005e8000f101d50 */
[----:B------:R2:W-:Y:S04]  /*1070*/  @P0 LDGSTS.E.BYPASS.LTC128B.128 [R0+0x4900], [R2.64+0x40], !P5 ;  /* 0x0490004002000fae */ /* 0x0005e8000e901d50 */
[----:B------:R2:W-:Y:S01]  /*1080*/  @P0 LDGSTS.E.BYPASS.LTC128B.128 [R0+0x5900], [R2.64+0x80], !P4 ;  /* 0x0590008002000fae */ /* 0x0005e2000e101d50 */
[----:B------:R-:W-:-:S03]  /*1090*/  LOP3.LUT P0, RZ, R9, 0x2, RZ, 0xc0, !PT ;  /* 0x0000000209ff7812 */ /* 0x000fc6000780c0ff */
[----:B------:R-:W0:Y:S01]  /*10a0*/  LDGDEPBAR ;  /* 0x00000000000079af */ /* 0x000e220000000000 */
[----:B-1----:R-:W-:Y:S02]  /*10b0*/  IMAD.SHL.U32 R4, R7, 0x40, RZ ;  /* 0x0000004007047824 */ /* 0x002fe400078e00ff */
[C---:B------:R-:W-:Y:S02]  /*10c0*/  IMAD.SHL.U32 R5, R12.reuse, 0x8, RZ ;  /* 0x000000080c057824 */ /* 0x040fe400078e00ff */
[----:B------:R-:W-:Y:S01]  /*10d0*/  IMAD R6, R12, 0x8, R19 ;  /* 0x000000080c067824 */ /* 0x000fe200078e0213 */
[----:B--2---:R-:W-:Y:S01]  /*10e0*/  LOP3.LUT R0, R4, 0xc0, RZ, 0xc0, !PT ;  /* 0x000000c004007812 */ /* 0x004fe200078ec0ff */
[----:B------:R-:W-:Y:S01]  /*10f0*/  IMAD.SHL.U32 R2, R9, 0x40, RZ ;  /* 0x0000004009027824 */ /* 0x000fe200078e00ff */
[----:B------:R-:W-:-:S04]  /*1100*/  DEPBAR.LE SB0, 0x1 ;  /* 0x000080400000791a */ /* 0x000fc80000000000 */
[----:B------:R-:W-:Y:S01]  /*1110*/  IMAD.SHL.U32 R4, R11, 0x20, RZ ;  /* 0x000000200b047824 */ /* 0x000fe200078e00ff */
[----:B------:R-:W-:Y:S01]  /*1120*/  LOP3.LUT R3, R0, 0x8, R20, 0xf8, !PT ;  /* 0x0000000800037812 */ /* 0x000fe200078ef814 */
[----:B------:R-:W-:-:S04]  /*1130*/  DEPBAR.LE SB0, 0x0 ;  /* 0x000080000000791a */ /* 0x000fc80000000000 */
[----:B------:R-:W-:Y:S02]  /*1140*/  SHF.R.U32.HI R0, RZ, 0x3, R0 ;  /* 0x00000003ff007819 */ /* 0x000fe40000011600 */
[----:B------:R-:W-:Y:S02]  /*1150*/  LOP3.LUT R2, R2, 0xc0, RZ, 0xc0, !PT ;  /* 0x000000c002027812 */ /* 0x000fe400078ec0ff */
[----:B------:R-:W-:Y:S02]  /*1160*/  LOP3.LUT R17, R4, 0xffffff00, RZ, 0xc0, !PT ;  /* 0xffffff0004117812 */ /* 0x000fe400078ec0ff */
[----:B------:R-:W-:Y:S02]  /*1170*/  LOP3.LUT R0, R3, R0, RZ, 0x3c, !PT ;  /* 0x0000000003007212 */ /* 0x000fe400078e3cff */
[----:B------:R-:W-:Y:S01]  /*1180*/  LOP3.LUT R4, R2, 0x8, R5, 0xf8, !PT ;  /* 0x0000000802047812 */ /* 0x000fe200078ef805 */
[--C-:B------:R-:W-:Y:S01]  /*1190*/  IMAD R20, R18, 0x20, R17.reuse ;  /* 0x0000002012147824 */ /* 0x100fe200078e0211 */
[----:B------:R-:W-:Y:S01]  /*11a0*/  SHF.R.U32.HI R3, RZ, 0x3, R2 ;  /* 0x00000003ff037819 */ /* 0x000fe20000011602 */
[----:B------:R-:W-:Y:S01]  /*11b0*/  IMAD R2, R24, 0x200, R17 ;  /* 0x0000020018027824 */ /* 0x000fe200078e0211 */
[----:B------:R-:W-:Y:S01]  /*11c0*/  SEL R17, RZ, 0xffffffff, P5 ;  /* 0xffffffffff117807 */ /* 0x000fe20002800000 */
[----:B------:R-:W-:Y:S01]  /*11d0*/  IMAD.U32 R0, R6, 0x20, R0 ;  /* 0x0000002006007824 */ /* 0x000fe200078e0000 */
[----:B------:R-:W-:Y:S01]  /*11e0*/  LOP3.LUT R16, R4, R3, RZ, 0x3c, !PT ;  /* 0x0000000304107212 */ /* 0x000fe200078e3cff */
[----:B------:R-:W-:Y:S01]  /*11f0*/  IMAD R2, R18, 0x20, R2 ;  /* 0x0000002012027824 */ /* 0x000fe200078e0202 */
[----:B------:R-:W-:Y:S01]  /*1200*/  SEL R18, RZ, 0x1, P6 ;  /* 0x00000001ff127807 */ /* 0x000fe20003000000 */
[----:B------:R-:W-:Y:S01]  /*1210*/  IMAD.SHL.U32 R216, R0, 0x2, RZ ;  /* 0x0000000200d87824 */ /* 0x000fe200078e00ff */
[----:B------:R-:W-:Y:S01]  /*1220*/  BAR.SYNC.DEFER_BLOCKING 0x0 ;  /* 0x0000000000007b1d */ /* 0x000fe20000010000 */
[----:B------:R-:W-:-:S02]  /*1230*/  IMAD.IADD R2, R16, 0x1, R2 ;  /* 0x0000000110027824 */ /* 0x000fc400078e0202 */
[----:B------:R-:W-:Y:S01]  /*1240*/  IMAD.MOV.U32 R0, RZ, RZ, 0x10 ;  /* 0x00000010ff007424 */ /* 0x000fe200078e00ff */
[----:B------:R-:W-:Y:S01]  /*1250*/  IADD3 R3, R216, 0x3100, RZ ;  /* 0x00003100d8037810 */ /* 0x000fe20007ffe0ff */
[----:B------:R-:W-:Y:S01]  /*1260*/  IMAD.SHL.U32 R219, R2, 0x2, RZ ;  /* 0x0000000202db7824 */ /* 0x000fe200078e00ff */
[----:B------:R-:W-:Y:S02]  /*1270*/  LOP3.LUT R2, R28, 0xffffffe0, RZ, 0xc0, !PT ;  /* 0xffffffe01c027812 */ /* 0x000fe400078ec0ff */
[----:B------:R-:W-:Y:S02]  /*1280*/  IADD3 R221, R216, 0x3120, RZ ;  /* 0x00003120d8dd7810 */ /* 0x000fe40007ffe0ff */
[----:B------:R-:W-:Y:S01]  /*1290*/  @P1 IADD3 R221, R3, -0x20, RZ ;  /* 0xffffffe003dd1810 */ /* 0x000fe20007ffe0ff */
[----:B------:R-:W-:Y:S01]  /*12a0*/  IMAD.IADD R140, R23, 0x1, -R2 ;  /* 0x00000001178c7824 */ /* 0x000fe200078e0a02 */
[----:B------:R-:W-:Y:S01]  /*12b0*/  SEL R0, R0, 0xfffffff0, !P0 ;  /* 0xfffffff000007807 */ /* 0x000fe20004000000 */
[----:B------:R-:W-:Y:S01]  /*12c0*/  IMAD R2, R21, c[0x0][0x208], RZ ;  /* 0x0000820015027a24 */ /* 0x000fe200078e02ff */
[----:B------:R-:W-:-:S02]  /*12d0*/  IADD3 R19, P1, P0, R30, UR26, R234 ;  /* 0x0000001a1e137c10 */ /* 0x000fc4000f83e0ea */
[C---:B------:R-:W-:Y:S01]  /*12e0*/  IADD3 R232, R221.reuse, 0x400, RZ ;  /* 0x00000400dde87810 */ /* 0x040fe20007ffe0ff */
[----:B------:R-:W-:Y:S01]  /*12f0*/  IMAD R3, R22, c[0x0][0x20c], R2 ;  /* 0x0000830016037a24 */ /* 0x000fe200078e0202 */
[----:B------:R-:W-:Y:S01]  /*1300*/  IADD3 R231, R221, 0x800, RZ ;  /* 0x00000800dde77810 */ /* 0x000fe20007ffe0ff */
[----:B------:R-:W-:Y:S01]  /*1310*/  IMAD.SHL.U32 R2, R17, 0x2, RZ ;  /* 0x0000000211027824 */ /* 0x000fe200078e00ff */
[----:B------:R-:W-:Y:S01]  /*1320*/  IADD3 R230, R221, 0xc00, RZ ;  /* 0x00000c00dde67810 */ /* 0x000fe20007ffe0ff */
[----:B------:R-:W-:Y:S02]  /*1330*/  IMAD.IADD R17, R31, 0x1, R3 ;  /* 0x000000011f117824 */ /* 0x000fe400078e0203 */
[----:B------:R-:W-:Y:S01]  /*1340*/  IMAD R220, R0, 0x2, R219 ;  /* 0x0000000200dc7824 */ /* 0x000fe200078e02db */
[----:B------:R-:W-:Y:S01]  /*1350*/  LOP3.LUT R3, R2, 0x2, R18, 0xe2, !PT ;  /* 0x0000000202037812 */ /* 0x000fe200078ee212 */
[----:B------:R-:W1:Y:S01]  /*1360*/  LDSM.16.M88.4 R12, [R219+0x6100] ;  /* 0x00610000db0c783b */ /* 0x000e620000000200 */
[----:B------:R-:W-:-:S03]  /*1370*/  SEL R2, RZ, 0x4, P4 ;  /* 0x00000004ff027807 */ /* 0x000fc60002000000 */
[----:B------:R2:W-:Y:S04]  /*1380*/  STL [R1+0x20], R17 ;  /* 0x0000201101007387 */ /* 0x0005e80000100800 */
[----:B------:R3:W4:Y:S04]  /*1390*/  LDSM.16.M88.4 R8, [R219+0x7100] ;  /* 0x00710000db08783b */ /* 0x0007280000000200 */
[----:B------:R3:W1:Y:S04]  /*13a0*/  LDSM.16.M88.4 R24, [R216+0x3100] ;  /* 0x00310000d818783b */ /* 0x0006680000000200 */
[----:B------:R3:W1:Y:S04]  /*13b0*/  LDSM.16.M88.4 R44, [R216+0x3500] ;  /* 0x00350000d82c783b */ /* 0x0006680000000200 */
[----:B------:R3:W1:Y:S04]  /*13c0*/  LDSM.16.M88.4 R40, [R216+0x3900] ;  /* 0x00390000d828783b */ /* 0x0006680000000200 */
[----:B------:R3:W1:Y:S04]  /*13d0*/  LDSM.16.M88.4 R48, [R216+0x3d00] ;  /* 0x003d0000d830783b */ /* 0x0006680000000200 */
[----:B------:R3:W1:Y:S01]  /*13e0*/  LDSM.16.M88.4 R36, [R220+0x6100] ;  /* 0x00610000dc24783b */ /* 0x0006620000000200 */
[----:B--2---:R-:W-:-:S02]  /*13f0*/  IADD3.X R17, R17, UR24, R29, P1, P0 ;  /* 0x0000001811117c10 */ /* 0x004fc40008fe041d */
[----:B------:R-:W-:Y:S01]  /*1400*/  IADD3 R28, P1, R19, UR28, RZ ;  /* 0x0000001c131c7c10 */ /* 0x000fe2000ff3e0ff */
[----:B------:R3:W2:Y:S01]  /*1410*/  LDSM.16.M88.4 R4, [R220+0x7100] ;  /* 0x00710000dc04783b */ /* 0x0006a20000000200 */
[----:B------:R-:W-:Y:S02]  /*1420*/  PLOP3.LUT P0, PT, PT, PT, UP0, 0x80, 0x0 ;  /* 0x000000000000781c */ /* 0x000fe40003f0f008 */
[----:B------:R-:W-:Y:S01]  /*1430*/  IADD3.X R29, R17, UR23, RZ, P1, !PT ;  /* 0x00000017111d7c10 */ /* 0x000fe20008ffe4ff */
[----:B------:R3:W1:Y:S01]  /*1440*/  LDSM.16.M88.4 R60, [R221] ;  /* 0x00000000dd3c783b */ /* 0x0006620000000200 */
[----:B------:R-:W-:Y:S01]  /*1450*/  LOP3.LUT R19, R3, R2, RZ, 0xfc, !PT ;  /* 0x0000000203137212 */ /* 0x000fe200078efcff */
[----:B------:R-:W-:Y:S02]  /*1460*/  IMAD.IADD R3, R16, 0x1, R20 ;  /* 0x0000000110037824 */ /* 0x000fe400078e0214 */
[----:B------:R3:W-:Y:S04]  /*1470*/  STL.64 [R1], R28 ;  /* 0x0000001c01007387 */ /* 0x0007e80000100a00 */
[----:B------:R3:W1:Y:S04]  /*1480*/  LDSM.16.M88.4 R76, [R221+0x400] ;  /* 0x00040000dd4c783b */ /* 0x0006680000000200 */
[----:B------:R3:W1:Y:S04]  /*1490*/  LDSM.16.M88.4 R72, [R221+0x800] ;  /* 0x00080000dd48783b */ /* 0x0006680000000200 */
[----:B------:R3:W1:Y:S01]  /*14a0*/  LDSM.16.M88.4 R108, [R221+0xc00] ;  /* 0x000c0000dd6c783b */ /* 0x0006620000000200 */
[----:B------:R-:W-:Y:S05]  /*14b0*/  @!P0 BRA `(.L_x_0) ;  /* 0x0000022000008947 */ /* 0x000fea0003800000 */
[----:B----4-:R-:W-:Y:S01]  /*14c0*/  ULDC.64 UR4, c[0x0][0x208] ;  /* 0x0000820000047ab9 */ /* 0x010fe20000000a00 */
[C---:B------:R-:W-:Y:S01]  /*14d0*/  LOP3.LUT R2, R19.reuse, 0x1, RZ, 0xc0, !PT ;  /* 0x0000000113027812 */ /* 0x040fe200078ec0ff */
[----:B------:R-:W-:Y:S01]  /*14e0*/  USHF.L.U32 UR25, UR4, 0x6, URZ ;  /* 0x0000000604197899 */ /* 0x000fe2000800063f */
[----:B------:R-:W-:Y:S01]  /*14f0*/  LOP3.LUT P2, RZ, R19, 0x2, RZ, 0xc0, !PT ;  /* 0x0000000213ff7812 */ /* 0x000fe2000784c0ff */
[----:B------:R-:W-:Y:S01]  /*1500*/  USHF.L.U64.HI UR5, UR4, UR7, UR5 ;  /* 0x0000000704057299 */ /* 0x000fe20008010205 */
[----:B------:R-:W-:Y:S01]  /*1510*/  ISETP.NE.U32.AND P3, PT, R2, 0x1, PT ;  /* 0x000000010200780c */ /* 0x000fe20003f65070 */
[----:B------:R-:W-:-:S02]  /*1520*/  UIMAD UR7, UR22, -0x40, UR6 ;  /* 0xffffffc0160778a4 */ /* 0x000fc4000f8e0206 */
[----:B------:R-:W-:Y:S01]  /*1530*/  UIMAD UR4, UR5, UR22, URZ ;  /* 0x00000016050472a4 */ /* 0x000fe2000f8e023f */
[----:B------:R-:W-:-:S03]  /*1540*/  IMAD.U32 R16, RZ, RZ, UR25 ;  /* 0x00000019ff107e24 */ /* 0x000fc6000f8e00ff */
[----:B------:R-:W-:Y:S01]  /*1550*/  UIMAD UR4, UR20, UR25, UR4 ;  /* 0x00000019140472a4 */ /* 0x000fe2000f8e0204 */
[----:B------:R-:W-:Y:S01]  /*1560*/  IMAD.WIDE.U32 R20, R16, UR22, R28 ;  /* 0x0000001610147c25 */ /* 0x000fe2000f8e001c */
[----:B------:R-:W-:-:S04]  /*1570*/  IADD3 R18, -R22, UR7, RZ ;  /* 0x0000000716127c10 */ /* 0x000fc8000fffe1ff */
[----:B------:R-:W-:Y:S02]  /*1580*/  IADD3 R2, R21, UR4, RZ ;  /* 0x0000000415027c10 */ /* 0x000fe4000fffe0ff */
[----:B------:R-:W-:Y:S02]  /*1590*/  LEA R16, P0, R20, c[0x0][0x1f8], 0x1 ;  /* 0x00007e0014107a11 */ /* 0x000fe400078008ff */
[----:B------:R-:W-:Y:S02]  /*15a0*/  ISETP.LT.OR P1, PT, R18, 0x1, P3 ;  /* 0x000000011200780c */ /* 0x000fe40001f21670 */
[----:B------:R-:W-:Y:S01]  /*15b0*/  LEA.HI.X R17, R20, c[0x0][0x1fc], R2, 0x1, P0 ;  /* 0x00007f0014117a11 */ /* 0x000fe200000f0c02 */
[----:B------:R-:W-:Y:S01]  /*15c0*/  IMAD.SHL.U32 R2, R151, 0x2, RZ ;  /* 0x0000000297027824 */ /* 0x000fe200078e00ff */
[C---:B------:R-:W-:Y:S02]  /*15d0*/  ISETP.LT.OR P0, PT, R18.reuse, 0x1, !P2 ;  /* 0x000000011200780c */ /* 0x040fe40005701670 */
[----:B------:R-:W-:-:S02]  /*15e0*/  ISETP.LT.OR P3, PT, R18, 0x21, P3 ;  /* 0x000000211200780c */ /* 0x000fc40001f61670 */
[----:B------:R-:W-:-:S05]  /*15f0*/  ISETP.LT.OR P2, PT, R18, 0x21, !P2 ;  /* 0x000000211200780c */ /* 0x000fca0005741670 */
[----:B------:R-:W-:Y:S01]  /*1600*/  @!PT LDS RZ, [RZ] ;  /* 0x00000000fffff984 */ /* 0x000fe20000000800 */
[----:B------:R-:W-:Y:S01]  /*1610*/  @!PT LDS RZ, [RZ] ;  /* 0x00000000fffff984 */ /* 0x000fe20000000800 */
[----:B------:R-:W-:Y:S01]  /*1620*/  @!PT LDS RZ, [RZ] ;  /* 0x00000000fffff984 */ /* 0x000fe20000000800 */
[----:B------:R4:W-:Y:S01]  /*1630*/  LDGSTS.E.BYPASS.LTC128B.128 [R2+0x100], [R16.64], !P1 ;  /* 0x0010000010027fae */ /* 0x0009e2000c901d50 */
[----:B------:R-:W-:-:S03]  /*1640*/  LOP3.LUT P1, RZ, R19, 0x4, RZ, 0xc0, !PT ;  /* 0x0000000413ff7812 */ /* 0x000fc6000782c0ff */
[----:B------:R4:W-:Y:S01]  /*1650*/  LDGSTS.E.BYPASS.LTC128B.128 [R2+0x1100], [R16.64+0x40], !P0 ;  /* 0x0110004010027fae */ /* 0x0009e2000c101d50 */
[C---:B------:R-:W-:Y:S02]  /*1660*/  ISETP.LT.OR P0, PT, R18.reuse, 0x1, !P1 ;  /* 0x000000011200780c */ /* 0x040fe40004f01670 */
[----:B------:R-:W-:-:S11]  /*1670*/  ISETP.LT.OR P1, PT, R18, 0x21, !P1 ;  /* 0x000000211200780c */ /* 0x000fd60004f21670 */
[----:B------:R4:W-:Y:S02]  /*1680*/  LDGSTS.E.BYPASS.LTC128B.128 [R2+0x2100], [R16.64+0x80], !P0 ;  /* 0x0210008010027fae */ /* 0x0009e4000c101d50 */
[----:B----4-:R-:W-:-:S04]  /*1690*/  IADD3 R16, P0, R16, UR25, RZ ;  /* 0x0000001910107c10 */ /* 0x010fc8000ff1e0ff */
[----:B------:R-:W-:-:S05]  /*16a0*/  IADD3.X R17, R17, UR5, RZ, P0, !PT ;  /* 0x0000000511117c10 */ /* 0x000fca00087fe4ff */
[----:B------:R4:W-:Y:S04]  /*16b0*/  LDGSTS.E.BYPASS.LTC128B.128 [R2+0x900], [R16.64], !P3 ;  /* 0x0090000010027fae */ /* 0x0009e8000d901d50 */
[----:B------:R4:W-:Y:S04]  /*16c0*/  LDGSTS.E.BYPASS.LTC128B.128 [R2+0x1900], [R16.64+0x40], !P2 ;  /* 0x0190004010027fae */ /* 0x0009e8000d101d50 */
[----:B------:R4:W-:Y:S02]  /*16d0*/  LDGSTS.E.BYPASS.LTC128B.128 [R2+0x2900], [R16.64+0x80], !P1 ;  /* 0x0290008010027fae */ /* 0x0009e4000c901d50 */
.L_x_0:
[-C--:B-1--4-:R-:W-:Y:S01]  /*16e0*/  HMMA.16816.F32 R20, R12, R24.reuse, RZ ;  /* 0x000000180c14723c */ /* 0x092fe200000018ff */
[----:B------:R-:W-:Y:S01]  /*16f0*/  LDSM.16.M88.4 R56, [R216+0x4100] ;  /* 0x00410000d838783b */ /* 0x000fe20000000200 */
[----:B------:R-:W-:Y:S01]  /*1700*/  UISETP.GE.AND UP0, UPT, UR6, 0x41, UPT ;  /* 0x000000410600788c */ /* 0x000fe2000bf06270 */
[----:B------:R-:W-:Y:S01]  /*1710*/  SHF.L.U32 R217, R3, 0x1, RZ ;  /* 0x0000000103d97819 */ /* 0x000fe200000006ff */
[----:B------:R-:W-:Y:S01]  /*1720*/  UIMAD UR6, UR22, -0x40, UR6 ;  /* 0xffffffc0160678a4 */ /* 0x000fe2000f8e0206 */
[----:B------:R-:W1:Y:S03]  /*1730*/  LDSM.16.M88.4 R32, [R219+0x8100] ;  /* 0x00810000db20783b */ /* 0x000e660000000200 */
[----:B------:R-:W-:Y:S01]  /*1740*/  HMMA.16816.F32 R16, R8, R24, RZ ;  /* 0x000000180810723c */ /* 0x000fe200000018ff */
[----:B---3--:R-:W3:Y:S01]  /*1750*/  LDSM.16.M88.4 R28, [R219+0x9100] ;  /* 0x00910000db1c783b */ /* 0x008ee20000000200 */
[----:B------:R-:W-:Y:S01]  /*1760*/  PLOP3.LUT P0, PT, PT, PT, UP0, 0x80, 0x0 ;  /* 0x000000000000781c */ /* 0x000fe20003f0f008 */
[----:B------:R-:W-:-:S02]  /*1770*/  IMAD R218, R0, 0x2, R217 ;  /* 0x0000000200da7824 */ /* 0x000fc400078e02d9 */
[----:B------:R-:W-:Y:S01]  /*1780*/  LDSM.16.M88.4 R52, [R221+0x1000] ;  /* 0x00100000dd34783b */ /* 0x000fe20000000200 */
[----:B------:R-:W-:Y:S02]  /*1790*/  @UP0 ULEA.HI.SX32 UR5, UR21, 0xfffffffe, 0x1a ;  /* 0xfffffffe15050891 */ /* 0x000fe4000f8fd23f */
[----:B------:R-:W-:Y:S01]  /*17a0*/  HMMA.16816.F32 R104, R8, R26, RZ ;  /* 0x0000001a0868723c */ /* 0x000fe200000018ff */
[----:B------:R-:W0:Y:S01]  /*17b0*/  LDGDEPBAR ;  /* 0x00000000000079af */ /* 0x000e220000000000 */
[----:B------:R-:W-:-:S06]  /*17c0*/  @UP0 USHF.R.S32.HI UR4, URZ, 0x1f, UR5 ;  /* 0x0000001f3f040899 */ /* 0x000fcc0008011405 */
[----:B------:R-:W-:Y:S01]  /*17d0*/  HMMA.16816.F32 R112, R36, R60, R20 ;  /* 0x0000003c2470723c */ /* 0x000fe20000001814 */
[----:B------:R-:W-:Y:S07]  /*17e0*/  LDSM.16.M88.4 R20, [R220+0x9100] ;  /* 0x00910000dc14783b */ /* 0x000fee0000000200 */
[----:B------:R-:W-:Y:S01]  /*17f0*/  HMMA.16816.F32 R120, R12, R26, RZ ;  /* 0x0000001a0c78723c */ /* 0x000fe200000018ff */
[----:B------:R-:W4:Y:S07]  /*1800*/  LDSM.16.M88.4 R24, [R220+0x8100] ;  /* 0x00810000dc18783b */ /* 0x000f2e0000000200 */
[C---:B------:R-:W-:Y:S08]  /*1810*/  HMMA.16816.F32 R100, R8.reuse, R44, RZ ;  /* 0x0000002c0864723c */ /* 0x040ff000000018ff */
[----:B------:R-:W-:Y:S08]  /*1820*/  HMMA.16816.F32 R80, R8, R48, RZ ;  /* 0x000000300850723c */ /* 0x000ff000000018ff */
[----:B--2---:R-:W-:Y:S08]  /*1830*/  HMMA.16816.F32 R64, R4, R60, R16 ;  /* 0x0000003c0440723c */ /* 0x004ff00000001810 */
[C---:B------:R-:W-:Y:S08]  /*1840*/  HMMA.16816.F32 R96, R8.reuse, R46, RZ ;  /* 0x0000002e0860723c */ /* 0x040ff000000018ff */
[C---:B------:R-:W-:Y:S08]  /*1850*/  HMMA.16816.F32 R88, R8.reuse, R40, RZ ;  /* 0x000000280858723c */ /* 0x040ff000000018ff */
[C---:B------:R-:W-:Y:S08]  /*1860*/  HMMA.16816.F32 R84, R8.reuse, R42, RZ ;  /* 0x0000002a0854723c */ /* 0x040ff000000018ff */
[----:B------:R-:W-:Y:S08]  /*1870*/  HMMA.16816.F32 R68, R8, R50, RZ ;  /* 0x000000320844723c */ /* 0x000ff000000018ff */
[----:B-1----:R-:W-:Y:S08]  /*1880*/  HMMA.16816.F32 R8, R32, R56, R112 ;  /* 0x000000382008723c */ /* 0x002ff00000001870 */
[C---:B------:R-:W-:Y:S08]  /*1890*/  HMMA.16816.F32 R92, R12.reuse, R40, RZ ;  /* 0x000000280c5c723c */ /* 0x040ff000000018ff */
[C---:B------:R-:W-:Y:S08]  /*18a0*/  HMMA.16816.F32 R124, R12.reuse, R44, RZ ;  /* 0x0000002c0c7c723c */ /* 0x040ff000000018ff */
[C---:B------:R-:W-:Y:S01]  /*18b0*/  HMMA.16816.F32 R116, R12.reuse, R46, RZ ;  /* 0x0000002e0c74723c */ /* 0x040fe200000018ff */
[----:B------:R-:W-:Y:S07]  /*18c0*/  LDSM.16.M88.4 R44, [R216+0x5100] ;  /* 0x00510000d82c783b */ /* 0x000fee0000000200 */
[C---:B------:R-:W-:Y:S08]  /*18d0*/  HMMA.16816.F32 R40, R12.reuse, R42, RZ ;  /* 0x0000002a0c28723c */ /* 0x040ff000000018ff */
[C---:B------:R-:W-:Y:S08]  /*18e0*/  HMMA.16816.F32 R16, R12.reuse, R48, RZ ;  /* 0x000000300c10723c */ /* 0x040ff000000018ff */
[----:B------:R-:W-:Y:S01]  /*18f0*/  HMMA.16816.F32 R132, R12, R50, RZ ;  /* 0x000000320c84723c */ /* 0x000fe200000018ff */
[----:B------:R-:W1:Y:S04]  /*1900*/  LDSM.16.M88.4 R12, [R219+0xa100] ;  /* 0x00a10000db0c783b */ /* 0x000e680000000200 */
[----:B------:R-:W-:Y:S03]  /*1910*/  LDSM.16.M88.4 R48, [R221+0x2000] ;  /* 0x00200000dd30783b */ /* 0x000fe60000000200 */
[C---:B------:R-:W-:Y:S08]  /*1920*/  HMMA.16816.F32 R128, R4.reuse, R76, R100 ;  /* 0x0000004c0480723c */ /* 0x040ff00000001864 */
[----:B------:R-:W-:Y:S08]  /*1930*/  HMMA.16816.F32 R100, R4, R108, R80 ;  /* 0x0000006c0464723c */ /* 0x000ff00000001850 */
[----:B------:R-:W-:Y:S08]  /*1940*/  HMMA.16816.F32 R80, R36, R62, R120 ;  /* 0x0000003e2450723c */ /* 0x000ff00000001878 */
[----:B---3--:R-:W-:Y:S08]  /*1950*/  HMMA.16816.F32 R64, R28, R56, R64 ;  /* 0x000000381c40723c */ /* 0x008ff00000001840 */
[C---:B------:R-:W-:Y:S08]  /*1960*/  HMMA.16816.F32 R112, R4.reuse, R78, R96 ;  /* 0x0000004e0470723c */ /* 0x040ff00000001860 */
[C---:B------:R-:W-:Y:S08]  /*1970*/  HMMA.16816.F32 R96, R4.reuse, R72, R88 ;  /* 0x000000480460723c */ /* 0x040ff00000001858 */
[C---:B------:R-:W-:Y:S01]  /*1980*/  HMMA.16816.F32 R104, R4.reuse, R62, R104 ;  /* 0x0000003e0468723c */ /* 0x040fe20000001868 */
[----:B------:R-:W-:Y:S07]  /*1990*/  LDSM.16.M88.4 R60, [R216+0x4900] ;  /* 0x00490000d83c783b */ /* 0x000fee0000000200 */
[C---:B------:R-:W-:Y:S08]  /*19a0*/  HMMA.16816.F32 R136, R4.reuse, R74, R84 ;  /* 0x0000004a0488723c */ /* 0x040ff00000001854 */
[----:B------:R-:W-:Y:S08]  /*19b0*/  HMMA.16816.F32 R88, R4, R110, R68 ;  /* 0x0000006e0458723c */ /* 0x000ff00000001844 */
[----:B----4-:R-:W-:Y:S01]  /*19c0*/  HMMA.16816.F32 R4, R24, R52, R8 ;  /* 0x000000341804723c */ /* 0x010fe20000001808 */
[----:B------:R-:W2:Y:S07]  /*19d0*/  LDSM.16.M88.4 R8, [R219+0xb100] ;  /* 0x00b10000db08783b */ /* 0x000eae0000000200 */
[C---:B------:R-:W-:Y:S01]  /*19e0*/  HMMA.16816.F32 R144, R36.reuse, R108, R16 ;  /* 0x0000006c2490723c */ /* 0x040fe20000001810 */
[----:B------:R-:W3:Y:S07]  /*19f0*/  LDSM.16.M88.4 R16, [R220+0xa100] ;  /* 0x00a10000dc10783b */ /* 0x000eee0000000200 */
[C---:B------:R-:W-:Y:S08]  /*1a00*/  HMMA.16816.F32 R92, R36.reuse, R72, R92 ;  /* 0x00000048245c723c */ /* 0x040ff0000000185c */
[----:B------:R-:W-:Y:S01]  /*1a10*/  HMMA.16816.F32 R120, R36, R74, R40 ;  /* 0x0000004a2478723c */ /* 0x000fe20000001828 */
[----:B------:R-:W4:Y:S07]  /*1a20*/  LDSM.16.M88.4 R40, [R216+0x4500] ;  /* 0x00450000d828783b */ /* 0x000f2e0000000200 */
[----:B------:R-:W-:Y:S01]  /*1a30*/  HMMA.16816.F32 R72, R32, R58, R80 ;  /* 0x0000003a2048723c */ /* 0x000fe20000001850 */
[----:B------:R-:W5:Y:S07]  /*1a40*/  LDSM.16.M88.4 R80, [R216+0x4d00] ;  /* 0x004d0000d850783b */ /* 0x000f6e0000000200 */
[----:B------:R-:W-:Y:S08]  /*1a50*/  HMMA.16816.F32 R68, R20, R52, R64 ;  /* 0x000000341444723c */ /* 0x000ff00000001840 */
[----:B-1----:R-:W-:Y:S01]  /*1a60*/  HMMA.16816.F32 R64, R12, R44, R4 ;  /* 0x0000002c0c40723c */ /* 0x002fe20000001804 */
[----:B------:R-:W1:Y:S07]  /*1a70*/  LDSM.16.M88.4 R4, [R220+0xb100] ;  /* 0x00b10000dc04783b */ /* 0x000e6e0000000200 */
[C---:B------:R-:W-:Y:S08]  /*1a80*/  HMMA.16816.F32 R124, R36.reuse, R76, R124 ;  /* 0x0000004c247c723c */ /* 0x040ff0000000187c */
[C---:B------:R-:W-:Y:S08]  /*1a90*/  HMMA.16816.F32 R116, R36.reuse, R78, R116 ;  /* 0x0000004e2474723c */ /* 0x040ff00000001874 */
[----:B------:R-:W-:Y:S08]  /*1aa0*/  HMMA.16816.F32 R132, R36, R110, R132 ;  /* 0x0000006e2484723c */ /* 0x000ff00000001884 */
[----:B------:R-:W-:Y:S01]  /*1ab0*/  HMMA.16816.F32 R36, R28, R58, R104 ;  /* 0x0000003a1c24723c */ /* 0x000fe20000001868 */
[----:B------:R-:W1:Y:S07]  /*1ac0*/  LDSM.16.M88.4 R56, [R221+0x1400] ;  /* 0x00140000dd38783b */ /* 0x000e6e0000000200 */
[----:B------:R-:W-:Y:S08]  /*1ad0*/  HMMA.16816.F32 R72, R24, R54, R72 ;  /* 0x000000361848723c */ /* 0x000ff00000001848 */
[----:B--2---:R-:W-:Y:S08]  /*1ae0*/  HMMA.16816.F32 R68, R8, R44, R68 ;  /* 0x0000002c0844723c */ /* 0x004ff00000001844 */
[----:B---3--:R-:W-:Y:S08]  /*1af0*/  HMMA.16816.F32 R76, R16, R48, R64 ;  /* 0x00000030104c723c */ /* 0x008ff00000001840 */
[----:B------:R-:W-:Y:S08]  /*1b00*/  HMMA.16816.F32 R64, R20, R54, R36 ;  /* 0x000000361440723c */ /* 0x000ff00000001824 */
[-C--:B----4-:R-:W-:Y:S08]  /*1b10*/  HMMA.16816.F32 R52, R32, R40.reuse, R124 ;  /* 0x000000282034723c */ /* 0x090ff0000000187c */
[----:B------:R-:W-:Y:S01]  /*1b20*/  HMMA.16816.F32 R84, R28, R40, R128 ;  /* 0x000000281c54723c */ /* 0x000fe20000001880 */
[----:B------:R-:W-:-:S04]  /*1b30*/  FMUL.FTZ R2, R76, c[0x0][0x320] ;  /* 0x0000c8004c027a20 */ /* 0x000fc80000410000 */
[----:B------:R2:W-:Y:S03]  /*1b40*/  MUFU.TANH R150, R2 ;  /* 0x0000000200967308 */ /* 0x0005e60000002400 */
[C---:B------:R-:W-:Y:S08]  /*1b50*/  HMMA.16816.F32 R112, R28.reuse, R42, R112 ;  /* 0x0000002a1c70723c */ /* 0x040ff00000001870 */
[----:B------:R-:W-:Y:S01]  /*1b60*/  HMMA.16816.F32 R96, R28, R60, R96 ;  /* 0x0000003c1c60723c */ /* 0x000fe20000001860 */
[----:B--2---:R-:W-:-:S07]  /*1b70*/  FMUL.FTZ R2, R77, c[0x0][0x320] ;  /* 0x0000c8004d027a20 */ /* 0x004fce0000410000 */
[C---:B------:R-:W-:Y:S01]  /*1b80*/  HMMA.16816.F32 R136, R28.reuse, R62, R136 ;  /* 0x0000003e1c88723c */ /* 0x040fe20000001888 */
[----:B------:R2:W-:Y:S07]  /*1b90*/  MUFU.TANH R149, R2 ;  /* 0x0000000200957308 */ /* 0x0005ee0000002400 */
[C---:B-----5:R-:W-:Y:S08]  /*1ba0*/  HMMA.16816.F32 R100, R28.reuse, R80, R100 ;  /* 0x000000501c64723c */ /* 0x060ff00000001864 */
[----:B------:R-:W-:Y:S01]  /*1bb0*/  HMMA.16816.F32 R104, R28, R82, R88 ;  /* 0x000000521c68723c */ /* 0x000fe20000001858 */
[----:B------:R-:W3:Y:S01]  /*1bc0*/  LDSM.16.M88.4 R28, [R216+0x5500] ;  /* 0x00550000d81c783b */ /* 0x000ee20000000200 */
[----:B--2---:R-:W-:-:S04]  /*1bd0*/  FMUL.FTZ R2, R78, c[0x0][0x320] ;  /* 0x0000c8004e027a20 */ /* 0x004fc80000410000 */
[----:B------:R2:W-:Y:S02]  /*1be0*/  MUFU.TANH R148, R2 ;  /* 0x0000000200947308 */ /* 0x0005e40000002400 */
[----:B------:R-:W-:Y:S08]  /*1bf0*/  HMMA.16816.F32 R36, R12, R46, R72 ;  /* 0x0000002e0c24723c */ /* 0x000ff00000001848 */
[----:B-1----:R-:W-:Y:S01]  /*1c00*/  HMMA.16816.F32 R68, R4, R48, R68 ;  /* 0x000000300444723c */ /* 0x002fe20000001844 */
[----:B--2---:R-:W-:-:S07]  /*1c10*/  FMUL.FTZ R2, R79, c[0x0][0x320] ;  /* 0x0000c8004f027a20 */ /* 0x004fce0000410000 */
[----:B------:R-:W-:Y:S01]  /*1c20*/  HMMA.16816.F32 R64, R8, R46, R64 ;  /* 0x0000002e0840723c */ /* 0x000fe20000001840 */
[----:B------:R1:W-:Y:S07]  /*1c30*/  MUFU.TANH R143, R2 ;  /* 0x00000002008f7308 */ /* 0x0003ee0000002400 */
[----:B------:R-:W-:Y:S08]  /*1c40*/  HMMA.16816.F32 R44, R24, R56, R52 ;  /* 0x00000038182c723c */ /* 0x000ff00000001834 */
[----:B------:R-:W-:Y:S01]  /*1c50*/  HMMA.16816.F32 R52, R16, R50, R36 ;  /* 0x000000321034723c */ /* 0x000fe20000001824 */
[----:B------:R-:W2:Y:S01]  /*1c60*/  LDSM.16.M88.4 R36, [R221+0x2400] ;  /* 0x00240000dd24783b */ /* 0x000ea20000000200 */
[----:B-1----:R-:W-:-:S04]  /*1c70*/  FMUL.FTZ R2, R68, c[0x0][0x320] ;  /* 0x0000c80044027a20 */ /* 0x002fc80000410000 */
[----:B------:R1:W4:Y:S02]  /*1c80*/  MUFU.TANH R142, R2 ;  /* 0x00000002008e7308 */ /* 0x0003240000002400 */
[----:B------:R-:W-:Y:S08]  /*1c90*/  HMMA.16816.F32 R72, R32, R42, R116 ;  /* 0x0000002a2048723c */ /* 0x000ff00000001874 */
[----:B------:R-:W-:Y:S01]  /*1ca0*/  HMMA.16816.F32 R40, R20, R56, R84 ;  /* 0x000000381428723c */ /* 0x000fe20000001854 */
[----:B-1----:R-:W-:-:S07]  /*1cb0*/  FMUL.FTZ R2, R69, c[0x0][0x320] ;  /* 0x0000c80045027a20 */ /* 0x002fce0000410000 */
[----:B---3--:R-:W-:Y:S01]  /*1cc0*/  HMMA.16816.F32 R44, R12, R28, R44 ;  /* 0x0000001c0c2c723c */ /* 0x008fe2000000182c */
[----:B------:R1:W3:Y:S07]  /*1cd0*/  MUFU.TANH R119, R2 ;  /* 0x0000000200777308 */ /* 0x0002ee0000002400 */
[----:B------:R-:W-:Y:S08]  /*1ce0*/  HMMA.16816.F32 R64, R4, R50, R64 ;  /* 0x000000320440723c */ /* 0x000ff00000001840 */
[----:B------:R-:W-:Y:S01]  /*1cf0*/  HMMA.16816.F32 R40, R8, R28, R40 ;  /* 0x0000001c0828723c */ /* 0x000fe20000001828 */
[----:B-1----:R-:W-:-:S04]  /*1d00*/  FMUL.FTZ R2, R70, c[0x0][0x320] ;  /* 0x0000c80046027a20 */ /* 0x002fc80000410000 */
[----:B------:R1:W5:Y:S03]  /*1d10*/  MUFU.TANH R118, R2 ;  /* 0x0000000200767308 */ /* 0x0003660000002400 */
[----:B------:R-:W-:Y:S08]  /*1d20*/  HMMA.16816.F32 R48, R24, R58, R72 ;  /* 0x0000003a1830723c */ /* 0x000ff00000001848 */
[----:B------:R-:W-:Y:S01]  /*1d30*/  HMMA.16816.F32 R76, R32, R60, R92 ;  /* 0x0000003c204c723c */ /* 0x000fe2000000185c */
[----:B-1----:R-:W-:-:S07]  /*1d40*/  FMUL.FTZ R2, R71, c[0x0][0x320] ;  /* 0x0000c80047027a20 */ /* 0x002fce0000410000 */
[----:B------:R-:W-:Y:S01]  /*1d50*/  HMMA.16816.F32 R84, R32, R62, R120 ;  /* 0x0000003e2054723c */ /* 0x000fe20000001878 */
[----:B------:R1:W-:Y:S07]  /*1d60*/  MUFU.TANH R116, R2 ;  /* 0x0000000200747308 */ /* 0x0003ee0000002400 */
[-C--:B--2---:R-:W-:Y:S01]  /*1d70*/  HMMA.16816.F32 R60, R16, R36.reuse, R44 ;  /* 0x00000024103c723c */ /* 0x084fe2000000182c */
[----:B------:R-:W2:Y:S07]  /*1d80*/  LDSM.16.M88.4 R44, [R221+0x1800] ;  /* 0x00180000dd2c783b */ /* 0x000eae0000000200 */
[----:B------:R-:W-:Y:S01]  /*1d90*/  HMMA.16816.F32 R68, R4, R36, R40 ;  /* 0x000000240444723c */ /* 0x000fe20000001828 */
[----:B-1----:R-:W-:-:S04]  /*1da0*/  FMUL.FTZ R2, R52, c[0x0][0x320] ;  /* 0x0000c80034027a20 */ /* 0x002fc80000410000 */
[----:B------:R1:W-:Y:S03]  /*1db0*/  MUFU.TANH R117, R2 ;  /* 0x0000000200757308 */ /* 0x0003e60000002400 */
[----:B------:R-:W-:Y:S08]  /*1dc0*/  HMMA.16816.F32 R40, R12, R30, R48 ;  /* 0x0000001e0c28723c */ /* 0x000ff00000001830 */
[----:B------:R-:W-:Y:S01]  /*1dd0*/  HMMA.16816.F32 R56, R20, R58, R112 ;  /* 0x0000003a1438723c */ /* 0x000fe20000001870 */
[----:B-1----:R-:W-:-:S07]  /*1de0*/  FMUL.FTZ R2, R53, c[0x0][0x320] ;  /* 0x0000c80035027a20 */ /* 0x002fce0000410000 */
[C---:B------:R-:W-:Y:S01]  /*1df0*/  HMMA.16816.F32 R88, R32.reuse, R80, R144 ;  /* 0x000000502058723c */ /* 0x040fe20000001890 */
[----:B------:R1:W-:Y:S07]  /*1e00*/  MUFU.TANH R111, R2 ;  /* 0x00000002006f7308 */ /* 0x0003ee0000002400 */
[----:B------:R-:W-:Y:S01]  /*1e10*/  HMMA.16816.F32 R80, R32, R82, R132 ;  /* 0x000000522050723c */ /* 0x000fe20000001884 */
[----:B------:R-:W3:Y:S07]  /*1e20*/  LDSM.16.M88.4 R32, [R216+0x5900] ;  /* 0x00590000d820783b */ /* 0x000eee0000000200 */
[----:B------:R-:W-:Y:S01]  /*1e30*/  HMMA.16816.F32 R48, R8, R30, R56 ;  /* 0x0000001e0830723c */ /* 0x000fe20000001838 */
[----:B------:R-:W3:Y:S01]  /*1e40*/  LDSM.16.M88.4 R28, [R221+0x2800] ;  /* 0x00280000dd1c783b */ /* 0x000ee20000000200 */
[----:B-1----:R-:W-:-:S04]  /*1e50*/  FMUL.FTZ R2, R54, c[0x0][0x320] ;  /* 0x0000c80036027a20 */ /* 0x002fc80000410000 */
[----:B------:R1:W-:Y:S02]  /*1e60*/  MUFU.TANH R110, R2 ;  /* 0x00000002006e7308 */ /* 0x0003e40000002400 */
[C---:B--2---:R-:W-:Y:S08]  /*1e70*/  HMMA.16816.F32 R56, R20.reuse, R44, R96 ;  /* 0x0000002c1438723c */ /* 0x044ff00000001860 */
[----:B------:R-:W-:Y:S01]  /*1e80*/  HMMA.16816.F32 R72, R20, R46, R136 ;  /* 0x0000002e1448723c */ /* 0x000fe20000001888 */
[----:B-1----:R-:W-:-:S07]  /*1e90*/  FMUL.FTZ R2, R55, c[0x0][0x320] ;  /* 0x0000c80037027a20 */ /* 0x002fce0000410000 */
[C---:B------:R-:W-:Y:S01]  /*1ea0*/  HMMA.16816.F32 R52, R24.reuse, R44, R76 ;  /* 0x0000002c1834723c */ /* 0x040fe2000000184c */
[----:B------:R1:W-:Y:S07]  /*1eb0*/  MUFU.TANH R109, R2 ;  /* 0x00000002006d7308 */ /* 0x0003ee0000002400 */
[----:B------:R-:W-:Y:S01]  /*1ec0*/  HMMA.16816.F32 R44, R24, R46, R84 ;  /* 0x0000002e182c723c */ /* 0x000fe20000001854 */
[----:B-1----:R-:W-:-:S04]  /*1ed0*/  FMUL.FTZ R2, R64, c[0x0][0x320] ;  /* 0x0000c80040027a20 */ /* 0x002fc80000410000 */
[----:B------:R1:W2:Y:S02]  /*1ee0*/  MUFU.TANH R108, R2 ;  /* 0x00000002006c7308 */ /* 0x0002a40000002400 */
[----:B-1----:R-:W-:-:S06]  /*1ef0*/  FMUL.FTZ R2, R65, c[0x0][0x320] ;  /* 0x0000c80041027a20 */ /* 0x002fcc0000410000 */
[----:B------:R1:W1:Y:S02]  /*1f00*/  MUFU.TANH R95, R2 ;  /* 0x00000002005f7308 */ /* 0x0002640000002400 */
[----:B-1----:R-:W-:-:S06]  /*1f10*/  FMUL.FTZ R2, R66, c[0x0][0x320] ;  /* 0x0000c80042027a20 */ /* 0x002fcc0000410000 */
[----:B------:R1:W1:Y:S02]  /*1f20*/  MUFU.TANH R94, R2 ;  /* 0x00000002005e7308 */ /* 0x0002640000002400 */
[----:B-1----:R-:W-:Y:S02]  /*1f30*/  FMUL.FTZ R2, R67, c[0x0][0x320] ;  /* 0x0000c80043027a20 */ /* 0x002fe40000410000 */
[----:B------:R-:W-:Y:S04]  /*1f40*/  HMMA.16816.F32 R64, R4, R38, R48 ;  /* 0x000000260440723c */ /* 0x000fe80000001830 */
[----:B------:R1:W-:Y:S04]  /*1f50*/  MUFU.TANH R93, R2 ;  /* 0x00000002005d7308 */ /* 0x0003e80000002400 */
[----:B---3--:R-:W-:Y:S01]  /*1f60*/  HMMA.16816.F32 R48, R12, R32, R52 ;  /* 0x000000200c30723c */ /* 0x008fe20000001834 */
[----:B-1----:R-:W-:-:S04]  /*1f70*/  FMUL.FTZ R2, R60, c[0x0][0x320] ;  /* 0x0000c8003c027a20 */ /* 0x002fc80000410000 */
[----:B------:R1:W-:Y:S11]  /*1f80*/  MUFU.TANH R124, R2 ;  /* 0x00000002007c7308 */ /* 0x0003f60000002400 */
[----:B------:R-:W-:Y:S08]  /*1f90*/  @!UPT UIADD3 URZ, URZ, URZ, URZ ;  /* 0x0000003f3f3ff290 */ /* 0x000ff0000fffe03f */
[----:B------:R-:W-:Y:S01]  /*1fa0*/  HMMA.16816.F32 R48, R16, R28, R48 ;  /* 0x0000001c1030723c */ /* 0x000fe20000001830 */
[----:B-1----:R-:W-:-:S04]  /*1fb0*/  FMUL.FTZ R2, R61, c[0x0][0x320] ;  /* 0x0000c8003d027a20 */ /* 0x002fc80000410000 */
[----:B------:R1:W-:Y:S11]  /*1fc0*/  MUFU.TANH R125, R2 ;  /* 0x00000002007d7308 */ /* 0x0003f60000002400 */
[----:B------:R-:W-:Y:S08]  /*1fd0*/  @!UPT UIADD3 URZ, URZ, URZ, URZ ;  /* 0x0000003f3f3ff290 */ /* 0x000ff0000fffe03f */
[----:B------:R-:W-:Y:S02]  /*1fe0*/  FMUL.FTZ R50, R50, c[0x0][0x320] ;  /* 0x0000c80032327a20 */ /* 0x000fe40000410000 */
[----:B-1----:R-:W-:Y:S02]  /*1ff0*/  FMUL.FTZ R2, R62, c[0x0][0x320] ;  /* 0x0000c8003e027a20 */ /* 0x002fe40000410000 */
[----:B------:R-:W-:Y:S02]  /*2000*/  FMUL.FTZ R51, R51, c[0x0][0x320] ;  /* 0x0000c80033337a20 */ /* 0x000fe40000410000 */
[----:B------:R1:W-:Y:S02]  /*2010*/  MUFU.TANH R129, R2 ;  /* 0x0000000200817308 */ /* 0x0003e40000002400 */
[----:B-1----:R-:W-:Y:S02]  /*2020*/  FMUL.FTZ R2, R63, c[0x0][0x320] ;  /* 0x0000c8003f027a20 */ /* 0x002fe40000410000 */
[----:B------:R-:W-:Y:S01]  /*2030*/  HMMA.16816.F32 R60, R16, R38, R40 ;  /* 0x00000026103c723c */ /* 0x000fe20000001828 */
[----:B------:R-:W1:Y:S03]  /*2040*/  LDSM.16.M88.4 R40, [R221+0x1c00] ;  /* 0x001c0000dd28783b */ /* 0x000e660000000200 */
[----:B------:R3:W-:Y:S04]  /*2050*/  MUFU.TANH R128, R2 ;  /* 0x0000000200807308 */ /* 0x0007e80000002400 */
[----:B------:R-:W-:Y:S01]  /*2060*/  HMMA.16816.F32 R36, R8, R32, R56 ;  /* 0x000000200824723c */ /* 0x000fe20000001838 */
[----:B---3--:R-:W-:-:S04]  /*2070*/  FMUL.FTZ R2, R68, c[0x0][0x320] ;  /* 0x0000c80044027a20 */ /* 0x008fc80000410000 */
[----:B------:R3:W1:Y:S11]  /*2080*/  MUFU.TANH R92, R2 ;  /* 0x00000002005c7308 */ /* 0x0006760000002400 */
[----:B------:R-:W-:Y:S08]  /*2090*/  @!UPT UIADD3 URZ, URZ, URZ, URZ ;  /* 0x0000003f3f3ff290 */ /* 0x000ff0000fffe03f */
[----:B------:R-:W-:Y:S01]  /*20a0*/  HMMA.16816.F32 R56, R4, R28, R36 ;  /* 0x0000001c0438723c */ /* 0x000fe20000001824 */
[----:B---3--:R-:W-:-:S07]  /*20b0*/  FMUL.FTZ R2, R69, c[0x0][0x320] ;  /* 0x0000c80045027a20 */ /* 0x008fce0000410000 */
[----:B------:R-:W-:Y:S01]  /*20c0*/  HMMA.16816.F32 R36, R12, R34, R44 ;  /* 0x000000220c24723c */ /* 0x000fe2000000182c */
[----:B------:R3:W2:Y:S07]  /*20d0*/  MUFU.TANH R79, R2 ;  /* 0x00000002004f7308 */ /* 0x0006ae0000002400 */
[----:B-1----:R-:W-:Y:S08]  /*20e0*/  HMMA.16816.F32 R52, R24, R40, R88 ;  /* 0x000000281834723c */ /* 0x002ff00000001858 */
[----:B------:R-:W-:Y:S01]  /*20f0*/  HMMA.16816.F32 R44, R8, R34, R72 ;  /* 0x00000022082c723c */ /* 0x000fe20000001848 */
[----:B------:R-:W-:-:S02]  /*2100*/  FMUL.FTZ R56, R56, c[0x0][0x320] ;  /* 0x0000c80038387a20 */ /* 0x000fc40000410000 */
[----:B---3--:R-:W-:Y:S02]  /*2110*/  FMUL.FTZ R2, R70, c[0x0][0x320] ;  /* 0x0000c80046027a20 */ /* 0x008fe40000410000 */
[----:B------:R-:W-:Y:S01]  /*2120*/  MUFU.TANH R166, R56 ;  /* 0x0000003800a67308 */ /* 0x000fe20000002400 */
[----:B------:R-:W-:Y:S02]  /*2130*/  FMUL.FTZ R57, R57, c[0x0][0x320] ;  /* 0x0000c80039397a20 */ /* 0x000fe40000410000 */
[-C--:B------:R-:W-:Y:S01]  /*2140*/  HMMA.16816.F32 R36, R16, R30.reuse, R36 ;  /* 0x0000001e1024723c */ /* 0x080fe20000001824 */
[----:B------:R-:W-:Y:S02]  /*2150*/  FMUL.FTZ R58, R58, c[0x0][0x320] ;  /* 0x0000c8003a3a7a20 */ /* 0x000fe40000410000 */
[----:B------:R-:W-:Y:S02]  /*2160*/  FMUL.FTZ R59, R59, c[0x0][0x320] ;  /* 0x0000c8003b3b7a20 */ /* 0x000fe40000410000 */
[----:B------:R1:W3:Y:S08]  /*2170*/  MUFU.TANH R78, R2 ;  /* 0x00000002004e7308 */ /* 0x0002f00000002400 */
[----:B------:R-:W-:Y:S03]  /*2180*/  MUFU.TANH R57, R57 ;  /* 0x0000003900397308 */ /* 0x000fe60000002400 */
[----:B------:R-:W-:Y:S01]  /*2190*/  HMMA.16816.F32 R28, R4, R30, R44 ;  /* 0x0000001e041c723c */ /* 0x000fe2000000182c */
[----:B-1----:R-:W-:-:S04]  /*21a0*/  FMUL.FTZ R2, R71, c[0x0][0x320] ;  /* 0x0000c80047027a20 */ /* 0x002fc80000410000 */
[----:B------:R-:W-:Y:S03]  /*21b0*/  MUFU.TANH R58, R58 ;  /* 0x0000003a003a7308 */ /* 0x000fe60000002400 */
[----:B------:R-:W-:Y:S01]  /*21c0*/  HMMA.16816.F32 R68, R20, R40, R100 ;  /* 0x000000281444723c */ /* 0x000fe20000001864 */
[----:B------:R-:W-:Y:S02]  /*21d0*/  FMUL.FTZ R36, R36, c[0x0][0x320] ;  /* 0x0000c80024247a20 */ /* 0x000fe40000410000 */
[----:B------:R-:W-:Y:S02]  /*21e0*/  FMUL.FTZ R37, R37, c[0x0][0x320] ;  /* 0x0000c80025257a20 */ /* 0x000fe40000410000 */
[----:B------:R-:W-:Y:S01]  /*21f0*/  FMUL.FTZ R38, R38, c[0x0][0x320] ;  /* 0x0000c80026267a20 */ /* 0x000fe20000410000 */
[----:B------:R1:W-:Y:S08]  /*2200*/  MUFU.TANH R77, R2 ;  /* 0x00000002004d7308 */ /* 0x0003f00000002400 */
[----:B------:R-:W-:Y:S02]  /*2210*/  MUFU.TANH R56, R36 ;  /* 0x0000002400387308 */ /* 0x000fe40000002400 */
[----:B------:R-:W-:-:S02]  /*2220*/  FMUL.FTZ R28, R28, c[0x0][0x320] ;  /* 0x0000c8001c1c7a20 */ /* 0x000fc40000410000 */
[----:B-1----:R-:W-:-:S04]  /*2230*/  FMUL.FTZ R2, R60, c[0x0][0x320] ;  /* 0x0000c8003c027a20 */ /* 0x002fc80000410000 */
[----:B------:R-:W-:Y:S08]  /*2240*/  MUFU.TANH R59, R59 ;  /* 0x0000003b003b7308 */ /* 0x000ff00000002400 */
[----:B------:R1:W-:Y:S02]  /*2250*/  MUFU.TANH R127, R2 ;  /* 0x00000002007f7308 */ /* 0x0003e40000002400 */
[----:B-1----:R-:W-:-:S06]  /*2260*/  FMUL.FTZ R2, R61, c[0x0][0x320] ;  /* 0x0000c8003d027a20 */ /* 0x002fcc0000410000 */
[----:B------:R1:W-:Y:S02]  /*2270*/  MUFU.TANH R126, R2 ;  /* 0x00000002007e7308 */ /* 0x0003e40000002400 */
[----:B-1----:R-:W-:-:S06]  /*2280*/  FMUL.FTZ R2, R62, c[0x0][0x320] ;  /* 0x0000c8003e027a20 */ /* 0x002fcc0000410000 */
[----:B------:R1:W-:Y:S02]  /*2290*/  MUFU.TANH R130, R2 ;  /* 0x0000000200827308 */ /* 0x0003e40000002400 */
[----:B-1----:R-:W-:Y:S02]  /*22a0*/  FMUL.FTZ R2, R63, c[0x0][0x320] ;  /* 0x0000c8003f027a20 */ /* 0x002fe40000410000 */
[-C--:B------:R-:W-:Y:S01]  /*22b0*/  HMMA.16816.F32 R60, R20, R42.reuse, R104 ;  /* 0x0000002a143c723c */ /* 0x080fe20000001868 */
[----:B------:R-:W1:Y:S03]  /*22c0*/  LDSM.16.M88.4 R20, [R216+0x5d00] ;  /* 0x005d0000d814783b */ /* 0x000e660000000200 */
[----:B------:R2:W-:Y:S04]  /*22d0*/  MUFU.TANH R131, R2 ;  /* 0x0000000200837308 */ /* 0x0005e80000002400 */
[----:B------:R-:W-:Y:S01]  /*22e0*/  HMMA.16816.F32 R40, R24, R42, R80 ;  /* 0x0000002a1828723c */ /* 0x000fe20000001850 */
[----:B------:R-:W3:Y:S01]  /*22f0*/  LDSM.16.M88.4 R24, [R221+0x2c00] ;  /* 0x002c0000dd18783b */ /* 0x000ee20000000200 */
[----:B------:R-:W-:-:S04]  /*2300*/  DEPBAR.LE SB0, 0x0 ;  /* 0x000080000000791a */ /* 0x000fc80000000000 */
[----:B--2---:R-:W-:Y:S02]  /*2310*/  FMUL.FTZ R2, R64, c[0x0][0x320] ;  /* 0x0000c80040027a20 */ /* 0x004fe40000410000 */
[----:B------:R-:W-:Y:S08]  /*2320*/  MUFU.TANH R64, R51 ;  /* 0x0000003300407308 */ /* 0x000ff00000002400 */
[----:B------:R2:W2:Y:S01]  /*2330*/  MUFU.TANH R76, R2 ;  /* 0x00000002004c7308 */ /* 0x0004a20000002400 */
[----:B-1----:R-:W-:Y:S01]  /*2340*/  HMMA.16816.F32 R52, R12, R20, R52 ;  /* 0x000000140c34723c */ /* 0x002fe20000001834 */
[----:B--2---:R-:W-:-:S06]  /*2350*/  FMUL.FTZ R2, R65, c[0x0][0x320] ;  /* 0x0000c80041027a20 */ /* 0x004fcc0000410000 */
[----:B------:R-:W-:Y:S01]  /*2360*/  MUFU.TANH R65, R50 ;  /* 0x0000003200417308 */ /* 0x000fe20000002400 */
[----:B------:R-:W-:Y:S07]  /*2370*/  HMMA.16816.F32 R32, R8, R20, R68 ;  /* 0x000000140820723c */ /* 0x000fee0000001844 */
[----:B------:R1:W-:Y:S09]  /*2380*/  MUFU.TANH R100, R2 ;  /* 0x0000000200647308 */ /* 0x0003f20000002400 */
[----:B---3--:R-:W-:Y:S01]  /*2390*/  HMMA.16816.F32 R52, R16, R24, R52 ;  /* 0x000000181034723c */ /* 0x008fe20000001834 */
[----:B-1----:R-:W-:-:S07]  /*23a0*/  FMUL.FTZ R2, R66, c[0x0][0x320] ;  /* 0x0000c80042027a20 */ /* 0x002fce0000410000 */
[----:B------:R-:W-:Y:S01]  /*23b0*/  HMMA.16816.F32 R32, R4, R24, R32 ;  /* 0x000000180420723c */ /* 0x000fe20000001820 */
[----:B------:R1:W-:Y:S02]  /*23c0*/  MUFU.TANH R106, R2 ;  /* 0x00000002006a7308 */ /* 0x0003e40000002400 */
[----:B-1----:R-:W-:-:S06]  /*23d0*/  FMUL.FTZ R2, R67, c[0x0][0x320] ;  /* 0x0000c80043027a20 */ /* 0x002fcc0000410000 */
[----:B------:R1:W2:Y:S11]  /*23e0*/  MUFU.TANH R107, R2 ;  /* 0x00000002006b7308 */ /* 0x0002b60000002400 */
[----:B------:R-:W-:Y:S04]  /*23f0*/  @!UPT UIADD3 URZ, URZ, URZ, URZ ;  /* 0x0000003f3f3ff290 */ /* 0x000fe8000fffe03f */
[----:B------:R-:W-:Y:S02]  /*2400*/  FMUL.FTZ R35, R35, c[0x0][0x320] ;  /* 0x0000c80023237a20 */ /* 0x000fe40000410000 */
[----:B-1----:R-:W-:-:S04]  /*2410*/  FMUL.FTZ R2, R48, c[0x0][0x320] ;  /* 0x0000c80030027a20 */ /* 0x002fc80000410000 */
[----:B------:R1:W-:Y:S02]  /*2420*/  MUFU.TANH R177, R2 ;  /* 0x0000000200b17308 */ /* 0x0003e40000002400 */
[----:B-1----:R-:W-:Y:S02]  /*2430*/  FMUL.FTZ R2, R49, c[0x0][0x320] ;  /* 0x0000c80031027a20 */ /* 0x002fe40000410000 */
[-C--:B------:R-:W-:Y:S04]  /*2440*/  HMMA.16816.F32 R48, R8, R22.reuse, R60 ;  /* 0x000000160830723c */ /* 0x080fe8000000183c */
[----:B------:R1:W-:Y:S03]  /*2450*/  MUFU.TANH R179, R2 ;  /* 0x0000000200b37308 */ /* 0x0003e60000002400 */
[----:B------:R-:W-:Y:S01]  /*2460*/  SHF.R.S32.HI R10, RZ, 0x1f, R140 ;  /* 0x0000001fff0a7819 */ /* 0x000fe2000001148c */
[----:B------:R-:W-:Y:S01]  /*2470*/  HMMA.16816.F32 R20, R12, R22, R40 ;  /* 0x000000160c14723c */ /* 0x000fe20000001828 */
[----:B------:R-:W-:Y:S01]  /*2480*/  @P0 IMAD.WIDE.U32 R8, R141, UR5, R152 ;  /* 0x000000058d080c25 */ /* 0x000fe2000f8e0098 */
[----:B------:R-:W-:Y:S01]  /*2490*/  @UP0 UIMAD UR5, UR18, UR5, URZ ;  /* 0x00000005120502a4 */ /* 0x000fe2000f8e023f */
[----:B------:R-:W-:Y:S01]  /*24a0*/  LEA.HI R11, R10, R140, RZ, 0x2 ;  /* 0x0000008c0a0b7211 */ /* 0x000fe200078f10ff */
[----:B------:R-:W-:Y:S02]  /*24b0*/  MUFU.TANH R43, R37 ;  /* 0x00000025002b7308 */ /* 0x000fe40000002400 */
[----:B------:R-:W-:Y:S01]  /*24c0*/  @UP0 UIMAD UR4, UR4, UR19, UR5 ;  /* 0x00000013040402a4 */ /* 0x000fe2000f8e0205 */
[----:B------:R-:W-:Y:S01]  /*24d0*/  BAR.SYNC.DEFER_BLOCKING 0x0 ;  /* 0x0000000000007b1d */ /* 0x000fe20000010000 */
[----:B------:R-:W-:Y:S01]  /*24e0*/  @P0 LEA R14, P1, R8, c[0x0][0x1c8], 0x1 ;  /* 0x00007200080e0a11 */ /* 0x000fe200078208ff */
[----:B-1----:R-:W-:-:S04]  /*24f0*/  FMUL.FTZ R2, R39, c[0x0][0x320] ;  /* 0x0000c80027027a20 */ /* 0x002fc80000410000 */
[----:B------:R-:W-:Y:S01]  /*2500*/  MUFU.TANH R40, R28 ;  /* 0x0000001c00287308 */ /* 0x000fe20000002400 */
[----:B------:R1:W-:Y:S02]  /*2510*/  STL [R1+0x4c], R11 ;  /* 0x00004c0b01007387 */ /* 0x0003e40000100800 */
[-C--:B------:R-:W-:Y:S05]  /*2520*/  HMMA.16816.F32 R48, R4, R26.reuse, R48 ;  /* 0x0000001a0430723c */ /* 0x080fea0000001830 */
[----:B------:R3:W-:Y:S02]  /*2530*/  MUFU.TANH R41, R2 ;  /* 0x0000000200297308 */ /* 0x0007e40000002400 */
[----:B------:R-:W-:Y:S01]  /*2540*/  @P0 IADD3 R5, R9, UR4, RZ ;  /* 0x0000000409050c10 */ /* 0x000fe2000fffe0ff */
[----:B------:R-:W-:Y:S01]  /*2550*/  FMUL.FTZ R6, R29, c[0x0][0x320] ;  /* 0x0000c8001d067a20 */ /* 0x000fe20000410000 */
[----:B------:R-:W-:Y:S01]  /*2560*/  HMMA.16816.F32 R24, R16, R26, R20 ;  /* 0x0000001a1018723c */ /* 0x000fe20000001814 */
[----:B------:R-:W-:Y:S01]  /*2570*/  FMUL.FTZ R7, R33, c[0x0][0x320] ;  /* 0x0000c80021077a20 */ /* 0x000fe20000410000 */
[----:B------:R-:W-:Y:S01]  /*2580*/  @P0 LEA.HI.X R15, R8, c[0x0][0x1cc], R5, 0x1, P1 ;  /* 0x00007300080f0a11 */ /* 0x000fe200008f0c05 */
[----:B------:R-:W-:Y:S01]  /*2590*/  FMUL.FTZ R5, R30, c[0x0][0x320] ;  /* 0x0000c8001e057a20 */ /* 0x000fe20000410000 */
[----:B------:R1:W-:Y:S01]  /*25a0*/  MUFU.TANH R21, R6 ;  /* 0x0000000600157308 */ /* 0x0003e20000002400 */
[----:B------:R-:W-:Y:S01]  /*25b0*/  FMUL.FTZ R9, R34, c[0x0][0x320] ;  /* 0x0000c80022097a20 */ /* 0x000fe20000410000 */
[----:B---3--:R-:W-:-:S06]  /*25c0*/  LOP3.LUT R2, R11, 0x7ffffffc, RZ, 0xc0, !PT ;  /* 0x7ffffffc0b027812 */ /* 0x008fcc00078ec0ff */
[----:B------:R3:W2:Y:S01]  /*25d0*/  MUFU.TANH R8, R5 ;  /* 0x0000000500087308 */ /* 0x0006a20000002400 */
[----:B------:R-:W-:Y:S02]  /*25e0*/  IMAD.IADD R4, R140, 0x1, -R2 ;  /* 0x000000018c047824 */ /* 0x000fe400078e0a02 */
[----:B------:R-:W-:Y:S02]  /*25f0*/  IMAD.U32 R2, RZ, RZ, UR6 ;  /* 0x00000006ff027e24 */ /* 0x000fe4000f8e00ff */
[----:B-1----:R-:W-:-:S03]  /*2600*/  FMUL.FTZ R6, R32, c[0x0][0x320] ;  /* 0x0000c80020067a20 */ /* 0x002fc60000410000 */
[----:B------:R-:W1:Y:S01]  /*2610*/  MUFU.TANH R42, R38 ;  /* 0x00000026002a7308 */ /* 0x000e620000002400 */
[----:B------:R-:W-:Y:S02]  /*2620*/  IMAD R2, R4, -0x2, R2 ;  /* 0xfffffffe04027824 */ /* 0x000fe400078e0202 */
[----:B------:R-:W-:-:S03]  /*2630*/  FMUL.FTZ R4, R31, c[0x0][0x320] ;  /* 0x0000c8001f047a20 */ /* 0x000fc60000410000 */
[----:B------:R-:W-:Y:S01]  /*2640*/  ISETP.GT.AND P2, PT, R2, RZ, PT ;  /* 0x000000ff0200720c */ /* 0x000fe20003f44270 */
[----:B---3--:R-:W-:Y:S01]  /*2650*/  FMUL.FTZ R5, R48, c[0x0][0x320] ;  /* 0x0000c80030057a20 */ /* 0x008fe20000410000 */
[----:B------:R3:W1:Y:S01]  /*2660*/  MUFU.TANH R10, R4 ;  /* 0x00000004000a7308 */ /* 0x0006620000002400 */
[C---:B------:R-:W-:Y:S02]  /*2670*/  ISETP.GT.AND P1, PT, R2.reuse, 0x1, PT ;  /* 0x000000010200780c */ /* 0x040fe40003f24270 */
[----:B------:R-:W-:Y:S02]  /*2680*/  ISETP.GT.AND P3, PT, R2, 0x8, PT ;  /* 0x000000080200780c */ /* 0x000fe40003f64270 */
[----:B----4-:R-:W-:Y:S02]  /*2690*/  FSEL R17, R142, -INF , P2 ;  /* 0xff8000008e117808 */ /* 0x010fe40001000000 */
[----:B------:R-:W-:Y:S01]  /*26a0*/  FSEL R18, R119, -INF , P1 ;  /* 0xff80000077127808 */ /* 0x000fe20000800000 */
[----:B------:R-:W-:Y:S01]  /*26b0*/  MUFU.TANH R13, R7 ;  /* 0x00000007000d7308 */ /* 0x000fe20000002400 */
[----:B-----5:R-:W-:-:S02]  /*26c0*/  FSEL R22, R118, -INF , P2 ;  /* 0xff80000076167808 */ /* 0x020fc40001000000 */
[----:B------:R-:W-:Y:S02]  /*26d0*/  FSEL R46, R148, -INF , P2 ;  /* 0xff800000942e7808 */ /* 0x000fe40001000000 */
[----:B------:R-:W-:Y:S02]  /*26e0*/  FSEL R32, R150, -INF , P2 ;  /* 0xff80000096207808 */ /* 0x000fe40001000000 */
[----:B------:R-:W-:Y:S01]  /*26f0*/  ISETP.GT.AND P2, PT, R2, 0x9, PT ;  /* 0x000000090200780c */ /* 0x000fe20003f44270 */
[----:B---3--:R-:W-:Y:S01]  /*2700*/  FMUL.FTZ R4, R52, c[0x0][0x320] ;  /* 0x0000c80034047a20 */ /* 0x008fe20000410000 */
[----:B------:R-:W-:Y:S01]  /*2710*/  FSEL R19, R108, -INF , P3 ;  /* 0xff8000006c137808 */ /* 0x000fe20001800000 */
[----:B------:R3:W-:Y:S01]  /*2720*/  MUFU.TANH R11, R6 ;  /* 0x00000006000b7308 */ /* 0x0007e20000002400 */
[----:B------:R-:W-:Y:S02]  /*2730*/  FSEL R23, R116, -INF , P1 ;  /* 0xff80000074177808 */ /* 0x000fe40000800000 */
[----:B------:R-:W-:-:S02]  /*2740*/  FSEL R45, R143, -INF , P1 ;  /* 0xff8000008f2d7808 */ /* 0x000fc40000800000 */
[----:B------:R-:W-:Y:S02]  /*2750*/  FSEL R36, R149, -INF , P1 ;  /* 0xff80000095247808 */ /* 0x000fe40000800000 */
[----:B------:R-:W-:Y:S01]  /*2760*/  ISETP.GT.AND P1, PT, R2, 0x10, PT ;  /* 0x000000100200780c */ /* 0x000fe20003f24270 */
[----:B------:R4:W-:Y:S01]  /*2770*/  MUFU.TANH R16, R4 ;  /* 0x0000000400107308 */ /* 0x0009e20000002400 */
[----:B------:R-:W-:Y:S02]  /*2780*/  FSEL R20, R95, -INF , P2 ;  /* 0xff8000005f147808 */ /* 0x000fe40001000000 */
[----:B------:R-:W-:Y:S02]  /*2790*/  FSEL R28, R94, -INF , P3 ;  /* 0xff8000005e1c7808 */ /* 0x000fe40001800000 */
[----:B------:R-:W-:Y:S02]  /*27a0*/  FSEL R44, R110, -INF , P3 ;  /* 0xff8000006e2c7808 */ /* 0x000fe40001800000 */
[----:B------:R-:W-:Y:S01]  /*27b0*/  FSEL R37, R117, -INF , P3 ;  /* 0xff80000075257808 */ /* 0x000fe20001800000 */
[----:B------:R-:W5:Y:S01]  /*27c0*/  MUFU.TANH R7, R9 ;  /* 0x0000000900077308 */ /* 0x000f620000002400 */
[----:B------:R-:W-:Y:S01]  /*27d0*/  ISETP.GT.AND P3, PT, R2, 0x11, PT ;  /* 0x000000110200780c */ /* 0x000fe20003f64270 */
[----:B---3--:R-:W-:Y:S01]  /*27e0*/  FMUL.FTZ R6, R49, c[0x0][0x320] ;  /* 0x0000c80031067a20 */ /* 0x008fe20000410000 */
[----:B------:R-:W-:-:S02]  /*27f0*/  FSEL R47, R92, -INF , P1 ;  /* 0xff8000005c2f7808 */ /* 0x000fc40000800000 */
[----:B------:R-:W-:Y:S02]  /*2800*/  FSEL R29, R93, -INF , P2 ;  /* 0xff8000005d1d7808 */ /* 0x000fe40001000000 */
[----:B------:R-:W-:Y:S01]  /*2810*/  FSEL R39, R109, -INF , P2 ;  /* 0xff8000006d277808 */ /* 0x000fe20001000000 */
[----:B----4-:R-:W-:Y:S01]  /*2820*/  FMUL.FTZ R4, R54, c[0x0][0x320] ;  /* 0x0000c80036047a20 */ /* 0x010fe20000410000 */
[----:B------:R-:W-:Y:S01]  /*2830*/  FSEL R38, R111, -INF , P2 ;  /* 0xff8000006f267808 */ /* 0x000fe20001000000 */
[----:B------:R-:W-:Y:S01]  /*2840*/  MUFU.TANH R6, R6 ;  /* 0x0000000600067308 */ /* 0x000fe20000002400 */
[----:B------:R-:W-:Y:S02]  /*2850*/  ISETP.GT.AND P2, PT, R2, 0x18, PT ;  /* 0x000000180200780c */ /* 0x000fe40003f44270 */
[----:B------:R-:W-:Y:S02]  /*2860*/  FSEL R52, R79, -INF , P3 ;  /* 0xff8000004f347808 */ /* 0x000fe40001800000 */
[----:B------:R-:W-:-:S02]  /*2870*/  FSEL R101, R78, -INF , P1 ;  /* 0xff8000004e657808 */ /* 0x000fc40000800000 */
[----:B------:R-:W-:Y:S01]  /*2880*/  FSEL R129, R129, -INF , P1 ;  /* 0xff80000081817808 */ /* 0x000fe20000800000 */
[----:B------:R3:W4:Y:S01]  /*2890*/  MUFU.TANH R12, R4 ;  /* 0x00000004000c7308 */ /* 0x0007220000002400 */
[----:B------:R-:W-:Y:S02]  /*28a0*/  FSEL R124, R124, -INF , P1 ;  /* 0xff8000007c7c7808 */ /* 0x000fe40000800000 */
[----:B------:R-:W-:Y:S02]  /*28b0*/  ISETP.GT.AND P1, PT, R2, 0x19, PT ;  /* 0x000000190200780c */ /* 0x000fe40003f24270 */
[----:B------:R-:W-:Y:S02]  /*28c0*/  FSEL R54, R76, -INF , P2 ;  /* 0xff8000004c367808 */ /* 0x000fe40001000000 */
[----:B--2---:R-:W-:Y:S02]  /*28d0*/  FSEL R107, R107, -INF , P1 ;  /* 0xff8000006b6b7808 */ /* 0x004fe40000800000 */
[----:B------:R-:W-:-:S02]  /*28e0*/  FSEL R100, R100, -INF , P1 ;  /* 0xff80000064647808 */ /* 0x000fc40000800000 */
[----:B------:R-:W-:Y:S02]  /*28f0*/  FSEL R131, R131, -INF , P1 ;  /* 0xff80000083837808 */ /* 0x000fe40000800000 */
[----:B------:R-:W-:Y:S02]  /*2900*/  FSEL R126, R126, -INF , P1 ;  /* 0xff8000007e7e7808 */ /* 0x000fe40000800000 */
[----:B------:R-:W-:Y:S02]  /*2910*/  FSEL R102, R77, -INF , P3 ;  /* 0xff8000004d667808 */ /* 0x000fe40001800000 */
[----:B---3--:R-:W-:Y:S02]  /*2920*/  FMNMX.FTZ R4, R17, R18, !PT ;  /* 0x0000001211047209 */ /* 0x008fe40007810000 */
[----:B------:R-:W-:Y:S02]  /*2930*/  FSEL R128, R128, -INF , P3 ;  /* 0xff80000080807808 */ /* 0x000fe40001800000 */
[----:B------:R-:W-:-:S02]  /*2940*/  FMNMX.FTZ R4, R19, R4, !PT ;  /* 0x0000000413047209 */ /* 0x000fc40007810000 */
[----:B------:R-:W-:Y:S02]  /*2950*/  FSEL R125, R125, -INF , P3 ;  /* 0xff8000007d7d7808 */ /* 0x000fe40001800000 */
[----:B------:R-:W-:Y:S02]  /*2960*/  FMNMX.FTZ R4, R20, R4, !PT ;  /* 0x0000000414047209 */ /* 0x000fe40007810000 */
[C---:B------:R-:W-:Y:S02]  /*2970*/  ISETP.GT.AND P1, PT, R2.reuse, 0x28, PT ;  /* 0x000000280200780c */ /* 0x040fe40003f24270 */
[----:B------:R-:W-:Y:S02]  /*2980*/  FMNMX.FTZ R4, R47, R4, !PT ;  /* 0x000000042f047209 */ /* 0x000fe40007810000 */
[----:B------:R-:W-:Y:S02]  /*2990*/  ISETP.GT.AND P3, PT, R2, 0x20, PT ;  /* 0x000000200200780c */ /* 0x000fe40003f64270 */
[----:B------:R-:W-:-:S02]  /*29a0*/  FMNMX.FTZ R4, R52, R4, !PT ;  /* 0x0000000434047209 */ /* 0x000fc40007810000 */
[----:B------:R-:W-:Y:S02]  /*29b0*/  FSEL R106, R106, -INF , P2 ;  /* 0xff8000006a6a7808 */ /* 0x000fe40001000000 */
[----:B------:R-:W-:Y:S02]  /*29c0*/  FMNMX.FTZ R4, R54, R4, !PT ;  /* 0x0000000436047209 */ /* 0x000fe40007810000 */
[----:B------:R-:W-:Y:S02]  /*29d0*/  FSEL R130, R130, -INF , P2 ;  /* 0xff80000082827808 */ /* 0x000fe40001000000 */
[----:B------:R-:W-:Y:S02]  /*29e0*/  FSEL R127, R127, -INF , P2 ;  /* 0xff8000007f7f7808 */ /* 0x000fe40001000000 */
[----:B------:R-:W-:Y:S02]  /*29f0*/  FSEL R174, R8, -INF , P1 ;  /* 0xff80000008ae7808 */ /* 0x000fe40000800000 */
[----:B------:R-:W-:Y:S01]  /*2a00*/  ISETP.GT.AND P2, PT, R2, 0x21, PT ;  /* 0x000000210200780c */ /* 0x000fe20003f44270 */
[----:B------:R2:W3:Y:S01]  /*2a10*/  MUFU.TANH R8, R5 ;  /* 0x0000000500087308 */ /* 0x0004e20000002400 */
[----:B------:R-:W-:-:S02]  /*2a20*/  FSEL R166, R166, -INF , P3 ;  /* 0xff800000a6a67808 */ /* 0x000fc40001800000 */
[----:B------:R-:W-:Y:S02]  /*2a30*/  FMNMX.FTZ R4, R100, R4, !PT ;  /* 0x0000000464047209 */ /* 0x000fe40007810000 */
[----:B------:R-:W-:Y:S02]  /*2a40*/  FSEL R167, R57, -INF , P2 ;  /* 0xff80000039a77808 */ /* 0x000fe40001000000 */
[----:B------:R-:W-:Y:S02]  /*2a50*/  FMNMX.FTZ R4, R166, R4, !PT ;  /* 0x00000004a6047209 */ /* 0x000fe40007810000 */
[----:B------:R-:W-:Y:S02]  /*2a60*/  FSEL R172, R58, -INF , P3 ;  /* 0xff8000003aac7808 */ /* 0x000fe40001800000 */
[----:B------:R-:W-:Y:S02]  /*2a70*/  FSEL R186, R65, -INF , P3 ;  /* 0xff80000041ba7808 */ /* 0x000fe40001800000 */
[----:B------:R-:W-:-:S02]  /*2a80*/  FSEL R177, R177, -INF , P3 ;  /* 0xff800000b1b17808 */ /* 0x000fc40001800000 */
[----:B------:R-:W-:Y:S02]  /*2a90*/  ISETP.GT.AND P3, PT, R2, 0x29, PT ;  /* 0x000000290200780c */ /* 0x000fe40003f64270 */
[----:B--2---:R-:W-:Y:S02]  /*2aa0*/  FMNMX.FTZ R5, R22, R23, !PT ;  /* 0x0000001716057209 */ /* 0x004fe40007810000 */
[----:B------:R-:W-:Y:S02]  /*2ab0*/  FSEL R165, R40, -INF , P1 ;  /* 0xff80000028a57808 */ /* 0x000fe40000800000 */
[----:B------:R-:W-:Y:S02]  /*2ac0*/  FMNMX.FTZ R5, R28, R5, !PT ;  /* 0x000000051c057209 */ /* 0x000fe40007810000 */
[----:B------:R-:W-:Y:S02]  /*2ad0*/  FMNMX.FTZ R4, R167, R4, !PT ;  /* 0x00000004a7047209 */ /* 0x000fe40007810000 */
[----:B------:R-:W-:-:S02]  /*2ae0*/  FSEL R173, R59, -INF , P2 ;  /* 0xff8000003bad7808 */ /* 0x000fc40001000000 */
[----:B------:R-:W-:Y:S02]  /*2af0*/  FSEL R187, R64, -INF , P2 ;  /* 0xff80000040bb7808 */ /* 0x000fe40001000000 */
[----:B------:R-:W-:Y:S02]  /*2b00*/  FSEL R179, R179, -INF , P2 ;  /* 0xff800000b3b37808 */ /* 0x000fe40001000000 */
[----:B------:R-:W-:Y:S02]  /*2b10*/  FMNMX.FTZ R5, R29, R5, !PT ;  /* 0x000000051d057209 */ /* 0x000fe40007810000 */
[----:B------:R-:W-:Y:S02]  /*2b20*/  ISETP.GT.AND P2, PT, R2, 0x30, PT ;  /* 0x000000300200780c */ /* 0x000fe40003f44270 */
[----:B------:R-:W-:Y:S02]  /*2b30*/  FSEL R164, R21, -INF , P3 ;  /* 0xff80000015a47808 */ /* 0x000fe40001800000 */
[----:B------:R-:W-:-:S02]  /*2b40*/  FMNMX.FTZ R4, R165, R4, !PT ;  /* 0x00000004a5047209 */ /* 0x000fc40007810000 */
[----:B------:R-:W-:Y:S02]  /*2b50*/  FMNMX.FTZ R5, R101, R5, !PT ;  /* 0x0000000565057209 */ /* 0x000fe40007810000 */
[----:B-1----:R-:W-:Y:S02]  /*2b60*/  FSEL R185, R42, -INF , P1 ;  /* 0xff8000002ab97808 */ /* 0x002fe40000800000 */
[----:B------:R-:W-:Y:S02]  /*2b70*/  FSEL R184, R56, -INF , P1 ;  /* 0xff80000038b87808 */ /* 0x000fe40000800000 */
[----:B------:R-:W-:Y:S02]  /*2b80*/  FSEL R176, R10, -INF , P3 ;  /* 0xff8000000ab07808 */ /* 0x000fe40001800000 */
[----:B------:R-:W-:Y:S01]  /*2b90*/  FSEL R188, R41, -INF , P3 ;  /* 0xff80000029bc7808 */ /* 0x000fe20001800000 */
[----:B------:R-:W1:Y:S01]  /*2ba0*/  MUFU.TANH R10, R35 ;  /* 0x00000023000a7308 */ /* 0x000e620000002400 */
[----:B------:R-:W-:-:S02]  /*2bb0*/  FSEL R178, R43, -INF , P3 ;  /* 0xff8000002bb27808 */ /* 0x000fc40001800000 */
[----:B-----5:R-:W-:Y:S01]  /*2bc0*/  FSEL R222, R7, -INF , P2 ;  /* 0xff80000007de7808 */ /* 0x020fe20001000000 */
[----:B------:R-:W-:Y:S01]  /*2bd0*/  FMUL.FTZ R7, R51, c[0x0][0x320] ;  /* 0x0000c80033077a20 */ /* 0x000fe20000410000 */
[----:B------:R-:W-:Y:S02]  /*2be0*/  FSEL R203, R11, -INF , P2 ;  /* 0xff8000000bcb7808 */ /* 0x000fe40001000000 */
[----:B----4-:R-:W-:Y:S02]  /*2bf0*/  FSEL R250, R12, -INF , P2 ;  /* 0xff8000000cfa7808 */ /* 0x010fe40001000000 */
[----:B------:R-:W-:Y:S01]  /*2c00*/  FSEL R236, R16, -INF , P2 ;  /* 0xff80000010ec7808 */ /* 0x000fe20001000000 */
[----:B------:R-:W-:Y:S01]  /*2c10*/  IMAD.U32 R16, RZ, RZ, UR11 ;  /* 0x0000000bff107e24 */ /* 0x000fe2000f8e00ff */
[C---:B------:R-:W-:Y:S02]  /*2c20*/  ISETP.GT.AND P1, PT, R2.reuse, 0x31, PT ;  /* 0x000000310200780c */ /* 0x040fe40003f24270 */
[----:B------:R-:W-:-:S02]  /*2c30*/  ISETP.GT.AND P3, PT, R2, 0x38, PT ;  /* 0x000000380200780c */ /* 0x000fc40003f64270 */
[----:B------:R-:W-:Y:S02]  /*2c40*/  ISETP.GT.AND P2, PT, R2, 0x39, PT ;  /* 0x000000390200780c */ /* 0x000fe40003f44270 */
[----:B------:R-:W-:Y:S02]  /*2c50*/  FMNMX.FTZ R2, R164, R4, !PT ;  /* 0x00000004a4027209 */ /* 0x000fe40007810000 */
[----:B------:R-:W-:Y:S01]  /*2c60*/  FMNMX.FTZ R4, R102, R5, !PT ;  /* 0x0000000566047209 */ /* 0x000fe20007810000 */
[----:B------:R-:W-:Y:S01]  /*2c70*/  FMUL.FTZ R5, R50, c[0x0][0x320] ;  /* 0x0000c80032057a20 */ /* 0x000fe20000410000 */
[----:B------:R-:W-:Y:S02]  /*2c80*/  FSEL R199, R13, -INF , P1 ;  /* 0xff8000000dc77808 */ /* 0x000fe40000800000 */
[----:B------:R-:W-:Y:S01]  /*2c90*/  FMNMX.FTZ R2, R203, R2, !PT ;  /* 0x00000002cb027209 */ /* 0x000fe20007810000 */
[----:B------:R2:W4:Y:S01]  /*2ca0*/  MUFU.TANH R9, R5 ;  /* 0x0000000500097308 */ /* 0x0005220000002400 */
[----:B------:R-:W-:-:S02]  /*2cb0*/  FMNMX.FTZ R4, R106, R4, !PT ;  /* 0x000000046a047209 */ /* 0x000fc40007810000 */
[----:B---3--:R-:W-:Y:S02]  /*2cc0*/  FSEL R200, R8, -INF , P3 ;  /* 0xff80000008c87808 */ /* 0x008fe40001800000 */
[----:B------:R-:W-:Y:S02]  /*2cd0*/  FMNMX.FTZ R2, R199, R2, !PT ;  /* 0x00000002c7027209 */ /* 0x000fe40007810000 */
[----:B------:R-:W-:Y:S01]  /*2ce0*/  FMNMX.FTZ R4, R107, R4, !PT ;  /* 0x000000046b047209 */ /* 0x000fe20007810000 */
[----:B------:R3:W5:Y:S01]  /*2cf0*/  MUFU.TANH R8, R7 ;  /* 0x0000000700087308 */ /* 0x0007620000002400 */
[----:B------:R-:W-:Y:S02]  /*2d00*/  FSEL R204, R6, -INF , P2 ;  /* 0xff80000006cc7808 */ /* 0x000fe40001000000 */
[----:B------:R-:W-:Y:S02]  /*2d10*/  FMNMX.FTZ R2, R200, R2, !PT ;  /* 0x00000002c8027209 */ /* 0x000fe40007810000 */
[----:B------:R-:W-:-:S02]  /*2d20*/  FMNMX.FTZ R4, R172, R4, !PT ;  /* 0x00000004ac047209 */ /* 0x000fc40007810000 */
[----:B------:R-:W-:Y:S02]  /*2d30*/  FMNMX.FTZ R6, R204, R2, !PT ;  /* 0x00000002cc067209 */ /* 0x000fe40007810000 */
[----:B--2---:R-:W-:Y:S02]  /*2d40*/  FMNMX.FTZ R5, R32, R36, !PT ;  /* 0x0000002420057209 */ /* 0x004fe40007810000 */
[----:B------:R-:W-:Y:S02]  /*2d50*/  FMNMX.FTZ R2, R173, R4, !PT ;  /* 0x00000004ad027209 */ /* 0x000fe40007810000 */
[----:B------:R-:W-:Y:S01]  /*2d60*/  FMNMX.FTZ R4, R37, R5, !PT ;  /* 0x0000000525047209 */ /* 0x000fe20007810000 */
[----:B------:R-:W-:Y:S01]  /*2d70*/  FMUL.FTZ R5, R53, c[0x0][0x320] ;  /* 0x0000c80035057a20 */ /* 0x000fe20000410000 */
[----:B------:R-:W-:Y:S01]  /*2d80*/  FMNMX.FTZ R2, R174, R2, !PT ;  /* 0x00000002ae027209 */ /* 0x000fe20007810000 */
[----:B---3--:R-:W2:Y:S01]  /*2d90*/  SHFL.BFLY PT, R7, R6, 0x2, 0x1f ;  /* 0x0c401f0006077f89 */ /* 0x008ea200000e0000 */
[----:B------:R-:W-:Y:S01]  /*2da0*/  FMNMX.FTZ R4, R38, R4, !PT ;  /* 0x0000000426047209 */ /* 0x000fe20007810000 */
[----:B------:R3:W2:Y:S01]  /*2db0*/  MUFU.TANH R12, R5 ;  /* 0x00000005000c7308 */ /* 0x0006a20000002400 */
[----:B------:R-:W-:-:S02]  /*2dc0*/  FMNMX.FTZ R2, R176, R2, !PT ;  /* 0x00000002b0027209 */ /* 0x000fc40007810000 */
[----:B------:R-:W-:Y:S02]  /*2dd0*/  FMNMX.FTZ R4, R124, R4, !PT ;  /* 0x000000047c047209 */ /* 0x000fe40007810000 */
[----:B-1----:R-:W-:Y:S02]  /*2de0*/  FSEL R205, R10, -INF , P1 ;  /* 0xff8000000acd7808 */ /* 0x002fe40000800000 */
[----:B------:R-:W-:Y:S02]  /*2df0*/  FMNMX.FTZ R2, R222, R2, !PT ;  /* 0x00000002de027209 */ /* 0x000fe40007810000 */
[----:B------:R-:W-:Y:S02]  /*2e00*/  FMNMX.FTZ R4, R125, R4, !PT ;  /* 0x000000047d047209 */ /* 0x000fe40007810000 */
[----:B----4-:R-:W-:Y:S02]  /*2e10*/  FSEL R201, R9, -INF , P3 ;  /* 0xff80000009c97808 */ /* 0x010fe40001800000 */
[----:B------:R-:W-:-:S02]  /*2e20*/  FMNMX.FTZ R2, R205, R2, !PT ;  /* 0x00000002cd027209 */ /* 0x000fc40007810000 */
[----:B------:R-:W-:Y:S01]  /*2e30*/  FMNMX.FTZ R4, R127, R4, !PT ;  /* 0x000000047f047209 */ /* 0x000fe20007810000 */
[----:B---3--:R-:W-:Y:S01]  /*2e40*/  FMUL.FTZ R5, R24, c[0x0][0x320] ;  /* 0x0000c80018057a20 */ /* 0x008fe20000410000 */
[----:B-----5:R-:W-:Y:S01]  /*2e50*/  FSEL R206, R8, -INF , P2 ;  /* 0xff80000008ce7808 */ /* 0x020fe20001000000 */
[----:B------:R-:W-:Y:S01]  /*2e60*/  FMUL.FTZ R8, R25, c[0x0][0x320] ;  /* 0x0000c80019087a20 */ /* 0x000fe20000410000 */
[----:B------:R-:W-:Y:S01]  /*2e70*/  FMNMX.FTZ R2, R201, R2, !PT ;  /* 0x00000002c9027209 */ /* 0x000fe20007810000 */
[----:B------:R1:W3:Y:S01]  /*2e80*/  MUFU.TANH R11, R5 ;  /* 0x00000005000b7308 */ /* 0x0002e20000002400 */
[----:B------:R-:W-:Y:S02]  /*2e90*/  FMNMX.FTZ R4, R126, R4, !PT ;  /* 0x000000047e047209 */ /* 0x000fe40007810000 */
[----:B------:R-:W-:Y:S02]  /*2ea0*/  FMNMX.FTZ R9, R206, R2, !PT ;  /* 0x00000002ce097209 */ /* 0x000fe40007810000 */
[----:B------:R-:W-:-:S02]  /*2eb0*/  FMNMX.FTZ R2, R177, R4, !PT ;  /* 0x00000004b1027209 */ /* 0x000fc40007810000 */
[----:B--2---:R-:W-:Y:S01]  /*2ec0*/  FMNMX.FTZ R6, R6, R7, !PT ;  /* 0x0000000706067209 */ /* 0x004fe20007810000 */
[----:B------:R-:W2:Y:S01]  /*2ed0*/  MUFU.TANH R8, R8 ;  /* 0x0000000800087308 */ /* 0x000ea20000002400 */
[----:B------:R-:W-:Y:S01]  /*2ee0*/  FMNMX.FTZ R2, R179, R2, !PT ;  /* 0x00000002b3027209 */ /* 0x000fe20007810000 */
[----:B------:R-:W-:Y:S01]  /*2ef0*/  FMUL.FTZ R7, R55, c[0x0][0x320] ;  /* 0x0000c80037077a20 */ /* 0x000fe20000410000 */
[----:B------:R-:W-:Y:S01]  /*2f00*/  FSEL R202, R12, -INF , P1 ;  /* 0xff8000000cca7808 */ /* 0x000fe20000800000 */
[----:B------:R-:W-:Y:S01]  /*2f10*/  SHFL.BFLY PT, R103, R6, 0x1, 0x1f ;  /* 0x0c201f0006677f89 */ /* 0x000fe200000e0000 */
[----:B------:R-:W-:Y:S02]  /*2f20*/  FMNMX.FTZ R2, R184, R2, !PT ;  /* 0x00000002b8027209 */ /* 0x000fe40007810000 */
[----:B-1----:R-:W-:Y:S01]  /*2f30*/  FMNMX.FTZ R5, R46, R45, !PT ;  /* 0x0000002d2e057209 */ /* 0x002fe20007810000 */
[----:B------:R1:W4:Y:S01]  /*2f40*/  MUFU.TANH R10, R7 ;  /* 0x00000007000a7308 */ /* 0x0003220000002400 */
[----:B------:R-:W-:-:S02]  /*2f50*/  FMNMX.FTZ R2, R178, R2, !PT ;  /* 0x00000002b2027209 */ /* 0x000fc40007810000 */
[----:B------:R-:W-:Y:S02]  /*2f60*/  FMNMX.FTZ R4, R44, R5, !PT ;  /* 0x000000052c047209 */ /* 0x000fe40007810000 */
[----:B------:R-:W5:Y:S01]  /*2f70*/  SHFL.BFLY PT, R5, R9, 0x2, 0x1f ;  /* 0x0c401f0009057f89 */ /* 0x000f6200000e0000 */
[----:B------:R-:W-:Y:S02]  /*2f80*/  FMNMX.FTZ R2, R236, R2, !PT ;  /* 0x00000002ec027209 */ /* 0x000fe40007810000 */
[----:B------:R-:W-:Y:S02]  /*2f90*/  FMNMX.FTZ R4, R39, R4, !PT ;  /* 0x0000000427047209 */ /* 0x000fe40007810000 */
[----:B---3--:R-:W-:Y:S02]  /*2fa0*/  FSEL R211, R11, -INF , P3 ;  /* 0xff8000000bd37808 */ /* 0x008fe40001800000 */
[----:B------:R-:W-:Y:S02]  /*2fb0*/  FMNMX.FTZ R4, R129, R4, !PT ;  /* 0x0000000481047209 */ /* 0x000fe40007810000 */
[----:B------:R-:W-:-:S02]  /*2fc0*/  FMNMX.FTZ R2, R202, R2, !PT ;  /* 0x00000002ca027209 */ /* 0x000fc40007810000 */
[----:B------:R-:W-:Y:S01]  /*2fd0*/  FMNMX.FTZ R4, R128, R4, !PT ;  /* 0x0000000480047209 */ /* 0x000fe20007810000 */
[----:B-1----:R-:W-:Y:S01]  /*2fe0*/  FMUL.FTZ R7, R26, c[0x0][0x320] ;  /* 0x0000c8001a077a20 */ /* 0x002fe20000410000 */
[----:B--2---:R-:W-:Y:S02]  /*2ff0*/  FSEL R212, R8, -INF , P2 ;  /* 0xff80000008d47808 */ /* 0x004fe40001000000 */
[----:B------:R-:W-:Y:S01]  /*3000*/  FMNMX.FTZ R4, R130, R4, !PT ;  /* 0x0000000482047209 */ /* 0x000fe20007810000 */
[----:B------:R1:W2:Y:S01]  /*3010*/  MUFU.TANH R12, R7 ;  /* 0x00000007000c7308 */ /* 0x0002a20000002400 */
[----:B------:R-:W-:Y:S02]  /*3020*/  FMNMX.FTZ R2, R211, R2, !PT ;  /* 0x00000002d3027209 */ /* 0x000fe40007810000 */
[----:B------:R-:W-:Y:S02]  /*3030*/  FMNMX.FTZ R4, R131, R4, !PT ;  /* 0x0000000483047209 */ /* 0x000fe40007810000 */
[----:B------:R-:W-:-:S02]  /*3040*/  FMNMX.FTZ R8, R212, R2, !PT ;  /* 0x00000002d4087209 */ /* 0x000fc40007810000 */
[----:B------:R-:W-:Y:S02]  /*3050*/  FMNMX.FTZ R4, R186, R4, !PT ;  /* 0x00000004ba047209 */ /* 0x000fe40007810000 */
[----:B-----5:R-:W-:Y:S01]  /*3060*/  FMNMX.FTZ R9, R9, R5, !PT ;  /* 0x0000000509097209 */ /* 0x020fe20007810000 */
[----:B------:R-:W3:Y:S01]  /*3070*/  SHFL.BFLY PT, R11, R8, 0x2, 0x1f ;  /* 0x0c401f00080b7f89 */ /* 0x000ee200000e0000 */
[----:B------:R-:W-:Y:S02]  /*3080*/  FMNMX.FTZ R2, R187, R4, !PT ;  /* 0x00000004bb027209 */ /* 0x000fe40007810000 */
[----:B----4-:R-:W-:Y:S02]  /*3090*/  FSEL R213, R10, -INF , P1 ;  /* 0xff8000000ad57808 */ /* 0x010fe40000800000 */
[----:B------:R-:W-:Y:S01]  /*30a0*/  FMNMX.FTZ R2, R185, R2, !PT ;  /* 0x00000002b9027209 */ /* 0x000fe20007810000 */
[----:B-1----:R-:W-:Y:S01]  /*30b0*/  FMUL.FTZ R7, R27, c[0x0][0x320] ;  /* 0x0000c8001b077a20 */ /* 0x002fe20000410000 */
[----:B------:R-:W1:Y:S01]  /*30c0*/  SHFL.BFLY PT, R10, R9, 0x1, 0x1f ;  /* 0x0c201f00090a7f89 */ /* 0x000e6200000e0000 */
[----:B--2---:R-:W-:-:S02]  /*30d0*/  FSEL R214, R12, -INF , P3 ;  /* 0xff8000000cd67808 */ /* 0x004fc40001800000 */
[----:B------:R-:W-:Y:S02]  /*30e0*/  FMNMX.FTZ R2, R188, R2, !PT ;  /* 0x00000002bc027209 */ /* 0x000fe40007810000 */
[----:B------:R-:W2:Y:S01]  /*30f0*/  MUFU.TANH R7, R7 ;  /* 0x0000000700077308 */ /* 0x000ea20000002400 */
[----:B------:R-:W-:Y:S02]  /*3100*/  FMNMX.FTZ R103, R6, R103, !PT ;  /* 0x0000006706677209 */ /* 0x000fe40007810000 */
[----:B------:R-:W-:Y:S02]  /*3110*/  FMNMX.FTZ R2, R250, R2, !PT ;  /* 0x00000002fa027209 */ /* 0x000fe40007810000 */
[C---:B------:R-:W-:Y:S01]  /*3120*/  FSETP.NEU.FTZ.AND P1, PT, R103.reuse, -INF , PT ;  /* 0xff8000006700780b */ /* 0x040fe20003f3d000 */
[----:B------:R-:W-:Y:S01]  /*3130*/  FMUL.FTZ R13, R103, c[0x0][0x2d0] ;  /* 0x0000b400670d7a20 */ /* 0x000fe20000410000 */
[----:B------:R-:W-:Y:S02]  /*3140*/  FMNMX.FTZ R2, R213, R2, !PT ;  /* 0x00000002d5027209 */ /* 0x000fe40007810000 */
[----:B------:R-:W-:-:S02]  /*3150*/  MOV R6, UR11 ;  /* 0x0000000b00067c02 */ /* 0x000fc40008000f00 */
[----:B------:R-:W-:Y:S02]  /*3160*/  FMNMX.FTZ R2, R214, R2, !PT ;  /* 0x00000002d6027209 */ /* 0x000fe40007810000 */
[----:B---3--:R-:W-:Y:S02]  /*3170*/  FMNMX.FTZ R8, R8, R11, !PT ;  /* 0x0000000b08087209 */ /* 0x008fe40007810000 */
[----:B------:R-:W-:Y:S02]  /*3180*/  FSEL R13, R13, RZ, P1 ;  /* 0x000000ff0d0d7208 */ /* 0x000fe40000800000 */
[----:B--2---:R-:W-:Y:S01]  /*3190*/  FSEL R215, R7, -INF , P2 ;  /* 0xff80000007d77808 */ /* 0x004fe20001000000 */
[----:B------:R-:W2:Y:S01]  /*31a0*/  SHFL.BFLY PT, R11, R8, 0x1, 0x1f ;  /* 0x0c201f00080b7f89 */ /* 0x000ea200000e0000 */
[----:B------:R-:W-:Y:S01]  /*31b0*/  MOV R12, UR10 ;  /* 0x0000000a000c7c02 */ /* 0x000fe20008000f00 */
[----:B------:R-:W-:Y:S01]  /*31c0*/  FFMA.FTZ R4, R17, c[0x0][0x2d0], -R13 ;  /* 0x0000b40011047a23 */ /* 0x000fe2000001080d */
[----:B------:R-:W-:-:S02]  /*31d0*/  FMNMX.FTZ R5, R215, R2, !PT ;  /* 0x00000002d7057209 */ /* 0x000fc40007810000 */
[----:B-1----:R-:W-:Y:S01]  /*31e0*/  FMNMX.FTZ R2, R9, R10, !PT ;  /* 0x0000000a09027209 */ /* 0x002fe20007810000 */
[----:B------:R1:W-:Y:S01]  /*31f0*/  MUFU.EX2 R252, R4 ;  /* 0x0000000400fc7308 */ /* 0x0003e20000000800 */
[----:B------:R-:W-:Y:S01]  /*3200*/  @P0 LEA R6, P1, R6, R14, 0x1 ;  /* 0x0000000e06060211 */ /* 0x000fe200078208ff */
[----:B------:R-:W3:Y:S01]  /*3210*/  SHFL.BFLY PT, R10, R5, 0x2, 0x1f ;  /* 0x0c401f00050a7f89 */ /* 0x000ee200000e0000 */
[--C-:B------:R-:W-:Y:S02]  /*3220*/  FFMA.FTZ R9, R20, c[0x0][0x2d0], -R13.reuse ;  /* 0x0000b40014097a23 */ /* 0x100fe4000001080d */
[----:B------:R-:W-:Y:S01]  /*3230*/  @P0 LEA.HI.X R7, R16, R15, R12, 0x1, P1 ;  /* 0x0000000f10070211 */ /* 0x000fe200008f0c0c */
[C---:B------:R-:W-:Y:S01]  /*3240*/  FMUL.FTZ R12, R2.reuse, c[0x0][0x2d0] ;  /* 0x0000b400020c7a20 */ /* 0x040fe20000410000 */
[----:B------:R-:W-:Y:S01]  /*3250*/  FSETP.NEU.FTZ.AND P1, PT, R2, -INF , PT ;  /* 0xff8000000200780b */ /* 0x000fe20003f3d000 */
[----:B------:R4:W-:Y:S03]  /*3260*/  MUFU.EX2 R251, R9 ;  /* 0x0000000900fb7308 */ /* 0x0009e60000000800 */
[----:B------:R-:W-:Y:S01]  /*3270*/  FSEL R12, R12, RZ, P1 ;  /* 0x000000ff0c0c7208 */ /* 0x000fe20000800000 */
[----:B-1----:R-:W-:Y:S01]  /*3280*/  FFMA.FTZ R4, R18, c[0x0][0x2d0], -R13 ;  /* 0x0000b40012047a23 */ /* 0x002fe2000001080d */
[----:B--2---:R-:W-:-:S03]  /*3290*/  FMNMX.FTZ R105, R8, R11, !PT ;  /* 0x0000000b08697209 */ /* 0x004fc60007810000 */
[--C-:B------:R-:W-:Y:S01]  /*32a0*/  FFMA.FTZ R0, R28, c[0x0][0x2d0], -R12.reuse ;  /* 0x0000b4001c007a23 */ /* 0x100fe2000001080c */
[----:B------:R1:W-:Y:S01]  /*32b0*/  MUFU.EX2 R249, R4 ;  /* 0x0000000400f97308 */ /* 0x0003e20000000800 */
[----:B------:R-:W-:Y:S01]  /*32c0*/  FSETP.NEU.FTZ.AND P1, PT, R105, -INF , PT ;  /* 0xff8000006900780b */ /* 0x000fe20003f3d000 */
[----:B----4-:R-:W-:Y:S01]  /*32d0*/  FFMA.FTZ R9, R22, c[0x0][0x2d0], -R12 ;  /* 0x0000b40016097a23 */ /* 0x010fe2000001080c */
[----:B---3--:R-:W-:-:S05]  /*32e0*/  FMNMX.FTZ R3, R5, R10, !PT ;  /* 0x0000000a05037209 */ /* 0x008fca0007810000 */
[----:B------:R2:W-:Y:S01]  /*32f0*/  MUFU.EX2 R244, R0 ;  /* 0x0000000000f47308 */ /* 0x0005e20000000800 */
[----:B------:R-:W3:Y:S01]  /*3300*/  SHFL.BFLY PT, R5, R3, 0x1, 0x1f ;  /* 0x0c201f0003057f89 */ /* 0x000ee200000e0000 */
[----:B-1----:R-:W-:-:S06]  /*3310*/  FFMA.FTZ R4, R19, c[0x0][0x2d0], -R13 ;  /* 0x0000b40013047a23 */ /* 0x002fcc000001080d */
[----:B------:R-:W-:Y:S01]  /*3320*/  MUFU.EX2 R247, R9 ;  /* 0x0000000900f77308 */ /* 0x000fe20000000800 */
[----:B--2---:R-:W-:-:S07]  /*3330*/  FMUL.FTZ R0, R105, c[0x0][0x2d0] ;  /* 0x0000b40069007a20 */ /* 0x004fce0000410000 */
[----:B------:R1:W-:Y:S01]  /*3340*/  MUFU.EX2 R248, R4 ;  /* 0x0000000400f87308 */ /* 0x0003e20000000800 */
[----:B------:R-:W-:-:S05]  /*3350*/  FSEL R0, R0, RZ, P1 ;  /* 0x000000ff00007208 */ /* 0x000fca0000800000 */
[----:B------:R-:W-:Y:S01]  /*3360*/  FFMA.FTZ R8, R37, c[0x0][0x2d0], -R0 ;  /* 0x0000b40025087a23 */ /* 0x000fe20000010800 */
[----:B---3--:R-:W-:-:S03]  /*3370*/  FMNMX.FTZ R104, R3, R5, !PT ;  /* 0x0000000503687209 */ /* 0x008fc60007810000 */
[----:B------:R2:W-:Y:S01]  /*3380*/  MUFU.EX2 R242, R8 ;  /* 0x0000000800f27308 */ /* 0x0005e20000000800 */
[C---:B------:R-:W-:Y:S01]  /*3390*/  FSETP.NEU.FTZ.AND P1, PT, R104.reuse, -INF , PT ;  /* 0xff8000006800780b */ /* 0x040fe20003f3d000 */
[----:B------:R-:W-:Y:S02]  /*33a0*/  FMUL.FTZ R3, R104, c[0x0][0x2d0] ;  /* 0x0000b40068037a20 */ /* 0x000fe40000410000 */
[----:B-1----:R-:W-:-:S03]  /*33b0*/  @P0 IMAD.SHL.U32 R4, R151, 0x2, RZ ;  /* 0x0000000297040824 */ /* 0x002fc600078e00ff */
[----:B------:R-:W-:Y:S02]  /*33c0*/  FSEL R3, R3, RZ, P1 ;  /* 0x000000ff03037208 */ /* 0x000fe40000800000 */
[----:B------:R1:W-:Y:S04]  /*33d0*/  @P0 LDGSTS.E.BYPASS.LTC128B.128 [R4+0x3100], [R14.64], !P6 ;  /* 0x031000000e040fae */ /* 0x0003e8000f101d50 */
[----:B------:R1:W-:Y:S01]  /*33e0*/  @P0 LDGSTS.E.BYPASS.LTC128B.128 [R4+0x4100], [R14.64+0x40], !P5 ;  /* 0x041000400e040fae */ /* 0x0003e2000e901d50 */
[----:B--2---:R-:W-:-:S03]  /*33f0*/  FFMA.FTZ R8, R38, c[0x0][0x2d0], -R0 ;  /* 0x0000b40026087a23 */ /* 0x004fc60000010800 */
[----:B------:R1:W-:Y:S01]  /*3400*/  @P0 LDGSTS.E.BYPASS.LTC128B.128 [R4+0x5100], [R14.64+0x80], !P4 ;  /* 0x051000800e040fae */ /* 0x0003e2000e101d50 */
[----:B------:R2:W3:Y:S03]  /*3410*/  MUFU.EX2 R243, R8 ;  /* 0x0000000800f37308 */ /* 0x0004e60000000800 */
[----:B------:R4:W-:Y:S04]  /*3420*/  @P0 LDGSTS.E.BYPASS.LTC128B.128 [R4+0x3900], [R6.64], !P6 ;  /* 0x0390000006040fae */ /* 0x0009e8000f101d50 */
[----:B------:R4:W-:Y:S04]  /*3430*/  @P0 LDGSTS.E.BYPASS.LTC128B.128 [R4+0x4900], [R6.64+0x40], !P5 ;  /* 0x0490004006040fae */ /* 0x0009e8000e901d50 */
[----:B------:R4:W-:Y:S04]  /*3440*/  @P0 LDGSTS.E.BYPASS.LTC128B.128 [R4+0x5900], [R6.64+0x80], !P4 ;  /* 0x0590008006040fae */ /* 0x0009e8000e101d50 */
[----:B------:R-:W5:Y:S01]  /*3450*/  LDSM.16.MT88.4 R24, [R217+0x100] ;  /* 0x00010000d918783b */ /* 0x000f620000004200 */
[----:B--2---:R-:W-:-:S03]  /*3460*/  FFMA.FTZ R8, R46, c[0x0][0x2d0], -R3 ;  /* 0x0000b4002e087a23 */ /* 0x004fc60000010803 */
[----:B------:R-:W2:Y:S01]  /*3470*/  LDSM.16.MT88.4 R16, [R218+0x100] ;  /* 0x00010000da10783b */ /* 0x000ea20000004200 */
[----:B---3--:R-:W-:Y:S01]  /*3480*/  F2FP.PACK_AB R10, R243, R242 ;  /* 0x000000f2f30a723e */ /* 0x008fe200000000ff */
[----:B------:R3:W-:Y:S02]  /*3490*/  MUFU.EX2 R228, R8 ;  /* 0x0000000800e47308 */ /* 0x0007e40000000800 */
[----:B------:R-:W-:Y:S01]  /*34a0*/  LDSM.16.MT88.4 R40, [R218+0x2100] ;  /* 0x00210000da28783b */ /* 0x000fe20000004200 */
[----:B-1----:R-:W-:-:S03]  /*34b0*/  FFMA.FTZ R14, R174, c[0x0][0x2d0], -R12 ;  /* 0x0000b400ae0e7a23 */ /* 0x002fc6000001080c */
[----:B------:R-:W0:Y:S02]  /*34c0*/  LDGDEPBAR ;  /* 0x00000000000079af */ /* 0x000e240000000000 */
[----:B------:R1:W-:Y:S01]  /*34d0*/  MUFU.EX2 R175, R14 ;  /* 0x0000000e00af7308 */ /* 0x0003e20000000800 */
[----:B----4-:R-:W-:Y:S01]  /*34e0*/  FFMA.FTZ R4, R23, c[0x0][0x2d0], -R12 ;  /* 0x0000b40017047a23 */ /* 0x010fe2000001080c */
[----:B------:R-:W-:Y:S01]  /*34f0*/  F2FP.PACK_AB R6, R251, R248 ;  /* 0x000000f8fb06723e */ /* 0x000fe200000000ff */
[----:B------:R-:W4:Y:S01]  /*3500*/  LDSM.16.MT88.4 R20, [R217+0x1100] ;  /* 0x00110000d914783b */ /* 0x000f220000004200 */
[----:B---3--:R-:W-:-:S04]  /*3510*/  FFMA.FTZ R8, R45, c[0x0][0x2d0], -R3 ;  /* 0x0000b4002d087a23 */ /* 0x008fc80000010803 */
[----:B------:R3:W2:Y:S01]  /*3520*/  MUFU.EX2 R245, R4 ;  /* 0x0000000400f57308 */ /* 0x0006a20000000800 */
[----:B-1----:R-:W-:-:S07]  /*3530*/  FFMA.FTZ R14, R176, c[0x0][0x2d0], -R12 ;  /* 0x0000b400b00e7a23 */ /* 0x002fce000001080c */
[----:B------:R1:W1:Y:S01]  /*3540*/  MUFU.EX2 R227, R8 ;  /* 0x0000000800e37308 */ /* 0x0002620000000800 */
[----:B---3--:R-:W-:Y:S01]  /*3550*/  FFMA.FTZ R4, R29, c[0x0][0x2d0], -R12 ;  /* 0x0000b4001d047a23 */ /* 0x008fe2000001080c */
[----:B--2---:R-:W-:Y:S01]  /*3560*/  F2FP.PACK_AB R5, R245, R247 ;  /* 0x000000f7f505723e */ /* 0x004fe200000000ff */
[----:B------:R-:W2:Y:S05]  /*3570*/  LDSM.16.MT88.4 R28, [R218+0x1100] ;  /* 0x00110000da1c783b */ /* 0x000eaa0000004200 */
[----:B------:R3:W-:Y:S01]  /*3580*/  MUFU.EX2 R180, R14 ;  /* 0x0000000e00b47308 */ /* 0x0007e20000000800 */
[----:B-1----:R-:W-:Y:S01]  /*3590*/  FFMA.FTZ R8, R44, c[0x0][0x2d0], -R3 ;  /* 0x0000b4002c087a23 */ /* 0x002fe20000010803 */
[----:B------:R-:W-:-:S06]  /*35a0*/  F2FP.PACK_AB R9, R227, R228 ;  /* 0x000000e4e309723e */ /* 0x000fcc00000000ff */
[----:B------:R1:W1:Y:S08]  /*35b0*/  MUFU.EX2 R246, R4 ;  /* 0x0000000400f67308 */ /* 0x0002700000000800 */
[----:B------:R4:W-:Y:S01]  /*35c0*/  MUFU.EX2 R233, R8 ;  /* 0x0000000800e97308 */ /* 0x0009e20000000800 */
[--C-:B---3--:R-:W-:Y:S02]  /*35d0*/  FFMA.FTZ R14, R177, c[0x0][0x2d0], -R0.reuse ;  /* 0x0000b400b10e7a23 */ /* 0x108fe40000010800 */
[----:B-1----:R-:W-:Y:S01]  /*35e0*/  FFMA.FTZ R4, R32, c[0x0][0x2d0], -R0 ;  /* 0x0000b40020047a23 */ /* 0x002fe20000010800 */
[----:B------:R-:W-:Y:S01]  /*35f0*/  F2FP.PACK_AB R7, R246, R244 ;  /* 0x000000f4f607723e */ /* 0x000fe200000000ff */
[----:B------:R-:W1:Y:S03]  /*3600*/  LDSM.16.MT88.4 R32, [R217+0x2100] ;  /* 0x00210000d920783b */ /* 0x000e660000004200 */
[----:B------:R3:W-:Y:S01]  /*3610*/  MUFU.EX2 R174, R14 ;  /* 0x0000000e00ae7308 */ /* 0x0007e20000000800 */
[----:B----4-:R-:W-:-:S07]  /*3620*/  FFMA.FTZ R8, R39, c[0x0][0x2d0], -R3 ;  /* 0x0000b40027087a23 */ /* 0x010fce0000010803 */
[----:B------:R4:W-:Y:S08]  /*3630*/  MUFU.EX2 R241, R4 ;  /* 0x0000000400f17308 */ /* 0x0009f00000000800 */
[----:B------:R-:W2:Y:S01]  /*3640*/  MUFU.EX2 R240, R8 ;  /* 0x0000000800f07308 */ /* 0x000ea20000000800 */
[--C-:B---3--:R-:W-:Y:S02]  /*3650*/  FFMA.FTZ R14, R179, c[0x0][0x2d0], -R0.reuse ;  /* 0x0000b400b30e7a23 */ /* 0x108fe40000010800 */
[----:B----4-:R-:W-:-:S02]  /*3660*/  FFMA.FTZ R4, R36, c[0x0][0x2d0], -R0 ;  /* 0x0000b40024047a23 */ /* 0x010fc40000010800 */
[----:B------:R-:W-:Y:S03]  /*3670*/  LDSM.16.MT88.4 R36, [R218+0x2500] ;  /* 0x00250000da24783b */ /* 0x000fe60000004200 */
[----:B------:R3:W4:Y:S01]  /*3680*/  MUFU.EX2 R235, R4 ;  /* 0x0000000400eb7308 */ /* 0x0007220000000800 */
[----:B--2---:R-:W-:Y:S02]  /*3690*/  F2FP.PACK_AB R11, R240, R233 ;  /* 0x000000e9f00b723e */ /* 0x004fe400000000ff */
[----:B---3--:R-:W-:Y:S02]  /*36a0*/  F2FP.PACK_AB R4, R249, R252 ;  /* 0x000000fcf904723e */ /* 0x008fe400000000ff */
[----:B----4-:R-:W-:-:S05]  /*36b0*/  F2FP.PACK_AB R8, R235, R241 ;  /* 0x000000f1eb08723e */ /* 0x010fca00000000ff */
[C---:B-----5:R-:W-:Y:S08]  /*36c0*/  HMMA.16816.F32 R120, R4.reuse, R24, RZ ;  /* 0x000000180478723c */ /* 0x060ff000000018ff */
[C---:B------:R-:W-:Y:S08]  /*36d0*/  HMMA.16816.F32 R116, R4.reuse, R16, RZ ;  /* 0x000000100474723c */ /* 0x040ff000000018ff */
[C---:B------:R-:W-:Y:S08]  /*36e0*/  HMMA.16816.F32 R112, R4.reuse, R20, RZ ;  /* 0x000000140470723c */ /* 0x040ff000000018ff */
[C---:B------:R-:W-:Y:S08]  /*36f0*/  HMMA.16816.F32 R108, R4.reuse, R28, RZ ;  /* 0x0000001c046c723c */ /* 0x040ff000000018ff */
[C---:B-1----:R-:W-:Y:S08]  /*3700*/  HMMA.16816.F32 R96, R4.reuse, R32, RZ ;  /* 0x000000200460723c */ /* 0x042ff000000018ff */
[C---:B------:R-:W-:Y:S08]  /*3710*/  HMMA.16816.F32 R92, R4.reuse, R40, RZ ;  /* 0x00000028045c723c */ /* 0x040ff000000018ff */
[C---:B------:R-:W-:Y:S08]  /*3720*/  HMMA.16816.F32 R88, R4.reuse, R26, RZ ;  /* 0x0000001a0458723c */ /* 0x040ff000000018ff */
[C---:B------:R-:W-:Y:S08]  /*3730*/  HMMA.16816.F32 R84, R4.reuse, R18, RZ ;  /* 0x000000120454723c */ /* 0x040ff000000018ff */
[C---:B------:R-:W-:Y:S08]  /*3740*/  HMMA.16816.F32 R80, R4.reuse, R22, RZ ;  /* 0x000000160450723c */ /* 0x040ff000000018ff */
[C---:B------:R-:W-:Y:S08]  /*3750*/  HMMA.16816.F32 R76, R4.reuse, R30, RZ ;  /* 0x0000001e044c723c */ /* 0x040ff000000018ff */
[C---:B------:R-:W-:Y:S08]  /*3760*/  HMMA.16816.F32 R72, R4.reuse, R34, RZ ;  /* 0x000000220448723c */ /* 0x040ff000000018ff */
[----:B------:R-:W-:Y:S07]  /*3770*/  HMMA.16816.F32 R64, R4, R42, RZ ;  /* 0x0000002a0440723c */ /* 0x000fee00000018ff */
[--C-:B------:R-:W-:Y:S01]  /*3780*/  FFMA.FTZ R4, R47, c[0x0][0x2d0], -R13.reuse ;  /* 0x0000b4002f047a23 */ /* 0x100fe2000001080d */
[C---:B------:R-:W-:Y:S03]  /*3790*/  HMMA.16816.F32 R68, R8.reuse, R24, RZ ;  /* 0x000000180844723c */ /* 0x040fe600000018ff */
[----:B------:R1:W-:Y:S05]  /*37a0*/  MUFU.EX2 R229, R4 ;  /* 0x0000000400e57308 */ /* 0x0003ea0000000800 */
[C---:B------:R-:W-:Y:S01]  /*37b0*/  HMMA.16816.F32 R144, R8.reuse, R26, RZ ;  /* 0x0000001a0890723c */ /* 0x040fe200000018ff */
[----:B------:R-:W-:Y:S07]  /*37c0*/  LDSM.16.MT88.4 R24, [R217+0x500] ;  /* 0x00050000d918783b */ /* 0x000fee0000004200 */
[----:B------:R-:W-:Y:S01]  /*37d0*/  HMMA.16816.F32 R60, R8, R16, RZ ;  /* 0x00000010083c723c */ /* 0x000fe200000018ff */
[----:B-1----:R-:W-:-:S04]  /*37e0*/  FFMA.FTZ R4, R52, c[0x0][0x2d0], -R13 ;  /* 0x0000b40034047a23 */ /* 0x002fc8000001080d */
[----:B------:R1:W-:Y:S03]  /*37f0*/  MUFU.EX2 R239, R4 ;  /* 0x0000000400ef7308 */ /* 0x0003e60000000800 */
[C---:B------:R-:W-:Y:S01]  /*3800*/  HMMA.16816.F32 R140, R8.reuse, R18, RZ ;  /* 0x00000012088c723c */ /* 0x040fe200000018ff */
[----:B------:R-:W2:Y:S07]  /*3810*/  LDSM.16.MT88.4 R16, [R217+0x1500] ;  /* 0x00150000d910783b */ /* 0x000eae0000004200 */
[----:B------:R-:W-:Y:S01]  /*3820*/  HMMA.16816.F32 R56, R8, R20, RZ ;  /* 0x000000140838723c */ /* 0x000fe200000018ff */
[----:B-1----:R-:W-:-:S07]  /*3830*/  FFMA.FTZ R4, R54, c[0x0][0x2d0], -R13 ;  /* 0x0000b40036047a23 */ /* 0x002fce000001080d */
[C---:B------:R-:W-:Y:S01]  /*3840*/  HMMA.16816.F32 R136, R8.reuse, R22, RZ ;  /* 0x000000160888723c */ /* 0x040fe200000018ff */
[----:B------:R-:W-:Y:S01]  /*3850*/  LDSM.16.MT88.4 R20, [R218+0x500] ;  /* 0x00050000da14783b */ /* 0x000fe20000004200 */
[----:B------:R1:W-:Y:S06]  /*3860*/  MUFU.EX2 R238, R4 ;  /* 0x0000000400ee7308 */ /* 0x0003ec0000000800 */
[C---:B------:R-:W-:Y:S08]  /*3870*/  HMMA.16816.F32 R52, R8.reuse, R28, RZ ;  /* 0x0000001c0834723c */ /* 0x040ff000000018ff */
[----:B------:R-:W-:Y:S01]  /*3880*/  HMMA.16816.F32 R148, R8, R30, RZ ;  /* 0x0000001e0894723c */ /* 0x000fe200000018ff */
[----:B------:R-:W-:Y:S01]  /*3890*/  LDSM.16.MT88.4 R28, [R218+0x1500] ;  /* 0x00150000da1c783b */ /* 0x000fe20000004200 */
[----:B-1----:R-:W-:-:S04]  /*38a0*/  FFMA.FTZ R4, R100, c[0x0][0x2d0], -R13 ;  /* 0x0000b40064047a23 */ /* 0x002fc8000001080d */
[----:B------:R1:W3:Y:S02]  /*38b0*/  MUFU.EX2 R237, R4 ;  /* 0x0000000400ed7308 */ /* 0x0002e40000000800 */
[C---:B------:R-:W-:Y:S08]  /*38c0*/  HMMA.16816.F32 R48, R8.reuse, R32, RZ ;  /* 0x000000200830723c */ /* 0x040ff000000018ff */
[----:B------:R-:W-:Y:S01]  /*38d0*/  HMMA.16816.F32 R152, R8, R34, RZ ;  /* 0x000000220898723c */ /* 0x000fe200000018ff */
[----:B------:R-:W4:Y:S01]  /*38e0*/  LDSM.16.MT88.4 R32, [R217+0x2500] ;  /* 0x00250000d920783b */ /* 0x000f220000004200 */
[----:B-1----:R-:W-:-:S06]  /*38f0*/  FFMA.FTZ R4, R101, c[0x0][0x2d0], -R12 ;  /* 0x0000b40065047a23 */ /* 0x002fcc000001080c */
[C---:B------:R-:W-:Y:S01]  /*3900*/  HMMA.16816.F32 R44, R8.reuse, R40, RZ ;  /* 0x00000028082c723c */ /* 0x040fe200000018ff */
[----:B---3--:R-:W-:Y:S01]  /*3910*/  F2FP.PACK_AB R6, R237, R238 ;  /* 0x000000eeed06723e */ /* 0x008fe200000000ff */
[----:B------:R1:W-:Y:S06]  /*3920*/  MUFU.EX2 R223, R4 ;  /* 0x0000000400df7308 */ /* 0x0003ec0000000800 */
[----:B------:R-:W-:Y:S07]  /*3930*/  HMMA.16816.F32 R156, R8, R42, RZ ;  /* 0x0000002a089c723c */ /* 0x000fee00000018ff */
[----:B------:R-:W-:-:S04]  /*3940*/  FFMA.FTZ R8, R127, c[0x0][0x2d0], -R0 ;  /* 0x0000b4007f087a23 */ /* 0x000fc80000010800 */
[----:B------:R3:W-:Y:S01]  /*3950*/  MUFU.EX2 R208, R8 ;  /* 0x0000000800d07308 */ /* 0x0007e20000000800 */
[----:B-1----:R-:W-:-:S07]  /*3960*/  FFMA.FTZ R4, R102, c[0x0][0x2d0], -R12 ;  /* 0x0000b40066047a23 */ /* 0x002fce000001080c */
[----:B------:R1:W5:Y:S01]  /*3970*/  MUFU.EX2 R226, R4 ;  /* 0x0000000400e27308 */ /* 0x0003620000000800 */
[----:B---3--:R-:W-:-:S07]  /*3980*/  FFMA.FTZ R8, R126, c[0x0][0x2d0], -R0 ;  /* 0x0000b4007e087a23 */ /* 0x008fce0000010800 */
[----:B------:R3:W-:Y:S01]  /*3990*/  MUFU.EX2 R207, R8 ;  /* 0x0000000800cf7308 */ /* 0x0007e20000000800 */
[----:B-1----:R-:W-:Y:S01]  /*39a0*/  FFMA.FTZ R4, R106, c[0x0][0x2d0], -R12 ;  /* 0x0000b4006a047a23 */ /* 0x002fe2000001080c */
[----:B-----5:R-:W-:-:S06]  /*39b0*/  F2FP.PACK_AB R5, R226, R223 ;  /* 0x000000dfe205723e */ /* 0x020fcc00000000ff */
[----:B------:R1:W-:Y:S01]  /*39c0*/  MUFU.EX2 R225, R4 ;  /* 0x0000000400e17308 */ /* 0x0003e20000000800 */
[----:B---3--:R-:W-:-:S07]  /*39d0*/  FFMA.FTZ R8, R129, c[0x0][0x2d0], -R3 ;  /* 0x0000b40081087a23 */ /* 0x008fce0000010803 */
[----:B------:R3:W-:Y:S01]  /*39e0*/  MUFU.EX2 R197, R8 ;  /* 0x0000000800c57308 */ /* 0x0007e20000000800 */
[----:B-1----:R-:W-:-:S07]  /*39f0*/  FFMA.FTZ R4, R107, c[0x0][0x2d0], -R12 ;  /* 0x0000b4006b047a23 */ /* 0x002fce000001080c */
[----:B------:R1:W5:Y:S01]  /*3a00*/  MUFU.EX2 R224, R4 ;  /* 0x0000000400e07308 */ /* 0x0003620000000800 */
[----:B---3--:R-:W-:-:S07]  /*3a10*/  FFMA.FTZ R8, R128, c[0x0][0x2d0], -R3 ;  /* 0x0000b40080087a23 */ /* 0x008fce0000010803 */
[----:B------:R3:W-:Y:S01]  /*3a20*/  MUFU.EX2 R107, R14 ;  /* 0x0000000e006b7308 */ /* 0x0007e20000000800 */
[----:B-1----:R-:W-:-:S07]  /*3a30*/  FFMA.FTZ R4, R124, c[0x0][0x2d0], -R0 ;  /* 0x0000b4007c047a23 */ /* 0x002fce0000010800 */
[----:B------:R1:W-:Y:S01]  /*3a40*/  MUFU.EX2 R198, R8 ;  /* 0x0000000800c67308 */ /* 0x0003e20000000800 */
[----:B-----5:R-:W-:-:S07]  /*3a50*/  F2FP.PACK_AB R7, R224, R225 ;  /* 0x000000e1e007723e */ /* 0x020fce00000000ff */
[----:B------:R5:W-:Y:S01]  /*3a60*/  MUFU.EX2 R210, R4 ;  /* 0x0000000400d27308 */ /* 0x000be20000000800 */
[----:B---3--:R-:W-:Y:S02]  /*3a70*/  FFMA.FTZ R14, R184, c[0x0][0x2d0], -R0 ;  /* 0x0000b400b80e7a23 */ /* 0x008fe40000010800 */
[----:B-1----:R-:W-:-:S05]  /*3a80*/  FFMA.FTZ R8, R130, c[0x0][0x2d0], -R3 ;  /* 0x0000b40082087a23 */ /* 0x002fca0000010803 */
[----:B------:R1:W-:Y:S01]  /*3a90*/  MUFU.EX2 R196, R8 ;  /* 0x0000000800c47308 */ /* 0x0003e20000000800 */
[----:B-----5:R-:W-:-:S07]  /*3aa0*/  FFMA.FTZ R4, R125, c[0x0][0x2d0], -R0 ;  /* 0x0000b4007d047a23 */ /* 0x020fce0000010800 */
[----:B------:R3:W5:Y:S01]  /*3ab0*/  MUFU.EX2 R209, R4 ;  /* 0x0000000400d17308 */ /* 0x0007620000000800 */
[----:B-1----:R-:W-:-:S07]  /*3ac0*/  FFMA.FTZ R8, R131, c[0x0][0x2d0], -R3 ;  /* 0x0000b40083087a23 */ /* 0x002fce0000010803 */
[----:B------:R1:W1:Y:S01]  /*3ad0*/  MUFU.EX2 R195, R8 ;  /* 0x0000000800c37308 */ /* 0x0002620000000800 */
[----:B---3--:R-:W-:-:S07]  /*3ae0*/  F2FP.PACK_AB R4, R239, R229 ;  /* 0x000000e5ef04723e */ /* 0x008fce00000000ff */
[----:B--2---:R-:W-:Y:S01]  /*3af0*/  HMMA.16816.F32 R124, R4, R16, R112 ;  /* 0x00000010047c723c */ /* 0x004fe20000001870 */
[----:B-1----:R-:W-:-:S07]  /*3b00*/  FFMA.FTZ R8, R166, c[0x0][0x2d0], -R13 ;  /* 0x0000b400a6087a23 */ /* 0x002fce000001080d */
[C---:B----4-:R-:W-:Y:S01]  /*3b10*/  HMMA.16816.F32 R112, R4.reuse, R32, R96 ;  /* 0x000000200470723c */ /* 0x050fe20000001860 */
[----:B------:R1:W-:Y:S07]  /*3b20*/  MUFU.EX2 R194, R8 ;  /* 0x0000000800c27308 */ /* 0x0003ee0000000800 */
[C---:B------:R-:W-:Y:S08]  /*3b30*/  HMMA.16816.F32 R160, R4.reuse, R20, R116 ;  /* 0x0000001404a0723c */ /* 0x040ff00000001874 */
[----:B------:R-:W-:Y:S01]  /*3b40*/  HMMA.16816.F32 R96, R4, R36, R92 ;  /* 0x000000240460723c */ /* 0x000fe2000000185c */
[----:B-1----:R-:W-:-:S04]  /*3b50*/  FFMA.FTZ R8, R167, c[0x0][0x2d0], -R13 ;  /* 0x0000b400a7087a23 */ /* 0x002fc8000001080d */
[----:B------:R1:W2:Y:S03]  /*3b60*/  MUFU.EX2 R193, R8 ;  /* 0x0000000800c17308 */ /* 0x0002a60000000800 */
[C---:B------:R-:W-:Y:S08]  /*3b70*/  HMMA.16816.F32 R168, R4.reuse, R24, R120 ;  /* 0x0000001804a8723c */ /* 0x040ff00000001878 */
[----:B------:R-:W-:Y:S01]  /*3b80*/  HMMA.16816.F32 R116, R4, R26, R88 ;  /* 0x0000001a0474723c */ /* 0x000fe20000001858 */
[----:B-1----:R-:W-:-:S07]  /*3b90*/  FFMA.FTZ R8, R165, c[0x0][0x2d0], -R13 ;  /* 0x0000b400a5087a23 */ /* 0x002fce000001080d */
[C---:B------:R-:W-:Y:S01]  /*3ba0*/  HMMA.16816.F32 R132, R4.reuse, R22, R84 ;  /* 0x000000160484723c */ /* 0x040fe20000001854 */
[----:B------:R1:W-:Y:S07]  /*3bb0*/  MUFU.EX2 R192, R8 ;  /* 0x0000000800c07308 */ /* 0x0003ee0000000800 */
[C---:B------:R-:W-:Y:S08]  /*3bc0*/  HMMA.16816.F32 R92, R4.reuse, R18, R80 ;  /* 0x00000012045c723c */ /* 0x040ff00000001850 */
[----:B------:R-:W-:Y:S01]  /*3bd0*/  HMMA.16816.F32 R120, R4, R28, R108 ;  /* 0x0000001c0478723c */ /* 0x000fe2000000186c */
[----:B-1----:R-:W-:-:S04]  /*3be0*/  FFMA.FTZ R8, R164, c[0x0][0x2d0], -R13 ;  /* 0x0000b400a4087a23 */ /* 0x002fc8000001080d */
[----:B------:R1:W-:Y:S03]  /*3bf0*/  MUFU.EX2 R183, R8 ;  /* 0x0000000800b77308 */ /* 0x0003e60000000800 */
[C---:B------:R-:W-:Y:S08]  /*3c00*/  HMMA.16816.F32 R88, R4.reuse, R30, R76 ;  /* 0x0000001e0458723c */ /* 0x040ff0000000184c */
[----:B------:R-:W-:Y:S01]  /*3c10*/  HMMA.16816.F32 R84, R4, R34, R72 ;  /* 0x000000220454723c */ /* 0x000fe20000001848 */
[----:B-1----:R-:W-:-:S02]  /*3c20*/  FFMA.FTZ R8, R172, c[0x0][0x2d0], -R12 ;  /* 0x0000b400ac087a23 */ /* 0x002fc4000001080c */
[----:B------:R1:W-:Y:S05]  /*3c30*/  MUFU.EX2 R172, R14 ;  /* 0x0000000e00ac7308 */ /* 0x0003ea0000000800 */
[----:B------:R-:W-:Y:S07]  /*3c40*/  HMMA.16816.F32 R80, R4, R38, R64 ;  /* 0x000000260450723c */ /* 0x000fee0000001840 */
[----:B-----5:R-:W-:Y:S01]  /*3c50*/  F2FP.PACK_AB R4, R209, R210 ;  /* 0x000000d2d104723e */ /* 0x020fe200000000ff */
[----:B------:R3:W-:Y:S01]  /*3c60*/  MUFU.EX2 R182, R8 ;  /* 0x0000000800b67308 */ /* 0x0007e20000000800 */
[----:B------:R-:W-:-:S02]  /*3c70*/  F2FP.PACK_AB R5, R198, R197 ;  /* 0x000000c5c605723e */ /* 0x000fc400000000ff */
[----:B------:R-:W-:Y:S02]  /*3c80*/  F2FP.PACK_AB R6, R207, R208 ;  /* 0x000000d0cf06723e */ /* 0x000fe400000000ff */
[----:B------:R-:W-:Y:S01]  /*3c90*/  F2FP.PACK_AB R7, R195, R196 ;  /* 0x000000c4c307723e */ /* 0x000fe200000000ff */
[----:B-1----:R-:W-:-:S06]  /*3ca0*/  FFMA.FTZ R14, R178, c[0x0][0x2d0], -R0 ;  /* 0x0000b400b20e7a23 */ /* 0x002fcc0000010800 */
[C---:B------:R-:W-:Y:S01]  /*3cb0*/  HMMA.16816.F32 R76, R4.reuse, R24, R68 ;  /* 0x00000018044c723c */ /* 0x040fe20000001844 */
[----:B---3--:R-:W-:Y:S02]  /*3cc0*/  FFMA.FTZ R8, R173, c[0x0][0x2d0], -R12 ;  /* 0x0000b400ad087a23 */ /* 0x008fe4000001080c */
[----:B------:R1:W-:Y:S05]  /*3cd0*/  MUFU.EX2 R173, R14 ;  /* 0x0000000e00ad7308 */ /* 0x0003ea0000000800 */
[C---:B------:R-:W-:Y:S03]  /*3ce0*/  HMMA.16816.F32 R72, R4.reuse, R20, R60 ;  /* 0x000000140448723c */ /* 0x040fe6000000183c */
[----:B------:R3:W4:Y:S05]  /*3cf0*/  MUFU.EX2 R181, R8 ;  /* 0x0000000800b57308 */ /* 0x00072a0000000800 */
[----:B------:R-:W-:Y:S01]  /*3d00*/  HMMA.16816.F32 R64, R4, R28, R52 ;  /* 0x0000001c0440723c */ /* 0x000fe20000001834 */
[----:B-1----:R-:W-:-:S07]  /*3d10*/  FFMA.FTZ R14, R186, c[0x0][0x2d0], -R3 ;  /* 0x0000b400ba0e7a23 */ /* 0x002fce0000010803 */
[C---:B------:R-:W-:Y:S01]  /*3d20*/  HMMA.16816.F32 R68, R4.reuse, R16, R56 ;  /* 0x000000100444723c */ /* 0x040fe20000001838 */
[----:B------:R1:W-:Y:S01]  /*3d30*/  MUFU.EX2 R106, R14 ;  /* 0x0000000e006a7308 */ /* 0x0003e20000000800 */
[----:B---3--:R-:W-:Y:S06]  /*3d40*/  LDSM.16.MT88.4 R8, [R218+0x900] ;  /* 0x00090000da08783b */ /* 0x008fec0000004200 */
[C---:B------:R-:W-:Y:S08]  /*3d50*/  HMMA.16816.F32 R60, R4.reuse, R32, R48 ;  /* 0x00000020043c723c */ /* 0x040ff00000001830 */
[----:B------:R-:W-:Y:S01]  /*3d60*/  HMMA.16816.F32 R128, R4, R36, R44 ;  /* 0x000000240480723c */ /* 0x000fe2000000182c */
[----:B-1----:R-:W-:-:S04]  /*3d70*/  FFMA.FTZ R14, R187, c[0x0][0x2d0], -R3 ;  /* 0x0000b400bb0e7a23 */ /* 0x002fc80000010803 */
[----:B------:R1:W3:Y:S03]  /*3d80*/  MUFU.EX2 R102, R14 ;  /* 0x0000000e00667308 */ /* 0x0002e60000000800 */
[C---:B------:R-:W-:Y:S01]  /*3d90*/  HMMA.16816.F32 R40, R4.reuse, R30, R148 ;  /* 0x0000001e0428723c */ /* 0x040fe20000001894 */
[----:B------:R-:W5:Y:S07]  /*3da0*/  LDSM.16.MT88.4 R28, [R217+0x2900] ;  /* 0x00290000d91c783b */ /* 0x000f6e0000004200 */
[----:B------:R-:W-:Y:S01]  /*3db0*/  HMMA.16816.F32 R52, R4, R34, R152 ;  /* 0x000000220434723c */ /* 0x000fe20000001898 */
[----:B------:R-:W3:Y:S04]  /*3dc0*/  LDSM.16.MT88.4 R32, [R218+0x2900] ;  /* 0x00290000da20783b */ /* 0x000ee80000004200 */
[----:B------:R-:W-:Y:S01]  /*3dd0*/  LDSM.16.MT88.4 R152, [R217+0x1d00] ;  /* 0x001d0000d998783b */ /* 0x000fe20000004200 */
[----:B-1----:R-:W-:-:S02]  /*3de0*/  FFMA.FTZ R14, R185, c[0x0][0x2d0], -R3 ;  /* 0x0000b400b90e7a23 */ /* 0x002fc40000010803 */
[C---:B------:R-:W-:Y:S01]  /*3df0*/  HMMA.16816.F32 R56, R4.reuse, R26, R144 ;  /* 0x0000001a0438723c */ /* 0x040fe20000001890 */
[----:B------:R-:W-:Y:S01]  /*3e00*/  LDSM.16.MT88.4 R24, [R218+0x1900] ;  /* 0x00190000da18783b */ /* 0x000fe20000004200 */
[----:B------:R1:W-:Y:S06]  /*3e10*/  MUFU.EX2 R101, R14 ;  /* 0x0000000e00657308 */ /* 0x0003ec0000000800 */
[C---:B------:R-:W-:Y:S01]  /*3e20*/  HMMA.16816.F32 R48, R4.reuse, R22, R140 ;  /* 0x000000160430723c */ /* 0x040fe2000000188c */
[----:B------:R-:W-:Y:S07]  /*3e30*/  LDSM.16.MT88.4 R20, [R217+0x1900] ;  /* 0x00190000d914783b */ /* 0x000fee0000004200 */
[----:B------:R-:W-:Y:S01]  /*3e40*/  HMMA.16816.F32 R44, R4, R18, R136 ;  /* 0x00000012042c723c */ /* 0x000fe20000001888 */
[----:B------:R-:W3:Y:S01]  /*3e50*/  LDSM.16.MT88.4 R16, [R217+0x900] ;  /* 0x00090000d910783b */ /* 0x000ee20000004200 */
[----:B-1----:R-:W-:-:S03]  /*3e60*/  FFMA.FTZ R14, R188, c[0x0][0x2d0], -R3 ;  /* 0x0000b400bc0e7a23 */ /* 0x002fc60000010803 */
[----:B------:R-:W1:Y:S01]  /*3e70*/  LDSM.16.MT88.4 R136, [R218+0xd00] ;  /* 0x000d0000da88783b */ /* 0x000e620000004200 */
[----:B------:R-:W1:Y:S02]  /*3e80*/  MUFU.EX2 R100, R14 ;  /* 0x0000000e00647308 */ /* 0x000e640000000800 */
[----:B------:R-:W-:Y:S07]  /*3e90*/  HMMA.16816.F32 R36, R4, R38, R156 ;  /* 0x000000260424723c */ /* 0x000fee000000189c */
[----:B--2---:R-:W-:-:S02]  /*3ea0*/  F2FP.PACK_AB R4, R193, R194 ;  /* 0x000000c2c104723e */ /* 0x004fc400000000ff */
[----:B----4-:R-:W-:Y:S02]  /*3eb0*/  F2FP.PACK_AB R5, R181, R182 ;  /* 0x000000b6b505723e */ /* 0x010fe400000000ff */
[----:B------:R-:W-:Y:S02]  /*3ec0*/  F2FP.PACK_AB R6, R183, R192 ;  /* 0x000000c0b706723e */ /* 0x000fe400000000ff */
[----:B------:R-:W-:-:S07]  /*3ed0*/  F2FP.PACK_AB R7, R180, R175 ;  /* 0x000000afb407723e */ /* 0x000fce00000000ff */
[C---:B-----5:R-:W-:Y:S08]  /*3ee0*/  HMMA.16816.F32 R184, R4.reuse, R28, R112 ;  /* 0x0000001c04b8723c */ /* 0x060ff00000001870 */
[C---:B---3--:R-:W-:Y:S08]  /*3ef0*/  HMMA.16816.F32 R188, R4.reuse, R32, R96 ;  /* 0x0000002004bc723c */ /* 0x048ff00000001860 */
[C---:B------:R-:W-:Y:S01]  /*3f00*/  HMMA.16816.F32 R108, R4.reuse, R16, R168 ;  /* 0x00000010046c723c */ /* 0x040fe200000018a8 */
[----:B------:R-:W2:Y:S07]  /*3f10*/  LDSM.16.MT88.4 R168, [R218+0x1d00] ;  /* 0x001d0000daa8783b */ /* 0x000eae0000004200 */
[C---:B------:R-:W-:Y:S08]  /*3f20*/  HMMA.16816.F32 R160, R4.reuse, R8, R160 ;  /* 0x0000000804a0723c */ /* 0x040ff000000018a0 */
[C---:B------:R-:W-:Y:S08]  /*3f30*/  HMMA.16816.F32 R144, R4.reuse, R20, R124 ;  /* 0x000000140490723c */ /* 0x040ff0000000187c */
[C---:B------:R-:W-:Y:S01]  /*3f40*/  HMMA.16816.F32 R164, R4.reuse, R24, R120 ;  /* 0x0000001804a4723c */ /* 0x040fe20000001878 */
[----:B------:R-:W3:Y:S07]  /*3f50*/  LDSM.16.MT88.4 R120, [R217+0xd00] ;  /* 0x000d0000d978783b */ /* 0x000eee0000004200 */
[C---:B------:R-:W-:Y:S08]  /*3f60*/  HMMA.16816.F32 R116, R4.reuse, R18, R116 ;  /* 0x000000120474723c */ /* 0x040ff00000001874 */
[C---:B------:R-:W-:Y:S08]  /*3f70*/  HMMA.16816.F32 R132, R4.reuse, R10, R132 ;  /* 0x0000000a0484723c */ /* 0x040ff00000001884 */
[C---:B------:R-:W-:Y:S08]  /*3f80*/  HMMA.16816.F32 R148, R4.reuse, R22, R92 ;  /* 0x000000160494723c */ /* 0x040ff0000000185c */
[C---:B------:R-:W-:Y:S08]  /*3f90*/  HMMA.16816.F32 R88, R4.reuse, R26, R88 ;  /* 0x0000001a0458723c */ /* 0x040ff00000001858 */
[C---:B------:R-:W-:Y:S08]  /*3fa0*/  HMMA.16816.F32 R112, R4.reuse, R30, R84 ;  /* 0x0000001e0470723c */ /* 0x040ff00000001854 */
[----:B------:R-:W-:Y:S01]  /*3fb0*/  HMMA.16816.F32 R96, R4, R34, R80 ;  /* 0x000000220460723c */ /* 0x000fe20000001850 */
[----:B------:R-:W4:Y:S06]  /*3fc0*/  LDSM.16.MT88.4 R80, [R217+0x2d00] ;  /* 0x002d0000d950783b */ /* 0x000f2c0000004200 */
[----:B------:R-:W-:-:S02]  /*3fd0*/  F2FP.PACK_AB R4, R107, R174 ;  /* 0x000000ae6b04723e */ /* 0x000fc400000000ff */
[----:B------:R-:W-:Y:S02]  /*3fe0*/  F2FP.PACK_AB R5, R102, R106 ;  /* 0x0000006a6605723e */ /* 0x000fe400000000ff */
[----:B------:R-:W-:Y:S02]  /*3ff0*/  F2FP.PACK_AB R6, R173, R172 ;  /* 0x000000acad06723e */ /* 0x000fe400000000ff */
[----:B-1----:R-:W-:-:S07]  /*4000*/  F2FP.PACK_AB R7, R100, R101 ;  /* 0x000000656407723e */ /* 0x002fce00000000ff */
[C---:B------:R-:W-:Y:S07]  /*4010*/  HMMA.16816.F32 R124, R4.reuse, R8, R72 ;  /* 0x00000008047c723c */ /* 0x040fee0000001848 */
[--C-:B------:R-:W-:Y:S01]  /*4020*/  FFMA.FTZ R8, R203, c[0x0][0x2d0], -R13.reuse ;  /* 0x0000b400cb087a23 */ /* 0x100fe2000001080d */
[C---:B------:R-:W-:Y:S03]  /*4030*/  HMMA.16816.F32 R140, R4.reuse, R10, R48 ;  /* 0x0000000a048c723c */ /* 0x040fe60000001830 */
[----:B------:R1:W-:Y:S05]  /*4040*/  MUFU.EX2 R49, R8 ;  /* 0x0000000800317308 */ /* 0x0003ea0000000800 */
[C---:B------:R-:W-:Y:S08]  /*4050*/  HMMA.16816.F32 R156, R4.reuse, R18, R56 ;  /* 0x00000012049c723c */ /* 0x040ff00000001838 */
[----:B------:R-:W-:Y:S01]  /*4060*/  HMMA.16816.F32 R56, R4, R22, R44 ;  /* 0x000000160438723c */ /* 0x000fe2000000182c */
[----:B-1----:R-:W-:-:S04]  /*4070*/  FFMA.FTZ R8, R199, c[0x0][0x2d0], -R13 ;  /* 0x0000b400c7087a23 */ /* 0x002fc8000001080d */
[----:B------:R1:W5:Y:S03]  /*4080*/  MUFU.EX2 R48, R8 ;  /* 0x0000000800307308 */ /* 0x0003660000000800 */
[C---:B------:R-:W-:Y:S08]  /*4090*/  HMMA.16816.F32 R64, R4.reuse, R24, R64 ;  /* 0x000000180440723c */ /* 0x040ff00000001840 */
[----:B------:R-:W-:Y:S01]  /*40a0*/  HMMA.16816.F32 R68, R4, R20, R68 ;  /* 0x000000140444723c */ /* 0x000fe20000001844 */
[----:B-1----:R-:W-:-:S07]  /*40b0*/  FFMA.FTZ R8, R200, c[0x0][0x2d0], -R13 ;  /* 0x0000b400c8087a23 */ /* 0x002fce000001080d */
[C---:B------:R-:W-:Y:S01]  /*40c0*/  HMMA.16816.F32 R176, R4.reuse, R16, R76 ;  /* 0x0000001004b0723c */ /* 0x040fe2000000184c */
[----:B-----5:R-:W-:Y:S01]  /*40d0*/  F2FP.PACK_AB R92, R48, R49 ;  /* 0x00000031305c723e */ /* 0x020fe200000000ff */
[----:B------:R1:W-:Y:S06]  /*40e0*/  MUFU.EX2 R44, R8 ;  /* 0x00000008002c7308 */ /* 0x0003ec0000000800 */
[C---:B------:R-:W-:Y:S08]  /*40f0*/  HMMA.16816.F32 R40, R4.reuse, R26, R40 ;  /* 0x0000001a0428723c */ /* 0x040ff00000001828 */
[----:B------:R-:W-:Y:S01]  /*4100*/  HMMA.16816.F32 R60, R4, R28, R60 ;  /* 0x0000001c043c723c */ /* 0x000fe2000000183c */
[----:B-1----:R-:W-:-:S04]  /*4110*/  FFMA.FTZ R8, R204, c[0x0][0x2d0], -R13 ;  /* 0x0000b400cc087a23 */ /* 0x002fc8000001080d */
[----:B------:R1:W5:Y:S03]  /*4120*/  MUFU.EX2 R25, R8 ;  /* 0x0000000800197308 */ /* 0x0003660000000800 */
[C---:B------:R-:W-:Y:S08]  /*4130*/  HMMA.16816.F32 R52, R4.reuse, R30, R52 ;  /* 0x0000001e0434723c */ /* 0x040ff00000001834 */
[----:B------:R-:W-:Y:S01]  /*4140*/  HMMA.16816.F32 R84, R4, R32, R128 ;  /* 0x000000200454723c */ /* 0x000fe20000001880 */
[----:B-1----:R-:W-:-:S07]  /*4150*/  FFMA.FTZ R8, R222, c[0x0][0x2d0], -R12 ;  /* 0x0000b400de087a23 */ /* 0x002fce000001080c */
[----:B------:R-:W-:Y:S01]  /*4160*/  HMMA.16816.F32 R36, R4, R34, R36 ;  /* 0x000000220424723c */ /* 0x000fe20000001824 */
[----:B-----5:R-:W-:Y:S01]  /*4170*/  F2FP.PACK_AB R94, R25, R44 ;  /* 0x0000002c195e723e */ /* 0x020fe200000000ff */
[----:B------:R1:W-:Y:S05]  /*4180*/  MUFU.EX2 R24, R8 ;  /* 0x0000000800187308 */ /* 0x0003ea0000000800 */
[----:B------:R-:W-:Y:S02]  /*4190*/  FFMA.FTZ R4, R211, c[0x0][0x2d0], -R0 ;  /* 0x0000b400d3047a23 */ /* 0x000fe40000010800 */
[----:B------:R-:W-:Y:S02]  /*41a0*/  FADD.FTZ R5, R228, R227 ;  /* 0x000000e3e4057221 */ /* 0x000fe40000010000 */
[----:B------:R5:W-:Y:S01]  /*41b0*/  MUFU.EX2 R18, R4 ;  /* 0x0000000400127308 */ /* 0x000be20000000800 */
[----:B-1----:R-:W-:-:S07]  /*41c0*/  FFMA.FTZ R8, R205, c[0x0][0x2d0], -R12 ;  /* 0x0000b400cd087a23 */ /* 0x002fce000001080c */
[----:B------:R1:W1:Y:S01]  /*41d0*/  MUFU.EX2 R23, R8 ;  /* 0x0000000800177308 */ /* 0x0002620000000800 */
[----:B-----5:R-:W-:-:S04]  /*41e0*/  FADD.FTZ R4, R252, R249 ;  /* 0x000000f9fc047221 */ /* 0x020fc80000010000 */
[----:B------:R-:W-:Y:S02]  /*41f0*/  FADD.FTZ R7, R248, R4 ;  /* 0x00000004f8077221 */ /* 0x000fe40000010000 */
[----:B-1----:R-:W-:Y:S01]  /*4200*/  FFMA.FTZ R8, R201, c[0x0][0x2d0], -R12 ;  /* 0x0000b400c9087a23 */ /* 0x002fe2000001080c */
[----:B------:R-:W-:-:S03]  /*4210*/  F2FP.PACK_AB R93, R23, R24 ;  /* 0x00000018175d723e */ /* 0x000fc600000000ff */
[----:B------:R1:W-:Y:S02]  /*4220*/  MUFU.EX2 R21, R8 ;  /* 0x0000000800157308 */ /* 0x0003e40000000800 */
[----:B-1----:R-:W-:Y:S02]  /*4230*/  FFMA.FTZ R8, R206, c[0x0][0x2d0], -R12 ;  /* 0x0000b400ce087a23 */ /* 0x002fe4000001080c */
[----:B------:R-:W-:-:S04]  /*4240*/  FADD.FTZ R12, R233, R5 ;  /* 0x00000005e90c7221 */ /* 0x000fc80000010000 */
[----:B------:R1:W5:Y:S01]  /*4250*/  MUFU.EX2 R22, R8 ;  /* 0x0000000800167308 */ /* 0x0003620000000800 */
[----:B------:R-:W-:Y:S02]  /*4260*/  FADD.FTZ R4, R240, R12 ;  /* 0x0000000cf0047221 */ /* 0x000fe40000010000 */
[----:B-1----:R-:W-:Y:S01]  /*4270*/  FFMA.FTZ R8, R236, c[0x0][0x2d0], -R0 ;  /* 0x0000b400ec087a23 */ /* 0x002fe20000010800 */
[----:B-----5:R-:W-:-:S04]  /*4280*/  F2FP.PACK_AB R95, R22, R21 ;  /* 0x00000015165f723e */ /* 0x020fc800000000ff */
[----:B------:R1:W-:Y:S03]  /*4290*/  MUFU.EX2 R20, R8 ;  /* 0x0000000800147308 */ /* 0x0003e60000000800 */
[C---:B------:R-:W-:Y:S08]  /*42a0*/  HMMA.16816.F32 R128, R92.reuse, R136, R160 ;  /* 0x000000885c80723c */ /* 0x040ff000000018a0 */
[----:B--2---:R-:W-:Y:S01]  /*42b0*/  HMMA.16816.F32 R160, R92, R168, R164 ;  /* 0x000000a85ca0723c */ /* 0x004fe200000018a4 */
[----:B-1----:R-:W-:-:S02]  /*42c0*/  FFMA.FTZ R8, R202, c[0x0][0x2d0], -R0 ;  /* 0x0000b400ca087a23 */ /* 0x002fc40000010800 */
[----:B------:R-:W-:Y:S02]  /*42d0*/  FFMA.FTZ R0, R212, c[0x0][0x2d0], -R0 ;  /* 0x0000b400d4007a23 */ /* 0x000fe40000010800 */
[----:B------:R1:W2:Y:S03]  /*42e0*/  MUFU.EX2 R19, R8 ;  /* 0x0000000800137308 */ /* 0x0002a60000000800 */
[C---:B------:R-:W-:Y:S05]  /*42f0*/  HMMA.16816.F32 R164, R92.reuse, R170, R88 ;  /* 0x000000aa5ca4723c */ /* 0x040fea0000001858 */
[----:B------:R5:W-:Y:S03]  /*4300*/  MUFU.EX2 R17, R0 ;  /* 0x0000000000117308 */ /* 0x000be60000000800 */
[C---:B---3--:R-:W-:Y:S01]  /*4310*/  HMMA.16816.F32 R108, R92.reuse, R120, R108 ;  /* 0x000000785c6c723c */ /* 0x048fe2000000186c */
[----:B-1----:R-:W1:Y:S07]  /*4320*/  LDSM.16.MT88.4 R8, [R218+0x2d00] ;  /* 0x002d0000da08783b */ /* 0x002e6e0000004200 */
[----:B------:R-:W-:Y:S01]  /*4330*/  HMMA.16816.F32 R116, R92, R122, R116 ;  /* 0x0000007a5c74723c */ /* 0x000fe20000001874 */
[----:B-----5:R-:W-:-:S07]  /*4340*/  FFMA.FTZ R0, R250, c[0x0][0x2d0], -R3 ;  /* 0x0000b400fa007a23 */ /* 0x020fce0000010803 */
[C---:B------:R-:W-:Y:S01]  /*4350*/  HMMA.16816.F32 R132, R92.reuse, R138, R132 ;  /* 0x0000008a5c84723c */ /* 0x040fe20000001884 */
[----:B------:R3:W-:Y:S07]  /*4360*/  MUFU.EX2 R13, R0 ;  /* 0x00000000000d7308 */ /* 0x0007ee0000000800 */
[C---:B------:R-:W-:Y:S08]  /*4370*/  HMMA.16816.F32 R144, R92.reuse, R152, R144 ;  /* 0x000000985c90723c */ /* 0x040ff00000001890 */
[----:B------:R-:W-:Y:S01]  /*4380*/  HMMA.16816.F32 R148, R92, R154, R148 ;  /* 0x0000009a5c94723c */ /* 0x000fe20000001894 */
[----:B---3--:R-:W-:-:S04]  /*4390*/  FFMA.FTZ R0, R213, c[0x0][0x2d0], -R3 ;  /* 0x0000b400d5007a23 */ /* 0x008fc80000010803 */
[----:B------:R3:W5:Y:S03]  /*43a0*/  MUFU.EX2 R14, R0 ;  /* 0x00000000000e7308 */ /* 0x0007660000000800 */
[C---:B----4-:R-:W-:Y:S08]  /*43b0*/  HMMA.16816.F32 R72, R92.reuse, R80, R184 ;  /* 0x000000505c48723c */ /* 0x050ff000000018b8 */
[----:B------:R-:W-:Y:S01]  /*43c0*/  HMMA.16816.F32 R76, R92, R82, R112 ;  /* 0x000000525c4c723c */ /* 0x000fe20000001870 */
[----:B---3--:R-:W-:-:S07]  /*43d0*/  FFMA.FTZ R0, R214, c[0x0][0x2d0], -R3 ;  /* 0x0000b400d6007a23 */ /* 0x008fce0000010803 */
[C---:B-1----:R-:W-:Y:S01]  /*43e0*/  HMMA.16816.F32 R88, R92.reuse, R8, R188 ;  /* 0x000000085c58723c */ /* 0x042fe200000018bc */
[----:B------:R-:W-:Y:S01]  /*43f0*/  FFMA.FTZ R3, R215, c[0x0][0x2d0], -R3 ;  /* 0x0000b400d7037a23 */ /* 0x000fe20000010803 */
[----:B------:R1:W-:Y:S06]  /*4400*/  MUFU.EX2 R15, R0 ;  /* 0x00000000000f7308 */ /* 0x0003ec0000000800 */
[----:B------:R-:W-:Y:S02]  /*4410*/  HMMA.16816.F32 R92, R92, R10, R96 ;  /* 0x0000000a5c5c723c */ /* 0x000fe40000001860 */
[----:B------:R3:W4:Y:S05]  /*4420*/  MUFU.EX2 R16, R3 ;  /* 0x0000000300107308 */ /* 0x00072a0000000800 */
[----:B--2---:R-:W-:-:S02]  /*4430*/  F2FP.PACK_AB R96, R19, R20 ;  /* 0x000000141360723e */ /* 0x004fc400000000ff */
[----:B-----5:R-:W-:Y:S01]  /*4440*/  F2FP.PACK_AB R97, R14, R13 ;  /* 0x0000000d0e61723e */ /* 0x020fe200000000ff */
[----:B-1----:R-:W-:Y:S01]  /*4450*/  FADD.FTZ R0, R241, R235 ;  /* 0x000000ebf1007221 */ /* 0x002fe20000010000 */
[----:B------:R-:W-:-:S03]  /*4460*/  F2FP.PACK_AB R98, R17, R18 ;  /* 0x000000121162723e */ /* 0x000fc600000000ff */
[----:B------:R-:W-:Y:S02]  /*4470*/  FADD.FTZ R0, R242, R0 ;  /* 0x00000000f2007221 */ /* 0x000fe40000010000 */
[----:B---3--:R-:W-:Y:S01]  /*4480*/  FADD.FTZ R3, R247, R245 ;  /* 0x000000f5f7037221 */ /* 0x008fe20000010000 */
[----:B----4-:R-:W-:Y:S01]  /*4490*/  F2FP.PACK_AB R99, R16, R15 ;  /* 0x0000000f1063723e */ /* 0x010fe200000000ff */
[----:B------:R-:W-:Y:S02]  /*44a0*/  FADD.FTZ R5, R243, R0 ;  /* 0x00000000f3057221 */ /* 0x000fe40000010000 */
[----:B------:R-:W-:Y:S02]  /*44b0*/  FADD.FTZ R6, R244, R3 ;  /* 0x00000003f4067221 */ /* 0x000fe40000010000 */
[----:B------:R-:W-:Y:S02]  /*44c0*/  FADD.FTZ R3, R251, R7 ;  /* 0x00000007fb037221 */ /* 0x000fe40000010000 */
[----:B------:R-:W-:Y:S01]  /*44d0*/  FADD.FTZ R0, R246, R6 ;  /* 0x00000006f6007221 */ /* 0x000fe20000010000 */
[----:B------:R-:W-:Y:S01]  /*44e0*/  HMMA.16816.F32 R124, R96, R136, R124 ;  /* 0x00000088607c723c */ /* 0x000fe2000000187c */
[----:B------:R-:W-:-:S02]  /*44f0*/  FADD.FTZ R7, R210, R5 ;  /* 0x00000005d2077221 */ /* 0x000fc40000010000 */
[----:B------:R-:W-:Y:S02]  /*4500*/  FADD.FTZ R5, R223, R0 ;  /* 0x00000000df057221 */ /* 0x000fe40000010000 */
[----:B------:R-:W-:Y:S02]  /*4510*/  FADD.FTZ R0, R209, R7 ;  /* 0x00000007d1007221 */ /* 0x000fe40000010000 */
[----:B------:R-:W-:Y:S01]  /*4520*/  FADD.FTZ R6, R197, R4 ;  /* 0x00000004c5067221 */ /* 0x000fe20000010000 */
[----:B------:R-:W-:Y:S01]  /*4530*/  HMMA.16816.F32 R112, R96, R120, R176 ;  /* 0x000000786070723c */ /* 0x000fe200000018b0 */
[----:B------:R-:W-:Y:S02]  /*4540*/  FADD.FTZ R4, R229, R3 ;  /* 0x00000003e5047221 */ /* 0x000fe40000010000 */
[----:B------:R-:W-:Y:S02]  /*4550*/  FADD.FTZ R0, R208, R0 ;  /* 0x00000000d0007221 */ /* 0x000fe40000010000 */
[----:B------:R-:W-:-:S02]  /*4560*/  FADD.FTZ R3, R198, R6 ;  /* 0x00000006c6037221 */ /* 0x000fc40000010000 */
[----:B------:R-:W-:Y:S01]  /*4570*/  FADD.FTZ R5, R226, R5 ;  /* 0x00000005e2057221 */ /* 0x000fe20000010000 */
[C---:B------:R-:W-:Y:S01]  /*4580*/  HMMA.16816.F32 R136, R96.reuse, R138, R140 ;  /* 0x0000008a6088723c */ /* 0x040fe2000000188c */
        /* <DEDUP_REMOVED lines=44> */
[----:B------:R1:W-:Y:S01]  /*4850*/  STL [R1+0x10], R0 ;  /* 0x0000100001007387 */ /* 0x0003e20000100800 */
[----:B------:R-:W-:Y:S01]  /*4860*/  FADD.FTZ R4, R44, R4 ;  /* 0x000000042c047221 */ /* 0x000fe20000010000 */
[----:B------:R-:W-:Y:S01]  /*4870*/  HMMA.16816.F32 R96, R96, R10, R36 ;  /* 0x0000000a6060723c */ /* 0x000fe20000001824 */
[----:B------:R-:W-:Y:S02]  /*4880*/  FADD.FTZ R6, R16, R3 ;  /* 0x0000000310067221 */ /* 0x000fe40000010000 */
[----:B------:R-:W-:-:S03]  /*4890*/  FADD.FTZ R3, R25, R4 ;  /* 0x0000000419037221 */ /* 0x000fc60000010000 */
[----:B------:R2:W-:Y:S01]  /*48a0*/  STL [R1+0x14], R6 ;  /* 0x0000140601007387 */ /* 0x0005e20000100800 */
[----:B-1----:R-:W-:-:S05]  /*48b0*/  FADD.FTZ R0, R22, R5 ;  /* 0x0000000516007221 */ /* 0x002fca0000010000 */
[----:B------:R2:W-:Y:S04]  /*48c0*/  STL [R1+0x1c], R0 ;  /* 0x00001c0001007387 */ /* 0x0005e80000100800 */
[----:B------:R2:W-:Y:S01]  /*48d0*/  STL [R1+0x18], R3 ;  /* 0x0000180301007387 */ /* 0x0005e20000100800 */
[----:B------:R-:W-:Y:S05]  /*48e0*/  @!P0 BRA `(.L_x_1) ;  /* 0x00003ca000008947 */ /* 0x000fea0003800000 */
[----:B------:R-:W-:Y:S01]  /*48f0*/  IMAD.MOV.U32 R100, RZ, RZ, R104 ;  /* 0x000000ffff647224 */ /* 0x000fe200078e0068 */
[C---:B------:R-:W-:Y:S01]  /*4900*/  IADD3 R229, R221.reuse, 0x1000, RZ ;  /* 0x00001000dde57810 */ /* 0x040fe20007ffe0ff */
[----:B--2---:R-:W-:Y:S01]  /*4910*/  IMAD.MOV.U32 R3, RZ, RZ, R105 ;  /* 0x000000ffff037224 */ /* 0x004fe200078e0069 */
[C---:B------:R-:W-:Y:S01]  /*4920*/  IADD3 R228, R221.reuse, 0x1400, RZ ;  /* 0x00001400dde47810 */ /* 0x040fe20007ffe0ff */
[----:B------:R-:W-:Y:S01]  /*4930*/  IMAD.MOV.U32 R107, RZ, RZ, R2 ;  /* 0x000000ffff6b7224 */ /* 0x000fe200078e0002 */
[C---:B------:R-:W-:Y:S01]  /*4940*/  IADD3 R227, R221.reuse, 0x1800, RZ ;  /* 0x00001800dde37810 */ /* 0x040fe20007ffe0ff */
[----:B------:R-:W-:Y:S01]  /*4950*/  IMAD.MOV.U32 R106, RZ, RZ, R103 ;  /* 0x000000ffff6a7224 */ /* 0x000fe200078e0067 */
[C---:B------:R-:W-:Y:S01]  /*4960*/  IADD3 R226, R221.reuse, 0x1c00, RZ ;  /* 0x00001c00dde27810 */ /* 0x040fe20007ffe0ff */
[----:B------:R-:W-:Y:S01]  /*4970*/  ULEA.HI.SX32 UR25, UR21, 0xfffffffe, 0x1a ;  /* 0xfffffffe15197891 */ /* 0x000fe2000f8fd23f */
[C---:B------:R-:W-:Y:S01]  /*4980*/  IADD3 R225, R221.reuse, 0x2000, RZ ;  /* 0x00002000dde17810 */ /* 0x040fe20007ffe0ff */
[----:B------:R-:W-:Y:S01]  /*4990*/  ULDC.64 UR6, c[0x0][0x208] ;  /* 0x0000820000067ab9 */ /* 0x000fe20000000a00 */
[C---:B------:R-:W-:Y:S01]  /*49a0*/  IADD3 R224, R221.reuse, 0x2400, RZ ;  /* 0x00002400dde07810 */ /* 0x040fe20007ffe0ff */
[----:B------:R-:W-:Y:S01]  /*49b0*/  ULDC.64 UR4, c[0x0][0x1e0] ;  /* 0x0000780000047ab9 */ /* 0x000fe20000000a00 */
[----:B------:R-:W-:-:S02]  /*49c0*/  IADD3 R223, R221, 0x2800, RZ ;  /* 0x00002800dddf7810 */ /* 0x000fc40007ffe0ff */
[----:B------:R-:W-:Y:S02]  /*49d0*/  IADD3 R222, R221, 0x2c00, RZ ;  /* 0x00002c00ddde7810 */ /* 0x000fe40007ffe0ff */
[----:B------:R-:W2:Y:S02]  /*49e0*/  LDL R51, [R1+0x44] ;  /* 0x0000440001337983 */ /* 0x000ea40000100800 */
[----:B--2---:R-:W-:-:S03]  /*49f0*/  SHF.L.U32 R233, R51, 0x1, RZ ;  /* 0x0000000133e97819 */ /* 0x004fc600000006ff */
.L_x_2:
[----:B--2---:R-:W2:Y:S01]  /*4a00*/  LDL.64 R200, [R1] ;  /* 0x0000000001c87983 */ /* 0x004ea20000100a00 */
[----:B------:R-:W-:Y:S04]  /*4a10*/  DEPBAR.LE SB0, 0x0 ;  /* 0x000080000000791a */ /* 0x000fe80000000000 */
[----:B------:R-:W-:Y:S01]  /*4a20*/  USHF.R.S32.HI UR18, URZ, 0x1f, UR25 ;  /* 0x0000001f3f127899 */ /* 0x000fe20008011419 */
[----:B------:R-:W3:Y:S01]  /*4a30*/  LDL.64 R198, [R1+0x28] ;  /* 0x0000280001c67983 */ /* 0x000ee20000100a00 */
[----:B------:R-:W-:Y:S01]  /*4a40*/  UIMAD.WIDE.U32 UR30, UR25, UR6, URZ ;  /* 0x00000006191e72a5 */ /* 0x000fe2000f8e003f */
[----:B------:R-:W-:Y:S01]  /*4a50*/  SHF.R.S32.HI R251, RZ, 0x1f, R234 ;  /* 0x0000001ffffb7819 */ /* 0x000fe200000114ea */
[----:B------:R-:W-:Y:S02]  /*4a60*/  UIMAD UR18, UR18, UR6, URZ ;  /* 0x00000006121272a4 */ /* 0x000fe4000f8e023f */
[----:B------:R-:W-:Y:S01]  /*4a70*/  USHF.L.U32 UR21, UR30, 0x6, URZ ;  /* 0x000000061e157899 */ /* 0x000fe2000800063f */
[----:B------:R-:W4:Y:S01]  /*4a80*/  LDL R196, [R1+0x20] ;  /* 0x0000200001c47983 */ /* 0x000f220000100800 */
[----:B------:R-:W-:Y:S02]  /*4a90*/  UIMAD UR18, UR25, UR7, UR18 ;  /* 0x00000007191272a4 */ /* 0x000fe4000f8e0212 */
[----:B------:R-:W-:Y:S01]  /*4aa0*/  UIADD3 UR20, UP1, UP0, UR26, UR21, UR28 ;  /* 0x000000151a147290 */ /* 0x000fe2000f83e01c */
[----:B------:R-:W-:Y:S01]  /*4ab0*/  BAR.SYNC.DEFER_BLOCKING 0x0 ;  /* 0x0000000000007b1d */ /* 0x000fe20000010000 */
[----:B------:R-:W-:Y:S04]  /*4ac0*/  UIADD3 UR18, UR31, UR18, URZ ;  /* 0x000000121f127290 */ /* 0x000fe8000fffe03f */
[----:B------:R-:W-:Y:S04]  /*4ad0*/  USHF.L.U64.HI UR18, UR30, 0x6, UR18 ;  /* 0x000000061e127899 */ /* 0x000fe80008010212 */
[----:B------:R-:W-:Y:S01]  /*4ae0*/  UIADD3.X UR19, UR24, UR18, UR23, UP1, UP0 ;  /* 0x0000001218137290 */ /* 0x000fe20008fe0417 */
[----:B------:R-:W-:Y:S08]  /*4af0*/  LDSM.16.M88.4 R64, [R219+0x6100] ;  /* 0x00610000db40783b */ /* 0x000ff00000000200 */
[----:B------:R-:W1:Y:S08]  /*4b00*/  LDSM.16.M88.4 R16, [R216+0x3100] ;  /* 0x00310000d810783b */ /* 0x000e700000000200 */
[----:B------:R-:W5:Y:S08]  /*4b10*/  LDSM.16.M88.4 R60, [R219+0x7100] ;  /* 0x00710000db3c783b */ /* 0x000f700000000200 */
[----:B------:R-:W5:Y:S08]  /*4b20*/  LDSM.16.M88.4 R32, [R216+0x3500] ;  /* 0x00350000d820783b */ /* 0x000f700000000200 */
[----:B------:R-:W5:Y:S08]  /*4b30*/  LDSM.16.M88.4 R48, [R216+0x3900] ;  /* 0x00390000d830783b */ /* 0x000f700000000200 */
[----:B------:R-:W5:Y:S01]  /*4b40*/  LDSM.16.M88.4 R172, [R216+0x3d00] ;  /* 0x003d0000d8ac783b */ /* 0x000f620000000200 */
[-C--:B-1----:R-:W-:Y:S07]  /*4b50*/  HMMA.16816.F32 R4, R64, R16.reuse, RZ ;  /* 0x000000104004723c */ /* 0x082fee00000018ff */
[----:B------:R-:W-:Y:S01]  /*4b60*/  LDSM.16.M88.4 R176, [R220+0x6100] ;  /* 0x00610000dcb0783b */ /* 0x000fe20000000200 */
[C---:B-----5:R-:W-:Y:S07]  /*4b70*/  HMMA.16816.F32 R8, R60.reuse, R16, RZ ;  /* 0x000000103c08723c */ /* 0x060fee00000018ff */
[----:B------:R-:W1:Y:S01]  /*4b80*/  LDSM.16.M88.4 R180, [R221] ;  /* 0x00000000ddb4783b */ /* 0x000e620000000200 */
[-C--:B------:R-:W-:Y:S07]  /*4b90*/  HMMA.16816.F32 R12, R60, R18.reuse, RZ ;  /* 0x000000123c0c723c */ /* 0x080fee00000018ff */
[----:B------:R-:W5:Y:S01]  /*4ba0*/  LDSM.16.M88.4 R184, [R220+0x7100] ;  /* 0x00710000dcb8783b */ /* 0x000f620000000200 */
[C---:B------:R-:W-:Y:S07]  /*4bb0*/  HMMA.16816.F32 R16, R64.reuse, R18, RZ ;  /* 0x000000124010723c */ /* 0x040fee00000018ff */
[----:B------:R-:W-:Y:S01]  /*4bc0*/  LDSM.16.M88.4 R188, [R230] ;  /* 0x00000000e6bc783b */ /* 0x000fe20000000200 */
[-C--:B------:R-:W-:Y:S08]  /*4bd0*/  HMMA.16816.F32 R20, R64, R32.reuse, RZ ;  /* 0x000000204014723c */ /* 0x080ff000000018ff */
[C---:B------:R-:W-:Y:S08]  /*4be0*/  HMMA.16816.F32 R24, R60.reuse, R32, RZ ;  /* 0x000000203c18723c */ /* 0x040ff000000018ff */
        /* <DEDUP_REMOVED lines=9> */
[----:B------:R-:W-:Y:S01]  /*4c80*/  HMMA.16816.F32 R64, R64, R174, RZ ;  /* 0x000000ae4040723c */ /* 0x000fe200000018ff */
[----:B------:R-:W5:Y:S07]  /*4c90*/  LDSM.16.M88.4 R172, [R232] ;  /* 0x00000000e8ac783b */ /* 0x000f6e0000000200 */
[-C--:B-1----:R-:W-:Y:S08]  /*4ca0*/  HMMA.16816.F32 R4, R176, R180.reuse, R4 ;  /* 0x000000b4b004723c */ /* 0x082ff00000001804 */
[C---:B-----5:R-:W-:Y:S08]  /*4cb0*/  HMMA.16816.F32 R8, R184.reuse, R180, R8 ;  /* 0x000000b4b808723c */ /* 0x060ff00000001808 */
[-C--:B------:R-:W-:Y:S08]  /*4cc0*/  HMMA.16816.F32 R12, R184, R182.reuse, R12 ;  /* 0x000000b6b80c723c */ /* 0x080ff0000000180c */
[C---:B------:R-:W-:Y:S01]  /*4cd0*/  HMMA.16816.F32 R16, R176.reuse, R182, R16 ;  /* 0x000000b6b010723c */ /* 0x040fe20000001810 */
[----:B------:R-:W1:Y:S07]  /*4ce0*/  LDSM.16.M88.4 R180, [R231] ;  /* 0x00000000e7b4783b */ /* 0x000e6e0000000200 */
[-C--:B------:R-:W-:Y:S08]  /*4cf0*/  HMMA.16816.F32 R20, R176, R172.reuse, R20 ;  /* 0x000000acb014723c */ /* 0x080ff00000001814 */
[C---:B------:R-:W-:Y:S08]  /*4d00*/  HMMA.16816.F32 R24, R184.reuse, R172, R24 ;  /* 0x000000acb818723c */ /* 0x040ff00000001818 */
[-C--:B------:R-:W-:Y:S08]  /*4d10*/  HMMA.16816.F32 R28, R184, R174.reuse, R28 ;  /* 0x000000aeb81c723c */ /* 0x080ff0000000181c */
[C---:B------:R-:W-:Y:S08]  /*4d20*/  HMMA.16816.F32 R32, R176.reuse, R174, R32 ;  /* 0x000000aeb020723c */ /* 0x040ff00000001820 */
[-C--:B-1----:R-:W-:Y:S08]  /*4d30*/  HMMA.16816.F32 R36, R176, R180.reuse, R36 ;  /* 0x000000b4b024723c */ /* 0x082ff00000001824 */
[C---:B------:R-:W-:Y:S08]  /*4d40*/  HMMA.16816.F32 R40, R184.reuse, R180, R40 ;  /* 0x000000b4b828723c */ /* 0x040ff00000001828 */
[-C--:B------:R-:W-:Y:S04]  /*4d50*/  HMMA.16816.F32 R44, R184, R182.reuse, R44 ;  /* 0x000000b6b82c723c */ /* 0x080fe8000000182c */
[----:B--2---:R-:W-:Y:S01]  /*4d60*/  IADD3 R0, P1, R200, UR21, RZ ;  /* 0x00000015c8007c10 */ /* 0x004fe2000ff3e0ff */
[----:B------:R-:W-:Y:S03]  /*4d70*/  ULEA UR21, UP2, UR6, UR21, 0x5 ;  /* 0x0000001506157291 */ /* 0x000fe6000f84283f */
[C---:B------:R-:W-:Y:S01]  /*4d80*/  LEA R194, P0, R0.reuse, c[0x0][0x1f8], 0x1 ;  /* 0x00007e0000c27a11 */ /* 0x040fe200078008ff */
[C---:B------:R-:W-:Y:S04]  /*4d90*/  HMMA.16816.F32 R48, R176.reuse, R182, R48 ;  /* 0x000000b6b030723c */ /* 0x040fe80000001830 */
[C---:B------:R-:W-:Y:S01]  /*4da0*/  IADD3.X R2, R201.reuse, UR18, RZ, P1, !PT ;  /* 0x00000012c9027c10 */ /* 0x040fe20008ffe4ff */
[----:B------:R-:W-:Y:S03]  /*4db0*/  ULEA.HI.X UR18, UR6, UR18, UR7, 0x5, UP2 ;  /* 0x0000001206127291 */ /* 0x000fe600090f2c07 */
[----:B------:R-:W-:Y:S01]  /*4dc0*/  LEA.HI.X R195, R0, c[0x0][0x1fc], R2, 0x1, P0 ;  /* 0x00007f0000c37a11 */ /* 0x000fe200000f0c02 */
[-C--:B------:R-:W-:Y:S03]  /*4dd0*/  HMMA.16816.F32 R52, R176, R188.reuse, R52 ;  /* 0x000000bcb034723c */ /* 0x080fe60000001834 */
[--C-:B---3--:R-:W-:Y:S01]  /*4de0*/  IADD3 R0, P2, P1, R198, UR20, R234.reuse ;  /* 0x00000014c6007c10 */ /* 0x108fe2000f95e0ea */
[----:B------:R-:W-:Y:S01]  /*4df0*/  @!PT LDS RZ, [RZ] ;  /* 0x00000000fffff984 */ /* 0x000fe20000000800 */
[----:B------:R-:W-:Y:S01]  /*4e00*/  @!PT LDS RZ, [RZ] ;  /* 0x00000000fffff984 */ /* 0x000fe20000000800 */
[----:B------:R-:W-:Y:S01]  /*4e10*/  @!PT LDS RZ, [RZ] ;  /* 0x00000000fffff984 */ /* 0x000fe20000000800 */
[----:B------:R1:W-:Y:S01]  /*4e20*/  LDGSTS.E.BYPASS.LTC128B.128 [R233+0x100], [R194.64], !P6 ;  /* 0x00100000c2e97fae */ /* 0x0003e2000f101d50 */
[----:B------:R-:W-:Y:S01]  /*4e30*/  IADD3 R2, P0, R200, UR21, RZ ;  /* 0x00000015c8027c10 */ /* 0x000fe2000ff1e0ff */
[----:B------:R-:W-:Y:S01]  /*4e40*/  UIADD3 UR20, UP1, UP0, UR26, UR21, UR28 ;  /* 0x000000151a147290 */ /* 0x000fe2000f83e01c */
[----:B------:R-:W-:Y:S01]  /*4e50*/  LEA R104, P3, R0, c[0x0][0x1f8], 0x1 ;  /* 0x00007e0000687a11 */ /* 0x000fe200078608ff */
[C---:B------:R-:W-:Y:S04]  /*4e60*/  HMMA.16816.F32 R56, R184.reuse, R188, R56 ;  /* 0x000000bcb838723c */ /* 0x040fe80000001838 */
[----:B----4-:R-:W-:Y:S01]  /*4e70*/  IADD3.X R103, R196, UR19, R251, P2, P1 ;  /* 0x00000013c4677c10 */ /* 0x010fe200097e24fb */
[----:B------:R-:W-:Y:S01]  /*4e80*/  UIADD3.X UR19, UR24, UR18, UR23, UP1, UP0 ;  /* 0x0000001218137290 */ /* 0x000fe20008fe0417 */
[----:B------:R-:W-:Y:S01]  /*4e90*/  LEA R192, P2, R2, c[0x0][0x1f8], 0x1 ;  /* 0x00007e0002c07a11 */ /* 0x000fe200078408ff */
[----:B------:R-:W-:Y:S01]  /*4ea0*/  UISETP.GT.AND UP0, UPT, UR25, URZ, UPT ;  /* 0x0000003f1900728c */ /* 0x000fe2000bf04270 */
[----:B------:R-:W-:Y:S01]  /*4eb0*/  LEA.HI.X R105, R0, c[0x0][0x1fc], R103, 0x1, P3 ;  /* 0x00007f0000697a11 */ /* 0x000fe200018f0c67 */
[-C--:B------:R-:W-:Y:S01]  /*4ec0*/  HMMA.16816.F32 R60, R184, R190.reuse, R60 ;  /* 0x000000beb83c723c */ /* 0x080fe2000000183c */
[----:B------:R-:W-:Y:S02]  /*4ed0*/  UIADD3 UR25, UR25, -0x1, URZ ;  /* 0xffffffff19197890 */ /* 0x000fe4000fffe03f */
[----:B------:R-:W-:Y:S01]  /*4ee0*/  IADD3.X R102, R201, UR18, RZ, P0, !PT ;  /* 0x00000012c9667c10 */ /* 0x000fe200087fe4ff */
[----:B------:R2:W-:Y:S01]  /*4ef0*/  LDGSTS.E.BYPASS.LTC128B.128 [R233+0x1100], [R104.64+0x40], !P5 ;  /* 0x0110004068e97fae */ /* 0x0005e2000e901d50 */
[----:B------:R-:W-:Y:S02]  /*4f00*/  IADD3 R101, P1, P0, R198, UR20, R234 ;  /* 0x00000014c6657c10 */ /* 0x000fe4000f83e0ea */
[----:B------:R-:W-:Y:S01]  /*4f10*/  LEA.HI.X R193, R2, c[0x0][0x1fc], R102, 0x1, P2 ;  /* 0x00007f0002c17a11 */ /* 0x000fe200010f0c66 */
[----:B------:R-:W-:Y:S01]  /*4f20*/  HMMA.16816.F32 R64, R176, R190, R64 ;  /* 0x000000beb040723c */ /* 0x000fe20000001840 */
[----:B------:R-:W-:Y:S02]  /*4f30*/  @UP0 USHF.R.S32.HI UR18, URZ, 0x1f, UR25 ;  /* 0x0000001f3f120899 */ /* 0x000fe40008011419 */
[----:B------:R-:W-:Y:S01]  /*4f40*/  @UP0 UIMAD.WIDE.U32 UR30, UR25, UR4, URZ ;  /* 0x00000004191e02a5 */ /* 0x000fe2000f8e003f */
[----:B------:R2:W-:Y:S01]  /*4f50*/  LDGSTS.E.BYPASS.LTC128B.128 [R233+0x2100], [R104.64+0x80], !P4 ;  /* 0x0210008068e97fae */ /* 0x0005e2000e101d50 */
[----:B------:R-:W-:Y:S01]  /*4f60*/  IADD3.X R0, R196, UR19, R251, P1, P0 ;  /* 0x00000013c4007c10 */ /* 0x000fe20008fe04fb */
[----:B------:R-:W-:Y:S01]  /*4f70*/  @UP0 UIMAD UR18, UR18, UR4, URZ ;  /* 0x00000004121202a4 */ /* 0x000fe2000f8e023f */
[C---:B------:R-:W-:Y:S01]  /*4f80*/  LEA R102, P2, R101.reuse, c[0x0][0x1f8], 0x1 ;  /* 0x00007e0065667a11 */ /* 0x040fe200078408ff */
[----:B------:R-:W-:Y:S01]  /*4f90*/  @UP0 USHF.L.U32 UR19, UR30, 0x6, URZ ;  /* 0x000000061e130899 */ /* 0x000fe2000800063f */
[----:B------:R-:W-:Y:S01]  /*4fa0*/  PLOP3.LUT P0, PT, PT, PT, UP0, 0x80, 0x0 ;  /* 0x000000000000781c */ /* 0x000fe20003f0f008 */
[----:B------:R-:W-:Y:S02]  /*4fb0*/  @UP0 UIMAD UR18, UR25, UR5, UR18 ;  /* 0x00000005191202a4 */ /* 0x000fe4000f8e0212 */
[----:B------:R1:W-:Y:S01]  /*4fc0*/  LDGSTS.E.BYPASS.LTC128B.128 [R233+0x900], [R192.64], !P6 ;  /* 0x00900000c0e97fae */ /* 0x0003e2000f101d50 */
[----:B------:R-:W-:Y:S01]  /*4fd0*/  LEA.HI.X R103, R101, c[0x0][0x1fc], R0, 0x1, P2 ;  /* 0x00007f0065677a11 */ /* 0x000fe200010f0c00 */
[----:B------:R-:W-:Y:S02]  /*4fe0*/  @UP0 UIADD3 UR18, UR31, UR18, URZ ;  /* 0x000000121f120290 */ /* 0x000fe4000fffe03f */
[----:B------:R-:W-:Y:S02]  /*4ff0*/  @UP0 UIADD3 UR21, UP3, UR11, UR19, URZ ;  /* 0x000000130b150290 */ /* 0x000fe4000ff7e03f */
[----:B------:R-:W-:Y:S02]  /*5000*/  @UP0 USHF.L.U64.HI UR18, UR30, 0x6, UR18 ;  /* 0x000000061e120899 */ /* 0x000fe40008010212 */
[----:B------:R3:W-:Y:S01]  /*5010*/  LDGSTS.E.BYPASS.LTC128B.128 [R233+0x1900], [R102.64+0x40], !P5 ;  /* 0x0190004066e97fae */ /* 0x0007e2000e901d50 */
[----:B------:R-:W-:Y:S02]  /*5020*/  @UP0 UIADD3 UR20, UP5, UP4, UR14, UR19, UR12 ;  /* 0x000000130e140290 */ /* 0x000fe4000fcbe00c */
[----:B------:R-:W-:Y:S05]  /*5030*/  @UP0 UIADD3 UR22, UP2, UP1, UR14, UR21, UR12 ;  /* 0x000000150e160290 */ /* 0x000fea000f95e00c */
[----:B------:R3:W-:Y:S08]  /*5040*/  LDGSTS.E.BYPASS.LTC128B.128 [R233+0x2900], [R102.64+0x80], !P4 ;  /* 0x0290008066e97fae */ /* 0x0007f0000e101d50 */
[----:B------:R-:W-:Y:S08]  /*5050*/  LDSM.16.M88.4 R196, [R216+0x4100] ;  /* 0x00410000d8c4783b */ /* 0x000ff00000000200 */
[----:B-1----:R-:W1:Y:S08]  /*5060*/  LDSM.16.M88.4 R192, [R219+0x8100] ;  /* 0x00810000dbc0783b */ /* 0x002e700000000200 */
[----:B------:R-:W4:Y:S08]  /*5070*/  LDSM.16.M88.4 R200, [R219+0x9100] ;  /* 0x00910000dbc8783b */ /* 0x000f300000000200 */
[----:B------:R-:W5:Y:S08]  /*5080*/  LDSM.16.M88.4 R172, [R216+0x4500] ;  /* 0x00450000d8ac783b */ /* 0x000f700000000200 */
[----:B------:R-:W2:Y:S08]  /*5090*/  LDSM.16.M88.4 R180, [R216+0x4900] ;  /* 0x00490000d8b4783b */ /* 0x000eb00000000200 */
[----:B------:R-:W2:Y:S01]  /*50a0*/  LDSM.16.M88.4 R184, [R216+0x4d00] ;  /* 0x004d0000d8b8783b */ /* 0x000ea20000000200 */
[-C--:B-1----:R-:W-:Y:S07]  /*50b0*/  HMMA.16816.F32 R4, R192, R196.reuse, R4 ;  /* 0x000000c4c004723c */ /* 0x082fee0000001804 */
[----:B------:R-:W-:Y:S01]  /*50c0*/  LDSM.16.M88.4 R204, [R220+0x8100] ;  /* 0x00810000dccc783b */ /* 0x000fe20000000200 */
[C---:B----4-:R-:W-:Y:S07]  /*50d0*/  HMMA.16816.F32 R8, R200.reuse, R196, R8 ;  /* 0x000000c4c808723c */ /* 0x050fee0000001808 */
[----:B------:R-:W1:Y:S01]  /*50e0*/  LDSM.16.M88.4 R208, [R229] ;  /* 0x00000000e5d0783b */ /* 0x000e620000000200 */
[-C--:B------:R-:W-:Y:S07]  /*50f0*/  HMMA.16816.F32 R12, R200, R198.reuse, R12 ;  /* 0x000000c6c80c723c */ /* 0x080fee000000180c */
[----:B------:R-:W4:Y:S01]  /*5100*/  LDSM.16.M88.4 R212, [R220+0x9100] ;  /* 0x00910000dcd4783b */ /* 0x000f220000000200 */
[C---:B------:R-:W-:Y:S07]  /*5110*/  HMMA.16816.F32 R16, R192.reuse, R198, R16 ;  /* 0x000000c6c010723c */ /* 0x040fee0000001810 */
[----:B------:R-:W1:Y:S01]  /*5120*/  LDSM.16.M88.4 R176, [R228] ;  /* 0x00000000e4b0783b */ /* 0x000e620000000200 */
[-C--:B-----5:R-:W-:Y:S07]  /*5130*/  HMMA.16816.F32 R20, R192, R172.reuse, R20 ;  /* 0x000000acc014723c */ /* 0x0a0fee0000001814 */
[----:B------:R-:W5:Y:S01]  /*5140*/  LDSM.16.M88.4 R188, [R227] ;  /* 0x00000000e3bc783b */ /* 0x000f620000000200 */
[C---:B------:R-:W-:Y:S07]  /*5150*/  HMMA.16816.F32 R24, R200.reuse, R172, R24 ;  /* 0x000000acc818723c */ /* 0x040fee0000001818 */
[----:B------:R-:W-:Y:S01]  /*5160*/  LDSM.16.M88.4 R196, [R216+0x5900] ;  /* 0x00590000d8c4783b */ /* 0x000fe20000000200 */
[-C--:B------:R-:W-:Y:S07]  /*5170*/  HMMA.16816.F32 R28, R200, R174.reuse, R28 ;  /* 0x000000aec81c723c */ /* 0x080fee000000181c */
[----:B------:R-:W0:Y:S01]  /*5180*/  LDGDEPBAR ;  /* 0x00000000000079af */ /* 0x000e220000000000 */
[C---:B------:R-:W-:Y:S07]  /*5190*/  HMMA.16816.F32 R32, R192.reuse, R174, R32 ;  /* 0x000000aec020723c */ /* 0x040fee0000001820 */
[----:B------:R-:W1:Y:S01]  /*51a0*/  LDSM.16.M88.4 R172, [R226] ;  /* 0x00000000e2ac783b */ /* 0x000e620000000200 */
[-C--:B--2---:R-:W-:Y:S08]  /*51b0*/  HMMA.16816.F32 R36, R192, R180.reuse, R36 ;  /* 0x000000b4c024723c */ /* 0x084ff00000001824 */
[C---:B------:R-:W-:Y:S08]  /*51c0*/  HMMA.16816.F32 R40, R200.reuse, R180, R40 ;  /* 0x000000b4c828723c */ /* 0x040ff00000001828 */
[-C--:B------:R-:W-:Y:S08]  /*51d0*/  HMMA.16816.F32 R44, R200, R182.reuse, R44 ;  /* 0x000000b6c82c723c */ /* 0x080ff0000000182c */
[C---:B------:R-:W-:Y:S01]  /*51e0*/  HMMA.16816.F32 R48, R192.reuse, R182, R48 ;  /* 0x000000b6c030723c */ /* 0x040fe20000001830 */
[----:B------:R-:W-:Y:S07]  /*51f0*/  LDSM.16.M88.4 R180, [R219+0xa100] ;  /* 0x00a10000dbb4783b */ /* 0x000fee0000000200 */
[-C--:B------:R-:W-:Y:S08]  /*5200*/  HMMA.16816.F32 R52, R192, R184.reuse, R52 ;  /* 0x000000b8c034723c */ /* 0x080ff00000001834 */
[C---:B------:R-:W-:Y:S08]  /*5210*/  HMMA.16816.F32 R56, R200.reuse, R184, R56 ;  /* 0x000000b8c838723c */ /* 0x040ff00000001838 */
[-C--:B------:R-:W-:Y:S01]  /*5220*/  HMMA.16816.F32 R60, R200, R186.reuse, R60 ;  /* 0x000000bac83c723c */ /* 0x080fe2000000183c */
[----:B------:R-:W-:Y:S07]  /*5230*/  LDSM.16.M88.4 R200, [R216+0x5d00] ;  /* 0x005d0000d8c8783b */ /* 0x000fee0000000200 */
[----:B------:R-:W-:Y:S01]  /*5240*/  HMMA.16816.F32 R64, R192, R186, R64 ;  /* 0x000000bac040723c */ /* 0x000fe20000001840 */
[----:B------:R-:W2:Y:S07]  /*5250*/  LDSM.16.M88.4 R184, [R216+0x5100] ;  /* 0x00510000d8b8783b */ /* 0x000eae0000000200 */
[-C--:B-1----:R-:W-:Y:S01]  /*5260*/  HMMA.16816.F32 R4, R204, R208.reuse, R4 ;  /* 0x000000d0cc04723c */ /* 0x082fe20000001804 */
[----:B------:R-:W1:Y:S07]  /*5270*/  LDSM.16.M88.4 R192, [R219+0xb100] ;  /* 0x00b10000dbc0783b */ /* 0x000e6e0000000200 */
[C---:B----4-:R-:W-:Y:S08]  /*5280*/  HMMA.16816.F32 R8, R212.reuse, R208, R8 ;  /* 0x000000d0d408723c */ /* 0x050ff00000001808 */
[-C--:B------:R-:W-:Y:S08]  /*5290*/  HMMA.16816.F32 R12, R212, R210.reuse, R12 ;  /* 0x000000d2d40c723c */ /* 0x080ff0000000180c */
[C---:B------:R-:W-:Y:S01]  /*52a0*/  HMMA.16816.F32 R16, R204.reuse, R210, R16 ;  /* 0x000000d2cc10723c */ /* 0x040fe20000001810 */
[----:B------:R-:W-:Y:S07]  /*52b0*/  LDSM.16.M88.4 R208, [R225] ;  /* 0x00000000e1d0783b */ /* 0x000fee0000000200 */
[-C--:B------:R-:W-:Y:S08]  /*52c0*/  HMMA.16816.F32 R20, R204, R176.reuse, R20 ;  /* 0x000000b0cc14723c */ /* 0x080ff00000001814 */
[C---:B------:R-:W-:Y:S08]  /*52d0*/  HMMA.16816.F32 R24, R212.reuse, R176, R24 ;  /* 0x000000b0d418723c */ /* 0x040ff00000001818 */
[-C--:B------:R-:W-:Y:S08]  /*52e0*/  HMMA.16816.F32 R28, R212, R178.reuse, R28 ;  /* 0x000000b2d41c723c */ /* 0x080ff0000000181c */
[C---:B------:R-:W-:Y:S01]  /*52f0*/  HMMA.16816.F32 R32, R204.reuse, R178, R32 ;  /* 0x000000b2cc20723c */ /* 0x040fe20000001820 */
[----:B------:R-:W4:Y:S07]  /*5300*/  LDSM.16.M88.4 R176, [R216+0x5500] ;  /* 0x00550000d8b0783b */ /* 0x000f2e0000000200 */
[-C--:B-----5:R-:W-:Y:S08]  /*5310*/  HMMA.16816.F32 R36, R204, R188.reuse, R36 ;  /* 0x000000bccc24723c */ /* 0x0a0ff00000001824 */
[C---:B------:R-:W-:Y:S08]  /*5320*/  HMMA.16816.F32 R40, R212.reuse, R188, R40 ;  /* 0x000000bcd428723c */ /* 0x040ff00000001828 */
[-C--:B------:R-:W-:Y:S08]  /*5330*/  HMMA.16816.F32 R44, R212, R190.reuse, R44 ;  /* 0x000000bed42c723c */ /* 0x080ff0000000182c */
[C---:B------:R-:W-:Y:S01]  /*5340*/  HMMA.16816.F32 R48, R204.reuse, R190, R48 ;  /* 0x000000becc30723c */ /* 0x040fe20000001830 */
[----:B------:R-:W5:Y:S07]  /*5350*/  LDSM.16.M88.4 R188, [R220+0xa100] ;  /* 0x00a10000dcbc783b */ /* 0x000f6e0000000200 */
[-C--:B------:R-:W-:Y:S08]  /*5360*/  HMMA.16816.F32 R52, R204, R172.reuse, R52 ;  /* 0x000000accc34723c */ /* 0x080ff00000001834 */
[C---:B------:R-:W-:Y:S08]  /*5370*/  HMMA.16816.F32 R56, R212.reuse, R172, R56 ;  /* 0x000000acd438723c */ /* 0x040ff00000001838 */
[-C--:B------:R-:W-:Y:S08]  /*5380*/  HMMA.16816.F32 R60, R212, R174.reuse, R60 ;  /* 0x000000aed43c723c */ /* 0x080ff0000000183c */
[----:B------:R-:W-:Y:S01]  /*5390*/  HMMA.16816.F32 R64, R204, R174, R64 ;  /* 0x000000aecc40723c */ /* 0x000fe20000001840 */
[----:B------:R-:W3:Y:S07]  /*53a0*/  LDSM.16.M88.4 R172, [R220+0xb100] ;  /* 0x00b10000dcac783b */ /* 0x000eee0000000200 */
[-C--:B--2---:R-:W-:Y:S08]  /*53b0*/  HMMA.16816.F32 R4, R180, R184.reuse, R4 ;  /* 0x000000b8b404723c */ /* 0x084ff00000001804 */
[C---:B-1----:R-:W-:Y:S08]  /*53c0*/  HMMA.16816.F32 R8, R192.reuse, R184, R8 ;  /* 0x000000b8c008723c */ /* 0x042ff00000001808 */
[-C--:B------:R-:W-:Y:S08]  /*53d0*/  HMMA.16816.F32 R12, R192, R186.reuse, R12 ;  /* 0x000000bac00c723c */ /* 0x080ff0000000180c */
[C---:B------:R-:W-:Y:S08]  /*53e0*/  HMMA.16816.F32 R16, R180.reuse, R186, R16 ;  /* 0x000000bab410723c */ /* 0x040ff00000001810 */
[-C--:B----4-:R-:W-:Y:S08]  /*53f0*/  HMMA.16816.F32 R20, R180, R176.reuse, R20 ;  /* 0x000000b0b414723c */ /* 0x090ff00000001814 */
[C---:B------:R-:W-:Y:S08]  /*5400*/  HMMA.16816.F32 R24, R192.reuse, R176, R24 ;  /* 0x000000b0c018723c */ /* 0x040ff00000001818 */
[-C--:B------:R-:W-:Y:S08]  /*5410*/  HMMA.16816.F32 R28, R192, R178.reuse, R28 ;  /* 0x000000b2c01c723c */ /* 0x080ff0000000181c */
        /* <DEDUP_REMOVED lines=8> */
[----:B------:R-:W-:Y:S08]  /*54a0*/  HMMA.16816.F32 R64, R180, R202, R64 ;  /* 0x000000cab440723c */ /* 0x000ff00000001840 */
[-C--:B-----5:R-:W-:Y:S08]  /*54b0*/  HMMA.16816.F32 R4, R188, R208.reuse, R4 ;  /* 0x000000d0bc04723c */ /* 0x0a0ff00000001804 */
[C---:B---3--:R-:W-:Y:S08]  /*54c0*/  HMMA.16816.F32 R8, R172.reuse, R208, R8 ;  /* 0x000000d0ac08723c */ /* 0x048ff00000001808 */
[-C--:B------:R-:W-:Y:S08]  /*54d0*/  HMMA.16816.F32 R12, R172, R210.reuse, R12 ;  /* 0x000000d2ac0c723c */ /* 0x080ff0000000180c */
[----:B------:R-:W-:Y:S01]  /*54e0*/  FMUL.FTZ R4, R4, c[0x0][0x320] ;  /* 0x0000c80004047a20 */ /* 0x000fe20000410000 */
[C---:B------:R-:W-:Y:S03]  /*54f0*/  HMMA.16816.F32 R16, R188.reuse, R210, R16 ;  /* 0x000000d2bc10723c */ /* 0x040fe60000001810 */
[----:B------:R-:W-:Y:S01]  /*5500*/  MUFU.TANH R177, R4 ;  /* 0x0000000400b17308 */ /* 0x000fe20000002400 */
[----:B------:R-:W-:Y:S02]  /*5510*/  FMUL.FTZ R5, R5, c[0x0][0x320] ;  /* 0x0000c80005057a20 */ /* 0x000fe40000410000 */
[----:B------:R-:W-:Y:S02]  /*5520*/  FMUL.FTZ R6, R6, c[0x0][0x320] ;  /* 0x0000c80006067a20 */ /* 0x000fe40000410000 */
[----:B------:R-:W-:Y:S04]  /*5530*/  FMUL.FTZ R7, R7, c[0x0][0x320] ;  /* 0x0000c80007077a20 */ /* 0x000fe80000410000 */
[----:B------:R-:W-:Y:S01]  /*5540*/  FMUL.FTZ R8, R8, c[0x0][0x320] ;  /* 0x0000c80008087a20 */ /* 0x000fe20000410000 */
[----:B------:R-:W-:Y:S01]  /*5550*/  MUFU.TANH R176, R5 ;  /* 0x0000000500b07308 */ /* 0x000fe20000002400 */
[----:B------:R-:W-:Y:S02]  /*5560*/  FMUL.FTZ R9, R9, c[0x0][0x320] ;  /* 0x0000c80009097a20 */ /* 0x000fe40000410000 */
[----:B------:R-:W-:Y:S02]  /*5570*/  FMUL.FTZ R10, R10, c[0x0][0x320] ;  /* 0x0000c8000a0a7a20 */ /* 0x000fe40000410000 */
[----:B------:R-:W-:Y:S02]  /*5580*/  FMUL.FTZ R11, R11, c[0x0][0x320] ;  /* 0x0000c8000b0b7a20 */ /* 0x000fe40000410000 */
[----:B------:R-:W-:Y:S02]  /*5590*/  FMUL.FTZ R13, R13, c[0x0][0x320] ;  /* 0x0000c8000d0d7a20 */ /* 0x000fe40000410000 */
[----:B------:R-:W-:Y:S01]  /*55a0*/  FMUL.FTZ R12, R12, c[0x0][0x320] ;  /* 0x0000c8000c0c7a20 */ /* 0x000fe20000410000 */
[----:B------:R-:W-:Y:S01]  /*55b0*/  MUFU.TANH R179, R6 ;  /* 0x0000000600b37308 */ /* 0x000fe20000002400 */
[----:B------:R-:W-:Y:S02]  /*55c0*/  FMUL.FTZ R18, R18, c[0x0][0x320] ;  /* 0x0000c80012127a20 */ /* 0x000fe40000410000 */
[----:B------:R-:W-:Y:S02]  /*55d0*/  FMUL.FTZ R16, R16, c[0x0][0x320] ;  /* 0x0000c80010107a20 */ /* 0x000fe40000410000 */
[----:B------:R-:W-:Y:S02]  /*55e0*/  FMUL.FTZ R19, R19, c[0x0][0x320] ;  /* 0x0000c80013137a20 */ /* 0x000fe40000410000 */
[----:B------:R-:W-:Y:S02]  /*55f0*/  FMUL.FTZ R17, R17, c[0x0][0x320] ;  /* 0x0000c80011117a20 */ /* 0x000fe40000410000 */
[----:B------:R-:W-:Y:S01]  /*5600*/  FMUL.FTZ R14, R14, c[0x0][0x320] ;  /* 0x0000c8000e0e7a20 */ /* 0x000fe20000410000 */
[----:B------:R1:W-:Y:S01]  /*5610*/  MUFU.TANH R178, R7 ;  /* 0x0000000700b27308 */ /* 0x0003e20000002400 */
[----:B------:R-:W-:Y:S09]  /*5620*/  FMUL.FTZ R15, R15, c[0x0][0x320] ;  /* 0x0000c8000f0f7a20 */ /* 0x000ff20000410000 */
[----:B------:R-:W2:Y:S10]  /*5630*/  MUFU.TANH R182, R8 ;  /* 0x0000000800b67308 */ /* 0x000eb40000002400 */
[----:B------:R-:W-:Y:S01]  /*5640*/  MUFU.TANH R181, R9 ;  /* 0x0000000900b57308 */ /* 0x000fe20000002400 */
[----:B-1----:R-:W1:Y:S09]  /*5650*/  LDSM.16.M88.4 R4, [R224] ;  /* 0x00000000e004783b */ /* 0x002e720000000200 */
[----:B------:R-:W-:Y:S01]  /*5660*/  MUFU.TANH R184, R10 ;  /* 0x0000000a00b87308 */ /* 0x000fe20000002400 */
[----:B--2---:R-:W-:Y:S09]  /*5670*/  FMNMX.FTZ R0, R182, R106, !PT ;  /* 0x0000006ab6007209 */ /* 0x004ff20007810000 */
[----:B------:R2:W-:Y:S10]  /*5680*/  MUFU.TANH R185, R11 ;  /* 0x0000000b00b97308 */ /* 0x0005f40000002400 */
[----:B------:R-:W-:Y:S10]  /*5690*/  MUFU.TANH R18, R18 ;  /* 0x0000001200127308 */ /* 0x000ff40000002400 */
[----:B------:R-:W3:Y:S01]  /*56a0*/  MUFU.TANH R16, R16 ;  /* 0x0000001000107308 */ /* 0x000ee20000002400 */
[----:B--2---:R-:W2:Y:S01]  /*56b0*/  LDSM.16.M88.4 R8, [R223] ;  /* 0x00000000df08783b */ /* 0x004ea20000000200 */
[-C--:B-1----:R-:W-:Y:S08]  /*56c0*/  HMMA.16816.F32 R20, R188, R4.reuse, R20 ;  /* 0x00000004bc14723c */ /* 0x082ff00000001814 */
[----:B------:R-:W-:Y:S01]  /*56d0*/  MUFU.TANH R12, R12 ;  /* 0x0000000c000c7308 */ /* 0x000fe20000002400 */
[C---:B------:R-:W-:Y:S09]  /*56e0*/  HMMA.16816.F32 R24, R172.reuse, R4, R24 ;  /* 0x00000004ac18723c */ /* 0x040ff20000001818 */
[----:B------:R-:W-:Y:S01]  /*56f0*/  MUFU.TANH R19, R19 ;  /* 0x0000001300137308 */ /* 0x000fe20000002400 */
[-C--:B------:R-:W-:Y:S08]  /*5700*/  HMMA.16816.F32 R28, R172, R6.reuse, R28 ;  /* 0x00000006ac1c723c */ /* 0x080ff0000000181c */
[C---:B------:R-:W-:Y:S01]  /*5710*/  HMMA.16816.F32 R32, R188.reuse, R6, R32 ;  /* 0x00000006bc20723c */ /* 0x040fe20000001820 */
[----:B------:R-:W1:Y:S01]  /*5720*/  MUFU.TANH R17, R17 ;  /* 0x0000001100117308 */ /* 0x000e620000002400 */
[----:B------:R-:W4:Y:S01]  /*5730*/  LDSM.16.M88.4 R4, [R222] ;  /* 0x00000000de04783b */ /* 0x000f220000000200 */
[----:B------:R-:W-:Y:S04]  /*5740*/  DEPBAR.LE SB0, 0x0 ;  /* 0x000080000000791a */ /* 0x000fe80000000000 */
[----:B------:R-:W-:Y:S02]  /*5750*/  FMUL.FTZ R22, R22, c[0x0][0x320] ;  /* 0x0000c80016167a20 */ /* 0x000fe40000410000 */
[----:B------:R-:W-:Y:S02]  /*5760*/  FMUL.FTZ R23, R23, c[0x0][0x320] ;  /* 0x0000c80017177a20 */ /* 0x000fe40000410000 */
[----:B------:R-:W-:Y:S01]  /*5770*/  MUFU.TANH R196, R22 ;  /* 0x0000001600c47308 */ /* 0x000fe20000002400 */
[----:B------:R-:W-:Y:S01]  /*5780*/  BAR.SYNC.DEFER_BLOCKING 0x0 ;  /* 0x0000000000007b1d */ /* 0x000fe20000010000 */
[----:B------:R-:W-:Y:S01]  /*5790*/  FMUL.FTZ R26, R26, c[0x0][0x320] ;  /* 0x0000c8001a1a7a20 */ /* 0x000fe20000410000 */
[-C--:B--2---:R-:W-:Y:S05]  /*57a0*/  HMMA.16816.F32 R36, R188, R8.reuse, R36 ;  /* 0x00000008bc24723c */ /* 0x084fea0000001824 */
[----:B------:R-:W-:Y:S02]  /*57b0*/  FMUL.FTZ R27, R27, c[0x0][0x320] ;  /* 0x0000c8001b1b7a20 */ /* 0x000fe40000410000 */
[----:B------:R-:W-:Y:S01]  /*57c0*/  MUFU.TANH R202, R26 ;  /* 0x0000001a00ca7308 */ /* 0x000fe20000002400 */
[----:B------:R-:W-:Y:S01]  /*57d0*/  FMUL.FTZ R20, R20, c[0x0][0x320] ;  /* 0x0000c80014147a20 */ /* 0x000fe20000410000 */
[C---:B------:R-:W-:Y:S01]  /*57e0*/  HMMA.16816.F32 R40, R172.reuse, R8, R40 ;  /* 0x00000008ac28723c */ /* 0x040fe20000001828 */
[----:B------:R-:W2:Y:S03]  /*57f0*/  LDL R8, [R1+0x30] ;  /* 0x0000300001087983 */ /* 0x000ea60000100800 */
[----:B------:R-:W-:Y:S02]  /*5800*/  FMUL.FTZ R21, R21, c[0x0][0x320] ;  /* 0x0000c80015157a20 */ /* 0x000fe40000410000 */
[----:B------:R-:W-:Y:S02]  /*5810*/  FMUL.FTZ R24, R24, c[0x0][0x320] ;  /* 0x0000c80018187a20 */ /* 0x000fe40000410000 */
[----:B------:R5:W-:Y:S01]  /*5820*/  MUFU.TANH R197, R23 ;  /* 0x0000001700c57308 */ /* 0x000be20000002400 */
[-C--:B------:R-:W-:Y:S03]  /*5830*/  HMMA.16816.F32 R44, R172, R10.reuse, R44 ;  /* 0x0000000aac2c723c */ /* 0x080fe6000000182c */
[----:B------:R-:W-:Y:S02]  /*5840*/  FMUL.FTZ R25, R25, c[0x0][0x320] ;  /* 0x0000c80019197a20 */ /* 0x000fe40000410000 */
[----:B------:R-:W-:Y:S02]  /*5850*/  FMUL.FTZ R34, R34, c[0x0][0x320] ;  /* 0x0000c80022227a20 */ /* 0x000fe40000410000 */
[----:B------:R-:W-:Y:S01]  /*5860*/  FMUL.FTZ R38, R38, c[0x0][0x320] ;  /* 0x0000c80026267a20 */ /* 0x000fe20000410000 */
[C---:B------:R-:W-:Y:S01]  /*5870*/  HMMA.16816.F32 R48, R188.reuse, R10, R48 ;  /* 0x0000000abc30723c */ /* 0x040fe20000001830 */
[----:B------:R1:W-:Y:S03]  /*5880*/  MUFU.TANH R204, R27 ;  /* 0x0000001b00cc7308 */ /* 0x0003e60000002400 */
[----:B------:R-:W-:Y:S02]  /*5890*/  FMUL.FTZ R36, R36, c[0x0][0x320] ;  /* 0x0000c80024247a20 */ /* 0x000fe40000410000 */
[----:B------:R-:W-:Y:S02]  /*58a0*/  FMUL.FTZ R39, R39, c[0x0][0x320] ;  /* 0x0000c80027277a20 */ /* 0x000fe40000410000 */
[-C--:B----4-:R-:W-:Y:S03]  /*58b0*/  HMMA.16816.F32 R52, R188, R4.reuse, R52 ;  /* 0x00000004bc34723c */ /* 0x090fe60000001834 */
[----:B------:R-:W-:Y:S01]  /*58c0*/  MUFU.TANH R180, R13 ;  /* 0x0000000d00b47308 */ /* 0x000fe20000002400 */
[----:B------:R-:W-:Y:S02]  /*58d0*/  FMUL.FTZ R41, R41, c[0x0][0x320] ;  /* 0x0000c80029297a20 */ /* 0x000fe40000410000 */
[----:B------:R-:W-:Y:S01]  /*58e0*/  FMUL.FTZ R37, R37, c[0x0][0x320] ;  /* 0x0000c80025257a20 */ /* 0x000fe20000410000 */
[----:B-----5:R-:W4:Y:S01]  /*58f0*/  LDL.64 R22, [R1+0x8] ;  /* 0x0000080001167983 */ /* 0x020f220000100a00 */
[C---:B------:R-:W-:Y:S04]  /*5900*/  HMMA.16816.F32 R56, R172.reuse, R4, R56 ;  /* 0x00000004ac38723c */ /* 0x040fe80000001838 */
[----:B------:R-:W-:Y:S01]  /*5910*/  FMUL.FTZ R32, R32, c[0x0][0x320] ;  /* 0x0000c80020207a20 */ /* 0x000fe20000410000 */
[----:B------:R-:W-:Y:S01]  /*5920*/  MUFU.TANH R2, R41 ;  /* 0x0000002900027308 */ /* 0x000fe20000002400 */
[----:B------:R-:W-:Y:S01]  /*5930*/  FMUL.FTZ R40, R40, c[0x0][0x320] ;  /* 0x0000c80028287a20 */ /* 0x000fe20000410000 */
[----:B------:R-:W-:Y:S01]  /*5940*/  FMNMX.FTZ R4, R177, R3, !PT ;  /* 0x00000003b1047209 */ /* 0x000fe20007810000 */
[----:B------:R-:W-:Y:S01]  /*5950*/  FMUL.FTZ R48, R48, c[0x0][0x320] ;  /* 0x0000c80030307a20 */ /* 0x000fe20000410000 */
[----:B-1----:R-:W5:Y:S01]  /*5960*/  LDL.64 R26, [R1+0x38] ;  /* 0x00003800011a7983 */ /* 0x002f620000100a00 */
[-C--:B------:R-:W-:Y:S03]  /*5970*/  HMMA.16816.F32 R60, R172, R6.reuse, R60 ;  /* 0x00000006ac3c723c */ /* 0x080fe6000000183c */
[----:B------:R-:W-:Y:S01]  /*5980*/  FMUL.FTZ R49, R49, c[0x0][0x320] ;  /* 0x0000c80031317a20 */ /* 0x000fe20000410000 */
[----:B------:R-:W-:Y:S01]  /*5990*/  FMNMX.FTZ R4, R176, R4, !PT ;  /* 0x00000004b0047209 */ /* 0x000fe20007810000 */
[----:B------:R-:W-:Y:S01]  /*59a0*/  MUFU.TANH R203, R48 ;  /* 0x0000003000cb7308 */ /* 0x000fe20000002400 */
[----:B------:R-:W-:Y:S02]  /*59b0*/  FMUL.FTZ R54, R54, c[0x0][0x320] ;  /* 0x0000c80036367a20 */ /* 0x000fe40000410000 */
[----:B------:R-:W-:Y:S01]  /*59c0*/  FMUL.FTZ R52, R52, c[0x0][0x320] ;  /* 0x0000c80034347a20 */ /* 0x000fe20000410000 */
[----:B---3--:R-:W-:Y:S01]  /*59d0*/  FMNMX.FTZ R4, R16, R4, !PT ;  /* 0x0000000410047209 */ /* 0x008fe20007810000 */
[----:B------:R-:W-:Y:S04]  /*59e0*/  HMMA.16816.F32 R64, R188, R6, R64 ;  /* 0x00000006bc40723c */ /* 0x000fe80000001840 */
[----:B------:R-:W-:Y:S01]  /*59f0*/  FMUL.FTZ R56, R56, c[0x0][0x320] ;  /* 0x0000c80038387a20 */ /* 0x000fe20000410000 */
[----:B------:R-:W1:Y:S01]  /*5a00*/  MUFU.TANH R192, R20 ;  /* 0x0000001400c07308 */ /* 0x000e620000002400 */
[----:B------:R-:W-:Y:S01]  /*5a10*/  FMUL.FTZ R55, R55, c[0x0][0x320] ;  /* 0x0000c80037377a20 */ /* 0x000fe20000410000 */
[----:B------:R-:W-:Y:S01]  /*5a20*/  FMNMX.FTZ R4, R17, R4, !PT ;  /* 0x0000000411047209 */ /* 0x000fe20007810000 */
[----:B------:R-:W-:Y:S04]  /*5a30*/  FMUL.FTZ R53, R53, c[0x0][0x320] ;  /* 0x0000c80035357a20 */ /* 0x000fe80000410000 */
[----:B------:R-:W-:Y:S02]  /*5a40*/  FMUL.FTZ R35, R35, c[0x0][0x320] ;  /* 0x0000c80023237a20 */ /* 0x000fe40000410000 */
[----:B------:R-:W-:Y:S01]  /*5a50*/  FMUL.FTZ R33, R33, c[0x0][0x320] ;  /* 0x0000c80021217a20 */ /* 0x000fe20000410000 */
[----:B------:R3:W-:Y:S01]  /*5a60*/  MUFU.TANH R48, R56 ;  /* 0x0000003800307308 */ /* 0x0007e20000002400 */
[----:B------:R-:W-:Y:S02]  /*5a70*/  FMUL.FTZ R50, R50, c[0x0][0x320] ;  /* 0x0000c80032327a20 */ /* 0x000fe40000410000 */
[----:B------:R-:W-:Y:S02]  /*5a80*/  FMUL.FTZ R44, R44, c[0x0][0x320] ;  /* 0x0000c8002c2c7a20 */ /* 0x000fe40000410000 */
[----:B------:R-:W-:Y:S02]  /*5a90*/  FMUL.FTZ R51, R51, c[0x0][0x320] ;  /* 0x0000c80033337a20 */ /* 0x000fe40000410000 */
[----:B------:R-:W-:Y:S02]  /*5aa0*/  FMUL.FTZ R57, R57, c[0x0][0x320] ;  /* 0x0000c80039397a20 */ /* 0x000fe40000410000 */
[----:B------:R-:W-:Y:S01]  /*5ab0*/  FMUL.FTZ R65, R65, c[0x0][0x320] ;  /* 0x0000c80041417a20 */ /* 0x000fe20000410000 */
[----:B------:R-:W-:Y:S01]  /*5ac0*/  MUFU.TANH R199, R24 ;  /* 0x0000001800c77308 */ /* 0x000fe20000002400 */
[----:B------:R-:W-:Y:S02]  /*5ad0*/  FMUL.FTZ R66, R66, c[0x0][0x320] ;  /* 0x0000c80042427a20 */ /* 0x000fe40000410000 */
[----:B------:R-:W-:Y:S01]  /*5ae0*/  FMUL.FTZ R67, R67, c[0x0][0x320] ;  /* 0x0000c80043437a20 */ /* 0x000fe20000410000 */
[----:B-1----:R-:W-:Y:S01]  /*5af0*/  FMNMX.FTZ R4, R192, R4, !PT ;  /* 0x00000004c0047209 */ /* 0x002fe20007810000 */
[----:B------:R-:W-:Y:S02]  /*5b00*/  FMUL.FTZ R64, R64, c[0x0][0x320] ;  /* 0x0000c80040407a20 */ /* 0x000fe40000410000 */
[----:B------:R-:W-:Y:S02]  /*5b10*/  FMUL.FTZ R60, R60, c[0x0][0x320] ;  /* 0x0000c8003c3c7a20 */ /* 0x000fe40000410000 */
[----:B------:R-:W-:Y:S01]  /*5b20*/  FMUL.FTZ R61, R61, c[0x0][0x320] ;  /* 0x0000c8003d3d7a20 */ /* 0x000fe20000410000 */
[----:B------:R-:W1:Y:S01]  /*5b30*/  MUFU.TANH R193, R21 ;  /* 0x0000001500c17308 */ /* 0x000e620000002400 */
[----:B------:R-:W-:Y:S02]  /*5b40*/  FMUL.FTZ R58, R58, c[0x0][0x320] ;  /* 0x0000c8003a3a7a20 */ /* 0x000fe40000410000 */
[----:B------:R-:W-:Y:S01]  /*5b50*/  FMUL.FTZ R59, R59, c[0x0][0x320] ;  /* 0x0000c8003b3b7a20 */ /* 0x000fe20000410000 */
[----:B---3--:R-:W-:Y:S01]  /*5b60*/  MOV R56, R2 ;  /* 0x0000000200387202 */ /* 0x008fe20000000f00 */
[----:B------:R-:W-:Y:S01]  /*5b70*/  FMUL.FTZ R62, R62, c[0x0][0x320] ;  /* 0x0000c8003e3e7a20 */ /* 0x000fe20000410000 */
[----:B------:R-:W-:Y:S01]  /*5b80*/  FMNMX.FTZ R2, R179, R100, !PT ;  /* 0x00000064b3027209 */ /* 0x000fe20007810000 */
[----:B------:R-:W-:Y:S02]  /*5b90*/  FMUL.FTZ R28, R28, c[0x0][0x320] ;  /* 0x0000c8001c1c7a20 */ /* 0x000fe40000410000 */
[----:B------:R-:W-:Y:S01]  /*5ba0*/  FMUL.FTZ R29, R29, c[0x0][0x320] ;  /* 0x0000c8001d1d7a20 */ /* 0x000fe20000410000 */
[----:B------:R-:W3:Y:S01]  /*5bb0*/  MUFU.TANH R198, R25 ;  /* 0x0000001900c67308 */ /* 0x000ee20000002400 */
[----:B------:R-:W-:Y:S01]  /*5bc0*/  FMNMX.FTZ R5, R178, R2, !PT ;  /* 0x00000002b2057209 */ /* 0x000fe20007810000 */
[----:B------:R-:W-:Y:S01]  /*5bd0*/  FMUL.FTZ R45, R45, c[0x0][0x320] ;  /* 0x0000c8002d2d7a20 */ /* 0x000fe20000410000 */
[----:B------:R-:W-:Y:S01]  /*5be0*/  FMNMX.FTZ R2, R181, R0, !PT ;  /* 0x00000000b5027209 */ /* 0x000fe20007810000 */
[----:B------:R-:W-:Y:S01]  /*5bf0*/  FMUL.FTZ R30, R30, c[0x0][0x320] ;  /* 0x0000c8001e1e7a20 */ /* 0x000fe20000410000 */
[----:B------:R-:W-:Y:S01]  /*5c00*/  FMNMX.FTZ R0, R18, R5, !PT ;  /* 0x0000000512007209 */ /* 0x000fe20007810000 */
[----:B------:R-:W-:Y:S01]  /*5c10*/  FMUL.FTZ R31, R31, c[0x0][0x320] ;  /* 0x0000c8001f1f7a20 */ /* 0x000fe20000410000 */
[----:B------:R-:W-:Y:S01]  /*5c20*/  FMNMX.FTZ R2, R12, R2, !PT ;  /* 0x000000020c027209 */ /* 0x000fe20007810000 */
[----:B------:R-:W-:Y:S01]  /*5c30*/  FMUL.FTZ R42, R42, c[0x0][0x320] ;  /* 0x0000c8002a2a7a20 */ /* 0x000fe20000410000 */
[----:B------:R-:W-:Y:S01]  /*5c40*/  FMNMX.FTZ R0, R19, R0, !PT ;  /* 0x0000000013007209 */ /* 0x000fe20007810000 */
[----:B------:R-:W3:Y:S01]  /*5c50*/  MUFU.TANH R194, R34 ;  /* 0x0000002200c27308 */ /* 0x000ee20000002400 */
[----:B------:R-:W-:Y:S01]  /*5c60*/  FMNMX.FTZ R5, R180, R2, !PT ;  /* 0x00000002b4057209 */ /* 0x000fe20007810000 */
[----:B------:R-:W-:Y:S01]  /*5c70*/  FMUL.FTZ R43, R43, c[0x0][0x320] ;  /* 0x0000c8002b2b7a20 */ /* 0x000fe20000410000 */
[----:B------:R-:W-:Y:S01]  /*5c80*/  FMNMX.FTZ R0, R196, R0, !PT ;  /* 0x00000000c4007209 */ /* 0x000fe20007810000 */
[----:B------:R-:W-:Y:S01]  /*5c90*/  FMUL.FTZ R46, R46, c[0x0][0x320] ;  /* 0x0000c8002e2e7a20 */ /* 0x000fe20000410000 */
[----:B-1----:R-:W-:Y:S01]  /*5ca0*/  FMNMX.FTZ R4, R193, R4, !PT ;  /* 0x00000004c1047209 */ /* 0x002fe20007810000 */
[----:B------:R-:W-:Y:S01]  /*5cb0*/  FMUL.FTZ R47, R47, c[0x0][0x320] ;  /* 0x0000c8002f2f7a20 */ /* 0x000fe20000410000 */
[----:B------:R-:W-:Y:S02]  /*5cc0*/  FMNMX.FTZ R5, R199, R5, !PT ;  /* 0x00000005c7057209 */ /* 0x000fe40007810000 */
[----:B------:R-:W-:Y:S01]  /*5cd0*/  FMNMX.FTZ R0, R197, R0, !PT ;  /* 0x00000000c5007209 */ /* 0x000fe20007810000 */
[----:B------:R-:W-:Y:S01]  /*5ce0*/  MUFU.TANH R188, R43 ;  /* 0x0000002b00bc7308 */ /* 0x000fe20000002400 */
[----:B---3--:R-:W-:Y:S09]  /*5cf0*/  FMNMX.FTZ R5, R198, R5, !PT ;  /* 0x00000005c6057209 */ /* 0x008ff20007810000 */
[----:B------:R-:W1:Y:S01]  /*5d00*/  MUFU.TANH R186, R32 ;  /* 0x0000002000ba7308 */ /* 0x000e620000002400 */
[----:B------:R-:W-:Y:S09]  /*5d10*/  FMNMX.FTZ R0, R194, R0, !PT ;  /* 0x00000000c2007209 */ /* 0x000ff20007810000 */
[----:B------:R-:W-:Y:S10]  /*5d20*/  MUFU.TANH R190, R46 ;  /* 0x0000002e00be7308 */ /* 0x000ff40000002400 */
[----:B------:R-:W3:Y:S01]  /*5d30*/  MUFU.TANH R240, R40 ;  /* 0x0000002800f07308 */ /* 0x000ee20000002400 */
[----:B-1----:R-:W-:Y:S09]  /*5d40*/  FMNMX.FTZ R4, R186, R4, !PT ;  /* 0x00000004ba047209 */ /* 0x002ff20007810000 */
[----:B------:R-:W1:Y:S10]  /*5d50*/  MUFU.TANH R201, R28 ;  /* 0x0000001c00c97308 */ /* 0x000e740000002400 */
[----:B------:R-:W1:Y:S01]  /*5d60*/  MUFU.TANH R195, R35 ;  /* 0x0000002300c37308 */ /* 0x000e620000002400 */
[----:B---3--:R-:W-:Y:S09]  /*5d70*/  MOV R191, R240 ;  /* 0x000000f000bf7202 */ /* 0x008ff20000000f00 */
[----:B------:R-:W3:Y:S01]  /*5d80*/  MUFU.TANH R187, R33 ;  /* 0x0000002100bb7308 */ /* 0x000ee20000002400 */
[----:B-1----:R-:W-:Y:S09]  /*5d90*/  FMNMX.FTZ R5, R201, R5, !PT ;  /* 0x00000005c9057209 */ /* 0x002ff20007810000 */
[----:B------:R-:W1:Y:S01]  /*5da0*/  MUFU.TANH R200, R29 ;  /* 0x0000001d00c87308 */ /* 0x000e620000002400 */
[----:B------:R-:W-:Y:S09]  /*5db0*/  FMNMX.FTZ R0, R195, R0, !PT ;  /* 0x00000000c3007209 */ /* 0x000ff20007810000 */
[----:B------:R-:W1:Y:S01]  /*5dc0*/  MUFU.TANH R236, R38 ;  /* 0x0000002600ec7308 */ /* 0x000e620000002400 */
[----:B---3--:R-:W-:Y:S09]  /*5dd0*/  FMNMX.FTZ R4, R187, R4, !PT ;  /* 0x00000004bb047209 */ /* 0x008ff20007810000 */
[----:B------:R-:W3:Y:S01]  /*5de0*/  MUFU.TANH R212, R36 ;  /* 0x0000002400d47308 */ /* 0x000ee20000002400 */
[----:B-1----:R-:W-:Y:S04]  /*5df0*/  FMNMX.FTZ R5, R200, R5, !PT ;  /* 0x00000005c8057209 */ /* 0x002fe80007810000 */
[----:B------:R-:W-:Y:S05]  /*5e00*/  FMNMX.FTZ R5, R191, R5, !PT ;  /* 0x00000005bf057209 */ /* 0x000fea0007810000 */
[----:B------:R-:W1:Y:S01]  /*5e10*/  MUFU.TANH R235, R39 ;  /* 0x0000002700eb7308 */ /* 0x000e620000002400 */
[----:B------:R-:W-:Y:S02]  /*5e20*/  FMNMX.FTZ R5, R56, R5, !PT ;  /* 0x0000000538057209 */ /* 0x000fe40007810000 */
[----:B------:R-:W-:Y:S07]  /*5e30*/  FMNMX.FTZ R0, R236, R0, !PT ;  /* 0x00000000ec007209 */ /* 0x000fee0007810000 */
[----:B------:R-:W1:Y:S01]  /*5e40*/  MUFU.TANH R213, R37 ;  /* 0x0000002500d57308 */ /* 0x000e620000002400 */
[----:B---3--:R-:W-:Y:S09]  /*5e50*/  FMNMX.FTZ R4, R212, R4, !PT ;  /* 0x00000004d4047209 */ /* 0x008ff20007810000 */
[----:B------:R-:W3:Y:S01]  /*5e60*/  MUFU.TANH R215, R50 ;  /* 0x0000003200d77308 */ /* 0x000ee20000002400 */
[----:B-1----:R-:W-:Y:S09]  /*5e70*/  FMNMX.FTZ R0, R235, R0, !PT ;  /* 0x00000000eb007209 */ /* 0x002ff20007810000 */
[----:B------:R-:W1:Y:S01]  /*5e80*/  MUFU.TANH R41, R44 ;  /* 0x0000002c00297308 */ /* 0x000e620000002400 */
[----:B------:R-:W-:Y:S04]  /*5e90*/  FMNMX.FTZ R4, R213, R4, !PT ;  /* 0x00000004d5047209 */ /* 0x000fe80007810000 */
[----:B------:R-:W-:Y:S05]  /*5ea0*/  FMNMX.FTZ R4, R203, R4, !PT ;  /* 0x00000004cb047209 */ /* 0x000fea0007810000 */
[----:B------:R-:W1:Y:S01]  /*5eb0*/  MUFU.TANH R237, R51 ;  /* 0x0000003300ed7308 */ /* 0x000e620000002400 */
[----:B---3--:R-:W-:Y:S09]  /*5ec0*/  FMNMX.FTZ R0, R215, R0, !PT ;  /* 0x00000000d7007209 */ /* 0x008ff20007810000 */
[----:B------:R-:W3:Y:S01]  /*5ed0*/  MUFU.TANH R210, R49 ;  /* 0x0000003100d27308 */ /* 0x000ee20000002400 */
[----:B-1----:R-:W-:Y:S09]  /*5ee0*/  FMNMX.FTZ R5, R41, R5, !PT ;  /* 0x0000000529057209 */ /* 0x002ff20007810000 */
[----:B------:R-:W1:Y:S01]  /*5ef0*/  MUFU.TANH R239, R45 ;  /* 0x0000002d00ef7308 */ /* 0x000e620000002400 */
[----:B------:R-:W-:Y:S09]  /*5f00*/  FMNMX.FTZ R0, R237, R0, !PT ;  /* 0x00000000ed007209 */ /* 0x000ff20007810000 */
[----:B------:R-:W2:Y:S01]  /*5f10*/  MUFU.TANH R247, R54 ;  /* 0x0000003600f77308 */ /* 0x000ea20000002400 */
[----:B---3--:R-:W-:Y:S09]  /*5f20*/  FMNMX.FTZ R4, R210, R4, !PT ;  /* 0x00000004d2047209 */ /* 0x008ff20007810000 */
[----:B------:R-:W3:Y:S01]  /*5f30*/  MUFU.TANH R238, R52 ;  /* 0x0000003400ee7308 */ /* 0x000ee20000002400 */
[----:B-1----:R-:W-:Y:S09]  /*5f40*/  FMNMX.FTZ R5, R239, R5, !PT ;  /* 0x00000005ef057209 */ /* 0x002ff20007810000 */
[----:B------:R-:W1:Y:S01]  /*5f50*/  MUFU.TANH R240, R55 ;  /* 0x0000003700f07308 */ /* 0x000e620000002400 */
[----:B--2---:R-:W-:Y:S09]  /*5f60*/  FMNMX.FTZ R0, R247, R0, !PT ;  /* 0x00000000f7007209 */ /* 0x004ff20007810000 */
[----:B------:R-:W2:Y:S01]  /*5f70*/  MUFU.TANH R49, R53 ;  /* 0x0000003500317308 */ /* 0x000ea20000002400 */
[----:B---3--:R-:W-:Y:S09]  /*5f80*/  FMNMX.FTZ R4, R238, R4, !PT ;  /* 0x00000004ee047209 */ /* 0x008ff20007810000 */
[----:B------:R-:W3:Y:S01]  /*5f90*/  MUFU.TANH R44, R57 ;  /* 0x00000039002c7308 */ /* 0x000ee20000002400 */
[----:B-1----:R-:W-:Y:S02]  /*5fa0*/  FMNMX.FTZ R2, R240, R0, !PT ;  /* 0x00000000f0027209 */ /* 0x002fe40007810000 */
[----:B------:R-:W-:Y:S02]  /*5fb0*/  FMNMX.FTZ R0, R48, R5, !PT ;  /* 0x0000000530007209 */ /* 0x000fe40007810000 */
[----:B------:R-:W-:Y:S05]  /*5fc0*/  FMNMX.FTZ R5, R184, R107, !PT ;  /* 0x0000006bb8057209 */ /* 0x000fea0007810000 */
[----:B------:R-:W1:Y:S01]  /*5fd0*/  MUFU.TANH R45, R64 ;  /* 0x00000040002d7308 */ /* 0x000e620000002400 */
[----:B------:R-:W-:Y:S02]  /*5fe0*/  FMNMX.FTZ R5, R185, R5, !PT ;  /* 0x00000005b9057209 */ /* 0x000fe40007810000 */
[----:B--2---:R-:W-:Y:S07]  /*5ff0*/  FMNMX.FTZ R4, R49, R4, !PT ;  /* 0x0000000431047209 */ /* 0x004fee0007810000 */
[----:B------:R-:W2:Y:S01]  /*6000*/  MUFU.TANH R250, R60 ;  /* 0x0000003c00fa7308 */ /* 0x000ea20000002400 */
[----:B---3--:R-:W-:Y:S09]  /*6010*/  FMNMX.FTZ R0, R44, R0, !PT ;  /* 0x000000002c007209 */ /* 0x008ff20007810000 */
[----:B------:R-:W3:Y:S01]  /*6020*/  MUFU.TANH R249, R65 ;  /* 0x0000004100f97308 */ /* 0x000ee20000002400 */
[----:B-1----:R-:W-:Y:S09]  /*6030*/  FMNMX.FTZ R4, R45, R4, !PT ;  /* 0x000000042d047209 */ /* 0x002ff20007810000 */
[----:B------:R-:W1:Y:S01]  /*6040*/  MUFU.TANH R248, R61 ;  /* 0x0000003d00f87308 */ /* 0x000e620000002400 */
[----:B--2---:R-:W-:Y:S09]  /*6050*/  FMNMX.FTZ R0, R250, R0, !PT ;  /* 0x00000000fa007209 */ /* 0x004ff20007810000 */
[----:B------:R-:W2:Y:S01]  /*6060*/  MUFU.TANH R183, R14 ;  /* 0x0000000e00b77308 */ /* 0x000ea20000002400 */
[----:B---3--:R-:W-:Y:S05]  /*6070*/  FMNMX.FTZ R4, R249, R4, !PT ;  /* 0x00000004f9047209 */ /* 0x008fea0007810000 */
[----:B------:R-:W3:Y:S04]  /*6080*/  SHFL.BFLY PT, R7, R4, 0x2, 0x1f ;  /* 0x0c401f0004077f89 */ /* 0x000ee800000e0000 */
[----:B------:R-:W4:Y:S01]  /*6090*/  MUFU.TANH R15, R15 ;  /* 0x0000000f000f7308 */ /* 0x000f220000002400 */
[----:B-1----:R-:W-:Y:S05]  /*60a0*/  FMNMX.FTZ R0, R248, R0, !PT ;  /* 0x00000000f8007209 */ /* 0x002fea0007810000 */
[----:B------:R-:W1:Y:S04]  /*60b0*/  SHFL.BFLY PT, R103, R0, 0x2, 0x1f ;  /* 0x0c401f0000677f89 */ /* 0x000e6800000e0000 */
[----:B------:R-:W1:Y:S01]  /*60c0*/  MUFU.TANH R211, R30 ;  /* 0x0000001e00d37308 */ /* 0x000e620000002400 */
[----:B--2---:R-:W-:Y:S09]  /*60d0*/  FMNMX.FTZ R5, R183, R5, !PT ;  /* 0x00000005b7057209 */ /* 0x004ff20007810000 */
[----:B------:R-:W2:Y:S01]  /*60e0*/  MUFU.TANH R51, R66 ;  /* 0x0000004200337308 */ /* 0x000ea20000002400 */
[----:B---3--:R-:W-:Y:S02]  /*60f0*/  FMNMX.FTZ R4, R4, R7, !PT ;  /* 0x0000000704047209 */ /* 0x008fe40007810000 */
[----:B----4-:R-:W-:Y:S03]  /*6100*/  FMNMX.FTZ R5, R15, R5, !PT ;  /* 0x000000050f057209 */ /* 0x010fe60007810000 */
[----:B------:R-:W3:Y:S01]  /*6110*/  SHFL.BFLY PT, R105, R4, 0x1, 0x1f ;  /* 0x0c201f0004697f89 */ /* 0x000ee200000e0000 */
[----:B------:R-:W-:Y:S03]  /*6120*/  FMNMX.FTZ R5, R202, R5, !PT ;  /* 0x00000005ca057209 */ /* 0x000fe60007810000 */
[----:B------:R-:W4:Y:S01]  /*6130*/  MUFU.TANH R214, R31 ;  /* 0x0000001f00d67308 */ /* 0x000f220000002400 */
[----:B------:R-:W-:Y:S02]  /*6140*/  FMNMX.FTZ R5, R204, R5, !PT ;  /* 0x00000005cc057209 */ /* 0x000fe40007810000 */
[----:B-1----:R-:W-:Y:S02]  /*6150*/  FMNMX.FTZ R103, R0, R103, !PT ;  /* 0x0000006700677209 */ /* 0x002fe40007810000 */
[----:B------:R-:W-:Y:S05]  /*6160*/  FMNMX.FTZ R5, R211, R5, !PT ;  /* 0x00000005d3057209 */ /* 0x000fea0007810000 */
[----:B------:R-:W1:Y:S01]  /*6170*/  MUFU.TANH R50, R67 ;  /* 0x0000004300327308 */ /* 0x000e620000002400 */
[----:B--2---:R-:W-:Y:S09]  /*6180*/  FMNMX.FTZ R2, R51, R2, !PT ;  /* 0x0000000233027209 */ /* 0x004ff20007810000 */
[----:B------:R-:W2:Y:S01]  /*6190*/  MUFU.TANH R189, R42 ;  /* 0x0000002a00bd7308 */ /* 0x000ea20000002400 */
[----:B---3--:R-:W-:Y:S02]  /*61a0*/  FMNMX.FTZ R105, R4, R105, !PT ;  /* 0x0000006904697209 */ /* 0x008fe40007810000 */
[----:B----4-:R-:W-:Y:S03]  /*61b0*/  FMNMX.FTZ R0, R214, R5, !PT ;  /* 0x00000005d6007209 */ /* 0x010fe60007810000 */
[----:B------:R-:W-:Y:S04]  /*61c0*/  FMUL.FTZ R174, R105, c[0x0][0x2d0] ;  /* 0x0000b40069ae7a20 */ /* 0x000fe80000410000 */
[----:B------:R-:W3:Y:S01]  /*61d0*/  MUFU.TANH R205, R47 ;  /* 0x0000002f00cd7308 */ /* 0x000ee20000002400 */
[--C-:B------:R-:W-:Y:S01]  /*61e0*/  FFMA.FTZ R40, R193, c[0x0][0x2d0], -R174.reuse ;  /* 0x0000b400c1287a23 */ /* 0x100fe200000108ae */
[----:B------:R-:W-:Y:S02]  /*61f0*/  MOV R193, R45 ;  /* 0x0000002d00c17202 */ /* 0x000fe40000000f00 */
[----:B-1----:R-:W-:Y:S05]  /*6200*/  FMNMX.FTZ R2, R50, R2, !PT ;  /* 0x0000000232027209 */ /* 0x002fea0007810000 */
[----:B------:R-:W1:Y:S01]  /*6210*/  SHFL.BFLY PT, R6, R2, 0x2, 0x1f ;  /* 0x0c401f0002067f89 */ /* 0x000e6200000e0000 */
[----:B------:R-:W4:Y:S01]  /*6220*/  MUFU.TANH R246, R58 ;  /* 0x0000003a00f67308 */ /* 0x000f220000002400 */
[----:B--2---:R-:W-:Y:S01]  /*6230*/  FMNMX.FTZ R5, R189, R0, !PT ;  /* 0x00000000bd057209 */ /* 0x004fe20007810000 */
[----:B------:R-:W-:Y:S03]  /*6240*/  FMUL.FTZ R0, R63, c[0x0][0x320] ;  /* 0x0000c8003f007a20 */ /* 0x000fe60000410000 */
[----:B------:R-:W-:Y:S05]  /*6250*/  FMNMX.FTZ R5, R188, R5, !PT ;  /* 0x00000005bc057209 */ /* 0x000fea0007810000 */
[----:B------:R2:W-:Y:S01]  /*6260*/  MUFU.TANH R173, R0 ;  /* 0x0000000000ad7308 */ /* 0x0005e20000002400 */
[----:B------:R-:W-:Y:S04]  /*6270*/  FMNMX.FTZ R4, R190, R5, !PT ;  /* 0x00000005be047209 */ /* 0x000fe80007810000 */
[----:B---3--:R-:W-:Y:S05]  /*6280*/  FMNMX.FTZ R4, R205, R4, !PT ;  /* 0x00000004cd047209 */ /* 0x008fea0007810000 */
[----:B------:R-:W3:Y:S01]  /*6290*/  MUFU.TANH R243, R59 ;  /* 0x0000003b00f37308 */ /* 0x000ee20000002400 */
[----:B-1----:R-:W-:Y:S02]  /*62a0*/  FMNMX.FTZ R2, R2, R6, !PT ;  /* 0x0000000602027209 */ /* 0x002fe40007810000 */
[----:B------:R-:W1:Y:S07]  /*62b0*/  SHFL.BFLY PT, R6, R103, 0x1, 0x1f ;  /* 0x0c201f0067067f89 */ /* 0x000e6e00000e0000 */
[----:B------:R-:W-:Y:S01]  /*62c0*/  MUFU.TANH R172, R62 ;  /* 0x0000003e00ac7308 */ /* 0x000fe20000002400 */
[----:B------:R-:W3:Y:S01]  /*62d0*/  SHFL.BFLY PT, R104, R2, 0x1, 0x1f ;  /* 0x0c201f0002687f89 */ /* 0x000ee200000e0000 */
[----:B--2---:R-:W-:Y:S04]  /*62e0*/  FADD.FTZ R0, -R105, R3 ;  /* 0x0000000369007221 */ /* 0x004fe80000010100 */
[----:B------:R-:W-:Y:S04]  /*62f0*/  FMUL.FTZ R0, R0, c[0x0][0x2d0] ;  /* 0x0000b40000007a20 */ /* 0x000fe80000410000 */
[----:B------:R2:W2:Y:S01]  /*6300*/  MUFU.EX2 R102, R0 ;  /* 0x0000000000667308 */ /* 0x0004a20000000800 */
[----:B-1----:R-:W-:Y:S02]  /*6310*/  FMNMX.FTZ R103, R103, R6, !PT ;  /* 0x0000000667677209 */ /* 0x002fe40007810000 */
[----:B---3--:R-:W-:Y:S02]  /*6320*/  FMNMX.FTZ R104, R2, R104, !PT ;  /* 0x0000006802687209 */ /* 0x008fe40007810000 */
[----:B----4-:R-:W-:Y:S01]  /*6330*/  FMNMX.FTZ R2, R246, R4, !PT ;  /* 0x00000004f6027209 */ /* 0x010fe20007810000 */
[----:B------:R-:W-:Y:S02]  /*6340*/  FFMA.FTZ R4, R177, c[0x0][0x2d0], -R174 ;  /* 0x0000b400b1047a23 */ /* 0x000fe400000108ae */
[C---:B------:R-:W-:Y:S02]  /*6350*/  FMUL.FTZ R175, R104.reuse, c[0x0][0x2d0] ;  /* 0x0000b40068af7a20 */ /* 0x040fe40000410000 */
[----:B------:R-:W-:Y:S01]  /*6360*/  MUFU.EX2 R177, R4 ;  /* 0x0000000400b17308 */ /* 0x000fe20000000800 */
[----:B--2---:R-:W-:Y:S01]  /*6370*/  FMNMX.FTZ R0, R243, R2, !PT ;  /* 0x00000002f3007209 */ /* 0x004fe20007810000 */
[----:B------:R-:W-:Y:S02]  /*6380*/  FADD.FTZ R2, -R104, R100 ;  /* 0x0000006468027221 */ /* 0x000fe40000010100 */
[----:B------:R-:W-:Y:S01]  /*6390*/  FMUL.FTZ R32, R102, R136 ;  /* 0x0000008866207220 */ /* 0x000fe20000410000 */
[----:B------:R-:W-:Y:S01]  /*63a0*/  FMNMX.FTZ R0, R172, R0, !PT ;  /* 0x00000000ac007209 */ /* 0x000fe20007810000 */
[----:B------:R-:W-:Y:S01]  /*63b0*/  FMUL.FTZ R2, R2, c[0x0][0x2d0] ;  /* 0x0000b40002027a20 */ /* 0x000fe20000410000 */
[----:B------:R-:W-:Y:S01]  /*63c0*/  MOV R136, R243 ;  /* 0x000000f300887202 */ /* 0x000fe20000000f00 */
[----:B------:R-:W-:Y:S01]  /*63d0*/  FMUL.FTZ R33, R102, R137 ;  /* 0x0000008966217220 */ /* 0x000fe20000410000 */
[----:B------:R-:W-:Y:S01]  /*63e0*/  FMNMX.FTZ R0, R173, R0, !PT ;  /* 0x00000000ad007209 */ /* 0x000fe20007810000 */
[----:B------:R1:W2:Y:S01]  /*63f0*/  MUFU.EX2 R101, R2 ;  /* 0x0000000200657308 */ /* 0x0002a20000000800 */
[--C-:B------:R-:W-:Y:S01]  /*6400*/  FFMA.FTZ R60, R194, c[0x0][0x2d0], -R175.reuse ;  /* 0x0000b400c23c7a23 */ /* 0x100fe200000108af */
[----:B------:R-:W-:Y:S01]  /*6410*/  MOV R137, R248 ;  /* 0x000000f800897202 */ /* 0x000fe20000000f00 */
[--C-:B------:R-:W-:Y:S01]  /*6420*/  FFMA.FTZ R64, R195, c[0x0][0x2d0], -R175.reuse ;  /* 0x0000b400c3407a23 */ /* 0x100fe200000108af */
[----:B------:R-:W3:Y:S01]  /*6430*/  SHFL.BFLY PT, R3, R0, 0x2, 0x1f ;  /* 0x0c401f0000037f89 */ /* 0x000ee200000e0000 */
[C---:B------:R-:W-:Y:S02]  /*6440*/  FMUL.FTZ R65, R102.reuse, R169 ;  /* 0x000000a966417220 */ /* 0x040fe40000410000 */
[C---:B------:R-:W-:Y:S02]  /*6450*/  FMUL.FTZ R68, R102.reuse, R68 ;  /* 0x0000004466447220 */ /* 0x040fe40000410000 */
[C---:B------:R-:W-:Y:S02]  /*6460*/  FMUL.FTZ R69, R102.reuse, R69 ;  /* 0x0000004566457220 */ /* 0x040fe40000410000 */
[C---:B------:R-:W-:Y:S02]  /*6470*/  FMUL.FTZ R80, R102.reuse, R80 ;  /* 0x0000005066507220 */ /* 0x040fe40000410000 */
[C---:B------:R-:W-:Y:S02]  /*6480*/  FMUL.FTZ R81, R102.reuse, R81 ;  /* 0x0000005166517220 */ /* 0x040fe40000410000 */
[C---:B------:R-:W-:Y:S02]  /*6490*/  FMUL.FTZ R84, R102.reuse, R84 ;  /* 0x0000005466547220 */ /* 0x040fe40000410000 */
[C---:B------:R-:W-:Y:S02]  /*64a0*/  FMUL.FTZ R85, R102.reuse, R85 ;  /* 0x0000005566557220 */ /* 0x040fe40000410000 */
[C---:B------:R-:W-:Y:S02]  /*64b0*/  FMUL.FTZ R96, R102.reuse, R96 ;  /* 0x0000006066607220 */ /* 0x040fe40000410000 */
[----:B------:R-:W-:Y:S02]  /*64c0*/  FMUL.FTZ R97, R102, R97 ;  /* 0x0000006166617220 */ /* 0x000fe40000410000 */
[----:B-1----:R-:W-:Y:S02]  /*64d0*/  FADD.FTZ R2, -R103, R106 ;  /* 0x0000006a67027221 */ /* 0x002fe40000010100 */
[----:B--2---:R-:W-:Y:S01]  /*64e0*/  FMUL.FTZ R34, R101, R138 ;  /* 0x0000008a65227220 */ /* 0x004fe20000410000 */
[----:B------:R-:W-:Y:S01]  /*64f0*/  MOV R138, R250 ;  /* 0x000000fa008a7202 */ /* 0x000fe20000000f00 */
[----:B------:R-:W-:Y:S01]  /*6500*/  FMUL.FTZ R2, R2, c[0x0][0x2d0] ;  /* 0x0000b40002027a20 */ /* 0x000fe20000410000 */
[----:B---3--:R-:W-:Y:S01]  /*6510*/  FMNMX.FTZ R0, R0, R3, !PT ;  /* 0x0000000300007209 */ /* 0x008fe20007810000 */
[--C-:B------:R-:W-:Y:S02]  /*6520*/  FFMA.FTZ R3, R179, c[0x0][0x2d0], -R175.reuse ;  /* 0x0000b400b3037a23 */ /* 0x100fe400000108af */
[----:B------:R1:W2:Y:S01]  /*6530*/  MUFU.EX2 R100, R2 ;  /* 0x0000000200647308 */ /* 0x0002a20000000800 */
[C---:B------:R-:W-:Y:S01]  /*6540*/  FMUL.FTZ R35, R101.reuse, R139 ;  /* 0x0000008b65237220 */ /* 0x040fe20000410000 */
[----:B------:R-:W-:Y:S01]  /*6550*/  MOV R139, R44 ;  /* 0x0000002c008b7202 */ /* 0x000fe20000000f00 */
[--C-:B------:R-:W-:Y:S02]  /*6560*/  FFMA.FTZ R44, R186, c[0x0][0x2d0], -R174.reuse ;  /* 0x0000b400ba2c7a23 */ /* 0x100fe400000108ae */
[C---:B------:R-:W-:Y:S02]  /*6570*/  FMUL.FTZ R66, R101.reuse, R170 ;  /* 0x000000aa65427220 */ /* 0x040fe40000410000 */
[C---:B------:R-:W-:Y:S02]  /*6580*/  FMUL.FTZ R67, R101.reuse, R171 ;  /* 0x000000ab65437220 */ /* 0x040fe40000410000 */
[C---:B------:R-:W-:Y:S01]  /*6590*/  FMUL.FTZ R70, R101.reuse, R70 ;  /* 0x0000004665467220 */ /* 0x040fe20000410000 */
[----:B------:R3:W-:Y:S01]  /*65a0*/  MUFU.EX2 R179, R3 ;  /* 0x0000000300b37308 */ /* 0x0007e20000000800 */
[C---:B------:R-:W-:Y:S02]  /*65b0*/  FMUL.FTZ R71, R101.reuse, R71 ;  /* 0x0000004765477220 */ /* 0x040fe40000410000 */
[C---:B------:R-:W-:Y:S02]  /*65c0*/  FMUL.FTZ R82, R101.reuse, R82 ;  /* 0x0000005265527220 */ /* 0x040fe40000410000 */
[C---:B------:R-:W-:Y:S02]  /*65d0*/  FMUL.FTZ R83, R101.reuse, R83 ;  /* 0x0000005365537220 */ /* 0x040fe40000410000 */
[C---:B------:R-:W-:Y:S02]  /*65e0*/  FMUL.FTZ R86, R101.reuse, R86 ;  /* 0x0000005665567220 */ /* 0x040fe40000410000 */
[C---:B------:R-:W-:Y:S01]  /*65f0*/  FMUL.FTZ R87, R101.reuse, R87 ;  /* 0x0000005765577220 */ /* 0x040fe20000410000 */
[----:B------:R4:W-:Y:S01]  /*6600*/  MUFU.EX2 R250, R44 ;  /* 0x0000002c00fa7308 */ /* 0x0009e20000000800 */
[C---:B------:R-:W-:Y:S02]  /*6610*/  FMUL.FTZ R98, R101.reuse, R98 ;  /* 0x0000006265627220 */ /* 0x040fe40000410000 */
[----:B------:R-:W-:Y:S02]  /*6620*/  FMUL.FTZ R99, R101, R99 ;  /* 0x0000006365637220 */ /* 0x000fe40000410000 */
[----:B-1----:R-:W-:Y:S02]  /*6630*/  FFMA.FTZ R2, R176, c[0x0][0x2d0], -R174 ;  /* 0x0000b400b0027a23 */ /* 0x002fe400000108ae */
[----:B------:R-:W-:Y:S02]  /*6640*/  FMUL.FTZ R176, R103, c[0x0][0x2d0] ;  /* 0x0000b40067b07a20 */ /* 0x000fe40000410000 */
[----:B--2---:R-:W-:Y:S01]  /*6650*/  FMUL.FTZ R29, R100, R133 ;  /* 0x00000085641d7220 */ /* 0x004fe20000410000 */
[----:B------:R-:W1:Y:S01]  /*6660*/  MUFU.EX2 R21, R2 ;  /* 0x0000000200157308 */ /* 0x000e620000000800 */
[--C-:B------:R-:W-:Y:S02]  /*6670*/  FFMA.FTZ R4, R182, c[0x0][0x2d0], -R176.reuse ;  /* 0x0000b400b6047a23 */ /* 0x100fe400000108b0 */
[--C-:B------:R-:W-:Y:S02]  /*6680*/  FFMA.FTZ R14, R12, c[0x0][0x2d0], -R176.reuse ;  /* 0x0000b4000c0e7a23 */ /* 0x100fe400000108b0 */
[--C-:B---3--:R-:W-:Y:S02]  /*6690*/  FFMA.FTZ R3, R178, c[0x0][0x2d0], -R175.reuse ;  /* 0x0000b400b2037a23 */ /* 0x108fe400000108af */
[----:B------:R-:W-:Y:S02]  /*66a0*/  FFMA.FTZ R106, R199, c[0x0][0x2d0], -R176 ;  /* 0x0000b400c76a7a23 */ /* 0x000fe400000108b0 */
[C---:B------:R-:W-:Y:S01]  /*66b0*/  FMUL.FTZ R25, R100.reuse, R129 ;  /* 0x0000008164197220 */ /* 0x040fe20000410000 */
[----:B------:R2:W-:Y:S01]  /*66c0*/  MUFU.EX2 R24, R3 ;  /* 0x0000000300187308 */ /* 0x0005e20000000800 */
[C---:B------:R-:W-:Y:S01]  /*66d0*/  FMUL.FTZ R28, R100.reuse, R132 ;  /* 0x00000084641c7220 */ /* 0x040fe20000410000 */
[----:B------:R-:W-:Y:S01]  /*66e0*/  MOV R129, R51 ;  /* 0x0000003300817202 */ /* 0x000fe20000000f00 */
[C---:B------:R-:W-:Y:S02]  /*66f0*/  FMUL.FTZ R45, R100.reuse, R149 ;  /* 0x00000095642d7220 */ /* 0x040fe40000410000 */
[C---:B----4-:R-:W-:Y:S02]  /*6700*/  FMUL.FTZ R44, R100.reuse, R148 ;  /* 0x00000094642c7220 */ /* 0x050fe40000410000 */
[C---:B------:R-:W-:Y:S02]  /*6710*/  FMUL.FTZ R51, R101.reuse, R155 ;  /* 0x0000009b65337220 */ /* 0x040fe40000410000 */
[C---:B------:R-:W-:Y:S01]  /*6720*/  FMUL.FTZ R57, R100.reuse, R161 ;  /* 0x000000a164397220 */ /* 0x040fe20000410000 */
[----:B------:R-:W-:Y:S01]  /*6730*/  MUFU.EX2 R242, R4 ;  /* 0x0000000400f27308 */ /* 0x000fe20000000800 */
[C---:B------:R-:W-:Y:S02]  /*6740*/  FMUL.FTZ R61, R100.reuse, R165 ;  /* 0x000000a5643d7220 */ /* 0x040fe40000410000 */
[----:B------:R-:W-:Y:S01]  /*6750*/  FMUL.FTZ R72, R100, R72 ;  /* 0x0000004864487220 */ /* 0x000fe20000410000 */
[----:B-1----:R-:W-:Y:S01]  /*6760*/  MOV R182, R21 ;  /* 0x0000001500b67202 */ /* 0x002fe20000000f00 */
[--C-:B------:R-:W-:Y:S02]  /*6770*/  FFMA.FTZ R2, R16, c[0x0][0x2d0], -R174.reuse ;  /* 0x0000b40010027a23 */ /* 0x100fe400000108ae */
[----:B------:R-:W-:Y:S02]  /*6780*/  FMUL.FTZ R16, R102, R120 ;  /* 0x0000007866107220 */ /* 0x000fe40000410000 */
[C---:B------:R-:W-:Y:S01]  /*6790*/  FMUL.FTZ R73, R100.reuse, R73 ;  /* 0x0000004964497220 */ /* 0x040fe20000410000 */
[----:B------:R1:W3:Y:S01]  /*67a0*/  MUFU.EX2 R245, R2 ;  /* 0x0000000200f57308 */ /* 0x0002e20000000800 */
[C---:B------:R-:W-:Y:S02]  /*67b0*/  FMUL.FTZ R76, R100.reuse, R76 ;  /* 0x0000004c644c7220 */ /* 0x040fe40000410000 */
[----:B------:R-:W-:Y:S02]  /*67c0*/  FMUL.FTZ R77, R100, R77 ;  /* 0x0000004d644d7220 */ /* 0x000fe40000410000 */
[--C-:B--2---:R-:W-:Y:S02]  /*67d0*/  FFMA.FTZ R3, R18, c[0x0][0x2d0], -R175.reuse ;  /* 0x0000b40012037a23 */ /* 0x104fe400000108af */
[----:B------:R-:W-:Y:S02]  /*67e0*/  FMUL.FTZ R18, R101, R122 ;  /* 0x0000007a65127220 */ /* 0x000fe40000410000 */
[C---:B------:R-:W-:Y:S01]  /*67f0*/  FMUL.FTZ R88, R100.reuse, R88 ;  /* 0x0000005864587220 */ /* 0x040fe20000410000 */
[----:B------:R2:W4:Y:S01]  /*6800*/  MUFU.EX2 R244, R3 ;  /* 0x0000000300f47308 */ /* 0x0005220000000800 */
[C---:B------:R-:W-:Y:S02]  /*6810*/  FMUL.FTZ R89, R100.reuse, R89 ;  /* 0x0000005964597220 */ /* 0x040fe40000410000 */
[C---:B------:R-:W-:Y:S02]  /*6820*/  FMUL.FTZ R92, R100.reuse, R92 ;  /* 0x0000005c645c7220 */ /* 0x040fe40000410000 */
[----:B------:R-:W-:Y:S05]  /*6830*/  FMUL.FTZ R93, R100, R93 ;  /* 0x0000005d645d7220 */ /* 0x000fea0000410000 */
[----:B------:R-:W-:Y:S01]  /*6840*/  MUFU.EX2 R178, R14 ;  /* 0x0000000e00b27308 */ /* 0x000fe20000000800 */
[----:B-1----:R-:W-:Y:S01]  /*6850*/  FFMA.FTZ R2, R17, c[0x0][0x2d0], -R174 ;  /* 0x0000b40011027a23 */ /* 0x002fe200000108ae */
[----:B---3--:R-:W-:Y:S01]  /*6860*/  MOV R132, R245 ;  /* 0x000000f500847202 */ /* 0x008fe20000000f00 */
[----:B------:R-:W-:Y:S07]  /*6870*/  FMUL.FTZ R17, R102, R121 ;  /* 0x0000007966117220 */ /* 0x000fee0000410000 */
[----:B------:R1:W-:Y:S01]  /*6880*/  MUFU.EX2 R241, R2 ;  /* 0x0000000200f17308 */ /* 0x0003e20000000800 */
[----:B--2---:R-:W-:Y:S01]  /*6890*/  FFMA.FTZ R3, R19, c[0x0][0x2d0], -R175 ;  /* 0x0000b40013037a23 */ /* 0x004fe200000108af */
[----:B----4-:R-:W-:Y:S01]  /*68a0*/  MOV R133, R244 ;  /* 0x000000f400857202 */ /* 0x010fe20000000f00 */
[----:B------:R-:W-:Y:S07]  /*68b0*/  FMUL.FTZ R19, R101, R123 ;  /* 0x0000007b65137220 */ /* 0x000fee0000410000 */
[----:B------:R2:W-:Y:S01]  /*68c0*/  MUFU.EX2 R20, R3 ;  /* 0x0000000300147308 */ /* 0x0005e20000000800 */
[----:B-1----:R-:W1:Y:S01]  /*68d0*/  SHFL.BFLY PT, R2, R0, 0x1, 0x1f ;  /* 0x0c201f0000027f89 */ /* 0x002e6200000e0000 */
[----:B--2---:R-:W-:Y:S01]  /*68e0*/  @P0 IADD3 R3, P1, R22, UR19, RZ ;  /* 0x0000001316030c10 */ /* 0x004fe2000ff3e0ff */
[----:B------:R-:W-:Y:S03]  /*68f0*/  @UP0 UIADD3.X UR19, UR9, UR18, UR8, UP5, UP4 ;  /* 0x0000001209130290 */ /* 0x000fe6000afe8408 */
[----:B------:R-:W-:Y:S02]  /*6900*/  @P0 LEA R10, P3, R3, c[0x0][0x1c8], 0x1 ;  /* 0x00007200030a0a11 */ /* 0x000fe400078608ff */
[----:B------:R-:W-:Y:S01]  /*6910*/  @P0 IADD3.X R4, R23, UR18, RZ, P1, !PT ;  /* 0x0000001217040c10 */ /* 0x000fe20008ffe4ff */
[----:B------:R-:W-:Y:S01]  /*6920*/  @UP0 UIADD3.X UR18, UR10, UR18, URZ, UP3, !UPT ;  /* 0x000000120a120290 */ /* 0x000fe20009ffe43f */
[----:B-----5:R-:W-:Y:S02]  /*6930*/  @P0 IADD3 R7, P2, P1, R26, UR20, R234 ;  /* 0x000000141a070c10 */ /* 0x020fe4000f95e0ea */
[----:B------:R-:W-:Y:S01]  /*6940*/  @P0 LEA.HI.X R11, R3, c[0x0][0x1cc], R4, 0x1, P3 ;  /* 0x00007300030b0a11 */ /* 0x000fe200018f0c04 */
[----:B------:R-:W-:Y:S01]  /*6950*/  FFMA.FTZ R3, R181, c[0x0][0x2d0], -R176 ;  /* 0x0000b400b5037a23 */ /* 0x000fe200000108b0 */
[----:B------:R-:W-:Y:S01]  /*6960*/  @UP0 UIADD3.X UR20, UR9, UR18, UR8, UP2, UP1 ;  /* 0x0000001209140290 */ /* 0x000fe200097e2408 */
[--C-:B------:R-:W-:Y:S02]  /*6970*/  @P0 IADD3.X R9, R8, UR19, R251.reuse, P2, P1 ;  /* 0x0000001308090c10 */ /* 0x100fe400097e24fb */
[----:B------:R2:W-:Y:S01]  /*6980*/  MUFU.EX2 R181, R3 ;  /* 0x0000000300b57308 */ /* 0x0005e20000000800 */
[----:B------:R-:W-:Y:S01]  /*6990*/  @P0 IADD3 R5, P3, P2, R26, UR22, R234 ;  /* 0x000000161a050c10 */ /* 0x000fe2000fa7e0ea */
[----:B------:R3:W-:Y:S01]  /*69a0*/  @P0 LDGSTS.E.BYPASS.LTC128B.128 [R233+0x3100], [R10.64], !P6 ;  /* 0x031000000ae90fae */ /* 0x0007e2000f101d50 */
[----:B-1----:R-:W-:Y:S02]  /*69b0*/  FMNMX.FTZ R2, R0, R2, !PT ;  /* 0x0000000200027209 */ /* 0x002fe40007810000 */
[----:B------:R-:W-:Y:S02]  /*69c0*/  @P0 IADD3.X R13, R8, UR20, R251, P3, P2 ;  /* 0x00000014080d0c10 */ /* 0x000fe40009fe44fb */
[C---:B------:R-:W-:Y:S01]  /*69d0*/  @P0 LEA R6, P3, R7.reuse, c[0x0][0x1c8], 0x1 ;  /* 0x0000720007060a11 */ /* 0x040fe200078608ff */
[----:B------:R-:W-:Y:S02]  /*69e0*/  FADD.FTZ R0, -R2, R107 ;  /* 0x0000006b02007221 */ /* 0x000fe40000010100 */
[----:B------:R1:W-:Y:S01]  /*69f0*/  MUFU.EX2 R251, R40 ;  /* 0x0000002800fb7308 */ /* 0x0003e20000000800 */
[----:B------:R-:W-:Y:S01]  /*6a00*/  @P0 LEA.HI.X R7, R7, c[0x0][0x1cc], R9, 0x1, P3 ;  /* 0x0000730007070a11 */ /* 0x000fe200018f0c09 */
[----:B------:R-:W-:Y:S02]  /*6a10*/  FMUL.FTZ R0, R0, c[0x0][0x2d0] ;  /* 0x0000b40000007a20 */ /* 0x000fe40000410000 */
[----:B------:R-:W-:Y:S02]  /*6a20*/  FFMA.FTZ R107, R215, c[0x0][0x2d0], -R175 ;  /* 0x0000b400d76b7a23 */ /* 0x000fe400000108af */
[----:B------:R4:W-:Y:S04]  /*6a30*/  @P0 LDGSTS.E.BYPASS.LTC128B.128 [R233+0x4100], [R6.64+0x40], !P5 ;  /* 0x0410004006e90fae */ /* 0x0009e8000e901d50 */
[----:B------:R-:W3:Y:S01]  /*6a40*/  MUFU.EX2 R0, R0 ;  /* 0x0000000000007308 */ /* 0x000ee20000000800 */
[----:B--2---:R-:W-:Y:S03]  /*6a50*/  @P0 IADD3 R3, P1, R22, UR21, RZ ;  /* 0x0000001516030c10 */ /* 0x004fe6000ff3e0ff */
[----:B------:R4:W-:Y:S01]  /*6a60*/  @P0 LDGSTS.E.BYPASS.LTC128B.128 [R233+0x5100], [R6.64+0x80], !P4 ;  /* 0x0510008006e90fae */ /* 0x0009e2000e101d50 */
[----:B------:R-:W-:Y:S02]  /*6a70*/  @P0 LEA R8, P2, R3, c[0x0][0x1c8], 0x1 ;  /* 0x0000720003080a11 */ /* 0x000fe400078408ff */
[----:B------:R-:W-:Y:S02]  /*6a80*/  @P0 IADD3.X R12, R23, UR18, RZ, P1, !PT ;  /* 0x00000012170c0c10 */ /* 0x000fe40008ffe4ff */
[----:B------:R-:W-:Y:S02]  /*6a90*/  @P0 LEA R4, P1, R5, c[0x0][0x1c8], 0x1 ;  /* 0x0000720005040a11 */ /* 0x000fe400078208ff */
[----:B------:R-:W-:Y:S01]  /*6aa0*/  @P0 LEA.HI.X R9, R3, c[0x0][0x1cc], R12, 0x1, P2 ;  /* 0x0000730003090a11 */ /* 0x000fe200010f0c0c */
[--C-:B------:R-:W-:Y:S01]  /*6ab0*/  FFMA.FTZ R3, R180, c[0x0][0x2d0], -R176.reuse ;  /* 0x0000b400b4037a23 */ /* 0x100fe200000108b0 */
[----:B------:R-:W-:Y:S01]  /*6ac0*/  @P0 LEA.HI.X R5, R5, c[0x0][0x1cc], R13, 0x1, P1 ;  /* 0x0000730005050a11 */ /* 0x000fe200008f0c0d */
[C---:B------:R-:W-:Y:S02]  /*6ad0*/  FMUL.FTZ R12, R100.reuse, R116 ;  /* 0x00000074640c7220 */ /* 0x040fe40000410000 */
[----:B------:R2:W-:Y:S01]  /*6ae0*/  @P0 LDGSTS.E.BYPASS.LTC128B.128 [R233+0x3900], [R8.64], !P6 ;  /* 0x0390000008e90fae */ /* 0x0005e2000f101d50 */
[----:B------:R5:W5:Y:S01]  /*6af0*/  MUFU.EX2 R180, R3 ;  /* 0x0000000300b47308 */ /* 0x000b620000000800 */
[C---:B------:R-:W-:Y:S02]  /*6b00*/  FMUL.FTZ R13, R100.reuse, R117 ;  /* 0x00000075640d7220 */ /* 0x040fe40000410000 */
[----:B-1----:R-:W-:Y:S01]  /*6b10*/  FMUL.FTZ R40, R100, R144 ;  /* 0x0000009064287220 */ /* 0x002fe20000410000 */
[----:B------:R-:W-:Y:S01]  /*6b20*/  MOV R144, R41 ;  /* 0x0000002900907202 */ /* 0x000fe20000000f00 */
[C---:B---3--:R-:W-:Y:S02]  /*6b30*/  FMUL.FTZ R10, R0.reuse, R110 ;  /* 0x0000006e000a7220 */ /* 0x048fe40000410000 */
[----:B------:R1:W-:Y:S01]  /*6b40*/  @P0 LDGSTS.E.BYPASS.LTC128B.128 [R233+0x4900], [R4.64+0x40], !P5 ;  /* 0x0490004004e90fae */ /* 0x0003e2000e901d50 */
[C---:B------:R-:W-:Y:S02]  /*6b50*/  FMUL.FTZ R11, R0.reuse, R111 ;  /* 0x0000006f000b7220 */ /* 0x040fe40000410000 */
[C---:B------:R-:W-:Y:S02]  /*6b60*/  FMUL.FTZ R14, R0.reuse, R118 ;  /* 0x00000076000e7220 */ /* 0x040fe40000410000 */
[----:B----4-:R-:W-:Y:S02]  /*6b70*/  FMUL.FTZ R7, R101, R115 ;  /* 0x0000007365077220 */ /* 0x010fe40000410000 */
[C---:B------:R-:W-:Y:S01]  /*6b80*/  FMUL.FTZ R30, R0.reuse, R134 ;  /* 0x00000086001e7220 */ /* 0x040fe20000410000 */
[----:B------:R1:W-:Y:S01]  /*6b90*/  @P0 LDGSTS.E.BYPASS.LTC128B.128 [R233+0x5900], [R4.64+0x80], !P4 ;  /* 0x0590008004e90fae */ /* 0x0003e2000e101d50 */
[----:B------:R-:W-:Y:S01]  /*6ba0*/  MOV R134, R242 ;  /* 0x000000f200867202 */ /* 0x000fe20000000f00 */
[C---:B------:R-:W-:Y:S01]  /*6bb0*/  FMUL.FTZ R26, R0.reuse, R130 ;  /* 0x00000082001a7220 */ /* 0x040fe20000410000 */
[----:B------:R-:W-:Y:S01]  /*6bc0*/  MOV R130, R50 ;  /* 0x0000003200827202 */ /* 0x000fe20000000f00 */
[C---:B------:R-:W-:Y:S01]  /*6bd0*/  FMUL.FTZ R27, R0.reuse, R131 ;  /* 0x00000083001b7220 */ /* 0x040fe20000410000 */
[----:B------:R-:W-:Y:S01]  /*6be0*/  MOV R131, R49 ;  /* 0x0000003100837202 */ /* 0x000fe20000000f00 */
[----:B------:R-:W-:Y:S01]  /*6bf0*/  FMUL.FTZ R31, R0, R135 ;  /* 0x00000087001f7220 */ /* 0x000fe20000410000 */
[----:B------:R-:W-:Y:S01]  /*6c00*/  MOV R135, R241 ;  /* 0x000000f100877202 */ /* 0x000fe20000000f00 */
[----:B------:R-:W-:Y:S01]  /*6c10*/  LDSM.16.MT88.4 R36, [R218+0x100] ;  /* 0x00010000da24783b */ /* 0x000fe20000004200 */
[----:B-----5:R-:W-:Y:S01]  /*6c20*/  FMUL.FTZ R3, R2, c[0x0][0x2d0] ;  /* 0x0000b40002037a20 */ /* 0x020fe20000410000 */
[----:B------:R-:W-:Y:S01]  /*6c30*/  F2FP.PACK_AB R110, R180, R178 ;  /* 0x000000b2b46e723e */ /* 0x000fe200000000ff */
[----:B--2---:R-:W-:Y:S01]  /*6c40*/  FMUL.FTZ R8, R100, R108 ;  /* 0x0000006c64087220 */ /* 0x004fe20000410000 */
[----:B------:R-:W-:Y:S01]  /*6c50*/  F2FP.PACK_AB R108, R181, R242 ;  /* 0x000000f2b56c723e */ /* 0x000fe200000000ff */
[----:B------:R-:W-:Y:S01]  /*6c60*/  FFMA.FTZ R6, R184, c[0x0][0x2d0], -R3 ;  /* 0x0000b400b8067a23 */ /* 0x000fe20000010803 */
[----:B------:R-:W-:Y:S01]  /*6c70*/  MOV R184, R20 ;  /* 0x0000001400b87202 */ /* 0x000fe20000000f00 */
[----:B------:R-:W-:Y:S01]  /*6c80*/  FMUL.FTZ R9, R100, R109 ;  /* 0x0000006d64097220 */ /* 0x000fe20000410000 */
[----:B------:R-:W2:Y:S01]  /*6c90*/  LDSM.16.MT88.4 R20, [R217+0x100] ;  /* 0x00010000d914783b */ /* 0x000ea20000004200 */
[----:B------:R3:W-:Y:S01]  /*6ca0*/  MUFU.EX2 R206, R6 ;  /* 0x0000000600ce7308 */ /* 0x0007e20000000800 */
[----:B------:R-:W-:Y:S01]  /*6cb0*/  F2FP.PACK_AB R115, R184, R244 ;  /* 0x000000f4b873723e */ /* 0x000fe200000000ff */
[----:B------:R-:W-:Y:S01]  /*6cc0*/  FMUL.FTZ R41, R100, R145 ;  /* 0x0000009164297220 */ /* 0x000fe20000410000 */
[----:B------:R-:W-:Y:S01]  /*6cd0*/  MOV R145, R56 ;  /* 0x0000003800917202 */ /* 0x000fe20000000f00 */
[----:B------:R-:W-:Y:S02]  /*6ce0*/  FFMA.FTZ R56, R197, c[0x0][0x2d0], -R175 ;  /* 0x0000b400c5387a23 */ /* 0x000fe400000108af */
[C---:B------:R-:W-:Y:S01]  /*6cf0*/  FMUL.FTZ R42, R0.reuse, R146 ;  /* 0x00000092002a7220 */ /* 0x040fe20000410000 */
[----:B------:R-:W4:Y:S01]  /*6d00*/  LDSM.16.MT88.4 R52, [R217+0x1100] ;  /* 0x00110000d934783b */ /* 0x000f220000004200 */
[----:B------:R-:W-:Y:S01]  /*6d10*/  FMUL.FTZ R43, R0, R147 ;  /* 0x00000093002b7220 */ /* 0x000fe20000410000 */
[----:B------:R-:W-:Y:S01]  /*6d20*/  MOV R146, R191 ;  /* 0x000000bf00927202 */ /* 0x000fe20000000f00 */
[--C-:B-1----:R-:W-:Y:S01]  /*6d30*/  FFMA.FTZ R4, R185, c[0x0][0x2d0], -R3.reuse ;  /* 0x0000b400b9047a23 */ /* 0x102fe20000010803 */
[----:B------:R1:W-:Y:S01]  /*6d40*/  MUFU.EX2 R244, R106 ;  /* 0x0000006a00f47308 */ /* 0x0003e20000000800 */
[----:B------:R-:W-:Y:S01]  /*6d50*/  FMUL.FTZ R5, R102, R113 ;  /* 0x0000007166057220 */ /* 0x000fe20000410000 */
[----:B------:R-:W-:Y:S01]  /*6d60*/  MOV R147, R237 ;  /* 0x000000ed00937202 */ /* 0x000fe20000000f00 */
[C---:B------:R-:W-:Y:S01]  /*6d70*/  FMUL.FTZ R46, R0.reuse, R150 ;  /* 0x00000096002e7220 */ /* 0x040fe20000410000 */
[----:B------:R-:W-:Y:S01]  /*6d80*/  MOV R185, R246 ;  /* 0x000000f600b97202 */ /* 0x000fe20000000f00 */
[----:B------:R-:W-:Y:S01]  /*6d90*/  FMUL.FTZ R47, R0, R151 ;  /* 0x00000097002f7220 */ /* 0x000fe20000410000 */
[----:B------:R-:W-:Y:S01]  /*6da0*/  LDSM.16.MT88.4 R120, [R217+0x2100] ;  /* 0x00210000d978783b */ /* 0x000fe20000004200 */
[----:B------:R-:W-:Y:S02]  /*6db0*/  FMUL.FTZ R49, R102, R153 ;  /* 0x0000009966317220 */ /* 0x000fe40000410000 */
[C---:B------:R-:W-:Y:S01]  /*6dc0*/  FMUL.FTZ R50, R101.reuse, R154 ;  /* 0x0000009a65327220 */ /* 0x040fe20000410000 */
[----:B------:R-:W5:Y:S01]  /*6dd0*/  MUFU.EX2 R207, R4 ;  /* 0x0000000400cf7308 */ /* 0x000f620000000800 */
[C---:B------:R-:W-:Y:S02]  /*6de0*/  FMUL.FTZ R58, R0.reuse, R162 ;  /* 0x000000a2003a7220 */ /* 0x040fe40000410000 */
[----:B---3--:R-:W-:Y:S01]  /*6df0*/  FMUL.FTZ R6, R101, R114 ;  /* 0x0000007265067220 */ /* 0x008fe20000410000 */
[----:B------:R-:W-:Y:S01]  /*6e00*/  F2FP.PACK_AB R114, R241, R245 ;  /* 0x000000f5f172723e */ /* 0x000fe200000000ff */
[C---:B------:R-:W-:Y:S01]  /*6e10*/  FMUL.FTZ R59, R0.reuse, R163 ;  /* 0x000000a3003b7220 */ /* 0x040fe20000410000 */
[----:B------:R-:W0:Y:S01]  /*6e20*/  LDGDEPBAR ;  /* 0x00000000000079af */ /* 0x000e220000000000 */
[C---:B------:R-:W-:Y:S02]  /*6e30*/  FMUL.FTZ R62, R0.reuse, R166 ;  /* 0x000000a6003e7220 */ /* 0x040fe40000410000 */
[C---:B------:R-:W-:Y:S01]  /*6e40*/  FMUL.FTZ R63, R0.reuse, R167 ;  /* 0x000000a7003f7220 */ /* 0x040fe20000410000 */
[----:B------:R3:W-:Y:S01]  /*6e50*/  MUFU.EX2 R246, R60 ;  /* 0x0000003c00f67308 */ /* 0x0007e20000000800 */
[C---:B------:R-:W-:Y:S02]  /*6e60*/  FMUL.FTZ R74, R0.reuse, R74 ;  /* 0x0000004a004a7220 */ /* 0x040fe40000410000 */
[----:B------:R-:W-:Y:S02]  /*6e70*/  FMUL.FTZ R75, R0, R75 ;  /* 0x0000004b004b7220 */ /* 0x000fe40000410000 */
[--C-:B-1----:R-:W-:Y:S02]  /*6e80*/  FFMA.FTZ R106, R198, c[0x0][0x2d0], -R176.reuse ;  /* 0x0000b400c66a7a23 */ /* 0x102fe400000108b0 */
[C---:B------:R-:W-:Y:S02]  /*6e90*/  FMUL.FTZ R78, R0.reuse, R78 ;  /* 0x0000004e004e7220 */ /* 0x040fe40000410000 */
[C---:B------:R-:W-:Y:S01]  /*6ea0*/  FMUL.FTZ R79, R0.reuse, R79 ;  /* 0x0000004f004f7220 */ /* 0x040fe20000410000 */
[----:B------:R1:W-:Y:S01]  /*6eb0*/  MUFU.EX2 R243, R106 ;  /* 0x0000006a00f37308 */ /* 0x0003e20000000800 */
[C---:B------:R-:W-:Y:S02]  /*6ec0*/  FMUL.FTZ R90, R0.reuse, R90 ;  /* 0x0000005a005a7220 */ /* 0x040fe40000410000 */
[----:B------:R-:W-:Y:S01]  /*6ed0*/  FMUL.FTZ R91, R0, R91 ;  /* 0x0000005b005b7220 */ /* 0x000fe20000410000 */
[----:B-----5:R-:W-:Y:S01]  /*6ee0*/  F2FP.PACK_AB R109, R207, R206 ;  /* 0x000000cecf6d723e */ /* 0x020fe200000000ff */
[--C-:B------:R-:W-:Y:S01]  /*6ef0*/  FFMA.FTZ R4, R183, c[0x0][0x2d0], -R3.reuse ;  /* 0x0000b400b7047a23 */ /* 0x100fe20000010803 */
[----:B------:R-:W-:Y:S01]  /*6f00*/  MOV R183, R24 ;  /* 0x0000001800b77202 */ /* 0x000fe20000000f00 */
[----:B------:R-:W-:Y:S01]  /*6f10*/  FMUL.FTZ R24, R100, R128 ;  /* 0x0000008064187220 */ /* 0x000fe20000410000 */
[----:B------:R-:W-:Y:S01]  /*6f20*/  MOV R128, R238 ;  /* 0x000000ee00807202 */ /* 0x000fe20000000f00 */
[C---:B------:R-:W-:Y:S01]  /*6f30*/  FMUL.FTZ R94, R0.reuse, R94 ;  /* 0x0000005e005e7220 */ /* 0x040fe20000410000 */
[----:B------:R5:W-:Y:S01]  /*6f40*/  MUFU.EX2 R208, R4 ;  /* 0x0000000400d07308 */ /* 0x000be20000000800 */
[----:B------:R-:W-:Y:S01]  /*6f50*/  F2FP.PACK_AB R113, R183, R179 ;  /* 0x000000b3b771723e */ /* 0x000fe200000000ff */
[----:B------:R-:W-:Y:S02]  /*6f60*/  FMUL.FTZ R95, R0, R95 ;  /* 0x0000005f005f7220 */ /* 0x000fe40000410000 */
[----:B---3--:R-:W-:Y:S02]  /*6f70*/  FMUL.FTZ R60, R100, R164 ;  /* 0x000000a4643c7220 */ /* 0x008fe40000410000 */
[--C-:B------:R-:W-:Y:S04]  /*6f80*/  FFMA.FTZ R172, R172, c[0x0][0x2d0], -R3.reuse ;  /* 0x0000b400acac7a23 */ /* 0x100fe80000010803 */
[----:B------:R3:W-:Y:S01]  /*6f90*/  MUFU.EX2 R245, R64 ;  /* 0x0000004000f57308 */ /* 0x0007e20000000800 */
[--C-:B-1----:R-:W-:Y:S09]  /*6fa0*/  FFMA.FTZ R106, R201, c[0x0][0x2d0], -R176.reuse ;  /* 0x0000b400c96a7a23 */ /* 0x102ff200000108b0 */
[----:B------:R1:W-:Y:S01]  /*6fb0*/  MUFU.EX2 R242, R106 ;  /* 0x0000006a00f27308 */ /* 0x0003e20000000800 */
[--C-:B-----5:R-:W-:Y:S02]  /*6fc0*/  FFMA.FTZ R4, R15, c[0x0][0x2d0], -R3.reuse ;  /* 0x0000b4000f047a23 */ /* 0x120fe40000010803 */
[----:B------:R-:W-:Y:S02]  /*6fd0*/  FMUL.FTZ R15, R0, R119 ;  /* 0x00000077000f7220 */ /* 0x000fe40000410000 */
[----:B------:R-:W5:Y:S05]  /*6fe0*/  LDSM.16.MT88.4 R116, [R218+0x1100] ;  /* 0x00110000da74783b */ /* 0x000f6a0000004200 */
[----:B------:R2:W2:Y:S01]  /*6ff0*/  MUFU.EX2 R209, R4 ;  /* 0x0000000400d17308 */ /* 0x0004a20000000800 */
[----:B---3--:R-:W-:Y:S02]  /*7000*/  FMUL.FTZ R64, R102, R168 ;  /* 0x000000a866407220 */ /* 0x008fe40000410000 */
[----:B------:R-:W-:Y:S01]  /*7010*/  LDSM.16.MT88.4 R168, [R218+0x1d00] ;  /* 0x001d0000daa8783b */ /* 0x000fe20000004200 */
[----:B-1----:R-:W-:Y:S06]  /*7020*/  FFMA.FTZ R106, R200, c[0x0][0x2d0], -R176 ;  /* 0x0000b400c86a7a23 */ /* 0x002fec00000108b0 */
[----:B------:R1:W-:Y:S01]  /*7030*/  MUFU.EX2 R241, R106 ;  /* 0x0000006a00f17308 */ /* 0x0003e20000000800 */
[----:B--2---:R-:W-:Y:S01]  /*7040*/  FMUL.FTZ R4, R102, R112 ;  /* 0x0000007066047220 */ /* 0x004fe20000410000 */
[----:B------:R-:W-:Y:S02]  /*7050*/  F2FP.PACK_AB R112, R182, R177 ;  /* 0x000000b1b670723e */ /* 0x000fe400000000ff */
[----:B------:R-:W-:Y:S05]  /*7060*/  F2FP.PACK_AB R111, R209, R208 ;  /* 0x000000d0d16f723e */ /* 0x000fea00000000ff */
[-C--:B------:R-:W-:Y:S08]  /*7070*/  HMMA.16816.F32 R4, R112, R20.reuse, R4 ;  /* 0x000000147004723c */ /* 0x080ff00000001804 */
[C---:B------:R-:W-:Y:S04]  /*7080*/  HMMA.16816.F32 R8, R108.reuse, R20, R8 ;  /* 0x000000146c08723c */ /* 0x040fe80000001808 */
[--C-:B-1----:R-:W-:Y:S03]  /*7090*/  FFMA.FTZ R106, R202, c[0x0][0x2d0], -R3.reuse ;  /* 0x0000b400ca6a7a23 */ /* 0x102fe60000010803 */
[C---:B------:R-:W-:Y:S01]  /*70a0*/  FMUL.FTZ R20, R102.reuse, R124 ;  /* 0x0000007c66147220 */ /* 0x040fe20000410000 */
[-C--:B------:R-:W-:Y:S01]  /*70b0*/  HMMA.16816.F32 R12, R108, R22.reuse, R12 ;  /* 0x000000166c0c723c */ /* 0x080fe2000000180c */
[----:B------:R1:W-:Y:S03]  /*70c0*/  MUFU.EX2 R197, R106 ;  /* 0x0000006a00c57308 */ /* 0x0003e60000000800 */
[----:B------:R-:W-:Y:S04]  /*70d0*/  FMUL.FTZ R21, R102, R125 ;  /* 0x0000007d66157220 */ /* 0x000fe80000410000 */
[C---:B------:R-:W-:Y:S07]  /*70e0*/  HMMA.16816.F32 R16, R112.reuse, R22, R16 ;  /* 0x000000167010723c */ /* 0x040fee0000001810 */
[C---:B------:R-:W-:Y:S02]  /*70f0*/  FMUL.FTZ R22, R101.reuse, R126 ;  /* 0x0000007e65167220 */ /* 0x040fe40000410000 */
[----:B------:R-:W-:Y:S02]  /*7100*/  FMUL.FTZ R23, R101, R127 ;  /* 0x0000007f65177220 */ /* 0x000fe40000410000 */
[----:B------:R-:W-:Y:S05]  /*7110*/  LDSM.16.MT88.4 R124, [R218+0x500] ;  /* 0x00050000da7c783b */ /* 0x000fea0000004200 */
[-C--:B------:R-:W-:Y:S03]  /*7120*/  HMMA.16816.F32 R20, R112, R36.reuse, R20 ;  /* 0x000000247014723c */ /* 0x080fe60000001814 */
[----:B-1----:R-:W-:Y:S05]  /*7130*/  FFMA.FTZ R106, R204, c[0x0][0x2d0], -R3 ;  /* 0x0000b400cc6a7a23 */ /* 0x002fea0000010803 */
[C---:B------:R-:W-:Y:S07]  /*7140*/  HMMA.16816.F32 R24, R108.reuse, R36, R24 ;  /* 0x000000246c18723c */ /* 0x040fee0000001818 */
[--C-:B------:R-:W-:Y:S01]  /*7150*/  FFMA.FTZ R36, R192, c[0x0][0x2d0], -R174.reuse ;  /* 0x0000b400c0247a23 */ /* 0x100fe200000108ae */
[-C--:B------:R-:W-:Y:S03]  /*7160*/  HMMA.16816.F32 R28, R108, R38.reuse, R28 ;  /* 0x000000266c1c723c */ /* 0x080fe6000000181c */
[----:B------:R1:W2:Y:S01]  /*7170*/  MUFU.EX2 R252, R36 ;  /* 0x0000002400fc7308 */ /* 0x0002a20000000800 */
[C---:B------:R-:W-:Y:S01]  /*7180*/  FMUL.FTZ R37, R102.reuse, R141 ;  /* 0x0000008d66257220 */ /* 0x040fe20000410000 */
[----:B------:R-:W-:Y:S01]  /*7190*/  MOV R192, R48 ;  /* 0x0000003000c07202 */ /* 0x000fe20000000f00 */
[--C-:B------:R-:W-:Y:S01]  /*71a0*/  FFMA.FTZ R48, R187, c[0x0][0x2d0], -R174.reuse ;  /* 0x0000b400bb307a23 */ /* 0x100fe200000108ae */
[----:B------:R-:W-:Y:S01]  /*71b0*/  MOV R141, R240 ;  /* 0x000000f0008d7202 */ /* 0x000fe20000000f00 */
[C---:B------:R-:W-:Y:S07]  /*71c0*/  HMMA.16816.F32 R32, R112.reuse, R38, R32 ;  /* 0x000000267020723c */ /* 0x040fee0000001820 */
[C---:B------:R-:W-:Y:S01]  /*71d0*/  FMUL.FTZ R38, R101.reuse, R142 ;  /* 0x0000008e65267220 */ /* 0x040fe20000410000 */
[----:B------:R-:W-:Y:S01]  /*71e0*/  MOV R142, R247 ;  /* 0x000000f7008e7202 */ /* 0x000fe20000000f00 */
[C---:B------:R-:W-:Y:S01]  /*71f0*/  FMUL.FTZ R39, R101.reuse, R143 ;  /* 0x0000008f65277220 */ /* 0x040fe20000410000 */
[----:B------:R3:W-:Y:S02]  /*7200*/  MUFU.EX2 R247, R56 ;  /* 0x0000003800f77308 */ /* 0x0007e40000000800 */
[----:B------:R-:W-:Y:S01]  /*7210*/  MOV R143, R239 ;  /* 0x000000ef008f7202 */ /* 0x000fe20000000f00 */
[----:B-1----:R-:W-:Y:S01]  /*7220*/  FMUL.FTZ R36, R102, R140 ;  /* 0x0000008c66247220 */ /* 0x002fe20000410000 */
[----:B------:R-:W-:Y:S06]  /*7230*/  MOV R140, R249 ;  /* 0x000000f9008c7202 */ /* 0x000fec0000000f00 */
[----:B------:R1:W1:Y:S01]  /*7240*/  MUFU.EX2 R249, R48 ;  /* 0x0000003000f97308 */ /* 0x0002620000000800 */
[-C--:B----4-:R-:W-:Y:S08]  /*7250*/  HMMA.16816.F32 R36, R112, R52.reuse, R36 ;  /* 0x000000347024723c */ /* 0x090ff00000001824 */
[C---:B------:R-:W-:Y:S04]  /*7260*/  HMMA.16816.F32 R40, R108.reuse, R52, R40 ;  /* 0x000000346c28723c */ /* 0x040fe80000001828 */
[----:B---3--:R-:W-:Y:S03]  /*7270*/  FMUL.FTZ R56, R100, R160 ;  /* 0x000000a064387220 */ /* 0x008fe60000410000 */
[----:B------:R-:W-:Y:S01]  /*7280*/  FFMA.FTZ R52, R196, c[0x0][0x2d0], -R175 ;  /* 0x0000b400c4347a23 */ /* 0x000fe200000108af */
[-C--:B------:R-:W-:Y:S01]  /*7290*/  HMMA.16816.F32 R44, R108, R54.reuse, R44 ;  /* 0x000000366c2c723c */ /* 0x080fe2000000182c */
[----:B------:R3:W-:Y:S03]  /*72a0*/  MUFU.EX2 R196, R106 ;  /* 0x0000006a00c47308 */ /* 0x0007e60000000800 */
[C---:B-1----:R-:W-:Y:S02]  /*72b0*/  FMUL.FTZ R48, R102.reuse, R152 ;  /* 0x0000009866307220 */ /* 0x042fe40000410000 */
[----:B------:R-:W-:Y:S01]  /*72c0*/  LDSM.16.MT88.4 R152, [R217+0x1d00] ;  /* 0x001d0000d998783b */ /* 0x000fe20000004200 */
[C---:B------:R-:W-:Y:S04]  /*72d0*/  FMUL.FTZ R53, R102.reuse, R157 ;  /* 0x0000009d66357220 */ /* 0x040fe80000410000 */
[C---:B------:R-:W-:Y:S01]  /*72e0*/  HMMA.16816.F32 R48, R112.reuse, R54, R48 ;  /* 0x000000367030723c */ /* 0x040fe20000001830 */
[----:B------:R1:W4:Y:S06]  /*72f0*/  MUFU.EX2 R248, R52 ;  /* 0x0000003400f87308 */ /* 0x00032c0000000800 */
[C---:B------:R-:W-:Y:S02]  /*7300*/  FMUL.FTZ R54, R101.reuse, R158 ;  /* 0x0000009e65367220 */ /* 0x040fe40000410000 */
[----:B------:R-:W-:Y:S03]  /*7310*/  FMUL.FTZ R55, R101, R159 ;  /* 0x0000009f65377220 */ /* 0x000fe60000410000 */
[--C-:B---3--:R-:W-:Y:S04]  /*7320*/  FFMA.FTZ R106, R211, c[0x0][0x2d0], -R3.reuse ;  /* 0x0000b400d36a7a23 */ /* 0x108fe80000010803 */
[----:B------:R3:W-:Y:S01]  /*7330*/  MUFU.EX2 R191, R106 ;  /* 0x0000006a00bf7308 */ /* 0x0007e20000000800 */
[----:B-1----:R-:W-:Y:S07]  /*7340*/  FMUL.FTZ R52, R102, R156 ;  /* 0x0000009c66347220 */ /* 0x002fee0000410000 */
[-C--:B-----5:R-:W-:Y:S08]  /*7350*/  HMMA.16816.F32 R52, R112, R116.reuse, R52 ;  /* 0x000000747034723c */ /* 0x0a0ff00000001834 */
[C---:B------:R-:W-:Y:S04]  /*7360*/  HMMA.16816.F32 R56, R108.reuse, R116, R56 ;  /* 0x000000746c38723c */ /* 0x040fe80000001838 */
[----:B---3--:R-:W-:Y:S02]  /*7370*/  FFMA.FTZ R106, R214, c[0x0][0x2d0], -R3 ;  /* 0x0000b400d66a7a23 */ /* 0x008fe40000010803 */
[----:B------:R-:W-:Y:S02]  /*7380*/  MUFU.EX2 R214, R107 ;  /* 0x0000006b00d67308 */ /* 0x000fe40000000800 */
[-C--:B------:R-:W-:Y:S08]  /*7390*/  HMMA.16816.F32 R60, R108, R118.reuse, R60 ;  /* 0x000000766c3c723c */ /* 0x080ff0000000183c */
[C---:B------:R-:W-:Y:S01]  /*73a0*/  HMMA.16816.F32 R64, R112.reuse, R118, R64 ;  /* 0x000000767040723c */ /* 0x040fe20000001840 */
[----:B------:R1:W3:Y:S01]  /*73b0*/  MUFU.EX2 R194, R106 ;  /* 0x0000006a00c27308 */ /* 0x0002e20000000800 */
[----:B------:R-:W5:Y:S06]  /*73c0*/  LDSM.16.MT88.4 R116, [R218+0x2100] ;  /* 0x00210000da74783b */ /* 0x000f6c0000004200 */
[-C--:B------:R-:W-:Y:S08]  /*73d0*/  HMMA.16816.F32 R68, R112, R120.reuse, R68 ;  /* 0x000000787044723c */ /* 0x080ff00000001844 */
[C---:B------:R-:W-:Y:S08]  /*73e0*/  HMMA.16816.F32 R72, R108.reuse, R120, R72 ;  /* 0x000000786c48723c */ /* 0x040ff00000001848 */
[-C--:B------:R-:W-:Y:S04]  /*73f0*/  HMMA.16816.F32 R76, R108, R122.reuse, R76 ;  /* 0x0000007a6c4c723c */ /* 0x080fe8000000184c */
[--C-:B-1----:R-:W-:Y:S04]  /*7400*/  FFMA.FTZ R106, R212, c[0x0][0x2d0], -R174.reuse ;  /* 0x0000b400d46a7a23 */ /* 0x102fe800000108ae */
[C---:B------:R-:W-:Y:S01]  /*7410*/  HMMA.16816.F32 R80, R112.reuse, R122, R80 ;  /* 0x0000007a7050723c */ /* 0x040fe20000001850 */
[----:B------:R1:W-:Y:S01]  /*7420*/  MUFU.EX2 R240, R106 ;  /* 0x0000006a00f07308 */ /* 0x0003e20000000800 */
[----:B------:R-:W3:Y:S06]  /*7430*/  LDSM.16.MT88.4 R120, [R217+0x500] ;  /* 0x00050000d978783b */ /* 0x000eec0000004200 */
[-C--:B-----5:R-:W-:Y:S08]  /*7440*/  HMMA.16816.F32 R84, R112, R116.reuse, R84 ;  /* 0x000000747054723c */ /* 0x0a0ff00000001854 */
[C---:B------:R-:W-:Y:S04]  /*7450*/  HMMA.16816.F32 R88, R108.reuse, R116, R88 ;  /* 0x000000746c58723c */ /* 0x040fe80000001858 */
[--C-:B-1----:R-:W-:Y:S04]  /*7460*/  FFMA.FTZ R106, R213, c[0x0][0x2d0], -R174.reuse ;  /* 0x0000b400d56a7a23 */ /* 0x102fe800000108ae */
[-C--:B------:R-:W-:Y:S01]  /*7470*/  HMMA.16816.F32 R92, R108, R118.reuse, R92 ;  /* 0x000000766c5c723c */ /* 0x080fe2000000185c */
[----:B------:R1:W5:Y:S06]  /*7480*/  MUFU.EX2 R238, R106 ;  /* 0x0000006a00ee7308 */ /* 0x00036c0000000800 */
[----:B--2---:R-:W-:Y:S01]  /*7490*/  F2FP.PACK_AB R108, R251, R252 ;  /* 0x000000fcfb6c723e */ /* 0x004fe200000000ff */
[----:B------:R-:W-:Y:S01]  /*74a0*/  HMMA.16816.F32 R96, R112, R118, R96 ;  /* 0x000000767060723c */ /* 0x000fe20000001860 */
[----:B------:R-:W2:Y:S03]  /*74b0*/  LDSM.16.MT88.4 R116, [R217+0x1500] ;  /* 0x00150000d974783b */ /* 0x000ea60000004200 */
[----:B------:R-:W-:Y:S02]  /*74c0*/  F2FP.PACK_AB R110, R249, R250 ;  /* 0x000000faf96e723e */ /* 0x000fe400000000ff */
[----:B----4-:R-:W-:Y:S02]  /*74d0*/  F2FP.PACK_AB R109, R247, R248 ;  /* 0x000000f8f76d723e */ /* 0x010fe400000000ff */
[----:B------:R-:W-:Y:S04]  /*74e0*/  F2FP.PACK_AB R111, R245, R246 ;  /* 0x000000f6f56f723e */ /* 0x000fe800000000ff */
[----:B------:R-:W-:Y:S02]  /*74f0*/  F2FP.PACK_AB R112, R243, R244 ;  /* 0x000000f4f370723e */ /* 0x000fe400000000ff */
[----:B------:R-:W-:Y:S01]  /*7500*/  F2FP.PACK_AB R114, R241, R242 ;  /* 0x000000f2f172723e */ /* 0x000fe200000000ff */
[-C--:B---3--:R-:W-:Y:S05]  /*7510*/  HMMA.16816.F32 R4, R108, R120.reuse, R4 ;  /* 0x000000786c04723c */ /* 0x088fea0000001804 */
[--C-:B-1----:R-:W-:Y:S01]  /*7520*/  FFMA.FTZ R106, R203, c[0x0][0x2d0], -R174.reuse ;  /* 0x0000b400cb6a7a23 */ /* 0x102fe200000108ae */
[----:B------:R-:W-:Y:S02]  /*7530*/  F2FP.PACK_AB R113, R196, R197 ;  /* 0x000000c5c471723e */ /* 0x000fe400000000ff */
[----:B------:R-:W-:Y:S01]  /*7540*/  F2FP.PACK_AB R115, R194, R191 ;  /* 0x000000bfc273723e */ /* 0x000fe200000000ff */
[----:B------:R1:W-:Y:S06]  /*7550*/  MUFU.EX2 R239, R106 ;  /* 0x0000006a00ef7308 */ /* 0x0003ec0000000800 */
[C---:B------:R-:W-:Y:S08]  /*7560*/  HMMA.16816.F32 R8, R112.reuse, R120, R8 ;  /* 0x000000787008723c */ /* 0x040ff00000001808 */
[-C--:B------:R-:W-:Y:S08]  /*7570*/  HMMA.16816.F32 R12, R112, R122.reuse, R12 ;  /* 0x0000007a700c723c */ /* 0x080ff0000000180c */
[C---:B------:R-:W-:Y:S01]  /*7580*/  HMMA.16816.F32 R16, R108.reuse, R122, R16 ;  /* 0x0000007a6c10723c */ /* 0x040fe20000001810 */
[----:B------:R-:W3:Y:S03]  /*7590*/  LDSM.16.MT88.4 R120, [R218+0x1500] ;  /* 0x00150000da78783b */ /* 0x000ee60000004200 */
[----:B-1----:R-:W-:Y:S04]  /*75a0*/  FFMA.FTZ R106, R210, c[0x0][0x2d0], -R174 ;  /* 0x0000b400d26a7a23 */ /* 0x002fe800000108ae */
[-C--:B------:R-:W-:Y:S01]  /*75b0*/  HMMA.16816.F32 R20, R108, R124.reuse, R20 ;  /* 0x0000007c6c14723c */ /* 0x080fe20000001814 */
[----:B------:R1:W4:Y:S07]  /*75c0*/  MUFU.EX2 R237, R106 ;  /* 0x0000006a00ed7308 */ /* 0x00032e0000000800 */
[C---:B------:R-:W-:Y:S08]  /*75d0*/  HMMA.16816.F32 R24, R112.reuse, R124, R24 ;  /* 0x0000007c7018723c */ /* 0x040ff00000001818 */
[-C--:B------:R-:W-:Y:S08]  /*75e0*/  HMMA.16816.F32 R28, R112, R126.reuse, R28 ;  /* 0x0000007e701c723c */ /* 0x080ff0000000181c */
[C---:B------:R-:W-:Y:S01]  /*75f0*/  HMMA.16816.F32 R32, R108.reuse, R126, R32 ;  /* 0x0000007e6c20723c */ /* 0x040fe20000001820 */
[----:B------:R-:W4:Y:S03]  /*7600*/  LDSM.16.MT88.4 R124, [R217+0x2500] ;  /* 0x00250000d97c783b */ /* 0x000f260000004200 */
[--C-:B-1----:R-:W-:Y:S04]  /*7610*/  FFMA.FTZ R106, R236, c[0x0][0x2d0], -R175.reuse ;  /* 0x0000b400ec6a7a23 */ /* 0x102fe800000108af */
[-C--:B--2---:R-:W-:Y:S01]  /*7620*/  HMMA.16816.F32 R36, R108, R116.reuse, R36 ;  /* 0x000000746c24723c */ /* 0x084fe20000001824 */
[----:B------:R1:W-:Y:S07]  /*7630*/  MUFU.EX2 R236, R106 ;  /* 0x0000006a00ec7308 */ /* 0x0003ee0000000800 */
[C---:B------:R-:W-:Y:S08]  /*7640*/  HMMA.16816.F32 R40, R112.reuse, R116, R40 ;  /* 0x000000747028723c */ /* 0x040ff00000001828 */
[-C--:B------:R-:W-:Y:S08]  /*7650*/  HMMA.16816.F32 R44, R112, R118.reuse, R44 ;  /* 0x00000076702c723c */ /* 0x080ff0000000182c */
[C---:B------:R-:W-:Y:S01]  /*7660*/  HMMA.16816.F32 R48, R108.reuse, R118, R48 ;  /* 0x000000766c30723c */ /* 0x040fe20000001830 */
[----:B------:R-:W2:Y:S03]  /*7670*/  LDSM.16.MT88.4 R116, [R218+0x2500] ;  /* 0x00250000da74783b */ /* 0x000ea60000004200 */
[--C-:B-1----:R-:W-:Y:S04]  /*7680*/  FFMA.FTZ R106, R235, c[0x0][0x2d0], -R175.reuse ;  /* 0x0000b400eb6a7a23 */ /* 0x102fe800000108af */
[-C--:B---3--:R-:W-:Y:S01]  /*7690*/  HMMA.16816.F32 R52, R108, R120.reuse, R52 ;  /* 0x000000786c34723c */ /* 0x088fe20000001834 */
[----:B------:R1:W3:Y:S07]  /*76a0*/  MUFU.EX2 R235, R106 ;  /* 0x0000006a00eb7308 */ /* 0x0002ee0000000800 */
[C---:B------:R-:W-:Y:S08]  /*76b0*/  HMMA.16816.F32 R56, R112.reuse, R120, R56 ;  /* 0x000000787038723c */ /* 0x040ff00000001838 */
[-C--:B------:R-:W-:Y:S08]  /*76c0*/  HMMA.16816.F32 R60, R112, R122.reuse, R60 ;  /* 0x0000007a703c723c */ /* 0x080ff0000000183c */
[C---:B------:R-:W-:Y:S01]  /*76d0*/  HMMA.16816.F32 R64, R108.reuse, R122, R64 ;  /* 0x0000007a6c40723c */ /* 0x040fe20000001840 */
[----:B------:R-:W-:Y:S03]  /*76e0*/  LDSM.16.MT88.4 R120, [R218+0x900] ;  /* 0x00090000da78783b */ /* 0x000fe60000004200 */
[----:B-1----:R-:W-:Y:S04]  /*76f0*/  FFMA.FTZ R106, R147, c[0x0][0x2d0], -R175 ;  /* 0x0000b400936a7a23 */ /* 0x002fe800000108af */
[-C--:B----4-:R-:W-:Y:S01]  /*7700*/  HMMA.16816.F32 R68, R108, R124.reuse, R68 ;  /* 0x0000007c6c44723c */ /* 0x090fe20000001844 */
[----:B------:R1:W4:Y:S07]  /*7710*/  MUFU.EX2 R215, R106 ;  /* 0x0000006a00d77308 */ /* 0x00032e0000000800 */
[C---:B------:R-:W-:Y:S08]  /*7720*/  HMMA.16816.F32 R72, R112.reuse, R124, R72 ;  /* 0x0000007c7048723c */ /* 0x040ff00000001848 */
[-C--:B------:R-:W-:Y:S08]  /*7730*/  HMMA.16816.F32 R76, R112, R126.reuse, R76 ;  /* 0x0000007e704c723c */ /* 0x080ff0000000184c */
[C---:B------:R-:W-:Y:S01]  /*7740*/  HMMA.16816.F32 R80, R108.reuse, R126, R80 ;  /* 0x0000007e6c50723c */ /* 0x040fe20000001850 */
[----:B------:R-:W-:Y:S03]  /*7750*/  LDSM.16.MT88.4 R124, [R218+0x1900] ;  /* 0x00190000da7c783b */ /* 0x000fe60000004200 */
[--C-:B-1----:R-:W-:Y:S01]  /*7760*/  FFMA.FTZ R106, R146, c[0x0][0x2d0], -R176.reuse ;  /* 0x0000b400926a7a23 */ /* 0x102fe200000108b0 */
[----:B------:R-:W-:Y:S03]  /*7770*/  MOV R146, R128 ;  /* 0x0000008000927202 */ /* 0x000fe60000000f00 */
[-C--:B--2---:R-:W-:Y:S01]  /*7780*/  HMMA.16816.F32 R84, R108, R116.reuse, R84 ;  /* 0x000000746c54723c */ /* 0x084fe20000001854 */
[----:B------:R1:W-:Y:S07]  /*7790*/  MUFU.EX2 R213, R106 ;  /* 0x0000006a00d57308 */ /* 0x0003ee0000000800 */
[C---:B------:R-:W-:Y:S08]  /*77a0*/  HMMA.16816.F32 R88, R112.reuse, R116, R88 ;  /* 0x000000747058723c */ /* 0x040ff00000001858 */
[-C--:B------:R-:W-:Y:S08]  /*77b0*/  HMMA.16816.F32 R92, R112, R118.reuse, R92 ;  /* 0x00000076705c723c */ /* 0x080ff0000000185c */
[----:B------:R-:W-:Y:S01]  /*77c0*/  HMMA.16816.F32 R96, R108, R118, R96 ;  /* 0x000000766c60723c */ /* 0x000fe20000001860 */
[----:B------:R-:W-:Y:S03]  /*77d0*/  LDSM.16.MT88.4 R116, [R217+0x1900] ;  /* 0x00190000d974783b */ /* 0x000fe60000004200 */
[--C-:B-1----:R-:W-:Y:S01]  /*77e0*/  FFMA.FTZ R106, R145, c[0x0][0x2d0], -R176.reuse ;  /* 0x0000b400916a7a23 */ /* 0x102fe200000108b0 */
[----:B------:R-:W-:Y:S02]  /*77f0*/  MOV R145, R131 ;  /* 0x0000008300917202 */ /* 0x000fe40000000f00 */
[----:B-----5:R-:W-:Y:S01]  /*7800*/  F2FP.PACK_AB R108, R238, R240 ;  /* 0x000000f0ee6c723e */ /* 0x020fe200000000ff */
[----:B------:R1:W2:Y:S01]  /*7810*/  MUFU.EX2 R212, R106 ;  /* 0x0000006a00d47308 */ /* 0x0002a20000000800 */
[----:B------:R-:W-:Y:S03]  /*7820*/  F2FP.PACK_AB R110, R237, R239 ;  /* 0x000000efed6e723e */ /* 0x000fe600000000ff */
[----:B---3--:R-:W-:Y:S02]  /*7830*/  F2FP.PACK_AB R109, R235, R236 ;  /* 0x000000eceb6d723e */ /* 0x008fe400000000ff */
[----:B----4-:R-:W-:Y:S01]  /*7840*/  F2FP.PACK_AB R111, R215, R214 ;  /* 0x000000d6d76f723e */ /* 0x010fe200000000ff */
[----:B-1----:R-:W-:Y:S01]  /*7850*/  FFMA.FTZ R106, R144, c[0x0][0x2d0], -R176 ;  /* 0x0000b400906a7a23 */ /* 0x002fe200000108b0 */
[----:B------:R-:W-:Y:S02]  /*7860*/  MOV R144, R193 ;  /* 0x000000c100907202 */ /* 0x000fe40000000f00 */
[----:B------:R-:W-:Y:S01]  /*7870*/  MOV R193, R130 ;  /* 0x0000008200c17202 */ /* 0x000fe20000000f00 */
[----:B------:R1:W-:Y:S01]  /*7880*/  MUFU.EX2 R210, R106 ;  /* 0x0000006a00d27308 */ /* 0x0003e20000000800 */
[----:B--2---:R-:W-:Y:S01]  /*7890*/  F2FP.PACK_AB R112, R212, R213 ;  /* 0x000000d5d470723e */ /* 0x004fe200000000ff */
[----:B------:R-:W-:Y:S01]  /*78a0*/  FFMA.FTZ R107, R144, c[0x0][0x2d0], -R174 ;  /* 0x0000b400906b7a23 */ /* 0x000fe200000108ae */
[----:B------:R-:W-:Y:S07]  /*78b0*/  MOV R144, R180 ;  /* 0x000000b400907202 */ /* 0x000fee0000000f00 */
[----:B------:R2:W-:Y:S01]  /*78c0*/  MUFU.EX2 R203, R107 ;  /* 0x0000006b00cb7308 */ /* 0x0005e20000000800 */
[--C-:B-1----:R-:W-:Y:S01]  /*78d0*/  FFMA.FTZ R106, R143, c[0x0][0x2d0], -R176.reuse ;  /* 0x0000b4008f6a7a23 */ /* 0x102fe200000108b0 */
[----:B------:R-:W-:Y:S02]  /*78e0*/  MOV R143, R140 ;  /* 0x0000008c008f7202 */ /* 0x000fe40000000f00 */
[----:B------:R-:W-:Y:S06]  /*78f0*/  MOV R140, R129 ;  /* 0x00000081008c7202 */ /* 0x000fec0000000f00 */
[----:B------:R1:W3:Y:S01]  /*7900*/  MUFU.EX2 R211, R106 ;  /* 0x0000006a00d37308 */ /* 0x0002e20000000800 */
[----:B------:R-:W4:Y:S01]  /*7910*/  LDSM.16.MT88.4 R128, [R217+0x900] ;  /* 0x00090000d980783b */ /* 0x000f220000004200 */
[----:B--2---:R-:W-:Y:S08]  /*7920*/  FFMA.FTZ R107, R139, c[0x0][0x2d0], -R176 ;  /* 0x0000b4008b6b7a23 */ /* 0x004ff000000108b0 */
[----:B------:R-:W-:Y:S10]  /*7930*/  MUFU.EX2 R195, R107 ;  /* 0x0000006b00c37308 */ /* 0x000ff40000000800 */
[----:B------:R-:W-:Y:S01]  /*7940*/  MUFU.EX2 R107, R172 ;  /* 0x000000ac006b7308 */ /* 0x000fe20000000800 */
[--C-:B-1----:R-:W-:Y:S01]  /*7950*/  FFMA.FTZ R106, R189, c[0x0][0x2d0], -R3.reuse ;  /* 0x0000b400bd6a7a23 */ /* 0x102fe20000010803 */
[----:B---3--:R-:W-:Y:S08]  /*7960*/  F2FP.PACK_AB R114, R211, R210 ;  /* 0x000000d2d372723e */ /* 0x008ff000000000ff */
[----:B------:R1:W-:Y:S01]  /*7970*/  MUFU.EX2 R189, R106 ;  /* 0x0000006a00bd7308 */ /* 0x0003e20000000800 */
[-C--:B----4-:R-:W-:Y:S03]  /*7980*/  HMMA.16816.F32 R4, R108, R128.reuse, R4 ;  /* 0x000000806c04723c */ /* 0x090fe60000001804 */
[--C-:B-1----:R-:W-:Y:S06]  /*7990*/  FFMA.FTZ R106, R188, c[0x0][0x2d0], -R3.reuse ;  /* 0x0000b400bc6a7a23 */ /* 0x102fec0000010803 */
[----:B------:R1:W2:Y:S03]  /*79a0*/  MUFU.EX2 R188, R106 ;  /* 0x0000006a00bc7308 */ /* 0x0002a60000000800 */
[--C-:B-1----:R-:W-:Y:S01]  /*79b0*/  FFMA.FTZ R106, R190, c[0x0][0x2d0], -R3.reuse ;  /* 0x0000b400be6a7a23 */ /* 0x102fe20000010803 */
[----:B--2---:R-:W-:Y:S06]  /*79c0*/  F2FP.PACK_AB R113, R188, R189 ;  /* 0x000000bdbc71723e */ /* 0x004fec00000000ff */
[----:B------:R1:W-:Y:S02]  /*79d0*/  MUFU.EX2 R187, R106 ;  /* 0x0000006a00bb7308 */ /* 0x0003e40000000800 */
[----:B-1----:R-:W-:Y:S08]  /*79e0*/  FFMA.FTZ R106, R205, c[0x0][0x2d0], -R3 ;  /* 0x0000b400cd6a7a23 */ /* 0x002ff00000010803 */
[----:B------:R1:W2:Y:S02]  /*79f0*/  MUFU.EX2 R186, R106 ;  /* 0x0000006a00ba7308 */ /* 0x0002a40000000800 */
[--C-:B-1----:R-:W-:Y:S01]  /*7a00*/  FFMA.FTZ R106, R146, c[0x0][0x2d0], -R174.reuse ;  /* 0x0000b400926a7a23 */ /* 0x102fe200000108ae */
[----:B--2---:R-:W-:Y:S02]  /*7a10*/  F2FP.PACK_AB R115, R186, R187 ;  /* 0x000000bbba73723e */ /* 0x004fe400000000ff */
[----:B------:R-:W-:Y:S05]  /*7a20*/  MOV R146, R182 ;  /* 0x000000b600927202 */ /* 0x000fea0000000f00 */
[----:B------:R1:W-:Y:S01]  /*7a30*/  MUFU.EX2 R204, R106 ;  /* 0x0000006a00cc7308 */ /* 0x0003e20000000800 */
[C---:B------:R-:W-:Y:S08]  /*7a40*/  HMMA.16816.F32 R8, R112.reuse, R128, R8 ;  /* 0x000000807008723c */ /* 0x040ff00000001808 */
[-C--:B------:R-:W-:Y:S08]  /*7a50*/  HMMA.16816.F32 R12, R112, R130.reuse, R12 ;  /* 0x00000082700c723c */ /* 0x080ff0000000180c */
[C---:B------:R-:W-:Y:S04]  /*7a60*/  HMMA.16816.F32 R16, R108.reuse, R130, R16 ;  /* 0x000000826c10723c */ /* 0x040fe80000001810 */
[--C-:B-1----:R-:W-:Y:S01]  /*7a70*/  FFMA.FTZ R106, R145, c[0x0][0x2d0], -R174.reuse ;  /* 0x0000b400916a7a23 */ /* 0x102fe200000108ae */
[----:B------:R-:W-:Y:S03]  /*7a80*/  MOV R145, R181 ;  /* 0x000000b500917202 */ /* 0x000fe60000000f00 */
[-C--:B------:R-:W-:Y:S01]  /*7a90*/  HMMA.16816.F32 R20, R108, R120.reuse, R20 ;  /* 0x000000786c14723c */ /* 0x080fe20000001814 */
[----:B------:R1:W2:Y:S07]  /*7aa0*/  MUFU.EX2 R205, R106 ;  /* 0x0000006a00cd7308 */ /* 0x0002ae0000000800 */
[C---:B------:R-:W-:Y:S08]  /*7ab0*/  HMMA.16816.F32 R24, R112.reuse, R120, R24 ;  /* 0x000000787018723c */ /* 0x040ff00000001818 */
[-C--:B------:R-:W-:Y:S08]  /*7ac0*/  HMMA.16816.F32 R28, R112, R122.reuse, R28 ;  /* 0x0000007a701c723c */ /* 0x080ff0000000181c */
[C---:B------:R-:W-:Y:S01]  /*7ad0*/  HMMA.16816.F32 R32, R108.reuse, R122, R32 ;  /* 0x0000007a6c20723c */ /* 0x040fe20000001820 */
[----:B------:R-:W3:Y:S03]  /*7ae0*/  LDSM.16.MT88.4 R120, [R217+0x2900] ;  /* 0x00290000d978783b */ /* 0x000ee60000004200 */
[----:B-1----:R-:W-:Y:S01]  /*7af0*/  FFMA.FTZ R106, R143, c[0x0][0x2d0], -R174 ;  /* 0x0000b4008f6a7a23 */ /* 0x002fe200000108ae */
[----:B--2---:R-:W-:Y:S02]  /*7b00*/  F2FP.PACK_AB R172, R205, R204 ;  /* 0x000000cccdac723e */ /* 0x004fe400000000ff */
[----:B------:R-:W-:Y:S01]  /*7b10*/  MOV R143, R184 ;  /* 0x000000b8008f7202 */ /* 0x000fe20000000f00 */
[-C--:B------:R-:W-:Y:S01]  /*7b20*/  HMMA.16816.F32 R36, R108, R116.reuse, R36 ;  /* 0x000000746c24723c */ /* 0x080fe20000001824 */
[----:B------:R1:W2:Y:S07]  /*7b30*/  MUFU.EX2 R202, R106 ;  /* 0x0000006a00ca7308 */ /* 0x0002ae0000000800 */
[C---:B------:R-:W-:Y:S08]  /*7b40*/  HMMA.16816.F32 R40, R112.reuse, R116, R40 ;  /* 0x000000747028723c */ /* 0x040ff00000001828 */
[-C--:B------:R-:W-:Y:S08]  /*7b50*/  HMMA.16816.F32 R44, R112, R118.reuse, R44 ;  /* 0x00000076702c723c */ /* 0x080ff0000000182c */
[C---:B------:R-:W-:Y:S01]  /*7b60*/  HMMA.16816.F32 R48, R108.reuse, R118, R48 ;  /* 0x000000766c30723c */ /* 0x040fe20000001830 */
[----:B------:R-:W4:Y:S03]  /*7b70*/  LDSM.16.MT88.4 R116, [R218+0x2900] ;  /* 0x00290000da74783b */ /* 0x000f260000004200 */
[--C-:B-1----:R-:W-:Y:S01]  /*7b80*/  FFMA.FTZ R106, R142, c[0x0][0x2d0], -R175.reuse ;  /* 0x0000b4008e6a7a23 */ /* 0x102fe200000108af */
[----:B------:R-:W-:Y:S02]  /*7b90*/  MOV R142, R183 ;  /* 0x000000b7008e7202 */ /* 0x000fe40000000f00 */
[----:B--2---:R-:W-:Y:S01]  /*7ba0*/  F2FP.PACK_AB R174, R202, R203 ;  /* 0x000000cbcaae723e */ /* 0x004fe200000000ff */
[-C--:B------:R-:W-:Y:S01]  /*7bb0*/  HMMA.16816.F32 R52, R108, R124.reuse, R52 ;  /* 0x0000007c6c34723c */ /* 0x080fe20000001834 */
[----:B------:R1:W-:Y:S01]  /*7bc0*/  MUFU.EX2 R200, R106 ;  /* 0x0000006a00c87308 */ /* 0x0003e20000000800 */
[----:B------:R-:W-:Y:S06]  /*7bd0*/  LDSM.16.MT88.4 R180, [R217+0x2d00] ;  /* 0x002d0000d9b4783b */ /* 0x000fec0000004200 */
[C---:B------:R-:W-:Y:S08]  /*7be0*/  HMMA.16816.F32 R56, R112.reuse, R124, R56 ;  /* 0x0000007c7038723c */ /* 0x040ff00000001838 */
[-C--:B------:R-:W-:Y:S08]  /*7bf0*/  HMMA.16816.F32 R60, R112, R126.reuse, R60 ;  /* 0x0000007e703c723c */ /* 0x080ff0000000183c */
[C---:B------:R-:W-:Y:S01]  /*7c00*/  HMMA.16816.F32 R64, R108.reuse, R126, R64 ;  /* 0x0000007e6c40723c */ /* 0x040fe20000001840 */
[----:B------:R-:W2:Y:S03]  /*7c10*/  LDSM.16.MT88.4 R124, [R217+0xd00] ;  /* 0x000d0000d97c783b */ /* 0x000ea60000004200 */
[--C-:B-1----:R-:W-:Y:S01]  /*7c20*/  FFMA.FTZ R106, R141, c[0x0][0x2d0], -R175.reuse ;  /* 0x0000b4008d6a7a23 */ /* 0x102fe200000108af */
[----:B------:R-:W-:Y:S02]  /*7c30*/  MOV R141, R132 ;  /* 0x00000084008d7202 */ /* 0x000fe40000000f00 */
[----:B------:R-:W-:Y:S01]  /*7c40*/  MOV R132, R179 ;  /* 0x000000b300847202 */ /* 0x000fe20000000f00 */
[-C--:B---3--:R-:W-:Y:S01]  /*7c50*/  HMMA.16816.F32 R68, R108, R120.reuse, R68 ;  /* 0x000000786c44723c */ /* 0x088fe20000001844 */
[----:B------:R1:W-:Y:S07]  /*7c60*/  MUFU.EX2 R201, R106 ;  /* 0x0000006a00c97308 */ /* 0x0003ee0000000800 */
[C---:B------:R-:W-:Y:S08]  /*7c70*/  HMMA.16816.F32 R72, R112.reuse, R120, R72 ;  /* 0x000000787048723c */ /* 0x040ff00000001848 */
[-C--:B------:R-:W-:Y:S08]  /*7c80*/  HMMA.16816.F32 R76, R112, R122.reuse, R76 ;  /* 0x0000007a704c723c */ /* 0x080ff0000000184c */
[C---:B------:R-:W-:Y:S04]  /*7c90*/  HMMA.16816.F32 R80, R108.reuse, R122, R80 ;  /* 0x0000007a6c50723c */ /* 0x040fe80000001850 */
[--C-:B-1----:R-:W-:Y:S01]  /*7ca0*/  FFMA.FTZ R106, R140, c[0x0][0x2d0], -R175.reuse ;  /* 0x0000b4008c6a7a23 */ /* 0x102fe200000108af */
[----:B------:R-:W-:Y:S02]  /*7cb0*/  MOV R140, R133 ;  /* 0x00000085008c7202 */ /* 0x000fe40000000f00 */
[----:B------:R-:W-:Y:S01]  /*7cc0*/  MOV R133, R177 ;  /* 0x000000b100857202 */ /* 0x000fe20000000f00 */
[-C--:B----4-:R-:W-:Y:S01]  /*7cd0*/  HMMA.16816.F32 R84, R108, R116.reuse, R84 ;  /* 0x000000746c54723c */ /* 0x090fe20000001854 */
[----:B------:R1:W-:Y:S07]  /*7ce0*/  MUFU.EX2 R199, R106 ;  /* 0x0000006a00c77308 */ /* 0x0003ee0000000800 */
[C---:B------:R-:W-:Y:S08]  /*7cf0*/  HMMA.16816.F32 R88, R112.reuse, R116, R88 ;  /* 0x000000747058723c */ /* 0x040ff00000001858 */
[-C--:B------:R-:W-:Y:S08]  /*7d00*/  HMMA.16816.F32 R92, R112, R118.reuse, R92 ;  /* 0x00000076705c723c */ /* 0x080ff0000000185c */
[----:B------:R-:W-:Y:S04]  /*7d10*/  HMMA.16816.F32 R96, R108, R118, R96 ;  /* 0x000000766c60723c */ /* 0x000fe80000001860 */
[----:B-1----:R-:W-:Y:S04]  /*7d20*/  FFMA.FTZ R106, R193, c[0x0][0x2d0], -R175 ;  /* 0x0000b400c16a7a23 */ /* 0x002fe800000108af */
[----:B------:R1:W3:Y:S04]  /*7d30*/  MUFU.EX2 R198, R106 ;  /* 0x0000006a00c67308 */ /* 0x0002e80000000800 */
[--C-:B-1----:R-:W-:Y:S01]  /*7d40*/  FFMA.FTZ R106, R192, c[0x0][0x2d0], -R176.reuse ;  /* 0x0000b400c06a7a23 */ /* 0x102fe200000108b0 */
[----:B---3--:R-:W-:Y:S05]  /*7d50*/  F2FP.PACK_AB R175, R198, R199 ;  /* 0x000000c7c6af723e */ /* 0x008fea00000000ff */
[----:B------:R1:W3:Y:S02]  /*7d60*/  MUFU.EX2 R193, R106 ;  /* 0x0000006a00c17308 */ /* 0x0002e40000000800 */
[--C-:B-1----:R-:W-:Y:S08]  /*7d70*/  FFMA.FTZ R106, R138, c[0x0][0x2d0], -R176.reuse ;  /* 0x0000b4008a6a7a23 */ /* 0x102ff000000108b0 */
[----:B------:R1:W-:Y:S02]  /*7d80*/  MUFU.EX2 R192, R106 ;  /* 0x0000006a00c07308 */ /* 0x0003e40000000800 */
[----:B-1----:R-:W-:Y:S01]  /*7d90*/  FFMA.FTZ R106, R137, c[0x0][0x2d0], -R176 ;  /* 0x0000b400896a7a23 */ /* 0x002fe200000108b0 */
[----:B---3--:R-:W-:Y:S07]  /*7da0*/  F2FP.PACK_AB R176, R195, R193 ;  /* 0x000000c1c3b0723e */ /* 0x008fee00000000ff */
[----:B------:R1:W-:Y:S02]  /*7db0*/  MUFU.EX2 R190, R106 ;  /* 0x0000006a00be7308 */ /* 0x0003e40000000800 */
[--C-:B-1----:R-:W-:Y:S08]  /*7dc0*/  FFMA.FTZ R106, R185, c[0x0][0x2d0], -R3.reuse ;  /* 0x0000b400b96a7a23 */ /* 0x102ff00000010803 */
[----:B------:R1:W-:Y:S02]  /*7dd0*/  MUFU.EX2 R185, R106 ;  /* 0x0000006a00b97308 */ /* 0x0003e40000000800 */
[--C-:B-1----:R-:W-:Y:S02]  /*7de0*/  FFMA.FTZ R106, R136, c[0x0][0x2d0], -R3.reuse ;  /* 0x0000b400886a7a23 */ /* 0x102fe40000010803 */
[----:B------:R-:W-:Y:S01]  /*7df0*/  FFMA.FTZ R3, R173, c[0x0][0x2d0], -R3 ;  /* 0x0000b400ad037a23 */ /* 0x000fe20000010803 */
[----:B------:R-:W-:Y:S05]  /*7e00*/  F2FP.PACK_AB R173, R201, R200 ;  /* 0x000000c8c9ad723e */ /* 0x000fea00000000ff */
[----:B------:R-:W1:Y:S01]  /*7e10*/  MUFU.EX2 R184, R106 ;  /* 0x0000006a00b87308 */ /* 0x000e620000000800 */
[----:B------:R-:W3:Y:S01]  /*7e20*/  LDSM.16.MT88.4 R136, [R218+0xd00] ;  /* 0x000d0000da88783b */ /* 0x000ee20000004200 */
[-C--:B--2---:R-:W-:Y:S07]  /*7e30*/  HMMA.16816.F32 R112, R172, R124.reuse, R4 ;  /* 0x0000007cac70723c */ /* 0x084fee0000001804 */
[----:B------:R-:W2:Y:S01]  /*7e40*/  LDSM.16.MT88.4 R4, [R218+0x2d00] ;  /* 0x002d0000da04783b */ /* 0x000ea20000004200 */
[----:B------:R-:W4:Y:S01]  /*7e50*/  MUFU.EX2 R106, R3 ;  /* 0x00000003006a7308 */ /* 0x000f220000000800 */
[----:B-1----:R-:W-:Y:S03]  /*7e60*/  F2FP.PACK_AB R177, R184, R185 ;  /* 0x000000b9b8b1723e */ /* 0x002fe600000000ff */
[----:B----4-:R-:W-:Y:S02]  /*7e70*/  F2FP.PACK_AB R179, R106, R107 ;  /* 0x0000006b6ab3723e */ /* 0x010fe400000000ff */
[----:B------:R-:W-:Y:S02]  /*7e80*/  MOV R3, R178 ;  /* 0x000000b200037202 */ /* 0x000fe40000000f00 */
[----:B------:R-:W-:Y:S07]  /*7e90*/  F2FP.PACK_AB R178, R190, R192 ;  /* 0x000000c0beb2723e */ /* 0x000fee00000000ff */
[C---:B------:R-:W-:Y:S07]  /*7ea0*/  HMMA.16816.F32 R108, R176.reuse, R124, R8 ;  /* 0x0000007cb06c723c */ /* 0x040fee0000001808 */
[----:B------:R-:W-:Y:S01]  /*7eb0*/  MOV R10, R143 ;  /* 0x0000008f000a7202 */ /* 0x000fe20000000f00 */
[-C--:B------:R-:W-:Y:S04]  /*7ec0*/  HMMA.16816.F32 R116, R176, R126.reuse, R12 ;  /* 0x0000007eb074723c */ /* 0x080fe8000000180c */
[----:B------:R-:W-:Y:S02]  /*7ed0*/  MOV R11, R144 ;  /* 0x00000090000b7202 */ /* 0x000fe40000000f00 */
[----:B------:R-:W-:Y:S02]  /*7ee0*/  MOV R9, R146 ;  /* 0x0000009200097202 */ /* 0x000fe40000000f00 */
[C---:B------:R-:W-:Y:S01]  /*7ef0*/  HMMA.16816.F32 R120, R172.reuse, R126, R16 ;  /* 0x0000007eac78723c */ /* 0x040fe20000001810 */
[----:B------:R-:W4:Y:S03]  /*7f00*/  LDL.LU R16, [R1+0x14] ;  /* 0x0000140001107983 */ /* 0x000f260000300800 */
[----:B------:R-:W-:Y:S01]  /*7f10*/  MOV R15, R135 ;  /* 0x00000087000f7202 */ /* 0x000fe20000000f00 */
[----:B------:R-:W5:Y:S01]  /*7f20*/  LDL.LU R18, [R1+0x18] ;  /* 0x0000180001127983 */ /* 0x000f620000300800 */
[----:B------:R-:W-:Y:S02]  /*7f30*/  MOV R13, R141 ;  /* 0x0000008d000d7202 */ /* 0x000fe40000000f00 */
[-C--:B---3--:R-:W-:Y:S01]  /*7f40*/  HMMA.16816.F32 R124, R172, R136.reuse, R20 ;  /* 0x00000088ac7c723c */ /* 0x088fe20000001814 */
[----:B------:R-:W3:Y:S03]  /*7f50*/  LDL.LU R19, [R1+0x1c] ;  /* 0x00001c0001137983 */ /* 0x000ee60000300800 */
[----:B------:R-:W-:Y:S01]  /*7f60*/  MOV R14, R140 ;  /* 0x0000008c000e7202 */ /* 0x000fe20000000f00 */
[----:B------:R-:W3:Y:S01]  /*7f70*/  LDL.LU R22, [R1+0x10] ;  /* 0x0000100001167983 */ /* 0x000ee20000300800 */
[----:B------:R-:W-:Y:S02]  /*7f80*/  MOV R8, R145 ;  /* 0x0000009100087202 */ /* 0x000fe40000000f00 */
[C---:B------:R-:W-:Y:S04]  /*7f90*/  HMMA.16816.F32 R128, R176.reuse, R136, R24 ;  /* 0x00000088b080723c */ /* 0x040fe80000001818 */
[----:B------:R-:W-:Y:S02]  /*7fa0*/  MOV R17, R134 ;  /* 0x0000008600117202 */ /* 0x000fe40000000f00 */
[----:B------:R-:W-:Y:S02]  /*7fb0*/  MOV R21, R133 ;  /* 0x0000008500157202 */ /* 0x000fe40000000f00 */
[----:B------:R-:W-:Y:S02]  /*7fc0*/  MOV R23, R132 ;  /* 0x0000008400177202 */ /* 0x000fe40000000f00 */
[-C--:B------:R-:W-:Y:S03]  /*7fd0*/  HMMA.16816.F32 R132, R176, R138.reuse, R28 ;  /* 0x0000008ab084723c */ /* 0x080fe6000000181c */
[----:B------:R-:W-:Y:S05]  /*7fe0*/  MOV R12, R142 ;  /* 0x0000008e000c7202 */ /* 0x000fea0000000f00 */
        /* <DEDUP_REMOVED lines=13> */
[-C--:B--2---:R-:W-:Y:S08]  /*80c0*/  HMMA.16816.F32 R84, R172, R4.reuse, R84 ;  /* 0x00000004ac54723c */ /* 0x084ff00000001854 */
[C---:B------:R-:W-:Y:S08]  /*80d0*/  HMMA.16816.F32 R88, R176.reuse, R4, R88 ;  /* 0x00000004b058723c */ /* 0x040ff00000001858 */
[-C--:B------:R-:W-:Y:S08]  /*80e0*/  HMMA.16816.F32 R92, R176, R6.reuse, R92 ;  /* 0x00000006b05c723c */ /* 0x080ff0000000185c */
[----:B------:R-:W-:Y:S04]  /*80f0*/  HMMA.16816.F32 R96, R172, R6, R96 ;  /* 0x00000006ac60723c */ /* 0x000fe80000001860 */
[----:B----4-:R-:W-:Y:S02]  /*8100*/  FFMA.FTZ R101, R101, R16, R23 ;  /* 0x0000001065657223 */ /* 0x010fe40000010017 */
[----:B-----5:R-:W-:Y:S02]  /*8110*/  FFMA.FTZ R100, R100, R18, R17 ;  /* 0x0000001264647223 */ /* 0x020fe40000010011 */
[----:B------:R-:W-:Y:S04]  /*8120*/  FADD.FTZ R12, R12, R101 ;  /* 0x000000650c0c7221 */ /* 0x000fe80000010000 */
[----:B---3--:R-:W-:Y:S02]  /*8130*/  FFMA.FTZ R0, R0, R19, R206 ;  /* 0x0000001300007223 */ /* 0x008fe400000100ce */
[----:B------:R-:W-:Y:S01]  /*8140*/  FADD.FTZ R8, R8, R100 ;  /* 0x0000006408087221 */ /* 0x000fe20000010000 */
[----:B------:R-:W-:Y:S01]  /*8150*/  MOV R100, R104 ;  /* 0x0000006800647202 */ /* 0x000fe20000000f00 */
[----:B------:R-:W-:Y:S02]  /*8160*/  FFMA.FTZ R102, R102, R22, R21 ;  /* 0x0000001666667223 */ /* 0x000fe40000010015 */
[----:B------:R-:W-:Y:S02]  /*8170*/  FADD.FTZ R0, R207, R0 ;  /* 0x00000000cf007221 */ /* 0x000fe40000010000 */
        /* <DEDUP_REMOVED lines=52> */
[----:B------:R-:W-:Y:S01]  /*84c0*/  FADD.FTZ R4, R199, R0 ;  /* 0x00000000c7047221 */ /* 0x000fe20000010000 */
[----:B------:R-:W-:Y:S01]  /*84d0*/  STL [R1+0x10], R5 ;  /* 0x0000100501007387 */ /* 0x000fe20000100800 */
[----:B------:R-:W-:Y:S02]  /*84e0*/  FADD.FTZ R3, R190, R3 ;  /* 0x00000003be037221 */ /* 0x000fe40000010000 */
[----:B------:R-:W-:Y:S02]  /*84f0*/  FADD.FTZ R4, R198, R4 ;  /* 0x00000004c6047221 */ /* 0x000fe40000010000 */
[----:B------:R-:W-:Y:S01]  /*8500*/  FADD.FTZ R0, R107, R7 ;  /* 0x000000076b007221 */ /* 0x000fe20000010000 */
[----:B------:R-:W-:Y:S02]  /*8510*/  MOV R107, R2 ;  /* 0x00000002006b7202 */ /* 0x000fe40000000f00 */
[----:B------:R-:W-:Y:S01]  /*8520*/  STL [R1+0x14], R4 ;  /* 0x0000140401007387 */ /* 0x000fe20000100800 */
[----:B------:R-:W-:Y:S01]  /*8530*/  FADD.FTZ R0, R106, R0 ;  /* 0x000000006a007221 */ /* 0x000fe20000010000 */
[----:B------:R-:W-:Y:S02]  /*8540*/  MOV R106, R103 ;  /* 0x00000067006a7202 */ /* 0x000fe40000000f00 */
[----:B------:R1:W-:Y:S04]  /*8550*/  STL [R1+0x18], R3 ;  /* 0x0000180301007387 */ /* 0x0003e80000100800 */
[----:B------:R2:W-:Y:S01]  /*8560*/  STL [R1+0x1c], R0 ;  /* 0x00001c0001007387 */ /* 0x0005e20000100800 */
[----:B-1----:R-:W-:Y:S01]  /*8570*/  MOV R3, R105 ;  /* 0x0000006900037202 */ /* 0x002fe20000000f00 */
[----:B------:R-:W-:-:S05]  /*8580*/  @P0 BRA `(.L_x_2) ;  /* 0xffffc47000000947 */ /* 0x000fca000383ffff */
.L_x_1:
[----:B------:R-:W3:Y:S04]  /*8590*/  LDL.LU R8, [R1+0x10] ;  /* 0x0000100001087983 */ /* 0x000ee80000300800 */
[----:B------:R-:W4:Y:S04]  /*85a0*/  LDL.LU R5, [R1+0x14] ;  /* 0x0000140001057983 */ /* 0x000f280000300800 */
[----:B------:R-:W5:Y:S04]  /*85b0*/  LDL.LU R4, [R1+0x18] ;  /* 0x0000180001047983 */ /* 0x000f680000300800 */
[----:B--2---:R-:W2:Y:S04]  /*85c0*/  LDL.LU R0, [R1+0x1c] ;  /* 0x00001c0001007983 */ /* 0x004ea80000300800 */
[----:B------:R-:W2:Y:S01]  /*85d0*/  LDL.LU R22, [R1+0x48] ;  /* 0x0000480001167983 */ /* 0x000ea20000300800 */
[----:B------:R-:W-:-:S03]  /*85e0*/  MOV R66, c[0x0][0x4e8] ;  /* 0x00013a0000427a02 */ /* 0x000fc60000000f00 */
[----:B------:R-:W2:Y:S01]  /*85f0*/  LDL.LU R67, [R1+0x4c] ;  /* 0x00004c0001437983 */ /* 0x000ea20000300800 */
[----:B------:R-:W-:-:S03]  /*8600*/  ISETP.NE.AND P0, PT, R66, 0x1, PT ;  /* 0x000000014200780c */ /* 0x000fc60003f05270 */
[----:B------:R-:W1:Y:S02]  /*8610*/  S2R R10, SR_CTAID.Y ;  /* 0x00000000000a7919 */ /* 0x000e640000002600 */
[----:B-1----:R-:W-:-:S04]  /*8620*/  IMAD.WIDE.U32 R18, R10, c[0x0][0x490], RZ ;  /* 0x000124000a127a25 */ /* 0x002fc800078e00ff */
[----:B------:R-:W-:Y:S01]  /*8630*/  IMAD.WIDE.U32 R20, R10, c[0x0][0x3e8], RZ ;  /* 0x0000fa000a147a25 */ /* 0x000fe200078e00ff */
[----:B------:R-:W-:Y:S02]  /*8640*/  MOV R62, 0xff800000 ;  /* 0xff800000003e7802 */ /* 0x000fe40000000f00 */
[----:B------:R-:W-:Y:S02]  /*8650*/  MOV R61, 0xff800000 ;  /* 0xff800000003d7802 */ /* 0x000fe40000000f00 */
[----:B------:R-:W-:Y:S01]  /*8660*/  MOV R58, 0xff800000 ;  /* 0xff800000003a7802 */ /* 0x000fe20000000f00 */
[----:B------:R-:W-:Y:S01]  /*8670*/  IMAD.MOV.U32 R59, RZ, RZ, -0x800000 ;  /* 0xff800000ff3b7424 */ /* 0x000fe200078e00ff */
[----:B------:R-:W-:Y:S06]  /*8680*/  BAR.SYNC.DEFER_BLOCKING 0x1, 0x80 ;  /* 0x0042000000007b1d */ /* 0x000fec0000010000 */
[----:B---3--:R-:W1:Y:S04]  /*8690*/  SHFL.BFLY PT, R11, R8, 0x2, 0x1f ;  /* 0x0c401f00080b7f89 */ /* 0x008e6800000e0000 */
[----:B----4-:R-:W3:Y:S04]  /*86a0*/  SHFL.BFLY PT, R9, R5, 0x2, 0x1f ;  /* 0x0c401f0005097f89 */ /* 0x010ee800000e0000 */
[----:B-----5:R-:W4:Y:S04]  /*86b0*/  SHFL.BFLY PT, R7, R4, 0x2, 0x1f ;  /* 0x0c401f0004077f89 */ /* 0x020f2800000e0000 */
[----:B--2---:R-:W2:Y:S01]  /*86c0*/  SHFL.BFLY PT, R6, R0, 0x2, 0x1f ;  /* 0x0c401f0000067f89 */ /* 0x004ea200000e0000 */
[----:B------:R-:W-:Y:S01]  /*86d0*/  MOV R14, R22 ;  /* 0x00000016000e7202 */ /* 0x000fe20000000f00 */
[----:B-1----:R-:W-:-:S02]  /*86e0*/  FADD.FTZ R11, R11, R8 ;  /* 0x000000080b0b7221 */ /* 0x002fc40000010000 */
[----:B------:R-:W1:Y:S01]  /*86f0*/  S2R R8, SR_TID.X ;  /* 0x0000000000087919 */ /* 0x000e620000002100 */
[----:B---3--:R-:W-:Y:S02]  /*8700*/  FADD.FTZ R9, R9, R5 ;  /* 0x0000000509097221 */ /* 0x008fe40000010000 */
[----:B----4-:R-:W-:-:S03]  /*8710*/  FADD.FTZ R7, R7, R4 ;  /* 0x0000000407077221 */ /* 0x010fc60000010000 */
[----:B------:R-:W3:Y:S01]  /*8720*/  SHFL.BFLY PT, R3, R9, 0x1, 0x1f ;  /* 0x0c201f0009037f89 */ /* 0x000ee200000e0000 */
[----:B--2---:R-:W-:-:S03]  /*8730*/  FADD.FTZ R6, R6, R0 ;  /* 0x0000000006067221 */ /* 0x004fc60000010000 */
[----:B------:R-:W2:Y:S04]  /*8740*/  SHFL.BFLY PT, R4, R7, 0x1, 0x1f ;  /* 0x0c201f0007047f89 */ /* 0x000ea800000e0000 */
[----:B------:R-:W4:Y:S04]  /*8750*/  SHFL.BFLY PT, R0, R11, 0x1, 0x1f ;  /* 0x0c201f000b007f89 */ /* 0x000f2800000e0000 */
[----:B------:R-:W5:Y:S01]  /*8760*/  SHFL.BFLY PT, R5, R6, 0x1, 0x1f ;  /* 0x0c201f0006057f89 */ /* 0x000f6200000e0000 */
[----:B-1----:R-:W-:-:S04]  /*8770*/  SHF.R.S32.HI R65, RZ, 0x1f, R8 ;  /* 0x0000001fff417819 */ /* 0x002fc80000011408 */
[CC--:B------:R-:W-:Y:S02]  /*8780*/  LEA.HI R31, R65.reuse, R8.reuse, RZ, 0x2 ;  /* 0x00000008411f7211 */ /* 0x0c0fe400078f10ff */
[-C--:B------:R-:W-:Y:S01]  /*8790*/  LEA.HI R65, R65, R8.reuse, RZ, 0x5 ;  /* 0x0000000841417211 */ /* 0x080fe200078f28ff */
[----:B---3--:R-:W-:Y:S01]  /*87a0*/  FADD.FTZ R9, R9, R3 ;  /* 0x0000000309097221 */ /* 0x008fe20000010000 */
[----:B------:R-:W-:Y:S02]  /*87b0*/  SHF.R.S32.HI R3, RZ, 0x1f, R10 ;  /* 0x0000001fff037819 */ /* 0x000fe4000001140a */
[----:B------:R-:W-:Y:S01]  /*87c0*/  LOP3.LUT R15, R31, 0xfffffffc, RZ, 0xc0, !PT ;  /* 0xfffffffc1f0f7812 */ /* 0x000fe200078ec0ff */
[----:B--2---:R-:W-:Y:S01]  /*87d0*/  FADD.FTZ R7, R7, R4 ;  /* 0x0000000407077221 */ /* 0x004fe20000010000 */
[----:B------:R-:W-:Y:S01]  /*87e0*/  FSETP.NE.FTZ.AND P4, PT, R9, RZ, PT ;  /* 0x000000ff0900720b */ /* 0x000fe20003f95000 */
[----:B------:R-:W-:Y:S01]  /*87f0*/  IMAD R16, R3, c[0x0][0x490], RZ ;  /* 0x0001240003107a24 */ /* 0x000fe200078e02ff */
[----:B------:R-:W-:Y:S01]  /*8800*/  MOV R4, RZ ;  /* 0x000000ff00047202 */ /* 0x000fe20000000f00 */
[----:B----4-:R-:W-:Y:S01]  /*8810*/  FADD.FTZ R11, R11, R0 ;  /* 0x000000000b0b7221 */ /* 0x010fe20000010000 */
[----:B------:R-:W-:Y:S01]  /*8820*/  MOV R0, RZ ;  /* 0x000000ff00007202 */ /* 0x000fe20000000f00 */
[----:B------:R-:W-:Y:S01]  /*8830*/  IMAD R12, R3, c[0x0][0x3e8], RZ ;  /* 0x0000fa00030c7a24 */ /* 0x000fe200078e02ff */
[----:B------:R-:W-:Y:S01]  /*8840*/  IADD3 R15, -R15, R8, RZ ;  /* 0x000000080f0f7210 */ /* 0x000fe20007ffe1ff */
[----:B------:R-:W-:Y:S01]  /*8850*/  @P0 IMAD.HI.U32 R3, R22, c[0x0][0x4ec], RZ ;  /* 0x00013b0016030a27 */ /* 0x000fe200078e00ff */
[----:B------:R-:W-:-:S02]  /*8860*/  FSETP.NE.FTZ.AND P5, PT, R11, RZ, PT ;  /* 0x000000ff0b00720b */ /* 0x000fc40003fb5000 */
[----:B------:R-:W-:Y:S01]  /*8870*/  FSETP.NE.FTZ.AND P2, PT, R7, RZ, PT ;  /* 0x000000ff0700720b */ /* 0x000fe20003f55000 */
[----:B------:R-:W-:Y:S01]  /*8880*/  IMAD R16, R10, c[0x0][0x494], R16 ;  /* 0x000125000a107a24 */ /* 0x000fe200078e0210 */
[----:B------:R-:W-:Y:S01]  /*8890*/  @P0 SHF.R.U32.HI R14, RZ, c[0x0][0x4f0], R3 ;  /* 0x00013c00ff0e0a19 */ /* 0x000fe20000011603 */
[----:B------:R-:W1:Y:S01]  /*88a0*/  @P4 MUFU.RCP R4, R9 ;  /* 0x0000000900044308 */ /* 0x000e620000001000 */
[----:B-----5:R-:W-:Y:S01]  /*88b0*/  FADD.FTZ R6, R6, R5 ;  /* 0x0000000506067221 */ /* 0x020fe20000010000 */
[----:B------:R-:W-:Y:S01]  /*88c0*/  LOP3.LUT R5, R65, 0xffffffe0, RZ, 0xc0, !PT ;  /* 0xffffffe041057812 */ /* 0x000fe200078ec0ff */
[----:B------:R-:W-:Y:S01]  /*88d0*/  IMAD R12, R10, c[0x0][0x3ec], R12 ;  /* 0x0000fb000a0c7a24 */ /* 0x000fe200078e020c */
[----:B------:R-:W-:Y:S01]  /*88e0*/  IADD3 R17, R19, R16, RZ ;  /* 0x0000001013117210 */ /* 0x000fe20007ffe0ff */
[----:B------:R-:W-:-:S03]  /*88f0*/  IMAD.MOV R3, RZ, RZ, -R14 ;  /* 0x000000ffff037224 */ /* 0x000fc600078e0a0e */
[----:B------:R-:W2:Y:S01]  /*8900*/  @P5 MUFU.RCP R0, R11 ;  /* 0x0000000b00005308 */ /* 0x000ea20000001000 */
[----:B------:R-:W-:Y:S01]  /*8910*/  IMAD R63, R3, c[0x0][0x4e8], R22 ;  /* 0x00013a00033f7a24 */ /* 0x000fe200078e0216 */
[----:B------:R-:W-:Y:S02]  /*8920*/  MOV R3, RZ ;  /* 0x000000ff00037202 */ /* 0x000fe40000000f00 */
[----:B------:R-:W-:Y:S02]  /*8930*/  FSETP.NE.FTZ.AND P1, PT, R6, RZ, PT ;  /* 0x000000ff0600720b */ /* 0x000fe40003f35000 */
[----:B------:R-:W-:Y:S01]  /*8940*/  IADD3 R13, R21, R12, RZ ;  /* 0x0000000c150d7210 */ /* 0x000fe20007ffe0ff */
[C---:B-1----:R-:W-:Y:S01]  /*8950*/  FMUL.FTZ R115, R4.reuse, R115 ;  /* 0x0000007304737220 */ /* 0x042fe20000410000 */
[----:B------:R-:W-:Y:S01]  /*8960*/  MOV R12, R20 ;  /* 0x00000014000c7202 */ /* 0x000fe20000000f00 */
[C---:B------:R-:W-:Y:S01]  /*8970*/  FMUL.FTZ R114, R4.reuse, R114 ;  /* 0x0000007204727220 */ /* 0x040fe20000410000 */
[----:B------:R-:W-:Y:S01]  /*8980*/  MOV R16, R18 ;  /* 0x0000001200107202 */ /* 0x000fe20000000f00 */
[C---:B------:R-:W-:Y:S01]  /*8990*/  FMUL.FTZ R123, R4.reuse, R123 ;  /* 0x0000007b047b7220 */ /* 0x040fe20000410000 */
[----:B------:R-:W-:Y:S01]  /*89a0*/  IADD3 R5, -R5, R8, RZ ;  /* 0x0000000805057210 */ /* 0x000fe20007ffe1ff */
[----:B------:R-:W-:-:S02]  /*89b0*/  FMUL.FTZ R46, R4, R122 ;  /* 0x0000007a042e7220 */ /* 0x000fc40000410000 */
[C---:B------:R-:W-:Y:S02]  /*89c0*/  FMUL.FTZ R127, R4.reuse, R127 ;  /* 0x0000007f047f7220 */ /* 0x040fe40000410000 */
[C---:B------:R-:W-:Y:S02]  /*89d0*/  FMUL.FTZ R52, R4.reuse, R126 ;  /* 0x0000007e04347220 */ /* 0x040fe40000410000 */
[C---:B------:R-:W-:Y:S02]  /*89e0*/  FMUL.FTZ R139, R4.reuse, R139 ;  /* 0x0000008b048b7220 */ /* 0x040fe40000410000 */
[C---:B------:R-:W-:Y:S02]  /*89f0*/  FMUL.FTZ R49, R4.reuse, R138 ;  /* 0x0000008a04317220 */ /* 0x040fe40000410000 */
[C---:B------:R-:W-:Y:S02]  /*8a00*/  FMUL.FTZ R143, R4.reuse, R143 ;  /* 0x0000008f048f7220 */ /* 0x040fe40000410000 */
        /* <DEDUP_REMOVED lines=14> */
[----:B------:R-:W-:Y:S01]  /*8af0*/  FMUL.FTZ R30, R4, R98 ;  /* 0x00000062041e7220 */ /* 0x000fe20000410000 */
[----:B------:R-:W1:Y:S01]  /*8b00*/  @P2 MUFU.RCP R3, R7 ;  /* 0x0000000700032308 */ /* 0x000e620000001000 */
[----:B------:R-:W3:Y:S01]  /*8b10*/  S2R R4, SR_CTAID.Z ;  /* 0x0000000000047919 */ /* 0x000ee20000002700 */
[C---:B--2---:R-:W-:Y:S01]  /*8b20*/  FMUL.FTZ R113, R0.reuse, R113 ;  /* 0x0000007100717220 */ /* 0x044fe20000410000 */
[----:B------:R-:W-:Y:S01]  /*8b30*/  LOP3.LUT P3, RZ, R5, 0x3, RZ, 0xc0, !PT ;  /* 0x0000000305ff7812 */ /* 0x000fe2000786c0ff */
        /* <DEDUP_REMOVED lines=23> */
[----:B------:R-:W-:-:S06]  /*8cb0*/  MOV R0, RZ ;  /* 0x000000ff00007202 */ /* 0x000fcc0000000f00 */
[----:B------:R-:W2:Y:S01]  /*8cc0*/  @P1 MUFU.RCP R0, R6 ;  /* 0x0000000600001308 */ /* 0x000ea20000001000 */
[C---:B-1----:R-:W-:Y:S02]  /*8cd0*/  FMUL.FTZ R109, R3.reuse, R109 ;  /* 0x0000006d036d7220 */ /* 0x042fe40000410000 */
[C---:B------:R-:W-:Y:S02]  /*8ce0*/  FMUL.FTZ R54, R3.reuse, R108 ;  /* 0x0000006c03367220 */ /* 0x040fe40000410000 */
[----:B------:R-:W-:-:S03]  /*8cf0*/  FMUL.FTZ R117, R3, R117 ;  /* 0x0000007503757220 */ /* 0x000fc60000410000 */
[----:B------:R-:W1:Y:S01]  /*8d00*/  @P2 MUFU.LG2 R7, R7 ;  /* 0x0000000700072308 */ /* 0x000e620000000c00 */
        /* <DEDUP_REMOVED lines=20> */
[----:B------:R-:W-:Y:S01]  /*8e50*/  FMUL.FTZ R29, R3, R92 ;  /* 0x0000005c031d7220 */ /* 0x000fe20000410000 */
[----:B---3--:R-:W-:Y:S01]  /*8e60*/  SHF.R.S32.HI R3, RZ, 0x1f, R4 ;  /* 0x0000001fff037819 */ /* 0x008fe20000011404 */
[C---:B--2---:R-:W-:Y:S02]  /*8e70*/  FMUL.FTZ R111, R0.reuse, R111 ;  /* 0x0000006f006f7220 */ /* 0x044fe40000410000 */
[----:B------:R-:W-:Y:S02]  /*8e80*/  FMUL.FTZ R110, R0, R110 ;  /* 0x0000006e006e7220 */ /* 0x000fe40000410000 */
[----:B------:R-:W-:-:S02]  /*8e90*/  IMAD R64, R3, c[0x0][0x498], RZ ;  /* 0x0001260003407a24 */ /* 0x000fc400078e02ff */
[----:B------:R-:W-:Y:S01]  /*8ea0*/  IMAD R60, R3, c[0x0][0x3f0], RZ ;  /* 0x0000fc00033c7a24 */ /* 0x000fe200078e02ff */
[----:B------:R-:W-:Y:S01]  /*8eb0*/  @P4 MOV R3, 0x3f317218 ;  /* 0x3f31721800034802 */ /* 0x000fe20000000f00 */
        /* <DEDUP_REMOVED lines=21> */
[----:B------:R-:W-:Y:S01]  /*9010*/  FMUL.FTZ R28, R0, R94 ;  /* 0x0000005e001c7220 */ /* 0x000fe20000410000 */
[----:B------:R-:W-:Y:S01]  /*9020*/  @P2 MOV R0, 0x3f317218 ;  /* 0x3f31721800002802 */ /* 0x000fe20000000f00 */
[----:B------:R-:W-:-:S02]  /*9030*/  @P4 FMUL.FTZ R5, R3, c[0x0][0x2d0] ;  /* 0x0000b40003054a20 */ /* 0x000fc40000410000 */
[----:B-1----:R-:W-:Y:S02]  /*9040*/  @P2 FMUL.FTZ R7, R7, 0.69314718246459960938 ;  /* 0x3f31721807072820 */ /* 0x002fe40000410000 */
[----:B------:R-:W-:-:S04]  /*9050*/  @P2 FMUL.FTZ R3, R0, c[0x0][0x2d0] ;  /* 0x0000b40000032a20 */ /* 0x000fc80000410000 */
[----:B------:R-:W-:Y:S01]  /*9060*/  @P2 FFMA.FTZ R62, R3, R103, R7 ;  /* 0x00000067033e2223 */ /* 0x000fe20000010007 */
[----:B------:R-:W-:Y:S02]  /*9070*/  SHF.R.S32.HI R7, RZ, 0x2, R67 ;  /* 0x00000002ff077819 */ /* 0x000fe40000011443 */
[----:B------:R-:W2:Y:S01]  /*9080*/  LDL.LU R67, [R1+0x44] ;  /* 0x0000440001437983 */ /* 0x000ea20000300800 */
[----:B------:R-:W-:-:S03]  /*9090*/  F2FP.PACK_AB R24, R69, R24 ;  /* 0x000000184518723e */ /* 0x000fc600000000ff */
[----:B------:R-:W3:Y:S01]  /*90a0*/  LDL R69, [R1+0x40] ;  /* 0x0000400001457983 */ /* 0x000ee20000100800 */
[----:B------:R-:W1:Y:S01]  /*90b0*/  @P1 MUFU.LG2 R6, R6 ;  /* 0x0000000600061308 */ /* 0x000e620000000c00 */
[C---:B------:R-:W-:Y:S02]  /*90c0*/  IMAD R64, R4.reuse, c[0x0][0x49c], R64 ;  /* 0x0001270004407a24 */ /* 0x040fe400078e0240 */
[C---:B------:R-:W-:Y:S02]  /*90d0*/  IMAD R60, R4.reuse, c[0x0][0x3f4], R60 ;  /* 0x0000fd00043c7a24 */ /* 0x040fe400078e023c */
[----:B------:R-:W-:-:S04]  /*90e0*/  IMAD.WIDE.U32 R56, R4, c[0x0][0x498], R16 ;  /* 0x0001260004387a25 */ /* 0x000fc800078e0010 */
[----:B------:R-:W-:Y:S01]  /*90f0*/  IMAD.WIDE.U32 R12, R4, c[0x0][0x3f0], R12 ;  /* 0x0000fc00040c7a25 */ /* 0x000fe200078e000c */
[----:B------:R-:W-:-:S03]  /*9100*/  @P5 MOV R4, 0x3f317218 ;  /* 0x3f31721800045802 */ /* 0x000fc60000000f00 */
[----:B------:R-:W-:Y:S02]  /*9110*/  @P1 IMAD.MOV.U32 R8, RZ, RZ, 0x3f317218 ;  /* 0x3f317218ff081424 */ /* 0x000fe400078e00ff */
[----:B------:R-:W-:Y:S02]  /*9120*/  @P5 FMUL.FTZ R10, R4, c[0x0][0x2d0] ;  /* 0x0000b400040a5a20 */ /* 0x000fe40000410000 */
[----:B-1----:R-:W-:Y:S02]  /*9130*/  @P1 FMUL.FTZ R4, R6, 0.69314718246459960938 ;  /* 0x3f31721806041820 */ /* 0x002fe40000410000 */
[----:B------:R-:W-:-:S04]  /*9140*/  @P1 FMUL.FTZ R0, R8, c[0x0][0x2d0] ;  /* 0x0000b40008001a20 */ /* 0x000fc80000410000 */
[----:B------:R-:W-:Y:S01]  /*9150*/  @P1 FFMA.FTZ R61, R0, R2, R4 ;  /* 0x00000002003d1223 */ /* 0x000fe20000010004 */
[----:B------:R-:W-:Y:S01]  /*9160*/  SHF.R.S32.HI R2, RZ, 0x2, R31 ;  /* 0x00000002ff027819 */ /* 0x000fe2000001141f */
[----:B------:R-:W1:Y:S03]  /*9170*/  @P4 MUFU.LG2 R9, R9 ;  /* 0x0000000900094308 */ /* 0x000e660000000c00 */
[----:B------:R-:W-:Y:S02]  /*9180*/  SHF.R.S32.HI R3, RZ, 0x1f, R2 ;  /* 0x0000001fff037819 */ /* 0x000fe40000011402 */
[----:B------:R-:W-:Y:S02]  /*9190*/  SHF.R.S32.HI R0, RZ, 0x5, R65 ;  /* 0x00000005ff007819 */ /* 0x000fe40000011441 */
[----:B------:R-:W-:Y:S02]  /*91a0*/  LEA.HI R3, R3, R2, RZ, 0x3 ;  /* 0x0000000203037211 */ /* 0x000fe400078f18ff */
[----:B------:R-:W-:-:S02]  /*91b0*/  SHF.R.S32.HI R4, RZ, 0x1f, R0 ;  /* 0x0000001fff047819 */ /* 0x000fc40000011400 */
[----:B------:R-:W-:Y:S01]  /*91c0*/  LOP3.LUT R3, R3, 0xfffffff8, RZ, 0xc0, !PT ;  /* 0xfffffff803037812 */ /* 0x000fe200078ec0ff */
[----:B------:R-:W4:Y:S01]  /*91d0*/  @P5 MUFU.LG2 R11, R11 ;  /* 0x0000000b000b5308 */ /* 0x000f220000000c00 */
[----:B------:R-:W5:Y:S02]  /*91e0*/  S2R R65, SR_CTAID.X ;  /* 0x0000000000417919 */ /* 0x000f640000002500 */
[----:B------:R-:W-:Y:S02]  /*91f0*/  IADD3 R8, R2, -R3, RZ ;  /* 0x8000000302087210 */ /* 0x000fe40007ffe0ff */
[----:B------:R-:W-:Y:S02]  /*9200*/  LEA.HI R3, R4, R0, RZ, 0x2 ;  /* 0x0000000004037211 */ /* 0x000fe400078f10ff */
[----:B------:R-:W-:Y:S01]  /*9210*/  LEA.HI R2, R15, R15, RZ, 0x1 ;  /* 0x0000000f0f027211 */ /* 0x000fe200078f08ff */
[----:B-1----:R-:W-:Y:S01]  /*9220*/  @P4 FMUL.FTZ R9, R9, 0.69314718246459960938 ;  /* 0x3f31721809094820 */ /* 0x002fe20000410000 */
[----:B------:R-:W-:-:S02]  /*9230*/  LOP3.LUT R4, R3, 0xffffffc, RZ, 0xc0, !PT ;  /* 0x0ffffffc03047812 */ /* 0x000fc400078ec0ff */
[C---:B------:R-:W-:Y:S02]  /*9240*/  LOP3.LUT R3, R2.reuse, 0x1ffffffe, RZ, 0xc0, !PT ;  /* 0x1ffffffe02037812 */ /* 0x040fe400078ec0ff */
[----:B------:R-:W-:Y:S01]  /*9250*/  SHF.L.U32 R2, R2, 0x5, RZ ;  /* 0x0000000502027819 */ /* 0x000fe200000006ff */
[----:B------:R-:W-:Y:S01]  /*9260*/  @P4 FFMA.FTZ R58, R5, R104, R9 ;  /* 0x00000068053a4223 */ /* 0x000fe20000010009 */
[----:B------:R-:W-:Y:S02]  /*9270*/  IADD3 R4, R0, -R4, RZ ;  /* 0x8000000400047210 */ /* 0x000fe40007ffe0ff */
[----:B------:R-:W-:Y:S02]  /*9280*/  SHF.R.S32.HI R5, RZ, 0x1f, R14 ;  /* 0x0000001fff057819 */ /* 0x000fe4000001140e */
[----:B------:R-:W-:Y:S02]  /*9290*/  IADD3 R6, R15, -R3, RZ ;  /* 0x800000030f067210 */ /* 0x000fe40007ffe0ff */
[----:B------:R-:W-:Y:S01]  /*92a0*/  LOP3.LUT R2, R2, 0xffffffc0, RZ, 0xc0, !PT ;  /* 0xffffffc002027812 */ /* 0x000fe200078ec0ff */
[----:B------:R-:W-:Y:S01]  /*92b0*/  IMAD R7, R4, 0x10, R7 ;  /* 0x0000001004077824 */ /* 0x000fe200078e0207 */
[----:B------:R-:W-:Y:S01]  /*92c0*/  LEA R9, R0, R15, 0x8 ;  /* 0x0000000f00097211 */ /* 0x000fe200078e40ff */
[----:B----4-:R-:W-:Y:S01]  /*92d0*/  @P5 FMUL.FTZ R11, R11, 0.69314718246459960938 ;  /* 0x3f3172180b0b5820 */ /* 0x010fe20000410000 */
[----:B------:R-:W-:Y:S01]  /*92e0*/  LEA R6, R6, R2, 0x3 ;  /* 0x0000000206067211 */ /* 0x000fe200078e18ff */
[----:B------:R-:W-:Y:S01]  /*92f0*/  IMAD R4, R5, c[0x0][0x3e0], RZ ;  /* 0x0000f80005047a24 */ /* 0x000fe200078e02ff */
[----:B------:R-:W-:-:S02]  /*9300*/  IADD3 R3, R13, R60, RZ ;  /* 0x0000003c0d037210 */ /* 0x000fc40007ffe0ff */
[----:B------:R-:W-:Y:S02]  /*9310*/  MOV R2, R12 ;  /* 0x0000000c00027202 */ /* 0x000fe40000000f00 */
[----:B------:R-:W-:Y:S01]  /*9320*/  LEA.HI R0, R8, R8, RZ, 0x1 ;  /* 0x0000000808007211 */ /* 0x000fe200078f08ff */
[----:B------:R-:W-:Y:S02]  /*9330*/  @P5 FFMA.FTZ R59, R10, R105, R11 ;  /* 0x000000690a3b5223 */ /* 0x000fe4000001000b */
[----:B------:R-:W-:Y:S01]  /*9340*/  IMAD R12, R14, c[0x0][0x3e4], R4 ;  /* 0x0000f9000e0c7a24 */ /* 0x000fe200078e0204 */
[----:B------:R-:W-:Y:S01]  /*9350*/  LOP3.LUT R4, R0, 0x3fffffe, RZ, 0xc0, !PT ;  /* 0x03fffffe00047812 */ /* 0x000fe200078ec0ff */
[----:B------:R-:W-:Y:S01]  /*9360*/  IMAD.WIDE.U32 R10, R14, c[0x0][0x3e0], R2 ;  /* 0x0000f8000e0a7a25 */ /* 0x000fe200078e0002 */
[----:B------:R-:W-:Y:S02]  /*9370*/  IADD3 R2, R7, R6, RZ ;  /* 0x0000000607027210 */ /* 0x000fe40007ffe0ff */
[----:B------:R-:W-:-:S02]  /*9380*/  IADD3 R4, R8, -R4, RZ ;  /* 0x8000000408047210 */ /* 0x000fc40007ffe0ff */
[C---:B-----5:R-:W-:Y:S02]  /*9390*/  LEA R8, R65.reuse, R2, 0x7 ;  /* 0x0000000241087211 */ /* 0x060fe400078e38ff */
[----:B------:R-:W-:Y:S02]  /*93a0*/  SHF.R.S32.HI R5, RZ, 0x1, R0 ;  /* 0x00000001ff057819 */ /* 0x000fe40000011400 */
[----:B------:R-:W-:Y:S01]  /*93b0*/  LEA R0, R65, R7, 0x7 ;  /* 0x0000000741007211 */ /* 0x000fe200078e38ff */
[----:B------:R-:W-:Y:S01]  /*93c0*/  @P0 IMAD.HI.U32 R7, R8, c[0x0][0x4ec], RZ ;  /* 0x00013b0008070a27 */ /* 0x000fe200078e00ff */
[C---:B------:R-:W-:Y:S02]  /*93d0*/  SHF.L.U32 R2, R5.reuse, 0x6, RZ ;  /* 0x0000000605027819 */ /* 0x040fe400000006ff */
[----:B------:R-:W-:Y:S01]  /*93e0*/  LOP3.LUT R3, R5, 0x1, RZ, 0xc0, !PT ;  /* 0x0000000105037812 */ /* 0x000fe200078ec0ff */
[----:B------:R-:W-:Y:S01]  /*93f0*/  IMAD R65, R66, c[0x0][0x388], RZ ;  /* 0x0000e20042417a24 */ /* 0x000fe200078e02ff */
[----:B------:R-:W-:Y:S01]  /*9400*/  IADD3 R6, R0, 0x8, RZ ;  /* 0x0000000800067810 */ /* 0x000fe20007ffe0ff */
[----:B------:R-:W-:Y:S01]  /*9410*/  IMAD R9, R4, 0x10, R9 ;  /* 0x0000001004097824 */ /* 0x000fe200078e0209 */
[----:B------:R-:W-:-:S02]  /*9420*/  MOV R4, R8 ;  /* 0x0000000800047202 */ /* 0x000fc40000000f00 */
[----:B------:R-:W-:Y:S02]  /*9430*/  @P0 SHF.R.U32.HI R4, RZ, c[0x0][0x4f0], R7 ;  /* 0x00013c00ff040a19 */ /* 0x000fe40000011607 */
[----:B------:R-:W-:Y:S02]  /*9440*/  LOP3.LUT R2, R2, 0xc0, RZ, 0xc0, !PT ;  /* 0x000000c002027812 */ /* 0x000fe400078ec0ff */
[----:B------:R-:W-:Y:S02]  /*9450*/  ISETP.NE.U32.AND P2, PT, R3, 0x1, PT ;  /* 0x000000010300780c */ /* 0x000fe40003f45070 */
[-C--:B------:R-:W-:Y:S02]  /*9460*/  ISETP.GE.OR P5, PT, R6, R65.reuse, P3 ;  /* 0x000000410600720c */ /* 0x080fe40001fa6670 */
[C---:B------:R-:W-:Y:S02]  /*9470*/  IADD3 R3, R0.reuse, 0x40, RZ ;  /* 0x0000004000037810 */ /* 0x040fe40007ffe0ff */
[----:B------:R-:W-:-:S02]  /*9480*/  ISETP.GE.OR P6, PT, R0, R65, P3 ;  /* 0x000000410000720c */ /* 0x000fc40001fc6670 */
[----:B------:R-:W-:Y:S02]  /*9490*/  IADD3 R6, R0, 0x48, RZ ;  /* 0x0000004800067810 */ /* 0x000fe40007ffe0ff */
[----:B------:R-:W-:Y:S02]  /*94a0*/  LOP3.LUT P1, RZ, R5, 0x2, RZ, 0xc0, !PT ;  /* 0x0000000205ff7812 */ /* 0x000fe4000782c0ff */
[----:B------:R-:W-:Y:S02]  /*94b0*/  IADD3 R0, -R4, RZ, RZ ;  /* 0x000000ff04007210 */ /* 0x000fe40007ffe1ff */
[----:B------:R-:W-:Y:S02]  /*94c0*/  LEA.HI R5, R2, R2, RZ, 0x1d ;  /* 0x0000000202057211 */ /* 0x000fe400078fe8ff */
[----:B------:R-:W-:Y:S02]  /*94d0*/  ISETP.GE.OR P4, PT, R3, R65, P3 ;  /* 0x000000410300720c */ /* 0x000fe40001f86670 */
[----:B------:R-:W-:-:S02]  /*94e0*/  IADD3 R3, R11, R12, RZ ;  /* 0x0000000c0b037210 */ /* 0x000fc40007ffe0ff */
[----:B------:R-:W-:Y:S01]  /*94f0*/  ISETP.GE.OR P3, PT, R6, R65, P3 ;  /* 0x000000410600720c */ /* 0x000fe20001f66670 */
[----:B------:R-:W-:Y:S01]  /*9500*/  IMAD R6, R0, c[0x0][0x4e8], R8 ;  /* 0x00013a0000067a24 */ /* 0x000fe200078e0208 */
[----:B------:R-:W-:Y:S02]  /*9510*/  MOV R2, R10 ;  /* 0x0000000a00027202 */ /* 0x000fe40000000f00 */
[----:B------:R-:W-:Y:S02]  /*9520*/  SHF.R.S32.HI R7, RZ, 0x1f, R63 ;  /* 0x0000001fff077819 */ /* 0x000fe4000001143f */
[----:B------:R-:W-:Y:S01]  /*9530*/  LEA R9, R9, R5, 0x1 ;  /* 0x0000000509097211 */ /* 0x000fe200078e08ff */
[----:B------:R-:W-:Y:S01]  /*9540*/  IMAD.WIDE.U32 R14, R63, c[0x0][0x3d8], R2 ;  /* 0x0000f6003f0e7a25 */ /* 0x000fe200078e0002 */
[----:B------:R-:W-:Y:S02]  /*9550*/  SHF.R.S32.HI R5, RZ, 0x1f, R4 ;  /* 0x0000001fff057819 */ /* 0x000fe40000011404 */
[----:B------:R-:W-:Y:S01]  /*9560*/  IADD3 R4, P0, R4, R56, RZ ;  /* 0x0000003804047210 */ /* 0x000fe20007f1e0ff */
[----:B------:R-:W-:Y:S01]  /*9570*/  IMAD R7, R7, c[0x0][0x3d8], RZ ;  /* 0x0000f60007077a24 */ /* 0x000fe200078e02ff */
[----:B------:R-:W-:Y:S01]  /*9580*/  SHF.R.S32.HI R3, RZ, 0x1f, R6 ;  /* 0x0000001fff037819 */ /* 0x000fe20000011406 */
[----:B------:R-:W-:Y:S01]  /*9590*/  IMAD.SHL.U32 R0, R9, 0x2, RZ ;  /* 0x0000000209007824 */ /* 0x000fe200078e00ff */
[----:B------:R-:W-:Y:S01]  /*95a0*/  IADD3.X R5, R5, R57, R64, P0, !PT ;  /* 0x0000003905057210 */ /* 0x000fe200007fe440 */
[----:B------:R-:W-:-:S02]  /*95b0*/  IMAD R60, R63, c[0x0][0x3dc], R7 ;  /* 0x0000f7003f3c7a24 */ /* 0x000fc400078e0207 */
[----:B------:R-:W-:Y:S01]  /*95c0*/  IMAD R3, R3, c[0x0][0x488], RZ ;  /* 0x0001220003037a24 */ /* 0x000fe200078e02ff */
[----:B------:R-:W-:Y:S01]  /*95d0*/  IADD3 R7, R0, 0x80, RZ ;  /* 0x0000008000077810 */ /* 0x000fe20007ffe0ff */
[----:B------:R-:W-:Y:S01]  /*95e0*/  IMAD.WIDE.U32 R4, R6, c[0x0][0x488], R4 ;  /* 0x0001220006047a25 */ /* 0x000fe200078e0004 */
[----:B------:R-:W-:Y:S02]  /*95f0*/  IADD3 R2, R0, 0x70, RZ ;  /* 0x0000007000027810 */ /* 0x000fe40007ffe0ff */
[----:B------:R-:W-:Y:S01]  /*9600*/  @P2 IADD3 R2, R7, 0x10, RZ ;  /* 0x0000001007022810 */ /* 0x000fe20007ffe0ff */
[----:B------:R-:W-:Y:S01]  /*9610*/  IMAD R3, R6, c[0x0][0x48c], R3 ;  /* 0x0001230006037a24 */ /* 0x000fe200078e0203 */
[----:B------:R-:W-:Y:S02]  /*9620*/  MOV R7, 0x20 ;  /* 0x0000002000077802 */ /* 0x000fe40000000f00 */
[----:B------:R-:W-:Y:S02]  /*9630*/  F2FP.PACK_AB R17, R113, R112 ;  /* 0x000000707111723e */ /* 0x000fe400000000ff */
[----:B------:R-:W-:-:S02]  /*9640*/  F2FP.PACK_AB R16, R115, R114 ;  /* 0x000000727310723e */ /* 0x000fc400000000ff */
[----:B------:R-:W-:Y:S02]  /*9650*/  SEL R7, R7, 0xffffffe0, !P1 ;  /* 0xffffffe007077807 */ /* 0x000fe40004800000 */
[----:B------:R-:W-:Y:S02]  /*9660*/  LEA R6, P0, R4, c[0x0][0x450], 0x2 ;  /* 0x0001140004067a11 */ /* 0x000fe400078010ff */
[----:B------:R-:W-:Y:S02]  /*9670*/  IADD3 R5, R5, R3, RZ ;  /* 0x0000000305057210 */ /* 0x000fe40007ffe0ff */
[----:B------:R-:W-:Y:S02]  /*9680*/  F2FP.PACK_AB R47, R121, R47 ;  /* 0x0000002f792f723e */ /* 0x000fe400000000ff */
[----:B------:R-:W-:Y:S02]  /*9690*/  F2FP.PACK_AB R46, R123, R46 ;  /* 0x0000002e7b2e723e */ /* 0x000fe400000000ff */
[----:B------:R-:W-:-:S02]  /*96a0*/  F2FP.PACK_AB R54, R109, R54 ;  /* 0x000000366d36723e */ /* 0x000fc400000000ff */
[----:B------:R-:W-:Y:S02]  /*96b0*/  F2FP.PACK_AB R110, R111, R110 ;  /* 0x0000006e6f6e723e */ /* 0x000fe400000000ff */
[----:B------:R-:W-:Y:S02]  /*96c0*/  F2FP.PACK_AB R55, R117, R55 ;  /* 0x000000377537723e */ /* 0x000fe400000000ff */
[----:B------:R-:W-:Y:S01]  /*96d0*/  F2FP.PACK_AB R118, R119, R118 ;  /* 0x000000767776723e */ /* 0x000fe200000000ff */
[----:B------:R-:W-:Y:S01]  /*96e0*/  STS [R0+0x80], R17 ;  /* 0x0000801100007388 */ /* 0x000fe20000000800 */
[----:B------:R-:W-:Y:S02]  /*96f0*/  F2FP.PACK_AB R53, R125, R53 ;  /* 0x000000357d35723e */ /* 0x000fe400000000ff */
[----:B------:R-:W-:Y:S01]  /*9700*/  F2FP.PACK_AB R52, R127, R52 ;  /* 0x000000347f34723e */ /* 0x000fe200000000ff */
[----:B------:R-:W-:Y:S01]  /*9710*/  STS [R0+0x280], R16 ;  /* 0x0002801000007388 */ /* 0x000fe20000000800 */
[----:B------:R-:W-:-:S02]  /*9720*/  IADD3 R3, R0, R7, RZ ;  /* 0x0000000700037210 */ /* 0x000fc40007ffe0ff */
[----:B------:R-:W-:Y:S01]  /*9730*/  LEA.HI.X R5, R4, c[0x0][0x454], R5, 0x2, P0 ;  /* 0x0001150004057a11 */ /* 0x000fe200000f1405 */
[----:B------:R-:W-:Y:S01]  /*9740*/  STS [R2], R47 ;  /* 0x0000002f02007388 */ /* 0x000fe20000000800 */
[----:B------:R-:W-:Y:S02]  /*9750*/  F2FP.PACK_AB R50, R137, R50 ;  /* 0x000000328932723e */ /* 0x000fe400000000ff */
[----:B------:R-:W-:Y:S01]  /*9760*/  F2FP.PACK_AB R49, R139, R49 ;  /* 0x000000318b31723e */ /* 0x000fe200000000ff */
[----:B------:R-:W-:Y:S01]  /*9770*/  STS [R2+0x200], R46 ;  /* 0x0002002e02007388 */ /* 0x000fe20000000800 */
[----:B------:R-:W-:Y:S02]  /*9780*/  IADD3 R4, R7, R2, RZ ;  /* 0x0000000207047210 */ /* 0x000fe40007ffe0ff */
[----:B------:R-:W-:Y:S01]  /*9790*/  F2FP.PACK_AB R51, R129, R51 ;  /* 0x000000338133723e */ /* 0x000fe200000000ff */
[----:B------:R-:W-:Y:S01]  /*97a0*/  STS [R0+0x1080], R54 ;  /* 0x0010803600007388 */ /* 0x000fe20000000800 */
[----:B------:R-:W-:-:S02]  /*97b0*/  F2FP.PACK_AB R130, R131, R130 ;  /* 0x000000828382723e */ /* 0x000fc400000000ff */
[----:B------:R-:W-:Y:S01]  /*97c0*/  F2FP.PACK_AB R48, R133, R48 ;  /* 0x000000308530723e */ /* 0x000fe200000000ff */
[----:B------:R-:W-:Y:S01]  /*97d0*/  STS [R0+0x1280], R110 ;  /* 0x0012806e00007388 */ /* 0x000fe20000000800 */
[----:B------:R-:W-:Y:S02]  /*97e0*/  F2FP.PACK_AB R134, R135, R134 ;  /* 0x000000868786723e */ /* 0x000fe400000000ff */
[----:B------:R-:W-:Y:S01]  /*97f0*/  F2FP.PACK_AB R45, R141, R45 ;  /* 0x0000002d8d2d723e */ /* 0x000fe200000000ff */
[----:B------:R-:W-:Y:S01]  /*9800*/  STS [R2+0x1000], R55 ;  /* 0x0010003702007388 */ /* 0x000fe20000000800 */
[----:B------:R-:W-:Y:S02]  /*9810*/  F2FP.PACK_AB R44, R143, R44 ;  /* 0x0000002c8f2c723e */ /* 0x000fe400000000ff */
[----:B------:R-:W-:Y:S01]  /*9820*/  F2FP.PACK_AB R27, R153, R27 ;  /* 0x0000001b991b723e */ /* 0x000fe200000000ff */
[----:B------:R-:W-:Y:S01]  /*9830*/  STS [R2+0x1200], R118 ;  /* 0x0012007602007388 */ /* 0x000fe20000000800 */
[----:B------:R-:W-:-:S02]  /*9840*/  F2FP.PACK_AB R26, R155, R26 ;  /* 0x0000001a9b1a723e */ /* 0x000fc400000000ff */
[----:B------:R-:W-:Y:S01]  /*9850*/  F2FP.PACK_AB R43, R145, R43 ;  /* 0x0000002b912b723e */ /* 0x000fe200000000ff */
[----:B------:R-:W-:Y:S01]  /*9860*/  STS [R3+0x80], R53 ;  /* 0x0000803503007388 */ /* 0x000fe20000000800 */
[----:B------:R-:W-:-:S03]  /*9870*/  F2FP.PACK_AB R146, R147, R146 ;  /* 0x000000929392723e */ /* 0x000fc600000000ff */
[----:B------:R-:W-:Y:S01]  /*9880*/  STS [R3+0x280], R52 ;  /* 0x0002803403007388 */ /* 0x000fe20000000800 */
[----:B------:R-:W-:Y:S02]  /*9890*/  F2FP.PACK_AB R25, R149, R25 ;  /* 0x000000199519723e */ /* 0x000fe400000000ff */
[----:B------:R-:W-:Y:S01]  /*98a0*/  F2FP.PACK_AB R150, R151, R150 ;  /* 0x000000969796723e */ /* 0x000fe200000000ff */
[----:B------:R-:W-:Y:S01]  /*98b0*/  STS [R4], R50 ;  /* 0x0000003204007388 */ /* 0x000fe20000000800 */
[----:B------:R-:W-:-:S03]  /*98c0*/  F2FP.PACK_AB R23, R157, R23 ;  /* 0x000000179d17723e */ /* 0x000fc600000000ff */
[----:B------:R-:W-:Y:S01]  /*98d0*/  STS [R4+0x200], R49 ;  /* 0x0002003104007388 */ /* 0x000fe20000000800 */
        /* <DEDUP_REMOVED lines=43> */
[----:B------:R-:W-:Y:S04]  /*9b90*/  STS [R0+0x4280], R42 ;  /* 0x0042802a00007388 */ /* 0x000fe80000000800 */
[----:B------:R-:W-:Y:S04]  /*9ba0*/  STS [R2+0x4000], R39 ;  /* 0x0040002702007388 */ /* 0x000fe80000000800 */
[----:B------:R-:W-:Y:S04]  /*9bb0*/  STS [R2+0x4200], R38 ;  /* 0x0042002602007388 */ /* 0x000fe80000000800 */
[----:B------:R-:W-:Y:S04]  /*9bc0*/  STS [R0+0x5080], R41 ;  /* 0x0050802900007388 */ /* 0x000fe80000000800 */
[----:B------:R2:W-:Y:S04]  /*9bd0*/  STS [R0+0x5280], R40 ;  /* 0x0052802800007388 */ /* 0x0005e80000000800 */
[----:B------:R-:W-:Y:S04]  /*9be0*/  STS [R2+0x5000], R37 ;  /* 0x0050002502007388 */ /* 0x000fe80000000800 */
        /* <DEDUP_REMOVED lines=9> */
[----:B------:R-:W-:Y:S04]  /*9c80*/  SHFL.IDX PT, R10, R6, RZ, 0x1c1f ;  /* 0x001c1fff060a7589 */ /* 0x000fe800000e0000 */
[----:B------:R-:W1:Y:S04]  /*9c90*/  SHFL.IDX PT, R11, R5, RZ, 0x1c1f ;  /* 0x001c1fff050b7589 */ /* 0x000e6800000e0000 */
[----:B------:R-:W-:Y:S06]  /*9ca0*/  BAR.SYNC.DEFER_BLOCKING 0x1, 0x80 ;  /* 0x0042000000007b1d */ /* 0x000fec0000010000 */
[----:B------:R-:W-:Y:S04]  /*9cb0*/  SHFL.IDX PT, R8, R6, 0x1, 0x1c1f ;  /* 0x003c1f0006087f89 */ /* 0x000fe800000e0000 */
[----:B------:R-:W4:Y:S04]  /*9cc0*/  SHFL.IDX PT, R9, R5, 0x1, 0x1c1f ;  /* 0x003c1f0005097f89 */ /* 0x000f2800000e0000 */
[----:B------:R-:W-:Y:S04]  /*9cd0*/  SHFL.IDX PT, R12, R6, 0x2, 0x1c1f ;  /* 0x005c1f00060c7f89 */ /* 0x000fe800000e0000 */
[----:B------:R-:W5:Y:S04]  /*9ce0*/  SHFL.IDX PT, R13, R5, 0x2, 0x1c1f ;  /* 0x005c1f00050d7f89 */ /* 0x000f6800000e0000 */
[----:B------:R-:W-:Y:S04]  /*9cf0*/  SHFL.IDX PT, R6, R6, 0x3, 0x1c1f ;  /* 0x007c1f0006067f89 */ /* 0x000fe800000e0000 */
[----:B------:R-:W3:Y:S01]  /*9d00*/  SHFL.IDX PT, R7, R5, 0x3, 0x1c1f ;  /* 0x007c1f0005077f89 */ /* 0x000ee200000e0000 */
[----:B--2---:R-:W-:-:S03]  /*9d10*/  SHF.L.U32 R0, R67, 0x1, RZ ;  /* 0x0000000143007819 */ /* 0x004fc600000006ff */
[----:B-1----:R1:W-:Y:S04]  /*9d20*/  @!P6 ST.E [R10.64], R59 ;  /* 0x0000003b0a00e985 */ /* 0x0023e8000c101910 */
[----:B----4-:R1:W-:Y:S04]  /*9d30*/  @!P5 ST.E [R8.64], R58 ;  /* 0x0000003a0800d985 */ /* 0x0103e8000c101910 */
[----:B-----5:R1:W-:Y:S04]  /*9d40*/  @!P4 ST.E [R12.64], R62 ;  /* 0x0000003e0c00c985 */ /* 0x0203e8000c101910 */
[----:B---3--:R1:W-:Y:S04]  /*9d50*/  @!P3 ST.E [R6.64], R61 ;  /* 0x0000003d0600b985 */ /* 0x0083e8000c101910 */
[----:B------:R1:W2:Y:S04]  /*9d60*/  LDS.128 R32, [R0+0x880] ;  /* 0x0008800000207984 */ /* 0x0002a80000000c00 */
[----:B------:R1:W3:Y:S04]  /*9d70*/  LDS.128 R44, [R0+0x1080] ;  /* 0x00108000002c7984 */ /* 0x0002e80000000c00 */
[----:B------:R1:W4:Y:S04]  /*9d80*/  LDS.128 R52, [R0+0x1880] ;  /* 0x0018800000347984 */ /* 0x0003280000000c00 */
[----:B------:R1:W1:Y:S04]  /*9d90*/  LDS.128 R28, [R0+0x2880] ;  /* 0x00288000001c7984 */ /* 0x0002680000000c00 */
[----:B------:R1:W1:Y:S04]  /*9da0*/  LDS.128 R40, [R0+0x3080] ;  /* 0x0030800000287984 */ /* 0x0002680000000c00 */
[----:B------:R1:W1:Y:S04]  /*9db0*/  LDS.128 R48, [R0+0x3880] ;  /* 0x0038800000307984 */ /* 0x0002680000000c00 */
[----:B------:R1:W1:Y:S04]  /*9dc0*/  LDS.128 R24, [R0+0x4880] ;  /* 0x0048800000187984 */ /* 0x0002680000000c00 */
[----:B------:R1:W1:Y:S04]  /*9dd0*/  LDS.128 R36, [R0+0x5080] ;  /* 0x0050800000247984 */ /* 0x0002680000000c00 */
[----:B------:R1:W1:Y:S01]  /*9de0*/  LDS.128 R56, [R0+0x5880] ;  /* 0x0058800000387984 */ /* 0x0002620000000c00 */
[----:B------:R-:W-:-:S02]  /*9df0*/  IADD3 R2, R15, R60, RZ ;  /* 0x0000003c0f027210 */ /* 0x000fc40007ffe0ff */
[----:B------:R-:W-:-:S04]  /*9e00*/  LEA R21, P0, R14, c[0x0][0x380], 0x1 ;  /* 0x0000e0000e157a11 */ /* 0x000fc800078008ff */
[----:B------:R-:W-:Y:S02]  /*9e10*/  LEA.HI.X R20, R14, c[0x0][0x384], R2, 0x1, P0 ;  /* 0x0000e1000e147a11 */ /* 0x000fe400000f0c02 */
[----:B------:R-:W-:Y:S01]  /*9e20*/  ISETP.GE.AND P0, PT, R69, R65, PT ;  /* 0x000000414500720c */ /* 0x000fe20003f06270 */
[----:B------:R1:W1:Y:S01]  /*9e30*/  SHFL.IDX PT, R2, R21, RZ, 0x1c1f ;  /* 0x001c1fff15027589 */ /* 0x00026200000e0000 */
[----:B------:R-:W-:Y:S03]  /*9e40*/  BSSY B0, `(.L_x_3) ;  /* 0x0000017000007945 */ /* 0x000fe60003800000 */
[----:B------:R1:W1:Y:S01]  /*9e50*/  SHFL.IDX PT, R3, R20, RZ, 0x1c1f ;  /* 0x001c1fff14037589 */ /* 0x00026200000e0000 */
[C---:B------:R-:W-:Y:S02]  /*9e60*/  IADD3 R67, R234.reuse, 0x40, RZ ;  /* 0x00000040ea437810 */ /* 0x040fe40007ffe0ff */
[----:B------:R-:W-:-:S05]  /*9e70*/  IADD3 R68, R234, 0x20, RZ ;  /* 0x00000020ea447810 */ /* 0x000fca0007ffe0ff */
[----:B------:R-:W-:Y:S05]  /*9e80*/  @P0 BRA `(.L_x_4) ;  /* 0x0000012000000947 */ /* 0x000fea0003800000 */
[----:B--234-:R-:W2:Y:S01]  /*9e90*/  LDS.128 R16, [R0+0x80] ;  /* 0x0000800000107984 */ /* 0x01cea20000000c00 */
[----:B------:R-:W-:Y:S02]  /*9ea0*/  ISETP.GE.AND P1, PT, R68, c[0x0][0x3c8], PT ;  /* 0x0000f20044007a0c */ /* 0x000fe40003f26270 */
[----:B------:R-:W-:Y:S01]  /*9eb0*/  ISETP.GE.AND P0, PT, R67, c[0x0][0x3c8], PT ;  /* 0x0000f20043007a0c */ /* 0x000fe20003f06270 */
[----:B-1----:R-:W1:Y:S01]  /*9ec0*/  LDS.128 R12, [R0+0x2080] ;  /* 0x00208000000c7984 */ /* 0x002e620000000c00 */
[----:B------:R-:W-:-:S03]  /*9ed0*/  ISETP.GE.AND P2, PT, R234, c[0x0][0x3c8], PT ;  /* 0x0000f200ea007a0c */ /* 0x000fc60003f46270 */
[----:B------:R3:W4:Y:S06]  /*9ee0*/  LDS.128 R8, [R0+0x4080] ;  /* 0x0040800000087984 */ /* 0x00072c0000000c00 */
[----:B------:R-:W-:-:S04]  /*9ef0*/  @!P1 SHF.R.S32.HI R4, RZ, 0x1f, R68 ;  /* 0x0000001fff049819 */ /* 0x000fc80000011444 */
[----:B------:R-:W-:Y:S01]  /*9f00*/  @!P1 LEA.HI R4, R4, R68, RZ, 0x3 ;  /* 0x0000004404049211 */ /* 0x000fe200078f18ff */
[----:B------:R-:W-:-:S03]  /*9f10*/  @!P2 IMAD.WIDE R6, R234, 0x2, R2 ;  /* 0x00000002ea06a825 */ /* 0x000fc600078e0202 */
[----:B------:R-:W-:-:S05]  /*9f20*/  @!P1 LOP3.LUT R4, R4, 0xfffffff8, RZ, 0xc0, !PT ;  /* 0xfffffff804049812 */ /* 0x000fca00078ec0ff */
[----:B------:R-:W-:Y:S01]  /*9f30*/  @!P1 IMAD.WIDE R4, R4, 0x2, R2 ;  /* 0x0000000204049825 */ /* 0x000fe200078e0202 */
[----:B---3--:R-:W-:-:S04]  /*9f40*/  @!P0 SHF.R.S32.HI R0, RZ, 0x1f, R67 ;  /* 0x0000001fff008819 */ /* 0x008fc80000011443 */
[----:B------:R-:W-:-:S04]  /*9f50*/  @!P0 LEA.HI R0, R0, R67, RZ, 0x3 ;  /* 0x0000004300008211 */ /* 0x000fc800078f18ff */
[----:B------:R-:W-:Y:S01]  /*9f60*/  @!P0 LOP3.LUT R0, R0, 0xfffffff8, RZ, 0xc0, !PT ;  /* 0xfffffff800008812 */ /* 0x000fe200078ec0ff */
[----:B--2---:R2:W-:Y:S04]  /*9f70*/  @!P2 ST.E.128 [R6.64], R16 ;  /* 0x000000100600a985 */ /* 0x0045e8000c101d10 */
[----:B------:R-:W-:Y:S01]  /*9f80*/  @!P0 IMAD.WIDE R2, R0, 0x2, R2 ;  /* 0x0000000200028825 */ /* 0x000fe200078e0202 */
[----:B-1----:R2:W-:Y:S04]  /*9f90*/  @!P1 ST.E.128 [R4.64], R12 ;  /* 0x0000000c04009985 */ /* 0x0025e8000c101d10 */
[----:B----4-:R2:W-:Y:S02]  /*9fa0*/  @!P0 ST.E.128 [R2.64], R8 ;  /* 0x0000000802008985 */ /* 0x0105e4000c101d10 */
.L_x_4:
[----:B--234-:R-:W-:Y:S05]  /*9fb0*/  BSYNC B0 ;  /* 0x0000000000007941 */ /* 0x01cfea0003800000 */
.L_x_3:
[----:B-1----:R-:W-:Y:S01]  /*9fc0*/  IADD3 R0, R69, 0x20, RZ ;  /* 0x0000002045007810 */ /* 0x002fe20007ffe0ff */
[----:B------:R1:W2:Y:S01]  /*9fd0*/  SHFL.IDX PT, R3, R20, 0x1, 0x1c1f ;  /* 0x003c1f0014037f89 */ /* 0x0002a200000e0000 */
[----:B------:R-:W-:Y:S02]  /*9fe0*/  BSSY B0, `(.L_x_5) ;  /* 0x0000013000007945 */ /* 0x000fe40003800000 */
[----:B------:R-:W-:Y:S01]  /*9ff0*/  ISETP.GE.AND P0, PT, R0, R65, PT ;  /* 0x000000410000720c */ /* 0x000fe20003f06270 */
[----:B------:R1:W3:-:S12]  /*a000*/  SHFL.IDX PT, R2, R21, 0x1, 0x1c1f ;  /* 0x003c1f0015027f89 */ /* 0x0002d800000e0000 */
[----:B------:R-:W-:Y:S05]  /*a010*/  @P0 BRA `(.L_x_6) ;  /* 0x000000f000000947 */ /* 0x000fea0003800000 */
[----:B------:R-:W-:Y:S02]  /*a020*/  ISETP.GE.AND P1, PT, R68, c[0x0][0x3c8], PT ;  /* 0x0000f20044007a0c */ /* 0x000fe40003f26270 */
[----:B------:R-:W-:Y:S02]  /*a030*/  ISETP.GE.AND P0, PT, R67, c[0x0][0x3c8], PT ;  /* 0x0000f20043007a0c */ /* 0x000fe40003f06270 */
[----:B------:R-:W-:-:S09]  /*a040*/  ISETP.GE.AND P2, PT, R234, c[0x0][0x3c8], PT ;  /* 0x0000f200ea007a0c */ /* 0x000fd20003f46270 */
[----:B------:R-:W-:Y:S02]  /*a050*/  @!P1 SHF.R.S32.HI R4, RZ, 0x1f, R68 ;  /* 0x0000001fff049819 */ /* 0x000fe40000011444 */
[----:B------:R-:W-:Y:S02]  /*a060*/  @!P0 SHF.R.S32.HI R0, RZ, 0x1f, R67 ;  /* 0x0000001fff008819 */ /* 0x000fe40000011443 */
[----:B------:R-:W-:Y:S01]  /*a070*/  @!P1 LEA.HI R4, R4, R68, RZ, 0x3 ;  /* 0x0000004404049211 */ /* 0x000fe200078f18ff */
[--C-:B--23--:R-:W-:Y:S01]  /*a080*/  @!P2 IMAD.WIDE R6, R234, 0x2, R2.reuse ;  /* 0x00000002ea06a825 */ /* 0x10cfe200078e0202 */
[----:B------:R-:W-:Y:S02]  /*a090*/  @!P0 LEA.HI R0, R0, R67, RZ, 0x3 ;  /* 0x0000004300008211 */ /* 0x000fe400078f18ff */
[----:B------:R-:W-:Y:S02]  /*a0a0*/  @!P1 LOP3.LUT R4, R4, 0xfffffff8, RZ, 0xc0, !PT ;  /* 0xfffffff804049812 */ /* 0x000fe400078ec0ff */
[----:B------:R-:W-:Y:S01]  /*a0b0*/  @!P0 LOP3.LUT R0, R0, 0xfffffff8, RZ, 0xc0, !PT ;  /* 0xfffffff800008812 */ /* 0x000fe200078ec0ff */
[----:B------:R2:W-:Y:S02]  /*a0c0*/  @!P2 ST.E.128 [R6.64], R32 ;  /* 0x000000200600a985 */ /* 0x0005e4000c101d10 */
[----:B------:R-:W-:-:S04]  /*a0d0*/  @!P1 IMAD.WIDE R4, R4, 0x2, R2 ;  /* 0x0000000204049825 */ /* 0x000fc800078e0202 */
[----:B------:R-:W-:Y:S01]  /*a0e0*/  @!P0 IMAD.WIDE R2, R0, 0x2, R2 ;  /* 0x0000000200028825 */ /* 0x000fe200078e0202 */
[----:B------:R2:W-:Y:S04]  /*a0f0*/  @!P1 ST.E.128 [R4.64], R28 ;  /* 0x0000001c04009985 */ /* 0x0005e8000c101d10 */
[----:B------:R2:W-:Y:S02]  /*a100*/  @!P0 ST.E.128 [R2.64], R24 ;  /* 0x0000001802008985 */ /* 0x0005e4000c101d10 */
.L_x_6:
[----:B------:R-:W-:Y:S05]  /*a110*/  BSYNC B0 ;  /* 0x0000000000007941 */ /* 0x000fea0003800000 */
.L_x_5:
[----:B------:R-:W-:Y:S01]  /*a120*/  IADD3 R0, R69, 0x40, RZ ;  /* 0x0000004045007810 */ /* 0x000fe20007ffe0ff */
[----:B--2---:R2:W4:Y:S01]  /*a130*/  SHFL.IDX PT, R3, R20, 0x2, 0x1c1f ;  /* 0x005c1f0014037f89 */ /* 0x00452200000e0000 */
[----:B------:R-:W-:Y:S02]  /*a140*/  BSSY B0, `(.L_x_7) ;  /* 0x0000013000007945 */ /* 0x000fe40003800000 */
[----:B------:R-:W-:Y:S01]  /*a150*/  ISETP.GE.AND P0, PT, R0, R65, PT ;  /* 0x000000410000720c */ /* 0x000fe20003f06270 */
[----:B---3--:R2:W3:-:S12]  /*a160*/  SHFL.IDX PT, R2, R21, 0x2, 0x1c1f ;  /* 0x005c1f0015027f89 */ /* 0x0084d800000e0000 */
[----:B------:R-:W-:Y:S05]  /*a170*/  @P0 BRA `(.L_x_8) ;  /* 0x000000f000000947 */ /* 0x000fea0003800000 */
[----:B------:R-:W-:Y:S02]  /*a180*/  ISETP.GE.AND P1, PT, R68, c[0x0][0x3c8], PT ;  /* 0x0000f20044007a0c */ /* 0x000fe40003f26270 */
[----:B------:R-:W-:Y:S02]  /*a190*/  ISETP.GE.AND P0, PT, R67, c[0x0][0x3c8], PT ;  /* 0x0000f20043007a0c */ /* 0x000fe40003f06270 */
[----:B------:R-:W-:-:S09]  /*a1a0*/  ISETP.GE.AND P2, PT, R234, c[0x0][0x3c8], PT ;  /* 0x0000f200ea007a0c */ /* 0x000fd20003f46270 */
[----:B------:R-:W-:Y:S02]  /*a1b0*/  @!P1 SHF.R.S32.HI R4, RZ, 0x1f, R68 ;  /* 0x0000001fff049819 */ /* 0x000fe40000011444 */
[----:B------:R-:W-:Y:S02]  /*a1c0*/  @!P0 SHF.R.S32.HI R0, RZ, 0x1f, R67 ;  /* 0x0000001fff008819 */ /* 0x000fe40000011443 */
[----:B------:R-:W-:Y:S01]  /*a1d0*/  @!P1 LEA.HI R4, R4, R68, RZ, 0x3 ;  /* 0x0000004404049211 */ /* 0x000fe200078f18ff */
[--C-:B---34-:R-:W-:Y:S01]  /*a1e0*/  @!P2 IMAD.WIDE R6, R234, 0x2, R2.reuse ;  /* 0x00000002ea06a825 */ /* 0x118fe200078e0202 */
        /* <DEDUP_REMOVED lines=8> */
.L_x_8:
[----:B------:R-:W-:Y:S05]  /*a270*/  BSYNC B0 ;  /* 0x0000000000007941 */ /* 0x000fea0003800000 */
.L_x_7:
[----:B------:R-:W-:Y:S01]  /*a280*/  IADD3 R0, R69, 0x60, RZ ;  /* 0x0000006045007810 */ /* 0x000fe20007ffe0ff */
[----:B---34-:R3:W4:Y:S03]  /*a290*/  SHFL.IDX PT, R3, R20, 0x3, 0x1c1f ;  /* 0x007c1f0014037f89 */ /* 0x01872600000e0000 */
[----:B------:R-:W-:Y:S01]  /*a2a0*/  ISETP.GE.AND P0, PT, R0, R65, PT ;  /* 0x000000410000720c */ /* 0x000fe20003f06270 */
[----:B------:R3:W1:-:S12]  /*a2b0*/  SHFL.IDX PT, R2, R21, 0x3, 0x1c1f ;  /* 0x007c1f0015027f89 */ /* 0x00065800000e0000 */
[----:B------:R-:W-:Y:S05]  /*a2c0*/  @P0 EXIT ;  /* 0x000000000000094d */ /* 0x000fea0003800000 */
[----:B------:R-:W-:Y:S02]  /*a2d0*/  ISETP.GE.AND P0, PT, R68, c[0x0][0x3c8], PT ;  /* 0x0000f20044007a0c */ /* 0x000fe40003f06270 */
[----:B------:R-:W-:-:S11]  /*a2e0*/  ISETP.GE.AND P1, PT, R234, c[0x0][0x3c8], PT ;  /* 0x0000f200ea007a0c */ /* 0x000fd60003f26270 */
[----:B------:R-:W-:Y:S02]  /*a2f0*/  @!P0 SHF.R.S32.HI R0, RZ, 0x1f, R68 ;  /* 0x0000001fff008819 */ /* 0x000fe40000011444 */
[----:B-1--4-:R-:W-:Y:S02]  /*a300*/  @!P1 IMAD.WIDE R6, R234, 0x2, R2 ;  /* 0x00000002ea069825 */ /* 0x012fe400078e0202 */
[----:B------:R-:W-:-:S03]  /*a310*/  @!P0 LEA.HI R0, R0, R68, RZ, 0x3 ;  /* 0x0000004400008211 */ /* 0x000fc600078f18ff */
[----:B------:R1:W-:Y:S01]  /*a320*/  @!P1 ST.E.128 [R6.64], R52 ;  /* 0x0000003406009985 */ /* 0x0003e2000c101d10 */
[----:B------:R-:W-:-:S05]  /*a330*/  @!P0 LOP3.LUT R0, R0, 0xfffffff8, RZ, 0xc0, !PT ;  /* 0xfffffff800008812 */ /* 0x000fca00078ec0ff */
[----:B------:R-:W-:-:S05]  /*a340*/  @!P0 IMAD.WIDE R4, R0, 0x2, R2 ;  /* 0x0000000200048825 */ /* 0x000fca00078e0202 */
[----:B------:R1:W-:Y:S01]  /*a350*/  @!P0 ST.E.128 [R4.64], R48 ;  /* 0x0000003004008985 */ /* 0x0003e2000c101d10 */
[----:B------:R-:W-:-:S13]  /*a360*/  ISETP.GE.AND P0, PT, R67, c[0x0][0x3c8], PT ;  /* 0x0000f20043007a0c */ /* 0x000fda0003f06270 */
[----:B------:R-:W-:Y:S05]  /*a370*/  @P0 EXIT ;  /* 0x000000000000094d */ /* 0x000fea0003800000 */
[----:B------:R-:W-:-:S04]  /*a380*/  SHF.R.S32.HI R0, RZ, 0x1f, R67 ;  /* 0x0000001fff007819 */ /* 0x000fc80000011443 */
[----:B------:R-:W-:-:S04]  /*a390*/  LEA.HI R0, R0, R67, RZ, 0x3 ;  /* 0x0000004300007211 */ /* 0x000fc800078f18ff */
[----:B------:R-:W-:-:S05]  /*a3a0*/  LOP3.LUT R0, R0, 0xfffffff8, RZ, 0xc0, !PT ;  /* 0xfffffff800007812 */ /* 0x000fca00078ec0ff */
[----:B------:R-:W-:-:S05]  /*a3b0*/  IMAD.WIDE R2, R0, 0x2, R2 ;  /* 0x0000000200027825 */ /* 0x000fca00078e0202 */
[----:B------:R-:W-:Y:S01]  /*a3c0*/  ST.E.128 [R2.64], R56 ;  /* 0x0000003802007985 */ /* 0x000fe2000c101d10 */
[----:B------:R-:W-:Y:S05]  /*a3d0*/  EXIT ;  /* 0x000000000000794d */ /* 0x000fea0003800000 */
.L_x_9:
[----:B------:R-:W-:-:S00]  /*a3e0*/  BRA `(.L_x_9) ;  /* 0xfffffff000007947 */ /* 0x000fc0000383ffff */
[----:B------:R-:W-:-:S00]  /*a3f0*/  NOP ;  /* 0x0000000000007918 */ /* 0x000fc00000000000 */
        /* <DEDUP_REMOVED lines=8> */
.L_x_1508:


//--------------------- .text._ZN7cutlass13device_kernelIN5flash19enable_sm80_to_sm89INS1_16FlashAttnFwdSm80INS1_25CollectiveMainloopFwdSm80ILi4ELi1ELb0EN4cute5tupleIJNS5_1CILi128EEENS7_ILi64EEENS7_ILi96EEEEEELi96ENS_6half_tEfNS_4arch4Sm80ELb0ELb0ELb1ELb1ELb0ELb0ELb1ELb0EEENS1_21CollectiveEpilogueFwdINS6_IJS8_SA_S9_EEENS6_IJNS7_ILi1EEESI_SI_EEESC_SE_Li128ELb1ELb1ELb0ELb0EEENS1_19SingleTileSchedulerILb1ELb0ELb1ELi128EEEEEEEEEvNT_6ParamsE --------------------------
	.section	.text._ZN7cutlass13device_kernelIN5flash19enable_sm80_to_sm89INS1_16FlashAttnFwdSm80INS1_25CollectiveMainloopFwdSm80ILi4ELi1ELb0EN4cute5tupleIJNS5_1CILi128EEENS7_ILi64EEENS7_ILi96EEEEEELi96ENS_6half_tEfNS_4arch4Sm80ELb0ELb0ELb1ELb1ELb0ELb0ELb1ELb0EEENS1_21CollectiveEpilogueFwdINS6_IJS8_SA_S9_EEENS6_IJNS7_ILi1EEESI_SI_EEESC_SE_Li128ELb1ELb1ELb0ELb0EEENS1_19SingleTileSchedulerILb1ELb0ELb1ELi128EEEEEEEEEvNT_6ParamsE,"ax",@progbits
	.sectioninfo	@"SHI_REGISTERS=255"
	.align	128
.text._ZN7cutlass13device_kernelIN5flash19enable_sm80_to_sm89INS1_16FlashAttnFwdSm80INS1_25CollectiveMainloopFwdSm80ILi4ELi1ELb0EN4cute5tupleIJNS5_1CILi128EEENS7_ILi64EEENS7_ILi96EEEEEELi96ENS_6half_tEfNS_4arch4Sm80ELb0ELb0ELb1ELb1ELb0ELb0ELb1ELb0EEENS1_21CollectiveEpilogueFwdINS6_IJS8_SA_S9_EEENS6_IJNS7_ILi1EEESI_SI_EEESC_SE_Li128ELb1ELb1ELb0ELb0EEENS1_19SingleTileSchedulerILb1ELb0ELb1ELi128EEEEEEEEEvNT_6ParamsE:
        .type           _ZN7cutlass13device_kernelIN5flash19enable_sm80_to_sm89INS1_16FlashAttnFwdSm80INS1_25CollectiveMainloopFwdSm80ILi4ELi1ELb0EN4cute5tupleIJNS5_1CILi128EEENS7_ILi64EEENS7_ILi96EEEEEELi96ENS_6half_tEfNS_4arch4Sm80ELb0ELb0ELb1ELb1ELb0ELb0ELb1ELb0EEENS1_21CollectiveEpilogueFwdINS6_IJS8_SA_S9_EEENS6_IJNS7_ILi1EEESI_SI_EEESC_SE_Li128ELb1ELb1ELb0ELb0EEENS1_19SingleTileSchedulerILb1ELb0ELb1ELi128EEEEEEEEEvNT_6ParamsE,@function
        .size           _ZN7cutlass13device_kernelIN5flash19enable_sm80_to_sm89INS1_16FlashAttnFwdSm80INS1_25CollectiveMainloopFwdSm80ILi4ELi1ELb0EN4cute5tupleIJNS5_1CILi128EEENS7_ILi64EEENS7_ILi96EEEEEELi96ENS_6half_tEfNS_4arch4Sm80ELb0ELb0ELb1ELb1ELb0ELb0ELb1ELb0EEENS1_21CollectiveEpilogueFwdINS6_IJS8_SA_S9_EEENS6_IJNS7_ILi1EEESI_SI_EEESC_SE_Li128ELb1ELb1ELb0ELb0EEENS1_19SingleTileSchedulerILb1ELb0ELb1ELi128EEEEEEEEEvNT_6ParamsE,(.L_x_1509 - _ZN7cutlass13device_kernelIN5flash19enable_sm80_to_sm89INS1_16FlashAttnFwdSm80INS1_25CollectiveMainloopFwdSm80ILi4ELi1ELb0EN4cute5tupleIJNS5_1CILi128EEENS7_ILi64EEENS7_ILi96EEEEEELi96ENS_6half_tEfNS_4arch4Sm80ELb0ELb0ELb1ELb1ELb0ELb0ELb1ELb0EEENS1_21CollectiveEpilogueFwdINS6_IJS8_SA_S9_EEENS6_IJNS7_ILi1EEESI_SI_EEESC_SE_Li128ELb1ELb1ELb0ELb0EEENS1_19SingleTileSchedulerILb1ELb0ELb1ELi128EEEEEEEEEvNT_6ParamsE)
        .other          _ZN7cutlass13device_kernelIN5flash19enable_sm80_to_sm89INS1_16FlashAttnFwdSm80INS1_25CollectiveMainloopFwdSm80ILi4ELi1ELb0EN4cute5tupleIJNS5_1CILi128EEENS7_ILi64EEENS7_ILi96EEEEEELi96ENS_6half_tEfNS_4arch4Sm80ELb0ELb0ELb1ELb1ELb0ELb0ELb1ELb0EEENS1_21CollectiveEpilogueFwdINS6_IJS8_SA_S9_EEENS6_IJNS7_ILi1EEESI_SI_EEESC_SE_Li128ELb1ELb1ELb0ELb0EEENS1_19SingleTileSchedulerILb1ELb0ELb1ELi128EEEEEEEEEvNT_6ParamsE,@"STO_CUDA_ENTRY STV_DEFAULT"
_ZN7cutlass13device_kernelIN5flash19enable_sm80_to_sm89INS1_16FlashAttnFwdSm80INS1_25CollectiveMainloopFwdSm80ILi4ELi1ELb0EN4cute5tupleIJNS5_1CILi128EEENS7_ILi64EEENS7_ILi96EEEEEELi96ENS_6half_tEfNS_4arch4Sm80ELb0ELb0ELb1ELb1ELb0ELb0ELb1ELb0EEENS1_21CollectiveEpilogueFwdINS6_IJS8_SA_S9_EEENS6_IJNS7_ILi1EEESI_SI_EEESC_SE_Li128ELb1ELb1ELb0ELb0EEENS1_19SingleTileSchedulerILb1ELb0ELb1ELi128EEEEEEEEEvNT_6ParamsE:
[----:B------:R-:W-:Y:S02]  /*0000*/  MOV R1, c[0x0][0x28] ;  /* 0x00000a0000017a02 */ /* 0x000fe40000000f00 */
[----:B------:R-:W1:Y:S01]  /*0010*/  S2R R155, SR_TID.X ;  /* 0x00000000009b7919 */ /* 0x000e620000002100 */
[----:B------:R-:W-:Y:S01]  /*0020*/  IMAD.MOV.U32 R13, RZ, RZ, 0x4 ;  /* 0x00000004ff0d7424 */ /* 0x000fe200078e00ff */
[----:B------:R-:W-:Y:S01]  /*0030*/  ULDC.64 UR4, c[0x0][0x118] ;  /* 0x0000460000047ab9 */ /* 0x000fe20000000a00 */
[----:B------:R-:W-:Y:S01]  /*0040*/  IADD3 R1, R1, -0x60, RZ ;  /* 0xffffffa001017810 */ /* 0x000fe20007ffe0ff */
[----:B------:R-:W2:Y:S04]  /*0050*/  S2R R5, SR_CTAID.Z ;  /* 0x0000000000057919 */ /* 0x000ea80000002700 */
[----:B------:R-:W3:Y:S01]  /*0060*/  S2R R48, SR_CTAID.X ;  /* 0x0000000000307919 */ /* 0x000ee20000002500 */
[----:B-1----:R-:W-:Y:S01]  /*0070*/  SHF.R.U32.HI R0, RZ, 0x5, R155 ;  /* 0x00000005ff007819 */ /* 0x002fe2000001169b */
[----:B--2---:R-:W-:-:S05]  /*0080*/  IMAD.WIDE R2, R5, R13, c[0x0][0x568] ;  /* 0x00015a0005027625 */ /* 0x004fca00078e020d */
[----:B------:R-:W1:Y:S02]  /*0090*/  SHFL.IDX PT, R0, R0, RZ, 0x1f ;  /* 0x00001fff00007589 */ /* 0x000e6400000e0000 */
[----:B-1----:R-:W-:-:S13]  /*00a0*/  ISETP.NE.AND P0, PT, R0, RZ, PT ;  /* 0x000000ff0000720c */ /* 0x002fda0003f05270 */
[----:B------:R-:W-:Y:S05]  /*00b0*/  @!P0 BRA `(.L_x_10) ;  /* 0x0000014000008947 */ /* 0x000fea0003800000 */
[----:B---3--:R-:W-:-:S04]  /*00c0*/  ISETP.NE.U32.AND P0, PT, RZ, c[0x0][0x568], PT ;  /* 0x00015a00ff007a0c */ /* 0x008fc80003f05070 */
[----:B------:R-:W-:-:S13]  /*00d0*/  ISETP.NE.AND.EX P0, PT, RZ, c[0x0][0x56c], PT, P0 ;  /* 0x00015b00ff007a0c */ /* 0x000fda0003f05300 */
[----:B------:R-:W-:Y:S05]  /*00e0*/  @!P0 BRA `(.L_x_11) ;  /* 0x0000002000008947 */ /* 0x000fea0003800000 */
[----:B------:R1:W5:Y:S01]  /*00f0*/  LDG.E R0, [R2.64] ;  /* 0x0000000402007981 */ /* 0x000362000c1e1900 */
[----:B------:R-:W-:Y:S05]  /*0100*/  BRA `(.L_x_12) ;  /* 0x0000009000007947 */ /* 0x000fea0003800000 */
.L_x_11:
[----:B------:R-:W-:-:S04]  /*0110*/  ISETP.NE.U32.AND P0, PT, RZ, c[0x0][0x560], PT ;  /* 0x00015800ff007a0c */ /* 0x000fc80003f05070 */
[----:B------:R-:W-:-:S13]  /*0120*/  ISETP.NE.AND.EX P0, PT, RZ, c[0x0][0x564], PT, P0 ;  /* 0x00015900ff007a0c */ /* 0x000fda0003f05300 */
[----:B------:R-:W-:Y:S05]  /*0130*/  @!P0 BRA `(.L_x_13) ;  /* 0x0000005000008947 */ /* 0x000fea0003800000 */
[----:B------:R-:W-:-:S05]  /*0140*/  IMAD.WIDE R2, R5, R13, c[0x0][0x560] ;  /* 0x0001580005027625 */ /* 0x000fca00078e020d */
[----:B------:R-:W2:Y:S04]  /*0150*/  LDG.E R4, [R2.64] ;  /* 0x0000000402047981 */ /* 0x000ea8000c1e1900 */
[----:B------:R-:W2:Y:S02]  /*0160*/  LDG.E R0, [R2.64+0x4] ;  /* 0x0000040402007981 */ /* 0x000ea4000c1e1900 */
[----:B--2---:R-:W-:Y:S01]  /*0170*/  IADD3 R0, -R4, R0, RZ ;  /* 0x0000000004007210 */ /* 0x004fe20007ffe1ff */
[----:B------:R-:W-:Y:S05]  /*0180*/  BRA `(.L_x_12) ;  /* 0x0000001000007947 */ /* 0x000fea0003800000 */
.L_x_13:
[----:B------:R-:W-:-:S05]  /*0190*/  MOV R0, c[0x0][0x54c] ;  /* 0x0001530000007a02 */ /* 0x000fca0000000f00 */
.L_x_12:
[----:B-----5:R-:W-:Y:S01]  /*01a0*/  IMAD R0, R0, c[0x0][0x548], RZ ;  /* 0x0001520000007a24 */ /* 0x020fe200078e02ff */
[----:B-1----:R-:W-:-:S04]  /*01b0*/  SHF.L.U32 R2, R48, 0x7, RZ ;  /* 0x0000000730027819 */ /* 0x002fc800000006ff */
[----:B------:R-:W-:-:S04]  /*01c0*/  ISETP.GE.AND P0, PT, R2, R0, PT ;  /* 0x000000000200720c */ /* 0x000fc80003f06270 */
[----:B------:R-:W-:-:S05]  /*01d0*/  SEL R0, R5, 0xffffffff, !P0 ;  /* 0xffffffff05007807 */ /* 0x000fca0004000000 */
[----:B------:R1:W-:Y:S01]  /*01e0*/  STL [R1+0x30], R0 ;  /* 0x0000300001007387 */ /* 0x0003e20000100800 */
[----:B------:R-:W-:Y:S05]  /*01f0*/  BRA `(.L_x_14) ;  /* 0x0000013000007947 */ /* 0x000fea0003800000 */
.L_x_10:
[----:B---3--:R-:W-:-:S04]  /*0200*/  ISETP.NE.U32.AND P0, PT, RZ, c[0x0][0x568], PT ;  /* 0x00015a00ff007a0c */ /* 0x008fc80003f05070 */
[----:B------:R-:W-:-:S13]  /*0210*/  ISETP.NE.AND.EX P0, PT, RZ, c[0x0][0x56c], PT, P0 ;  /* 0x00015b00ff007a0c */ /* 0x000fda0003f05300 */
[----:B------:R-:W-:Y:S05]  /*0220*/  @!P0 BRA `(.L_x_15) ;  /* 0x0000002000008947 */ /* 0x000fea0003800000 */
[----:B------:R1:W5:Y:S01]  /*0230*/  LDG.E R0, [R2.64] ;  /* 0x0000000402007981 */ /* 0x000362000c1e1900 */
[----:B------:R-:W-:Y:S05]  /*0240*/  BRA `(.L_x_16) ;  /* 0x0000009000007947 */ /* 0x000fea0003800000 */
.L_x_15:
        /* <DEDUP_REMOVED lines=8> */
.L_x_17:
[----:B------:R-:W-:-:S05]  /*02d0*/  MOV R0, c[0x0][0x54c] ;  /* 0x0001530000007a02 */ /* 0x000fca0000000f00 */
.L_x_16:
[----:B-----5:R-:W-:Y:S01]  /*02e0*/  IMAD R0, R0, c[0x0][0x548], RZ ;  /* 0x0001520000007a24 */ /* 0x020fe200078e02ff */
[----:B-1----:R-:W-:-:S04]  /*02f0*/  SHF.L.U32 R2, R48, 0x7, RZ ;  /* 0x0000000730027819 */ /* 0x002fc800000006ff */
[----:B------:R-:W-:-:S04]  /*0300*/  ISETP.GE.AND P0, PT, R2, R0, PT ;  /* 0x000000000200720c */ /* 0x000fc80003f06270 */
[----:B------:R-:W-:-:S05]  /*0310*/  SEL R0, R5, 0xffffffff, !P0 ;  /* 0xffffffff05007807 */ /* 0x000fca0004000000 */
[----:B------:R1:W-:Y:S04]  /*0320*/  STL [R1+0x30], R0 ;  /* 0x0000300001007387 */ /* 0x0003e80000100800 */
.L_x_14:
[----:B------:R-:W2:Y:S02]  /*0330*/  LDL R49, [R1+0x30] ;  /* 0x0000300001317983 */ /* 0x000ea40000100800 */
[----:B--2---:R-:W-:-:S13]  /*0340*/  ISETP.GE.AND P0, PT, R49, RZ, PT ;  /* 0x000000ff3100720c */ /* 0x004fda0003f06270 */
[----:B------:R-:W-:Y:S05]  /*0350*/  @!P0 EXIT ;  /* 0x000000000000894d */ /* 0x000fea0003800000 */
[----:B------:R-:W-:Y:S01]  /*0360*/  ISETP.NE.U32.AND P2, PT, RZ, c[0x0][0x370], PT ;  /* 0x0000dc00ff007a0c */ /* 0x000fe20003f45070 */
[----:B------:R-:W-:Y:S01]  /*0370*/  CS2R R10, SRZ ;  /* 0x00000000000a7805 */ /* 0x000fe2000001ff00 */
[----:B------:R-:W-:Y:S01]  /*0380*/  ISETP.NE.U32.AND P1, PT, RZ, c[0x0][0x360], PT ;  /* 0x0000d800ff007a0c */ /* 0x000fe20003f25070 */
[----:B------:R-:W-:Y:S01]  /*0390*/  IMAD.MOV.U32 R28, RZ, RZ, c[0x0][0x168] ;  /* 0x00005a00ff1c7624 */ /* 0x000fe200078e00ff */
[----:B------:R-:W-:Y:S01]  /*03a0*/  ISETP.NE.AND.EX P2, PT, RZ, c[0x0][0x374], PT, P2 ;  /* 0x0000dd00ff007a0c */ /* 0x000fe20003f45320 */
[----:B------:R-:W-:Y:S01]  /*03b0*/  IMAD.MOV.U32 R12, RZ, RZ, RZ ;  /* 0x000000ffff0c7224 */ /* 0x000fe200078e00ff */
[----:B------:R-:W-:Y:S01]  /*03c0*/  ISETP.NE.AND.EX P1, PT, RZ, c[0x0][0x364], PT, P1 ;  /* 0x0000d900ff007a0c */ /* 0x000fe20003f25310 */
[CC--:B------:R-:W-:Y:S01]  /*03d0*/  IMAD.WIDE R4, R49.reuse, R13.reuse, c[0x0][0x348] ;  /* 0x0000d20031047625 */ /* 0x0c0fe200078e020d */
[----:B------:R-:W-:Y:S02]  /*03e0*/  ISETP.NE.U32.AND P4, PT, RZ, c[0x0][0x348], PT ;  /* 0x0000d200ff007a0c */ /* 0x000fe40003f85070 */
[----:B------:R-:W-:Y:S01]  /*03f0*/  ISETP.NE.U32.AND P0, PT, RZ, c[0x0][0x350], PT ;  /* 0x0000d400ff007a0c */ /* 0x000fe20003f05070 */
[----:B------:R-:W-:Y:S01]  /*0400*/  IMAD.WIDE R2, R49, R13, c[0x0][0x350] ;  /* 0x0000d40031027625 */ /* 0x000fe200078e020d */
[----:B------:R-:W-:-:S02]  /*0410*/  ISETP.NE.AND.EX P4, PT, RZ, c[0x0][0x34c], PT, P4 ;  /* 0x0000d300ff007a0c */ /* 0x000fc40003f85340 */
[----:B------:R-:W-:-:S03]  /*0420*/  ISETP.NE.AND.EX P0, PT, RZ, c[0x0][0x354], PT, P0 ;  /* 0x0000d500ff007a0c */ /* 0x000fc60003f05300 */
[----:B------:R-:W-:-:S04]  /*0430*/  @P2 IMAD.WIDE R8, R49, R13, c[0x0][0x370] ;  /* 0x0000dc0031082625 */ /* 0x000fc800078e020d */
[----:B------:R-:W-:Y:S01]  /*0440*/  @P1 IMAD.WIDE R6, R49, R13, c[0x0][0x360] ;  /* 0x0000d80031061625 */ /* 0x000fe200078e020d */
[----:B------:R2:W5:Y:S04]  /*0450*/  @P2 LDG.E R11, [R8.64] ;  /* 0x00000004080b2981 */ /* 0x000568000c1e1900 */
[----:B------:R2:W5:Y:S04]  /*0460*/  @P1 LDG.E R28, [R6.64] ;  /* 0x00000004061c1981 */ /* 0x000568000c1e1900 */
[----:B------:R2:W5:Y:S04]  /*0470*/  @P4 LDG.E R10, [R4.64] ;  /* 0x00000004040a4981 */ /* 0x000568000c1e1900 */
[----:B------:R2:W5:Y:S01]  /*0480*/  @P0 LDG.E R12, [R2.64] ;  /* 0x00000004020c0981 */ /* 0x000562000c1e1900 */
[----:B-1----:R-:W-:Y:S01]  /*0490*/  IMAD.MOV.U32 R0, RZ, RZ, c[0x0][0x1d0] ;  /* 0x00007400ff007624 */ /* 0x002fe200078e00ff */
[----:B------:R-:W-:Y:S05]  /*04a0*/  @P1 BRA `(.L_x_18) ;  /* 0x0000004000001947 */ /* 0x000fea0003800000 */
[----:B------:R-:W-:Y:S05]  /*04b0*/  @!P4 BRA `(.L_x_18) ;  /* 0x000000300000c947 */ /* 0x000fea0003800000 */
[----:B--2---:R1:W2:Y:S04]  /*04c0*/  LDG.E R6, [R4.64] ;  /* 0x0000000404067981 */ /* 0x0042a8000c1e1900 */
[----:B-1----:R-:W2:Y:S02]  /*04d0*/  LDG.E R4, [R4.64+0x4] ;  /* 0x0000040404047981 */ /* 0x002ea4000c1e1900 */
[----:B--2--5:R-:W-:-:S02]  /*04e0*/  IADD3 R28, -R6, R4, RZ ;  /* 0x00000004061c7210 */ /* 0x024fc40007ffe1ff */
.L_x_18:
[----:B------:R-:W-:-:S04]  /*04f0*/  ISETP.NE.U32.AND P1, PT, RZ, c[0x0][0x368], PT ;  /* 0x0000da00ff007a0c */ /* 0x000fc80003f25070 */
[----:B------:R-:W-:-:S13]  /*0500*/  ISETP.NE.AND.EX P1, PT, RZ, c[0x0][0x36c], PT, P1 ;  /* 0x0000db00ff007a0c */ /* 0x000fda0003f25310 */
[----:B------:R-:W-:Y:S05]  /*0510*/  @!P1 BRA `(.L_x_19) ;  /* 0x0000003000009947 */ /* 0x000fea0003800000 */
[----:B--2---:R-:W-:-:S05]  /*0520*/  IMAD.WIDE R2, R49, R13, c[0x0][0x368] ;  /* 0x0000da0031027625 */ /* 0x004fca00078e020d */
[----:B------:R1:W5:Y:S01]  /*0530*/  LDG.E R0, [R2.64] ;  /* 0x0000000402007981 */ /* 0x000362000c1e1900 */
[----:B------:R-:W-:Y:S05]  /*0540*/  BRA `(.L_x_20) ;  /* 0x0000004000007947 */ /* 0x000fea0003800000 */
.L_x_19:
[----:B------:R-:W-:Y:S05]  /*0550*/  @!P0 BRA `(.L_x_20) ;  /* 0x0000003000008947 */ /* 0x000fea0003800000 */
[----:B------:R1:W3:Y:S04]  /*0560*/  LDG.E R0, [R2.64] ;  /* 0x0000000402007981 */ /* 0x0002e8000c1e1900 */
[----:B-12---:R-:W3:Y:S02]  /*0570*/  LDG.E R2, [R2.64+0x4] ;  /* 0x0000040402027981 */ /* 0x006ee4000c1e1900 */
[----:B---3--:R-:W-:-:S05]  /*0580*/  IADD3 R0, -R0, R2, RZ ;  /* 0x0000000200007210 */ /* 0x008fca0007ffe1ff */
.L_x_20:
[--C-:B-----5:R-:W-:Y:S01]  /*0590*/  IMAD.IADD R145, R0, 0x1, -R11.reuse ;  /* 0x0000000100917824 */ /* 0x120fe200078e0a0b */
[----:B------:R-:W-:Y:S01]  /*05a0*/  PLOP3.LUT P1, PT, PT, PT, PT, 0x80, 0x0 ;  /* 0x000000000000781c */ /* 0x000fe20003f2f070 */
[----:B------:R-:W-:Y:S01]  /*05b0*/  IMAD.IADD R11, R12, 0x1, R11 ;  /* 0x000000010c0b7824 */ /* 0x000fe200078e020b */
[----:B------:R-:W-:Y:S01]  /*05c0*/  CS2R R94, SRZ ;  /* 0x00000000005e7805 */ /* 0x000fe2000001ff00 */
[----:B------:R-:W-:Y:S01]  /*05d0*/  CS2R R92, SRZ ;  /* 0x00000000005c7805 */ /* 0x000fe2000001ff00 */
[C---:B------:R-:W-:Y:S01]  /*05e0*/  ISETP.GE.AND P2, PT, R145.reuse, 0x1, PT ;  /* 0x000000019100780c */ /* 0x040fe20003f46270 */
[----:B------:R-:W-:Y:S01]  /*05f0*/  CS2R R98, SRZ ;  /* 0x0000000000627805 */ /* 0x000fe2000001ff00 */
[----:B------:R-:W-:Y:S01]  /*0600*/  IADD3 R0, R145, 0x3f, RZ ;  /* 0x0000003f91007810 */ /* 0x000fe20007ffe0ff */
[----:B------:R-:W-:Y:S01]  /*0610*/  CS2R R96, SRZ ;  /* 0x0000000000607805 */ /* 0x000fe2000001ff00 */
[----:B------:R-:W-:Y:S01]  /*0620*/  MOV R12, RZ ;  /* 0x000000ff000c7202 */ /* 0x000fe20000000f00 */
[----:B------:R-:W-:Y:S01]  /*0630*/  IMAD.MOV.U32 R90, RZ, RZ, RZ ;  /* 0x000000ffff5a7224 */ /* 0x000fe200078e00ff */
[----:B-12---:R-:W-:Y:S01]  /*0640*/  SHF.R.S32.HI R2, RZ, 0x1f, R0 ;  /* 0x0000001fff027819 */ /* 0x006fe20000011400 */
[----:B------:R-:W-:Y:S01]  /*0650*/  CS2R R88, SRZ ;  /* 0x0000000000587805 */ /* 0x000fe2000001ff00 */
[----:B------:R-:W-:Y:S01]  /*0660*/  CS2R R86, SRZ ;  /* 0x0000000000567805 */ /* 0x000fe2000001ff00 */
[----:B------:R-:W-:Y:S01]  /*0670*/  CS2R R84, SRZ ;  /* 0x0000000000547805 */ /* 0x000fe2000001ff00 */
[----:B------:R-:W-:Y:S01]  /*0680*/  LEA.HI R250, R2, R0, RZ, 0x6 ;  /* 0x0000000002fa7211 */ /* 0x000fe200078f30ff */
[----:B------:R-:W-:Y:S01]  /*0690*/  CS2R R14, SRZ ;  /* 0x00000000000e7805 */ /* 0x000fe2000001ff00 */
[----:B------:R-:W-:Y:S01]  /*06a0*/  IMAD.MOV.U32 R78, RZ, RZ, RZ ;  /* 0x000000ffff4e7224 */ /* 0x000fe200078e00ff */
[----:B------:R-:W-:Y:S01]  /*06b0*/  MOV R76, RZ ;  /* 0x000000ff004c7202 */ /* 0x000fe20000000f00 */
        /* <DEDUP_REMOVED lines=16> */
[----:B------:R-:W-:Y:S01]  /*07c0*/  CS2R R26, SRZ ;  /* 0x00000000001a7805 */ /* 0x000fe2000001ff00 */
[----:B------:R-:W-:Y:S01]  /*07d0*/  IMAD.MOV.U32 R160, RZ, RZ, RZ ;  /* 0x000000ffffa07224 */ /* 0x000fe200078e00ff */
[----:B------:R-:W-:Y:S01]  /*07e0*/  MOV R158, RZ ;  /* 0x000000ff009e7202 */ /* 0x000fe20000000f00 */
[----:B------:R-:W-:Y:S01]  /*07f0*/  CS2R R156, SRZ ;  /* 0x00000000009c7805 */ /* 0x000fe2000001ff00 */
[----:B------:R-:W-:Y:S01]  /*0800*/  CS2R R150, SRZ ;  /* 0x0000000000967805 */ /* 0x000fe2000001ff00 */
[----:B------:R-:W-:Y:S01]  /*0810*/  CS2R R30, SRZ ;  /* 0x00000000001e7805 */ /* 0x000fe2000001ff00 */
[----:B------:R-:W-:Y:S01]  /*0820*/  IMAD.MOV.U32 R148, RZ, RZ, RZ ;  /* 0x000000ffff947224 */ /* 0x000fe200078e00ff */
[----:B------:R-:W-:Y:S01]  /*0830*/  MOV R154, RZ ;  /* 0x000000ff009a7202 */ /* 0x000fe20000000f00 */
[----:B------:R-:W-:Y:S01]  /*0840*/  CS2R R32, SRZ ;  /* 0x0000000000207805 */ /* 0x000fe2000001ff00 */
[----:B------:R-:W-:Y:S01]  /*0850*/  IMAD.MOV.U32 R152, RZ, RZ, RZ ;  /* 0x000000ffff987224 */ /* 0x000fe200078e00ff */
[----:B------:R-:W-:Y:S01]  /*0860*/  CS2R R146, SRZ ;  /* 0x0000000000927805 */ /* 0x000fe2000001ff00 */
        /* <DEDUP_REMOVED lines=18> */
[----:B------:R-:W-:Y:S01]  /*0990*/  CS2R R42, SRZ ;  /* 0x00000000002a7805 */ /* 0x000fe2000001ff00 */
[----:B------:R-:W-:Y:S01]  /*09a0*/  MOV R122, RZ ;  /* 0x000000ff007a7202 */ /* 0x000fe20000000f00 */
[----:B------:R-:W-:Y:S01]  /*09b0*/  IMAD.MOV.U32 R120, RZ, RZ, RZ ;  /* 0x000000ffff787224 */ /* 0x000fe200078e00ff */
[----:B------:R-:W-:Y:S01]  /*09c0*/  CS2R R110, SRZ ;  /* 0x00000000006e7805 */ /* 0x000fe2000001ff00 */
[----:B------:R-:W-:Y:S01]  /*09d0*/  MOV R108, RZ ;  /* 0x000000ff006c7202 */ /* 0x000fe20000000f00 */
[----:B------:R-:W-:Y:S01]  /*09e0*/  CS2R R44, SRZ ;  /* 0x00000000002c7805 */ /* 0x000fe2000001ff00 */
[----:B------:R-:W-:Y:S01]  /*09f0*/  IMAD.MOV.U32 R114, RZ, RZ, RZ ;  /* 0x000000ffff727224 */ /* 0x000fe200078e00ff */
[----:B------:R-:W-:Y:S01]  /*0a00*/  MOV R112, RZ ;  /* 0x000000ff00707202 */ /* 0x000fe20000000f00 */
[----:B------:R-:W-:Y:S01]  /*0a10*/  IMAD.MOV.U32 R54, RZ, RZ, RZ ;  /* 0x000000ffff367224 */ /* 0x000fe200078e00ff */
[----:B------:R-:W-:Y:S01]  /*0a20*/  MOV R53, RZ ;  /* 0x000000ff00357202 */ /* 0x000fe20000000f00 */
[----:B------:R-:W-:Y:S01]  /*0a30*/  CS2R R50, SRZ ;  /* 0x0000000000327805 */ /* 0x000fe2000001ff00 */
[----:B------:R-:W-:Y:S05]  /*0a40*/  @!P2 BRA `(.L_x_21) ;  /* 0x000091000000a947 */ /* 0x000fea0003800000 */
[----:B------:R-:W-:-:S04]  /*0a50*/  ISETP.NE.U32.AND P1, PT, RZ, c[0x0][0x340], PT ;  /* 0x0000d000ff007a0c */ /* 0x000fc80003f25070 */
[----:B------:R-:W-:-:S13]  /*0a60*/  ISETP.NE.AND.EX P1, PT, RZ, c[0x0][0x344], PT, P1 ;  /* 0x0000d100ff007a0c */ /* 0x000fda0003f25310 */
[----:B------:R-:W-:-:S05]  /*0a70*/  @P1 IMAD.WIDE R2, R49, R13, c[0x0][0x340] ;  /* 0x0000d00031021625 */ /* 0x000fca00078e020d */
[----:B------:R1:W2:Y:S01]  /*0a80*/  @P1 LDG.E R26, [R2.64] ;  /* 0x00000004021a1981 */ /* 0x0002a2000c1e1900 */
[----:B------:R-:W-:Y:S01]  /*0a90*/  SHF.R.S32.HI R14, RZ, 0x1f, R155 ;  /* 0x0000001fff0e7819 */ /* 0x000fe2000001149b */
[----:B------:R-:W-:Y:S01]  /*0aa0*/  IMAD.MOV.U32 R7, RZ, RZ, c[0x0][0x2c4] ;  /* 0x0000b100ff077624 */ /* 0x000fe200078e00ff */
[----:B------:R-:W-:Y:S01]  /*0ab0*/  SHF.R.S32.HI R0, RZ, 0x1f, R10 ;  /* 0x0000001fff007819 */ /* 0x000fe2000001140a */
[----:B------:R-:W3:Y:S01]  /*0ac0*/  S2R R31, SR_CTAID.Y ;  /* 0x00000000001f7919 */ /* 0x000ee20000002600 */
[CC--:B------:R-:W-:Y:S01]  /*0ad0*/  LEA.HI R5, R14.reuse, R155.reuse, RZ, 0x4 ;  /* 0x0000009b0e057211 */ /* 0x0c0fe200078f20ff */
[----:B------:R-:W-:Y:S01]  /*0ae0*/  BSSY B0, `(.L_x_22) ;  /* 0x00000b5000007945 */ /* 0x000fe20003800000 */
[-C--:B------:R-:W-:Y:S01]  /*0af0*/  LEA.HI R13, R14, R155.reuse, RZ, 0x2 ;  /* 0x0000009b0e0d7211 */ /* 0x080fe200078f10ff */
[----:B------:R-:W-:Y:S01]  /*0b00*/  IMAD R0, R0, c[0x0][0x178], RZ ;  /* 0x00005e0000007a24 */ /* 0x000fe200078e02ff */
[----:B------:R-:W-:Y:S02]  /*0b10*/  SHF.R.S32.HI R6, RZ, 0x4, R5 ;  /* 0x00000004ff067819 */ /* 0x000fe40000011405 */
[----:B------:R-:W-:Y:S01]  /*0b20*/  LEA.HI R29, R14, R155, RZ, 0x3 ;  /* 0x0000009b0e1d7211 */ /* 0x000fe200078f18ff */
[----:B------:R-:W-:Y:S01]  /*0b30*/  IMAD R0, R10, c[0x0][0x17c], R0 ;  /* 0x00005f000a007a24 */ /* 0x000fe200078e0200 */
[----:B------:R-:W-:-:S02]  /*0b40*/  LEA.HI R4, R5, R6, RZ, 0x1 ;  /* 0x0000000605047211 */ /* 0x000fc400078f08ff */
[----:B------:R-:W-:Y:S02]  /*0b50*/  LOP3.LUT R5, R5, 0xfffffff0, RZ, 0xc0, !PT ;  /* 0xfffffff005057812 */ /* 0x000fe400078ec0ff */
[----:B------:R-:W-:Y:S02]  /*0b60*/  LOP3.LUT R4, R4, 0xfffffffe, RZ, 0xc0, !PT ;  /* 0xfffffffe04047812 */ /* 0x000fe400078ec0ff */
[----:B------:R-:W-:Y:S02]  /*0b70*/  ISETP.NE.AND P2, PT, R7, 0x1, PT ;  /* 0x000000010700780c */ /* 0x000fe40003f45270 */
[----:B------:R-:W-:Y:S01]  /*0b80*/  LOP3.LUT R7, R13, 0xfffffffc, RZ, 0xc0, !PT ;  /* 0xfffffffc0d077812 */ /* 0x000fe200078ec0ff */
[----:B------:R-:W-:Y:S01]  /*0b90*/  IMAD.IADD R25, R6, 0x1, -R4 ;  /* 0x0000000106197824 */ /* 0x000fe200078e0a04 */
[----:B------:R-:W-:Y:S01]  /*0ba0*/  SHF.R.S32.HI R6, RZ, 0x3, R29 ;  /* 0x00000003ff067819 */ /* 0x000fe2000001141d */
[----:B-1----:R-:W-:Y:S01]  /*0bb0*/  IMAD.WIDE.U32 R2, R10, c[0x0][0x178], RZ ;  /* 0x00005e000a027a25 */ /* 0x002fe200078e00ff */
[----:B------:R-:W-:-:S02]  /*0bc0*/  SHF.R.S32.HI R36, RZ, 0x2, R13 ;  /* 0x00000002ff247819 */ /* 0x000fc4000001140d */
[----:B------:R-:W-:Y:S01]  /*0bd0*/  SHF.R.S32.HI R9, RZ, 0x1f, R11 ;  /* 0x0000001fff097819 */ /* 0x000fe2000001140b */
[----:B------:R-:W-:Y:S01]  /*0be0*/  IMAD.IADD R3, R3, 0x1, R0 ;  /* 0x0000000103037824 */ /* 0x000fe200078e0200 */
[----:B---3--:R-:W-:Y:S01]  /*0bf0*/  SHF.R.S32.HI R30, RZ, 0x1f, R31 ;  /* 0x0000001fff1e7819 */ /* 0x008fe2000001141f */
[C---:B------:R-:W-:Y:S01]  /*0c00*/  IMAD.IADD R0, R155.reuse, 0x1, -R5 ;  /* 0x000000019b007824 */ /* 0x040fe200078e0a05 */
[----:B------:R-:W-:Y:S01]  /*0c10*/  LEA.HI R156, R14, R155, RZ, 0x5 ;  /* 0x0000009b0e9c7211 */ /* 0x000fe200078f28ff */
[----:B------:R-:W-:Y:S01]  /*0c20*/  IMAD.IADD R12, R155, 0x1, -R7 ;  /* 0x000000019b0c7824 */ /* 0x000fe200078e0a07 */
[----:B------:R-:W-:Y:S01]  /*0c30*/  SHF.R.S32.HI R21, RZ, 0x1f, R49 ;  /* 0x0000001fff157819 */ /* 0x000fe20000011431 */
[----:B------:R-:W-:Y:S01]  /*0c40*/  IMAD R10, R30, c[0x0][0x1b8], RZ ;  /* 0x00006e001e0a7a24 */ /* 0x000fe200078e02ff */
[----:B------:R-:W-:Y:S01]  /*0c50*/  LEA.HI R15, R0, R0, RZ, 0x1 ;  /* 0x00000000000f7211 */ /* 0x000fe200078f08ff */
[----:B------:R-:W-:Y:S01]  /*0c60*/  IMAD.WIDE.U32 R2, R31, c[0x0][0x1b8], R2 ;  /* 0x00006e001f027a25 */ /* 0x000fe200078e0002 */
[----:B------:R-:W-:-:S02]  /*0c70*/  SHF.R.S32.HI R5, RZ, 0x1f, R0 ;  /* 0x0000001fff057819 */ /* 0x000fc40000011400 */
[----:B------:R-:W-:Y:S02]  /*0c80*/  LOP3.LUT R4, R15, 0x7fffffe, RZ, 0xc0, !PT ;  /* 0x07fffffe0f047812 */ /* 0x000fe400078ec0ff */
[----:B------:R-:W-:Y:S02]  /*0c90*/  LEA.HI R23, R5, R0, RZ, 0x3 ;  /* 0x0000000005177211 */ /* 0x000fe400078f18ff */
[----:B------:R-:W-:Y:S01]  /*0ca0*/  LOP3.LUT R5, R29, 0xfffffff8, RZ, 0xc0, !PT ;  /* 0xfffffff81d057812 */ /* 0x000fe200078ec0ff */
[----:B------:R-:W-:Y:S01]  /*0cb0*/  IMAD.IADD R22, R0, 0x1, -R4 ;  /* 0x0000000100167824 */ /* 0x000fe200078e0a04 */
[----:B------:R-:W-:Y:S01]  /*0cc0*/  IADD3 R4, P3, R11, R36, RZ ;  /* 0x000000240b047210 */ /* 0x000fe20007f7e0ff */
[----:B------:R-:W-:Y:S01]  /*0cd0*/  IMAD.SHL.U32 R0, R6, 0x40, RZ ;  /* 0x0000004006007824 */ /* 0x000fe200078e00ff */
[----:B------:R-:W-:Y:S01]  /*0ce0*/  SHF.R.S32.HI R14, RZ, 0x1, R15 ;  /* 0x00000001ff0e7819 */ /* 0x000fe2000001140f */
[----:B------:R-:W-:Y:S01]  /*0cf0*/  IMAD.SHL.U32 R6, R12, 0x8, RZ ;  /* 0x000000080c067824 */ /* 0x000fe200078e00ff */
[----:B------:R-:W-:Y:S01]  /*0d00*/  SHF.R.S32.HI R16, RZ, 0x5, R156 ;  /* 0x00000005ff107819 */ /* 0x000fe2000001149c */
[----:B------:R-:W-:Y:S01]  /*0d10*/  IMAD.IADD R5, R155, 0x1, -R5 ;  /* 0x000000019b057824 */ /* 0x000fe200078e0a05 */
[----:B------:R-:W-:-:S04]  /*0d20*/  LOP3.LUT R0, R0, 0xc0, RZ, 0xc0, !PT ;  /* 0x000000c000007812 */ /* 0x000fc800078ec0ff */
[----:B------:R-:W-:Y:S02]  /*0d30*/  LOP3.LUT R8, R0, 0x18, R6, 0xf8, !PT ;  /* 0x0000001800087812 */ /* 0x000fe400078ef806 */
[----:B------:R-:W-:Y:S02]  /*0d40*/  SHF.R.U32.HI R7, RZ, 0x3, R0 ;  /* 0x00000003ff077819 */ /* 0x000fe40000011600 */
[----:B------:R-:W-:Y:S02]  /*0d50*/  LEA.HI R17, R5, R5, RZ, 0x1 ;  /* 0x0000000505117211 */ /* 0x000fe400078f08ff */
[----:B------:R-:W-:Y:S01]  /*0d60*/  LOP3.LUT R20, R8, R7, RZ, 0x3c, !PT ;  /* 0x0000000708147212 */ /* 0x000fe200078e3cff */
[----:B------:R-:W-:Y:S01]  /*0d70*/  IMAD R8, R31, c[0x0][0x1bc], R10 ;  /* 0x00006f001f087a24 */ /* 0x000fe200078e020a */
[----:B------:R-:W-:Y:S02]  /*0d80*/  LEA.HI.X.SX32 R7, R36, R9, 0x1, P3 ;  /* 0x0000000924077211 */ /* 0x000fe400018f0eff */
[----:B------:R-:W-:Y:S01]  /*0d90*/  LOP3.LUT R0, R17, 0x7fffffe, RZ, 0xc0, !PT ;  /* 0x07fffffe11007812 */ /* 0x000fe200078ec0ff */
[----:B------:R-:W-:Y:S01]  /*0da0*/  IMAD.IADD R3, R3, 0x1, R8 ;  /* 0x0000000103037824 */ /* 0x000fe200078e0208 */
[----:B------:R-:W-:Y:S01]  /*0db0*/  SHF.R.S32.HI R37, RZ, 0x1, R17 ;  /* 0x00000001ff257819 */ /* 0x000fe20000011411 */
[----:B------:R-:W-:Y:S01]  /*0dc0*/  IMAD R9, R7, c[0x0][0x1e0], RZ ;  /* 0x0000780007097a24 */ /* 0x000fe200078e02ff */
[----:B------:R-:W-:Y:S01]  /*0dd0*/  IADD3 R27, R5, -R0, RZ ;  /* 0x80000000051b7210 */ /* 0x000fe20007ffe0ff */
[----:B------:R-:W-:Y:S01]  /*0de0*/  IMAD R5, R7, c[0x0][0x208], RZ ;  /* 0x0000820007057a24 */ /* 0x000fe200078e02ff */
[----:B------:R-:W-:Y:S01]  /*0df0*/  IADD3 R0, R6, 0x40, RZ ;  /* 0x0000004006007810 */ /* 0x000fe20007ffe0ff */
[----:B------:R-:W-:Y:S01]  /*0e00*/  IMAD R18, R4, c[0x0][0x1e4], R9 ;  /* 0x0000790004127a24 */ /* 0x000fe200078e0209 */
[----:B------:R-:W-:Y:S01]  /*0e10*/  SHF.R.S32.HI R7, RZ, 0x1f, R6 ;  /* 0x0000001fff077819 */ /* 0x000fe20000011406 */
[----:B------:R-:W-:Y:S01]  /*0e20*/  IMAD R9, R12, 0x20, R36 ;  /* 0x000000200c097824 */ /* 0x000fe200078e0224 */
[----:B------:R-:W-:Y:S01]  /*0e30*/  ISETP.GE.AND P5, PT, R0, c[0x0][0x1d4], PT ;  /* 0x0000750000007a0c */ /* 0x000fe20003fa6270 */
[----:B------:R-:W-:Y:S01]  /*0e40*/  IMAD R19, R4, c[0x0][0x20c], R5 ;  /* 0x0000830004137a24 */ /* 0x000fe200078e0205 */
[----:B------:R-:W-:Y:S01]  /*0e50*/  ISETP.GE.AND P3, PT, R0, c[0x0][0x198], PT ;  /* 0x0000660000007a0c */ /* 0x000fe20003f66270 */
[----:B------:R-:W-:Y:S01]  /*0e60*/  IMAD R9, R48, 0x80, R9 ;  /* 0x0000008030097824 */ /* 0x000fe200078e0209 */
[----:B------:R-:W-:Y:S01]  /*0e70*/  LEA.HI R0, R13, R36, RZ, 0x1 ;  /* 0x000000240d007211 */ /* 0x000fe200078f08ff */
[----:B------:R-:W-:Y:S01]  /*0e80*/  IMAD.WIDE.U32 R10, R4, c[0x0][0x1e0], R6 ;  /* 0x00007800040a7a25 */ /* 0x000fe200078e0006 */
[----:B------:R-:W-:-:S02]  /*0e90*/  SHF.R.S32.HI R12, RZ, 0x1f, R15 ;  /* 0x0000001fff0c7819 */ /* 0x000fc4000001140f */
[----:B------:R-:W-:Y:S01]  /*0ea0*/  LOP3.LUT R0, R0, 0x7fffffe, RZ, 0xc0, !PT ;  /* 0x07fffffe00007812 */ /* 0x000fe200078ec0ff */
[----:B------:R-:W-:Y:S01]  /*0eb0*/  @P2 IMAD.HI.U32 R8, R9, c[0x0][0x2c8], RZ ;  /* 0x0000b20009082a27 */ /* 0x000fe200078e00ff */
[----:B------:R-:W-:Y:S02]  /*0ec0*/  SEL R15, R21, RZ, !P4 ;  /* 0x000000ff150f7207 */ /* 0x000fe40006000000 */
[----:B------:R-:W-:Y:S01]  /*0ed0*/  IADD3 R17, R6, 0x20, RZ ;  /* 0x0000002006117810 */ /* 0x000fe20007ffe0ff */
[----:B------:R-:W-:Y:S01]  /*0ee0*/  IMAD.MOV.U32 R13, RZ, RZ, R9 ;  /* 0x000000ffff0d7224 */ /* 0x000fe200078e0009 */
[----:B------:R-:W-:Y:S01]  /*0ef0*/  @P2 SHF.R.U32.HI R13, RZ, c[0x0][0x2cc], R8 ;  /* 0x0000b300ff0d2a19 */ /* 0x000fe20000011608 */
[----:B------:R-:W-:Y:S01]  /*0f00*/  IMAD.IADD R0, R36, 0x1, -R0 ;  /* 0x0000000124007824 */ /* 0x000fe200078e0a00 */
[----:B------:R-:W-:Y:S01]  /*0f10*/  LEA.HI R8, R12, R14, RZ, 0x2 ;  /* 0x0000000e0c087211 */ /* 0x000fe200078f10ff */
[----:B------:R-:W-:Y:S01]  /*0f20*/  IMAD R15, R15, c[0x0][0x1c0], RZ ;  /* 0x000070000f0f7a24 */ /* 0x000fe200078e02ff */
[----:B------:R-:W-:Y:S01]  /*0f30*/  ISETP.GE.AND P6, PT, R17, c[0x0][0x1d4], PT ;  /* 0x0000750011007a0c */ /* 0x000fe20003fc6270 */
[----:B------:R-:W-:Y:S01]  /*0f40*/  IMAD R0, R16, 0x8, R0 ;  /* 0x0000000810007824 */ /* 0x000fe200078e0200 */
[----:B------:R-:W-:Y:S01]  /*0f50*/  LOP3.LUT R8, R8, 0xfffffffc, RZ, 0xc0, !PT ;  /* 0xfffffffc08087812 */ /* 0x000fe200078ec0ff */
[----:B------:R-:W-:Y:S01]  /*0f60*/  IMAD.SHL.U32 R12, R37, 0x40, RZ ;  /* 0x00000040250c7824 */ /* 0x000fe200078e00ff */
[----:B------:R-:W-:Y:S01]  /*0f70*/  IADD3 R11, R11, R18, RZ ;  /* 0x000000120b0b7210 */ /* 0x000fe20007ffe0ff */
[----:B------:R-:W-:Y:S01]  /*0f80*/  IMAD.U32 R233, R0, 0x20, R20 ;  /* 0x0000002000e97824 */ /* 0x000fe200078e0014 */
[----:B------:R-:W-:Y:S01]  /*0f90*/  SEL R0, R49, RZ, !P4 ;  /* 0x000000ff31007207 */ /* 0x000fe20006000000 */
[----:B------:R-:W-:Y:S01]  /*0fa0*/  IMAD.IADD R20, R14, 0x1, -R8 ;  /* 0x000000010e147824 */ /* 0x000fe200078e0a08 */
[----:B------:R-:W-:Y:S01]  /*0fb0*/  LOP3.LUT P2, RZ, R37, 0x2, RZ, 0xc0, !PT ;  /* 0x0000000225ff7812 */ /* 0x000fe2000784c0ff */
[----:B------:R-:W-:Y:S01]  /*0fc0*/  IMAD.SHL.U32 R8, R23, 0x20, RZ ;  /* 0x0000002017087824 */ /* 0x000fe200078e00ff */
[----:B------:R-:W-:Y:S01]  /*0fd0*/  ISETP.GE.AND P2, PT, R6, c[0x0][0x1d4], PT ;  /* 0x0000750006007a0c */ /* 0x000fe20003f46270 */
[----:B------:R-:W-:Y:S01]  /*0fe0*/  IMAD R15, R0, c[0x0][0x1c4], R15 ;  /* 0x00007100000f7a24 */ /* 0x000fe200078e020f */
[----:B------:R-:W-:Y:S01]  /*0ff0*/  ISETP.GE.AND P4, PT, R6, c[0x0][0x198], PT ;  /* 0x0000660006007a0c */ /* 0x000fe20003f86270 */
[----:B------:R-:W-:Y:S01]  /*1000*/  IMAD.WIDE.U32 R2, R0, c[0x0][0x1c0], R2 ;  /* 0x0000700000027a25 */ /* 0x000fe200078e0002 */
[----:B------:R-:W-:-:S02]  /*1010*/  LOP3.LUT R8, R8, 0xffffff00, RZ, 0xc0, !PT ;  /* 0xffffff0008087812 */ /* 0x000fc400078ec0ff */
[----:B------:R-:W-:Y:S01]  /*1020*/  P2R R32, PR, RZ, 0x4 ;  /* 0x00000004ff207803 */ /* 0x000fe20000000000 */
[----:B------:R-:W-:Y:S02]  /*1030*/  IMAD.MOV R0, RZ, RZ, -R13 ;  /* 0x000000ffff007224 */ /* 0x000fe400078e0a0d */
[--C-:B------:R-:W-:Y:S02]  /*1040*/  IMAD R24, R22, 0x20, R8.reuse ;  /* 0x0000002016187824 */ /* 0x100fe400078e0208 */
[----:B------:R-:W-:Y:S01]  /*1050*/  IMAD R18, R0, c[0x0][0x2c4], R9 ;  /* 0x0000b10000127a24 */ /* 0x000fe200078e0209 */
[----:B------:R-:W-:Y:S01]  /*1060*/  LOP3.LUT R0, R12, 0xc0, RZ, 0xc0, !PT ;  /* 0x000000c00c007812 */ /* 0x000fe200078ec0ff */
[----:B------:R-:W-:Y:S01]  /*1070*/  IMAD R9, R16, 0x200, R8 ;  /* 0x0000020010097824 */ /* 0x000fe200078e0208 */
[----:B------:R-:W-:Y:S01]  /*1080*/  SEL R8, RZ, 0xffffffff, P6 ;  /* 0xffffffffff087807 */ /* 0x000fe20003000000 */
[----:B------:R-:W-:Y:S01]  /*1090*/  IMAD.WIDE.U32 R4, R4, c[0x0][0x208], R6 ;  /* 0x0000820004047a25 */ /* 0x000fe200078e0006 */
[----:B------:R-:W-:Y:S01]  /*10a0*/  LOP3.LUT R14, R0, 0x8, R29, 0xf8, !PT ;  /* 0x00000008000e7812 */ /* 0x000fe200078ef81d */
[----:B------:R1:W-:Y:S01]  /*10b0*/  STL [R1+0x58], R32 ;  /* 0x0000582001007387 */ /* 0x0003e20000100800 */
[----:B------:R-:W-:Y:S01]  /*10c0*/  SHF.R.U32.HI R12, RZ, 0x3, R0 ;  /* 0x00000003ff0c7819 */ /* 0x000fe20000011600 */
[----:B------:R-:W-:Y:S01]  /*10d0*/  IMAD.SHL.U32 R0, R8, 0x2, RZ ;  /* 0x0000000208007824 */ /* 0x000fe200078e00ff */
[----:B------:R-:W-:Y:S01]  /*10e0*/  LEA R23, R22, R9, 0x5 ;  /* 0x0000000916177211 */ /* 0x000fe200078e28ff */
[----:B------:R-:W-:Y:S01]  /*10f0*/  IMAD.IADD R5, R5, 0x1, R19 ;  /* 0x0000000105057824 */ /* 0x000fe200078e0213 */
[----:B------:R-:W-:Y:S01]  /*1100*/  SEL R9, RZ, 0x1, P2 ;  /* 0x00000001ff097807 */ /* 0x000fe20001000000 */
[----:B------:R-:W-:Y:S01]  /*1110*/  IMAD R19, R30, c[0x0][0x1e8], RZ ;  /* 0x00007a001e137a24 */ /* 0x000fe200078e02ff */
[----:B------:R-:W-:Y:S01]  /*1120*/  LOP3.LUT R16, R14, R12, RZ, 0x3c, !PT ;  /* 0x0000000c0e107212 */ /* 0x000fe200078e3cff */
[----:B------:R-:W-:Y:S01]  /*1130*/  IMAD.MOV.U32 R8, RZ, RZ, R2 ;  /* 0x000000ffff087224 */ /* 0x000fe200078e0002 */
[----:B------:R-:W-:Y:S01]  /*1140*/  LOP3.LUT R12, R0, 0x2, R9, 0xe2, !PT ;  /* 0x00000002000c7812 */ /* 0x000fe200078ee209 */
[----:B------:R-:W-:Y:S01]  /*1150*/  IMAD.IADD R9, R3, 0x1, R15 ;  /* 0x0000000103097824 */ /* 0x000fe200078e020f */
[----:B------:R-:W-:Y:S01]  /*1160*/  SHF.R.S32.HI R0, RZ, 0x1f, R13 ;  /* 0x0000001fff007819 */ /* 0x000fe2000001140d */
[C---:B------:R-:W-:Y:S01]  /*1170*/  IMAD R19, R31.reuse, c[0x0][0x1ec], R19 ;  /* 0x00007b001f137a24 */ /* 0x040fe200078e0213 */
[----:B------:R-:W-:Y:S01]  /*1180*/  SEL R3, RZ, 0x4, P5 ;  /* 0x00000004ff037807 */ /* 0x000fe20002800000 */
[----:B------:R-:W-:Y:S01]  /*1190*/  IMAD.WIDE.U32 R10, R31, c[0x0][0x1e8], R10 ;  /* 0x00007a001f0a7a25 */ /* 0x000fe200078e000a */
[----:B------:R-:W-:-:S02]  /*11a0*/  ISETP.GE.AND P2, PT, R17, c[0x0][0x198], PT ;  /* 0x0000660011007a0c */ /* 0x000fc40003f46270 */
[----:B------:R-:W-:Y:S01]  /*11b0*/  LOP3.LUT R38, R12, R3, RZ, 0xfc, !PT ;  /* 0x000000030c267212 */ /* 0x000fe200078efcff */
[----:B------:R-:W-:Y:S01]  /*11c0*/  IMAD R0, R0, c[0x0][0x1b0], RZ ;  /* 0x00006c0000007a24 */ /* 0x000fe200078e02ff */
[----:B------:R-:W-:Y:S01]  /*11d0*/  SHF.R.S32.HI R3, RZ, 0x1f, R18 ;  /* 0x0000001fff037819 */ /* 0x000fe20000011412 */
[----:B------:R-:W-:-:S04]  /*11e0*/  IMAD.WIDE.U32 R8, R13, c[0x0][0x1b0], R8 ;  /* 0x00006c000d087a25 */ /* 0x000fc800078e0008 */
[----:B------:R-:W-:Y:S02]  /*11f0*/  IMAD R12, R13, c[0x0][0x1b4], R0 ;  /* 0x00006d000d0c7a24 */ /* 0x000fe400078e0200 */
[----:B------:R-:W-:Y:S02]  /*1200*/  IMAD.SHL.U32 R0, R20, 0x40, RZ ;  /* 0x0000004014007824 */ /* 0x000fe400078e00ff */
[----:B------:R-:W-:Y:S02]  /*1210*/  IMAD.IADD R13, R11, 0x1, R19 ;  /* 0x000000010b0d7824 */ /* 0x000fe400078e0213 */
[----:B------:R-:W-:Y:S01]  /*1220*/  IMAD.SHL.U32 R11, R25, 0x8, RZ ;  /* 0x00000008190b7824 */ /* 0x000fe200078e00ff */
[----:B------:R-:W-:Y:S01]  /*1230*/  LOP3.LUT R0, R0, 0xc0, RZ, 0xc0, !PT ;  /* 0x000000c000007812 */ /* 0x000fe200078ec0ff */
[----:B------:R-:W-:-:S04]  /*1240*/  IMAD.WIDE.U32 R14, R31, c[0x0][0x210], R4 ;  /* 0x000084001f0e7a25 */ /* 0x000fc800078e0004 */
[----:B------:R-:W-:Y:S02]  /*1250*/  IMAD.IADD R9, R9, 0x1, R12 ;  /* 0x0000000109097824 */ /* 0x000fe400078e020c */
[----:B------:R-:W-:Y:S02]  /*1260*/  IMAD R2, R25, 0x8, R27 ;  /* 0x0000000819027824 */ /* 0x000fe400078e021b */
[----:B------:R-:W-:Y:S01]  /*1270*/  IMAD.MOV.U32 R12, RZ, RZ, R10 ;  /* 0x000000ffff0c7224 */ /* 0x000fe200078e000a */
[----:B------:R-:W-:Y:S01]  /*1280*/  LOP3.LUT R10, R0, 0x8, R11, 0xf8, !PT ;  /* 0x00000008000a7812 */ /* 0x000fe200078ef80b */
[----:B------:R-:W-:Y:S01]  /*1290*/  IMAD R22, R30, c[0x0][0x210], RZ ;  /* 0x000084001e167a24 */ /* 0x000fe200078e02ff */
[----:B------:R-:W-:Y:S01]  /*12a0*/  SHF.R.U32.HI R0, RZ, 0x3, R0 ;  /* 0x00000003ff007819 */ /* 0x000fe20000011600 */
[----:B------:R-:W-:Y:S02]  /*12b0*/  IMAD R3, R3, c[0x0][0x1a8], RZ ;  /* 0x00006a0003037a24 */ /* 0x000fe400078e02ff */
[----:B------:R-:W-:-:S02]  /*12c0*/  IMAD.U32 R2, R2, 0x20, R16 ;  /* 0x0000002002027824 */ /* 0x000fc400078e0010 */
[----:B------:R-:W-:Y:S02]  /*12d0*/  IMAD R22, R31, c[0x0][0x214], R22 ;  /* 0x000085001f167a24 */ /* 0x000fe400078e0216 */
[----:B------:R-:W-:Y:S01]  /*12e0*/  IMAD R16, R18, c[0x0][0x1ac], R3 ;  /* 0x00006b0012107a24 */ /* 0x000fe200078e0203 */
[----:B------:R-:W-:Y:S01]  /*12f0*/  LOP3.LUT R3, R10, R0, RZ, 0x3c, !PT ;  /* 0x000000000a037212 */ /* 0x000fe200078e3cff */
[----:B------:R-:W-:Y:S01]  /*1300*/  IMAD.IADD R11, R15, 0x1, R22 ;  /* 0x000000010f0b7824 */ /* 0x000fe200078e0216 */
[----:B------:R-:W-:Y:S01]  /*1310*/  MOV R10, R14 ;  /* 0x0000000e000a7202 */ /* 0x000fe20000000f00 */
[----:B------:R-:W-:-:S04]  /*1320*/  IMAD.WIDE.U32 R8, R18, c[0x0][0x1a8], R8 ;  /* 0x00006a0012087a25 */ /* 0x000fc800078e0008 */
[----:B------:R-:W-:Y:S02]  /*1330*/  IMAD.IADD R9, R9, 0x1, R16 ;  /* 0x0000000109097824 */ /* 0x000fe400078e0210 */
[----:B------:R-:W-:Y:S02]  /*1340*/  IMAD R16, R28, c[0x0][0x2c4], RZ ;  /* 0x0000b1001c107a24 */ /* 0x000fe400078e02ff */
[----:B------:R-:W-:Y:S01]  /*1350*/  IMAD R19, R48, 0x80, R36 ;  /* 0x0000008030137824 */ /* 0x000fe200078e0224 */
[--C-:B--2---:R-:W-:Y:S01]  /*1360*/  @P1 SHF.R.S32.HI R5, RZ, 0x1f, R26.reuse ;  /* 0x0000001fff051819 */ /* 0x104fe2000001141a */
[----:B------:R-:W-:Y:S01]  /*1370*/  @P1 IMAD.MOV.U32 R4, RZ, RZ, R26 ;  /* 0x000000ffff041224 */ /* 0x000fe200078e001a */
[----:B------:R-:W-:Y:S01]  /*1380*/  @!P1 MOV R5, R21 ;  /* 0x0000001500059202 */ /* 0x000fe20000000f00 */
[----:B------:R-:W-:Y:S01]  /*1390*/  @!P1 IMAD.MOV.U32 R4, RZ, RZ, R49 ;  /* 0x000000ffff049224 */ /* 0x000fe200078e0031 */
[----:B------:R-:W-:Y:S01]  /*13a0*/  LOP3.LUT P1, RZ, R20, 0x2, RZ, 0xc0, !PT ;  /* 0x0000000214ff7812 */ /* 0x000fe2000782c0ff */
[----:B------:R-:W-:Y:S01]  /*13b0*/  IMAD.MOV.U32 R20, RZ, RZ, 0x10 ;  /* 0x00000010ff147424 */ /* 0x000fe200078e00ff */
[----:B------:R-:W-:-:S02]  /*13c0*/  SEL R5, R5, RZ, !P0 ;  /* 0x000000ff05057207 */ /* 0x000fc40004000000 */
[----:B------:R-:W-:Y:S01]  /*13d0*/  SEL R0, R4, RZ, !P0 ;  /* 0x000000ff04007207 */ /* 0x000fe20004000000 */
[----:B------:R-:W-:Y:S01]  /*13e0*/  IMAD.IADD R4, R3, 0x1, R24 ;  /* 0x0000000103047824 */ /* 0x000fe200078e0218 */
[C---:B------:R-:W-:Y:S01]  /*13f0*/  LEA R18, P0, R8.reuse, c[0x0][0x160], 0x1 ;  /* 0x0000580008127a11 */ /* 0x040fe200078008ff */
[C---:B------:R-:W-:Y:S02]  /*1400*/  IMAD R14, R5.reuse, c[0x0][0x1f0], RZ ;  /* 0x00007c00050e7a24 */ /* 0x040fe400078e02ff */
[----:B------:R-:W-:Y:S01]  /*1410*/  IMAD R5, R5, c[0x0][0x218], RZ ;  /* 0x0000860005057a24 */ /* 0x000fe200078e02ff */
[----:B------:R-:W-:Y:S01]  /*1420*/  LEA.HI.X R15, R8, c[0x0][0x164], R9, 0x1, P0 ;  /* 0x00005900080f7a11 */ /* 0x000fe200000f0c09 */
[C---:B------:R-:W-:Y:S01]  /*1430*/  IMAD.WIDE.U32 R40, R0.reuse, c[0x0][0x218], R10 ;  /* 0x0000860000287a25 */ /* 0x040fe200078e000a */
[----:B------:R-:W-:Y:S01]  /*1440*/  ISETP.GE.AND P0, PT, R19, R16, PT ;  /* 0x000000101300720c */ /* 0x000fe20003f06270 */
[----:B------:R1:W2:Y:S02]  /*1450*/  SHFL.IDX PT, R8, R18, RZ, 0x1c1f ;  /* 0x001c1fff12087589 */ /* 0x0002a400000e0000 */
[----:B------:R-:W-:-:S02]  /*1460*/  IMAD R5, R0, c[0x0][0x21c], R5 ;  /* 0x0000870000057a24 */ /* 0x000fc400078e0205 */
[C---:B------:R-:W-:Y:S01]  /*1470*/  IMAD R14, R0.reuse, c[0x0][0x1f4], R14 ;  /* 0x00007d00000e7a24 */ /* 0x040fe200078e020e */
[----:B------:R1:W3:Y:S01]  /*1480*/  SHFL.IDX PT, R9, R15, RZ, 0x1c1f ;  /* 0x001c1fff0f097589 */ /* 0x0002e200000e0000 */
[----:B------:R-:W-:Y:S01]  /*1490*/  IMAD.WIDE.U32 R30, R0, c[0x0][0x1f0], R12 ;  /* 0x00007c00001e7a25 */ /* 0x000fe200078e000c */
[----:B------:R-:W-:-:S03]  /*14a0*/  SEL R0, R20, 0xfffffff0, !P1 ;  /* 0xfffffff014007807 */ /* 0x000fc60004800000 */
[----:B------:R-:W-:Y:S01]  /*14b0*/  IMAD.IADD R27, R41, 0x1, R5 ;  /* 0x00000001291b7824 */ /* 0x000fe200078e0205 */
[----:B------:R1:W-:Y:S01]  /*14c0*/  STL.64 [R1+0x50], R30 ;  /* 0x0000501e01007387 */ /* 0x0003e20000100a00 */
[----:B------:R-:W-:Y:S02]  /*14d0*/  IMAD.IADD R35, R31, 0x1, R14 ;  /* 0x000000011f237824 */ /* 0x000fe400078e020e */
[----:B------:R-:W-:Y:S01]  /*14e0*/  IMAD.IADD R3, R3, 0x1, R23 ;  /* 0x0000000103037824 */ /* 0x000fe200078e0217 */
[----:B------:R1:W-:Y:S04]  /*14f0*/  STL.64 [R1+0x48], R40 ;  /* 0x0000482801007387 */ /* 0x0003e80000100a00 */
[----:B------:R1:W-:Y:S04]  /*1500*/  STL [R1+0x44], R27 ;  /* 0x0000441b01007387 */ /* 0x0003e80000100800 */
[----:B------:R1:W-:Y:S01]  /*1510*/  STL [R1+0x3c], R35 ;  /* 0x00003c2301007387 */ /* 0x0003e20000100800 */
[----:B------:R-:W-:Y:S05]  /*1520*/  @P0 BRA `(.L_x_23) ;  /* 0x0000010000000947 */ /* 0x000fea0003800000 */
[----:B--2---:R-:W-:Y:S02]  /*1530*/  IADD3 R5, R6, 0x40, RZ ;  /* 0x0000004006057810 */ /* 0x004fe40007ffe0ff */
[----:B------:R-:W-:-:S02]  /*1540*/  SHF.R.S32.HI R13, RZ, 0x1f, R17 ;  /* 0x0000001fff0d7819 */ /* 0x000fc40000011411 */
[----:B------:R-:W-:Y:S02]  /*1550*/  SHF.R.S32.HI R12, RZ, 0x1f, R5 ;  /* 0x0000001fff0c7819 */ /* 0x000fe40000011405 */
[----:B------:R-:W-:Y:S02]  /*1560*/  LEA.HI R13, R13, R17, RZ, 0x3 ;  /* 0x000000110d0d7211 */ /* 0x000fe400078f18ff */
[----:B------:R-:W-:Y:S02]  /*1570*/  LEA.HI R5, R12, R5, RZ, 0x3 ;  /* 0x000000050c057211 */ /* 0x000fe400078f18ff */
[C---:B------:R-:W-:Y:S02]  /*1580*/  LEA R10, P0, R6.reuse, R8, 0x1 ;  /* 0x00000008060a7211 */ /* 0x040fe400078008ff */
[----:B------:R-:W-:Y:S02]  /*1590*/  LOP3.LUT R12, R13, 0xfffffff8, RZ, 0xc0, !PT ;  /* 0xfffffff80d0c7812 */ /* 0x000fe400078ec0ff */
[----:B------:R-:W-:Y:S01]  /*15a0*/  LOP3.LUT R14, R5, 0xfffffff8, RZ, 0xc0, !PT ;  /* 0xfffffff8050e7812 */ /* 0x000fe200078ec0ff */
[----:B------:R-:W-:Y:S01]  /*15b0*/  IMAD.SHL.U32 R5, R233, 0x2, RZ ;  /* 0x00000002e9057824 */ /* 0x000fe200078e00ff */
[----:B---3--:R-:W-:Y:S01]  /*15c0*/  LEA.HI.X R11, R6, R9, R7, 0x1, P0 ;  /* 0x00000009060b7211 */ /* 0x008fe200000f0c07 */
[----:B------:R-:W-:-:S04]  /*15d0*/  IMAD.WIDE R12, R12, 0x2, R8 ;  /* 0x000000020c0c7825 */ /* 0x000fc800078e0208 */
[----:B------:R-:W-:Y:S01]  /*15e0*/  IMAD.WIDE R8, R14, 0x2, R8 ;  /* 0x000000020e087825 */ /* 0x000fe200078e0208 */
[----:B------:R-:W-:Y:S01]  /*15f0*/  @!PT LDS RZ, [RZ] ;  /* 0x00000000fffff984 */ /* 0x000fe20000000800 */
[----:B------:R2:W-:Y:S04]  /*1600*/  LDGSTS.E.BYPASS.LTC128B.128 [R5+0x6100], [R10.64], !P4 ;  /* 0x061000000a057fae */ /* 0x0005e8000e101d44 */
[----:B------:R2:W-:Y:S04]  /*1610*/  LDGSTS.E.BYPASS.LTC128B.128 [R5+0x8100], [R12.64], !P2 ;  /* 0x081000000c057fae */ /* 0x0005e8000d101d44 */
[----:B------:R2:W-:Y:S02]  /*1620*/  LDGSTS.E.BYPASS.LTC128B.128 [R5+0xa100], [R8.64], !P3 ;  /* 0x0a10000008057fae */ /* 0x0005e4000d901d44 */
.L_x_23:
[----:B--2---:R-:W-:Y:S05]  /*1630*/  BSYNC B0 ;  /* 0x0000000000007941 */ /* 0x004fea0003800000 */
.L_x_22:
[----:B------:R-:W-:Y:S01]  /*1640*/  IADD3 R5, R19, 0x20, RZ ;  /* 0x0000002013057810 */ /* 0x000fe20007ffe0ff */
[----:B---3--:R2:W3:Y:S01]  /*1650*/  SHFL.IDX PT, R9, R15, 0x1, 0x1c1f ;  /* 0x003c1f000f097f89 */ /* 0x0084e200000e0000 */
[----:B------:R-:W-:Y:S02]  /*1660*/  BSSY B0, `(.L_x_24) ;  /* 0x0000014000007945 */ /* 0x000fe40003800000 */
[----:B------:R-:W-:Y:S01]  /*1670*/  ISETP.GE.AND P0, PT, R5, R16, PT ;  /* 0x000000100500720c */ /* 0x000fe20003f06270 */
[----:B------:R2:W4:-:S12]  /*1680*/  SHFL.IDX PT, R8, R18, 0x1, 0x1c1f ;  /* 0x003c1f0012087f89 */ /* 0x00051800000e0000 */
[----:B------:R-:W-:Y:S05]  /*1690*/  @P0 BRA `(.L_x_25) ;  /* 0x0000010000000947 */ /* 0x000fea0003800000 */
[----:B------:R-:W-:Y:S02]  /*16a0*/  IADD3 R5, R6, 0x40, RZ ;  /* 0x0000004006057810 */ /* 0x000fe40007ffe0ff */
[----:B------:R-:W-:Y:S02]  /*16b0*/  SHF.R.S32.HI R13, RZ, 0x1f, R17 ;  /* 0x0000001fff0d7819 */ /* 0x000fe40000011411 */
[----:B------:R-:W-:Y:S02]  /*16c0*/  SHF.R.S32.HI R12, RZ, 0x1f, R5 ;  /* 0x0000001fff0c7819 */ /* 0x000fe40000011405 */
[----:B------:R-:W-:Y:S02]  /*16d0*/  LEA.HI R13, R13, R17, RZ, 0x3 ;  /* 0x000000110d0d7211 */ /* 0x000fe400078f18ff */
[----:B------:R-:W-:Y:S02]  /*16e0*/  LEA.HI R5, R12, R5, RZ, 0x3 ;  /* 0x000000050c057211 */ /* 0x000fe400078f18ff */
[----:B----4-:R-:W-:-:S02]  /*16f0*/  LEA R10, P0, R6, R8, 0x1 ;  /* 0x00000008060a7211 */ /* 0x010fc400078008ff */
        /* <DEDUP_REMOVED lines=10> */
.L_x_25:
[----:B------:R-:W-:Y:S05]  /*17a0*/  BSYNC B0 ;  /* 0x0000000000007941 */ /* 0x000fea0003800000 */
.L_x_24:
[----:B---3--:R-:W-:Y:S01]  /*17b0*/  IADD3 R5, R19, 0x40, RZ ;  /* 0x0000004013057810 */ /* 0x008fe20007ffe0ff */
[----:B------:R3:W1:Y:S01]  /*17c0*/  SHFL.IDX PT, R9, R15, 0x2, 0x1c1f ;  /* 0x005c1f000f097f89 */ /* 0x00066200000e0000 */
[----:B------:R-:W-:Y:S02]  /*17d0*/  BSSY B0, `(.L_x_26) ;  /* 0x0000014000007945 */ /* 0x000fe40003800000 */
[----:B------:R-:W-:Y:S01]  /*17e0*/  ISETP.GE.AND P0, PT, R5, R16, PT ;  /* 0x000000100500720c */ /* 0x000fe20003f06270 */
[----:B----4-:R3:W4:-:S12]  /*17f0*/  SHFL.IDX PT, R8, R18, 0x2, 0x1c1f ;  /* 0x005c1f0012087f89 */ /* 0x01071800000e0000 */
        /* <DEDUP_REMOVED lines=10> */
[----:B-1----:R-:W-:Y:S01]  /*18a0*/  LEA.HI.X R11, R6, R9, R7, 0x1, P0 ;  /* 0x00000009060b7211 */ /* 0x002fe200000f0c07 */
[----:B------:R-:W-:-:S04]  /*18b0*/  IMAD.WIDE R12, R12, 0x2, R8 ;  /* 0x000000020c0c7825 */ /* 0x000fc800078e0208 */
[----:B------:R-:W-:Y:S01]  /*18c0*/  IMAD.WIDE R8, R14, 0x2, R8 ;  /* 0x000000020e087825 */ /* 0x000fe200078e0208 */
[----:B------:R-:W-:Y:S01]  /*18d0*/  @!PT LDS RZ, [RZ] ;  /* 0x00000000fffff984 */ /* 0x000fe20000000800 */
[----:B------:R1:W-:Y:S04]  /*18e0*/  LDGSTS.E.BYPASS.LTC128B.128 [R5+0x7100], [R10.64], !P4 ;  /* 0x071000000a057fae */ /* 0x0003e8000e101d44 */
[----:B------:R1:W-:Y:S04]  /*18f0*/  LDGSTS.E.BYPASS.LTC128B.128 [R5+0x9100], [R12.64], !P2 ;  /* 0x091000000c057fae */ /* 0x0003e8000d101d44 */
[----:B------:R1:W-:Y:S02]  /*1900*/  LDGSTS.E.BYPASS.LTC128B.128 [R5+0xb100], [R8.64], !P3 ;  /* 0x0b10000008057fae */ /* 0x0003e4000d901d44 */
.L_x_27:
[----:B------:R-:W-:Y:S05]  /*1910*/  BSYNC B0 ;  /* 0x0000000000007941 */ /* 0x000fea0003800000 */
.L_x_26:
[----:B-1--4-:R-:W1:Y:S01]  /*1920*/  SHFL.IDX PT, R8, R18, 0x3, 0x1c1f ;  /* 0x007c1f0012087f89 */ /* 0x012e6200000e0000 */
[----:B------:R-:W-:Y:S01]  /*1930*/  IADD3 R5, R19, 0x60, RZ ;  /* 0x0000006013057810 */ /* 0x000fe20007ffe0ff */
[----:B------:R-:W-:Y:S01]  /*1940*/  IMAD.SHL.U32 R233, R233, 0x2, RZ ;  /* 0x00000002e9e97824 */ /* 0x000fe200078e00ff */
[----:B------:R-:W-:Y:S01]  /*1950*/  LEA.HI.SX32 R24, R250, 0xffffffff, 0x1a ;  /* 0xfffffffffa187811 */ /* 0x000fe200078fd2ff */
[----:B------:R-:W4:Y:S01]  /*1960*/  SHFL.IDX PT, R9, R15, 0x3, 0x1c1f ;  /* 0x007c1f000f097f89 */ /* 0x000f2200000e0000 */
[----:B------:R-:W-:Y:S01]  /*1970*/  ISETP.GE.AND P1, PT, R5, R16, PT ;  /* 0x000000100500720c */ /* 0x000fe20003f26270 */
[----:B------:R-:W-:-:S02]  /*1980*/  IMAD.MOV.U32 R12, RZ, RZ, c[0x0][0x1e0] ;  /* 0x00007800ff0c7624 */ /* 0x000fc400078e00ff */
[----:B------:R-:W-:Y:S02]  /*1990*/  IMAD.MOV.U32 R25, RZ, RZ, 0x6 ;  /* 0x00000006ff197424 */ /* 0x000fe400078e00ff */
[----:B------:R-:W-:Y:S02]  /*19a0*/  IMAD.MOV.U32 R166, RZ, RZ, R34 ;  /* 0x000000ffffa67224 */ /* 0x000fe400078e0022 */
[----:B------:R-:W-:Y:S01]  /*19b0*/  IMAD.MOV.U32 R167, RZ, RZ, R35 ;  /* 0x000000ffffa77224 */ /* 0x000fe200078e0023 */
[C---:B------:R-:W-:Y:S01]  /*19c0*/  SHF.L.U64.HI R157, R12.reuse, R25, c[0x0][0x1e4] ;  /* 0x000079000c9d7619 */ /* 0x040fe20000010219 */
[C---:B------:R-:W-:Y:S02]  /*19d0*/  IMAD.SHL.U32 R159, R12.reuse, 0x40, RZ ;  /* 0x000000400c9f7824 */ /* 0x040fe400078e00ff */
[----:B------:R-:W-:Y:S02]  /*19e0*/  IMAD.MOV.U32 R166, RZ, RZ, R30 ;  /* 0x000000ffffa67224 */ /* 0x000fe400078e001e */
[----:B------:R-:W-:-:S02]  /*19f0*/  IMAD.SHL.U32 R158, R12, 0x20, RZ ;  /* 0x000000200c9e7824 */ /* 0x000fc400078e00ff */
[----:B------:R-:W-:Y:S01]  /*1a00*/  IMAD.SHL.U32 R219, R3, 0x2, RZ ;  /* 0x0000000203db7824 */ /* 0x000fe200078e00ff */
[----:B------:R-:W-:Y:S01]  /*1a10*/  STL.64 [R1+0x38], R166 ;  /* 0x000038a601007387 */ /* 0x000fe20000100a00 */
[----:B------:R-:W-:Y:S01]  /*1a20*/  IMAD.SHL.U32 R216, R2, 0x2, RZ ;  /* 0x0000000202d87824 */ /* 0x000fe200078e00ff */
[----:B-1----:R-:W-:Y:S01]  /*1a30*/  @!P1 LEA R10, P0, R6, R8, 0x1 ;  /* 0x00000008060a9211 */ /* 0x002fe200078008ff */
[----:B------:R-:W-:Y:S02]  /*1a40*/  IMAD.MOV.U32 R26, RZ, RZ, R40 ;  /* 0x000000ffff1a7224 */ /* 0x000fe400078e0028 */
[----:B------:R-:W-:Y:S01]  /*1a50*/  IMAD R144, R24, -0x40, R145 ;  /* 0xffffffc018907824 */ /* 0x000fe200078e0291 */
[----:B----4-:R-:W-:Y:S01]  /*1a60*/  @!P1 LEA.HI.X R11, R6, R9, R7, 0x1, P0 ;  /* 0x00000009060b9211 */ /* 0x010fe200000f0c07 */
[----:B------:R-:W-:Y:S01]  /*1a70*/  IMAD R220, R0, 0x2, R219 ;  /* 0x0000000200dc7824 */ /* 0x000fe200078e02db */
[----:B------:R-:W-:Y:S01]  /*1a80*/  @!P1 IADD3 R6, R6, 0x40, RZ ;  /* 0x0000004006069810 */ /* 0x000fe20007ffe0ff */
[----:B------:R-:W-:Y:S01]  /*1a90*/  STL.64 [R1+0x40], R26 ;  /* 0x0000401a01007387 */ /* 0x000fe20000100a00 */
[----:B------:R-:W-:Y:S01]  /*1aa0*/  @!P1 SHF.R.S32.HI R7, RZ, 0x1f, R17 ;  /* 0x0000001fff079819 */ /* 0x000fe20000011411 */
[----:B------:R-:W-:Y:S01]  /*1ab0*/  IMAD.SHL.U32 R217, R4, 0x2, RZ ;  /* 0x0000000204d97824 */ /* 0x000fe200078e00ff */
[----:B------:R-:W-:Y:S01]  /*1ac0*/  @!P1 SHF.R.S32.HI R5, RZ, 0x1f, R6 ;  /* 0x0000001fff059819 */ /* 0x000fe20000011406 */
[----:B------:R-:W-:Y:S01]  /*1ad0*/  @!PT LDS RZ, [RZ] ;  /* 0x00000000fffff984 */ /* 0x000fe20000000800 */
[----:B------:R1:W-:Y:S01]  /*1ae0*/  @!P1 LDGSTS.E.BYPASS.LTC128B.128 [R233+0x7900], [R10.64], !P4 ;  /* 0x079000000ae99fae */ /* 0x0003e2000e101d44 */
[----:B------:R-:W-:Y:S01]  /*1af0*/  @!P1 LEA.HI R7, R7, R17, RZ, 0x3 ;  /* 0x0000001107079211 */ /* 0x000fe200078f18ff */
[----:B------:R-:W-:Y:S01]  /*1b00*/  IMAD R218, R0, 0x2, R217 ;  /* 0x0000000200da7824 */ /* 0x000fe200078e02d9 */
[----:B------:R-:W-:-:S02]  /*1b10*/  @!P1 LEA.HI R6, R5, R6, RZ, 0x3 ;  /* 0x0000000605069211 */ /* 0x000fc400078f18ff */
[----:B------:R-:W-:Y:S02]  /*1b20*/  @!P1 LOP3.LUT R5, R7, 0xfffffff8, RZ, 0xc0, !PT ;  /* 0xfffffff807059812 */ /* 0x000fe400078ec0ff */
[----:B------:R-:W-:Y:S02]  /*1b30*/  ISETP.NE.AND P4, PT, R32, RZ, PT ;  /* 0x000000ff2000720c */ /* 0x000fe40003f85270 */
[----:B------:R-:W-:Y:S01]  /*1b40*/  IADD3 R221, R216, 0x3120, RZ ;  /* 0x00003120d8dd7810 */ /* 0x000fe20007ffe0ff */
[----:B-1----:R-:W-:Y:S01]  /*1b50*/  IMAD.IADD R11, R145, 0x1, -R36 ;  /* 0x00000001910b7824 */ /* 0x002fe200078e0a24 */
[----:B------:R-:W-:Y:S01]  /*1b60*/  @!P1 LOP3.LUT R10, R6, 0xfffffff8, RZ, 0xc0, !PT ;  /* 0xfffffff8060a9812 */ /* 0x000fe200078ec0ff */
[----:B------:R-:W-:-:S04]  /*1b70*/  @!P1 IMAD.WIDE R6, R5, 0x2, R8 ;  /* 0x0000000205069825 */ /* 0x000fc800078e0208 */
[----:B------:R-:W-:Y:S01]  /*1b80*/  IMAD R5, R24, -0x40, R11 ;  /* 0xffffffc018057824 */ /* 0x000fe200078e020b */
[----:B------:R1:W-:Y:S01]  /*1b90*/  @!P1 LDGSTS.E.BYPASS.LTC128B.128 [R233+0x9900], [R6.64], !P2 ;  /* 0x0990000006e99fae */ /* 0x0003e2000d101d44 */
[----:B------:R-:W-:Y:S01]  /*1ba0*/  @!P1 IMAD.WIDE R8, R10, 0x2, R8 ;  /* 0x000000020a089825 */ /* 0x000fe200078e0208 */
[----:B------:R-:W-:Y:S02]  /*1bb0*/  SHF.R.S32.HI R10, RZ, 0x1f, R24 ;  /* 0x0000001fff0a7819 */ /* 0x000fe40000011418 */
[C---:B------:R-:W-:Y:S01]  /*1bc0*/  ISETP.GE.AND P0, PT, R5.reuse, 0x1, PT ;  /* 0x000000010500780c */ /* 0x040fe20003f06270 */
[----:B------:R-:W-:Y:S01]  /*1bd0*/  IMAD.MOV.U32 R11, RZ, RZ, c[0x0][0x208] ;  /* 0x00008200ff0b7624 */ /* 0x000fe200078e00ff */
[----:B------:R4:W-:Y:S01]  /*1be0*/  @!P1 LDGSTS.E.BYPASS.LTC128B.128 [R233+0xb900], [R8.64], !P3 ;  /* 0x0b90000008e99fae */ /* 0x0009e2000d901d44 */
[----:B------:R-:W-:Y:S02]  /*1bf0*/  ISETP.GE.AND P2, PT, R5, 0x21, PT ;  /* 0x000000210500780c */ /* 0x000fe40003f46270 */
[----:B------:R-:W-:Y:S01]  /*1c00*/  LOP3.LUT P3, RZ, R37, 0x2, RZ, 0xc0, !PT ;  /* 0x0000000225ff7812 */ /* 0x000fe2000786c0ff */
[----:B------:R-:W0:Y:S01]  /*1c10*/  LDGDEPBAR ;  /* 0x00000000000079af */ /* 0x000e220000000000 */
[----:B-1----:R-:W-:-:S04]  /*1c20*/  IMAD.WIDE.U32 R6, R24, R159, R166 ;  /* 0x0000009f18067225 */ /* 0x002fc800078e00a6 */
[----:B----4-:R-:W-:Y:S02]  /*1c30*/  IMAD R8, R157, R24, RZ ;  /* 0x000000189d087224 */ /* 0x010fe400078e02ff */
[----:B------:R-:W-:Y:S02]  /*1c40*/  IMAD.MOV.U32 R9, RZ, RZ, 0x5 ;  /* 0x00000005ff097424 */ /* 0x000fe400078e00ff */
[----:B------:R-:W-:Y:S01]  /*1c50*/  IMAD R5, R10, R159, R8 ;  /* 0x0000009f0a057224 */ /* 0x000fe200078e0208 */
[----:B------:R-:W-:Y:S01]  /*1c60*/  BAR.SYNC.DEFER_BLOCKING 0x0 ;  /* 0x0000000000007b1d */ /* 0x000fe20000010000 */
[----:B------:R-:W-:Y:S02]  /*1c70*/  @P0 LEA R8, P1, R6, c[0x0][0x1c8], 0x1 ;  /* 0x0000720006080a11 */ /* 0x000fe400078208ff */
[----:B------:R-:W-:Y:S01]  /*1c80*/  IMAD.IADD R5, R7, 0x1, R5 ;  /* 0x0000000107057824 */ /* 0x000fe200078e0205 */
[----:B------:R-:W-:-:S04]  /*1c90*/  SHF.L.U64.HI R164, R12, R9, c[0x0][0x1e4] ;  /* 0x000079000ca47619 */ /* 0x000fc80000010209 */
[----:B------:R-:W-:Y:S02]  /*1ca0*/  @P0 LEA.HI.X R9, R6, c[0x0][0x1cc], R5, 0x1, P1 ;  /* 0x0000730006090a11 */ /* 0x000fe400008f0c05 */
[----:B------:R-:W-:-:S05]  /*1cb0*/  @P2 IADD3 R7, P1, R158, R6, RZ ;  /* 0x000000069e072210 */ /* 0x000fca0007f3e0ff */
[----:B------:R-:W-:Y:S01]  /*1cc0*/  @P2 IMAD.X R5, R164, 0x1, R5, P1 ;  /* 0x00000001a4052824 */ /* 0x000fe200008e0605 */
[----:B------:R-:W-:-:S04]  /*1cd0*/  @P2 LEA R6, P1, R7, c[0x0][0x1c8], 0x1 ;  /* 0x0000720007062a11 */ /* 0x000fc800078208ff */
[----:B------:R-:W-:Y:S02]  /*1ce0*/  @P2 LEA.HI.X R7, R7, c[0x0][0x1cc], R5, 0x1, P1 ;  /* 0x0000730007072a11 */ /* 0x000fe400008f0c05 */
[----:B------:R-:W-:Y:S01]  /*1cf0*/  LOP3.LUT R5, R38, 0x1, RZ, 0xc0, !PT ;  /* 0x0000000126057812 */ /* 0x000fe200078ec0ff */
[----:B------:R-:W-:Y:S01]  /*1d00*/  @!PT LDS RZ, [RZ] ;  /* 0x00000000fffff984 */ /* 0x000fe20000000800 */
[----:B------:R-:W-:Y:S01]  /*1d10*/  @!PT LDS RZ, [RZ] ;  /* 0x00000000fffff984 */ /* 0x000fe20000000800 */
[----:B------:R-:W-:Y:S01]  /*1d20*/  @!PT LDS RZ, [RZ] ;  /* 0x00000000fffff984 */ /* 0x000fe20000000800 */
[----:B------:R1:W-:Y:S04]  /*1d30*/  @P0 LDGSTS.E.BYPASS.LTC128B.128 [R233+0x3100], [R8.64], !P4 ;  /* 0x0310000008e90fae */ /* 0x0003e8000e101d44 */
[----:B------:R1:W-:Y:S04]  /*1d40*/  @P0 LDGSTS.E.BYPASS.LTC128B.128 [R233+0x4100], [R8.64+0x40], !P6 ;  /* 0x0410004008e90fae */ /* 0x0003e8000f101d44 */
[----:B------:R1:W-:Y:S01]  /*1d50*/  @P0 LDGSTS.E.BYPASS.LTC128B.128 [R233+0x5100], [R8.64+0x80], !P5 ;  /* 0x0510008008e90fae */ /* 0x0003e2000e901d44 */
[----:B------:R-:W-:Y:S01]  /*1d60*/  ISETP.NE.U32.AND P0, PT, R5, 0x1, PT ;  /* 0x000000010500780c */ /* 0x000fe20003f05070 */
[----:B------:R-:W-:-:S02]  /*1d70*/  IMAD.IADD R5, R144, 0x1, -R36 ;  /* 0x0000000190057824 */ /* 0x000fc400078e0a24 */
[----:B------:R4:W-:Y:S04]  /*1d80*/  @P2 LDGSTS.E.BYPASS.LTC128B.128 [R233+0x3900], [R6.64], !P4 ;  /* 0x0390000006e92fae */ /* 0x0009e8000e101d44 */
[----:B------:R4:W-:Y:S04]  /*1d90*/  @P2 LDGSTS.E.BYPASS.LTC128B.128 [R233+0x4900], [R6.64+0x40], !P6 ;  /* 0x0490004006e92fae */ /* 0x0009e8000f101d44 */
[----:B------:R4:W-:Y:S01]  /*1da0*/  @P2 LDGSTS.E.BYPASS.LTC128B.128 [R233+0x5900], [R6.64+0x80], !P5 ;  /* 0x0590008006e92fae */ /* 0x0009e2000e901d44 */
[----:B------:R-:W-:-:S03]  /*1db0*/  LOP3.LUT P2, RZ, R38, 0x2, RZ, 0xc0, !PT ;  /* 0x0000000226ff7812 */ /* 0x000fc6000784c0ff */
[----:B------:R-:W0:Y:S01]  /*1dc0*/  LDGDEPBAR ;  /* 0x00000000000079af */ /* 0x000e220000000000 */
[C---:B-1----:R-:W-:Y:S01]  /*1dd0*/  SHF.L.U64.HI R9, R11.reuse, R25, c[0x0][0x20c] ;  /* 0x000083000b097619 */ /* 0x042fe20000010219 */
[----:B------:R-:W-:Y:S01]  /*1de0*/  IMAD.SHL.U32 R11, R11, 0x40, RZ ;  /* 0x000000400b0b7824 */ /* 0x000fe200078e00ff */
[----:B------:R-:W-:-:S03]  /*1df0*/  IADD3 R8, R216, 0x3100, RZ ;  /* 0x00003100d8087810 */ /* 0x000fc60007ffe0ff */
[----:B------:R-:W-:Y:S01]  /*1e00*/  IMAD R2, R9, R24, RZ ;  /* 0x0000001809027224 */ /* 0x000fe200078e02ff */
[----:B------:R-:W-:Y:S02]  /*1e10*/  @P3 IADD3 R221, R8, -0x20, RZ ;  /* 0xffffffe008dd3810 */ /* 0x000fe40007ffe0ff */
[C---:B------:R-:W-:Y:S01]  /*1e20*/  ISETP.LT.OR P3, PT, R5.reuse, 0x1, P0 ;  /* 0x000000010500780c */ /* 0x040fe20000761670 */
[-C--:B------:R-:W-:Y:S01]  /*1e30*/  IMAD R3, R10, R11.reuse, R2 ;  /* 0x0000000b0a037224 */ /* 0x080fe200078e0202 */
[----:B------:R-:W-:Y:S01]  /*1e40*/  ISETP.LT.OR P0, PT, R5, 0x21, P0 ;  /* 0x000000210500780c */ /* 0x000fe20000701670 */
[----:B----4-:R-:W-:Y:S01]  /*1e50*/  IMAD.WIDE.U32 R6, R24, R11, R26 ;  /* 0x0000000b18067225 */ /* 0x010fe200078e001a */
[----:B------:R-:W-:-:S04]  /*1e60*/  DEPBAR.LE SB0, 0x1 ;  /* 0x000080400000791a */ /* 0x000fc80000000000 */
[----:B------:R-:W-:-:S04]  /*1e70*/  DEPBAR.LE SB0, 0x0 ;  /* 0x000080000000791a */ /* 0x000fc80000000000 */
[----:B------:R-:W-:Y:S01]  /*1e80*/  BAR.SYNC.DEFER_BLOCKING 0x0 ;  /* 0x0000000000007b1d */ /* 0x000fe20000010000 */
[----:B------:R-:W-:Y:S01]  /*1e90*/  IMAD.IADD R3, R7, 0x1, R3 ;  /* 0x0000000107037824 */ /* 0x000fe200078e0203 */
[----:B------:R-:W-:-:S04]  /*1ea0*/  LEA R2, P1, R6, c[0x0][0x1f8], 0x1 ;  /* 0x00007e0006027a11 */ /* 0x000fc800078208ff */
[----:B------:R-:W-:Y:S02]  /*1eb0*/  LEA.HI.X R3, R6, c[0x0][0x1fc], R3, 0x1, P1 ;  /* 0x00007f0006037a11 */ /* 0x000fe400008f0c03 */
[----:B------:R-:W-:-:S05]  /*1ec0*/  IADD3 R6, P1, R11, R2, RZ ;  /* 0x000000020b067210 */ /* 0x000fca0007f3e0ff */
[----:B------:R-:W-:Y:S01]  /*1ed0*/  IMAD.X R7, R9, 0x1, R3, P1 ;  /* 0x0000000109077824 */ /* 0x000fe200008e0603 */
[C---:B------:R-:W-:Y:S02]  /*1ee0*/  ISETP.LT.OR P1, PT, R5.reuse, 0x1, !P2 ;  /* 0x000000010500780c */ /* 0x040fe40005721670 */
[----:B------:R-:W-:Y:S01]  /*1ef0*/  ISETP.LT.OR P2, PT, R5, 0x21, !P2 ;  /* 0x000000210500780c */ /* 0x000fe20005741670 */
[----:B--23--:R-:W-:Y:S04]  /*1f00*/  LDSM.16.M88.4 R16, [R219+0x6100] ;  /* 0x00610000db10783b */ /* 0x00cfe80000000200 */
[----:B------:R-:W1:Y:S04]  /*1f10*/  LDSM.16.M88.4 R20, [R216+0x3100] ;  /* 0x00310000d814783b */ /* 0x000e680000000200 */
[----:B------:R-:W2:Y:S04]  /*1f20*/  LDSM.16.M88.4 R12, [R219+0x7100] ;  /* 0x00710000db0c783b */ /* 0x000ea80000000200 */
[----:B------:R-:W3:Y:S04]  /*1f30*/  LDSM.16.M88.4 R28, [R216+0x3900] ;  /* 0x00390000d81c783b */ /* 0x000ee80000000200 */
[----:B------:R-:W4:Y:S04]  /*1f40*/  LDSM.16.M88.4 R32, [R216+0x3500] ;  /* 0x00350000d820783b */ /* 0x000f280000000200 */
[----:B------:R-:W5:Y:S04]  /*1f50*/  LDSM.16.M88.4 R24, [R216+0x3d00] ;  /* 0x003d0000d818783b */ /* 0x000f680000000200 */
[----:B------:R-:W-:Y:S04]  /*1f60*/  LDSM.16.M88.4 R40, [R220+0x6100] ;  /* 0x00610000dc28783b */ /* 0x000fe80000000200 */
[----:B------:R-:W4:Y:S04]  /*1f70*/  LDSM.16.M88.4 R44, [R221] ;  /* 0x00000000dd2c783b */ /* 0x000f280000000200 */
[----:B------:R-:W4:Y:S04]  /*1f80*/  LDSM.16.M88.4 R8, [R220+0x7100] ;  /* 0x00710000dc08783b */ /* 0x000f280000000200 */
[----:B------:R-:W-:Y:S04]  /*1f90*/  LDSM.16.M88.4 R48, [R221+0x400] ;  /* 0x00040000dd30783b */ /* 0x000fe80000000200 */
[----:B------:R-:W5:Y:S04]  /*1fa0*/  LDSM.16.M88.4 R60, [R221+0x800] ;  /* 0x00080000dd3c783b */ /* 0x000f680000000200 */
[----:B------:R-:W5:Y:S01]  /*1fb0*/  LDSM.16.M88.4 R76, [R221+0xc00] ;  /* 0x000c0000dd4c783b */ /* 0x000f620000000200 */
[----:B-1----:R-:W-:Y:S03]  /*1fc0*/  HMMA.16816.F32 R52, R16, R20, RZ ;  /* 0x000000141034723c */ /* 0x002fe600000018ff */
[----:B------:R-:W-:Y:S01]  /*1fd0*/  @!PT LDS RZ, [RZ] ;  /* 0x00000000fffff984 */ /* 0x000fe20000000800 */
[----:B------:R-:W-:Y:S01]  /*1fe0*/  @!PT LDS RZ, [RZ] ;  /* 0x00000000fffff984 */ /* 0x000fe20000000800 */
[----:B------:R-:W-:Y:S01]  /*1ff0*/  @!PT LDS RZ, [RZ] ;  /* 0x00000000fffff984 */ /* 0x000fe20000000800 */
[----:B------:R1:W-:Y:S01]  /*2000*/  LDGSTS.E.BYPASS.LTC128B.128 [R233+0x100], [R2.64], !P3 ;  /* 0x0010000002e97fae */ /* 0x0003e2000d901d44 */
[----:B------:R-:W-:-:S03]  /*2010*/  LOP3.LUT P3, RZ, R38, 0x4, RZ, 0xc0, !PT ;  /* 0x0000000426ff7812 */ /* 0x000fc6000786c0ff */
[----:B------:R1:W-:Y:S01]  /*2020*/  LDGSTS.E.BYPASS.LTC128B.128 [R233+0x1100], [R2.64+0x40], !P1 ;  /* 0x0110004002e97fae */ /* 0x0003e2000c901d44 */
[C---:B------:R-:W-:Y:S01]  /*2030*/  ISETP.LT.OR P1, PT, R5.reuse, 0x1, !P3 ;  /* 0x000000010500780c */ /* 0x040fe20005f21670 */
[----:B--2---:R-:W-:Y:S01]  /*2040*/  HMMA.16816.F32 R92, R12, R20, RZ ;  /* 0x000000140c5c723c */ /* 0x004fe200000018ff */
[----:B------:R-:W-:-:S07]  /*2050*/  ISETP.LT.OR P3, PT, R5, 0x21, !P3 ;  /* 0x000000210500780c */ /* 0x000fce0005f61670 */
[C---:B---3--:R-:W-:Y:S04]  /*2060*/  HMMA.16816.F32 R104, R12.reuse, R28, RZ ;  /* 0x0000001c0c68723c */ /* 0x048fe800000018ff */
[----:B------:R1:W-:Y:S04]  /*2070*/  LDGSTS.E.BYPASS.LTC128B.128 [R233+0x2100], [R2.64+0x80], !P1 ;  /* 0x0210008002e97fae */ /* 0x0003e8000c901d44 */
[----:B------:R2:W-:Y:S01]  /*2080*/  LDGSTS.E.BYPASS.LTC128B.128 [R233+0x900], [R6.64], !P0 ;  /* 0x0090000006e97fae */ /* 0x0005e2000c101d44 */
[C---:B------:R-:W-:Y:S03]  /*2090*/  HMMA.16816.F32 R100, R12.reuse, R22, RZ ;  /* 0x000000160c64723c */ /* 0x040fe600000018ff */
[----:B------:R2:W-:Y:S04]  /*20a0*/  LDGSTS.E.BYPASS.LTC128B.128 [R233+0x1900], [R6.64+0x40], !P2 ;  /* 0x0190004006e97fae */ /* 0x0005e8000d101d44 */
[----:B------:R2:W-:Y:S01]  /*20b0*/  LDGSTS.E.BYPASS.LTC128B.128 [R233+0x2900], [R6.64+0x80], !P3 ;  /* 0x0290008006e97fae */ /* 0x0005e2000d901d44 */
[C---:B----4-:R-:W-:Y:S03]  /*20c0*/  HMMA.16816.F32 R108, R12.reuse, R32, RZ ;  /* 0x000000200c6c723c */ /* 0x050fe600000018ff */
[----:B------:R-:W-:Y:S04]  /*20d0*/  LDSM.16.M88.4 R64, [R216+0x4100] ;  /* 0x00410000d840783b */ /* 0x000fe80000000200 */
[----:B------:R-:W3:Y:S01]  /*20e0*/  LDSM.16.M88.4 R36, [R219+0x8100] ;  /* 0x00810000db24783b */ /* 0x000ee20000000200 */
[----:B-----5:R-:W-:Y:S03]  /*20f0*/  HMMA.16816.F32 R96, R12, R24, RZ ;  /* 0x000000180c60723c */ /* 0x020fe600000018ff */
[----:B------:R-:W-:Y:S01]  /*2100*/  LDSM.16.M88.4 R56, [R221+0x1000] ;  /* 0x00100000dd38783b */ /* 0x000fe20000000200 */
[----:B-1----:R-:W-:-:S03]  /*2110*/  LOP3.LUT R3, R156, 0xffffffe0, RZ, 0xc0, !PT ;  /* 0xffffffe09c037812 */ /* 0x002fc600078ec0ff */
[----:B------:R-:W0:Y:S01]  /*2120*/  LDGDEPBAR ;  /* 0x00000000000079af */ /* 0x000e220000000000 */
[C---:B------:R-:W-:Y:S08]  /*2130*/  HMMA.16816.F32 R88, R12.reuse, R34, RZ ;  /* 0x000000220c58723c */ /* 0x040ff000000018ff */
[C---:B------:R-:W-:Y:S08]  /*2140*/  HMMA.16816.F32 R84, R12.reuse, R30, RZ ;  /* 0x0000001e0c54723c */ /* 0x040ff000000018ff */
[----:B------:R-:W-:Y:S08]  /*2150*/  HMMA.16816.F32 R68, R12, R26, RZ ;  /* 0x0000001a0c44723c */ /* 0x000ff000000018ff */
[----:B------:R-:W-:Y:S01]  /*2160*/  HMMA.16816.F32 R12, R40, R44, R52 ;  /* 0x0000002c280c723c */ /* 0x000fe20000001834 */
[----:B------:R-:W-:Y:S07]  /*2170*/  LDSM.16.M88.4 R52, [R216+0x5100] ;  /* 0x00510000d834783b */ /* 0x000fee0000000200 */
[C---:B------:R-:W-:Y:S08]  /*2180*/  HMMA.16816.F32 R72, R16.reuse, R32, RZ ;  /* 0x000000201048723c */ /* 0x040ff000000018ff */
[C---:B------:R-:W-:Y:S01]  /*2190*/  HMMA.16816.F32 R116, R16.reuse, R34, RZ ;  /* 0x000000221074723c */ /* 0x040fe200000018ff */
[----:B------:R-:W1:Y:S07]  /*21a0*/  LDSM.16.M88.4 R32, [R219+0x9100] ;  /* 0x00910000db20783b */ /* 0x000e6e0000000200 */
[C---:B------:R-:W-:Y:S08]  /*21b0*/  HMMA.16816.F32 R112, R16.reuse, R28, RZ ;  /* 0x0000001c1070723c */ /* 0x040ff000000018ff */
[C---:B------:R-:W-:Y:S01]  /*21c0*/  HMMA.16816.F32 R124, R16.reuse, R30, RZ ;  /* 0x0000001e107c723c */ /* 0x040fe200000018ff */
[----:B------:R-:W4:Y:S07]  /*21d0*/  LDSM.16.M88.4 R28, [R220+0x8100] ;  /* 0x00810000dc1c783b */ /* 0x000f2e0000000200 */
[----:B------:R-:W-:Y:S08]  /*21e0*/  HMMA.16816.F32 R120, R16, R22, RZ ;  /* 0x000000161078723c */ /* 0x000ff000000018ff */
[C---:B------:R-:W-:Y:S08]  /*21f0*/  HMMA.16816.F32 R20, R8.reuse, R44, R92 ;  /* 0x0000002c0814723c */ /* 0x040ff0000000185c */
[C---:B------:R-:W-:Y:S08]  /*2200*/  HMMA.16816.F32 R136, R8.reuse, R60, R104 ;  /* 0x0000003c0888723c */ /* 0x040ff00000001868 */
[C---:B------:R-:W-:Y:S08]  /*2210*/  HMMA.16816.F32 R92, R8.reuse, R46, R100 ;  /* 0x0000002e085c723c */ /* 0x040ff00000001864 */
[C---:B------:R-:W-:Y:S08]  /*2220*/  HMMA.16816.F32 R108, R8.reuse, R48, R108 ;  /* 0x00000030086c723c */ /* 0x040ff0000000186c */
[C---:B------:R-:W-:Y:S08]  /*2230*/  HMMA.16816.F32 R140, R8.reuse, R76, R96 ;  /* 0x0000004c088c723c */ /* 0x040ff00000001860 */
[C---:B------:R-:W-:Y:S08]  /*2240*/  HMMA.16816.F32 R100, R8.reuse, R50, R88 ;  /* 0x000000320864723c */ /* 0x040ff00000001858 */
[C---:B------:R-:W-:Y:S08]  /*2250*/  HMMA.16816.F32 R104, R8.reuse, R62, R84 ;  /* 0x0000003e0868723c */ /* 0x040ff00000001854 */
[----:B------:R-:W-:Y:S08]  /*2260*/  HMMA.16816.F32 R132, R8, R78, R68 ;  /* 0x0000004e0884723c */ /* 0x000ff00000001844 */
[----:B---3--:R-:W-:Y:S01]  /*2270*/  HMMA.16816.F32 R8, R36, R64, R12 ;  /* 0x000000402408723c */ /* 0x008fe2000000180c */
[----:B------:R-:W-:Y:S07]  /*2280*/  LDSM.16.M88.4 R12, [R219+0xb100] ;  /* 0x00b10000db0c783b */ /* 0x000fee0000000200 */
[C---:B------:R-:W-:Y:S08]  /*2290*/  HMMA.16816.F32 R80, R16.reuse, R24, RZ ;  /* 0x000000181050723c */ /* 0x040ff000000018ff */
[----:B------:R-:W-:Y:S01]  /*22a0*/  HMMA.16816.F32 R128, R16, R26, RZ ;  /* 0x0000001a1080723c */ /* 0x000fe200000018ff */
[----:B------:R-:W3:Y:S04]  /*22b0*/  LDSM.16.M88.4 R16, [R220+0x9100] ;  /* 0x00910000dc10783b */ /* 0x000ee80000000200 */
[----:B------:R-:W5:Y:S03]  /*22c0*/  LDSM.16.M88.4 R24, [R219+0xa100] ;  /* 0x00a10000db18783b */ /* 0x000f660000000200 */
[C---:B------:R-:W-:Y:S08]  /*22d0*/  HMMA.16816.F32 R96, R40.reuse, R48, R72 ;  /* 0x000000302860723c */ /* 0x040ff00000001848 */
[----:B------:R-:W-:Y:S01]  /*22e0*/  HMMA.16816.F32 R72, R40, R46, R120 ;  /* 0x0000002e2848723c */ /* 0x000fe20000001878 */
[----:B------:R-:W-:Y:S07]  /*22f0*/  LDSM.16.M88.4 R44, [R221+0x2000] ;  /* 0x00200000dd2c783b */ /* 0x000fee0000000200 */
[----:B-1----:R-:W-:Y:S01]  /*2300*/  HMMA.16816.F32 R68, R32, R64, R20 ;  /* 0x000000402044723c */ /* 0x002fe20000001814 */
[----:B------:R-:W1:Y:S07]  /*2310*/  LDSM.16.M88.4 R20, [R220+0xa100] ;  /* 0x00a10000dc14783b */ /* 0x000e6e0000000200 */
[----:B----4-:R-:W-:Y:S08]  /*2320*/  HMMA.16816.F32 R8, R28, R56, R8 ;  /* 0x000000381c08723c */ /* 0x010ff00000001808 */
[C---:B------:R-:W-:Y:S08]  /*2330*/  HMMA.16816.F32 R112, R40.reuse, R60, R112 ;  /* 0x0000003c2870723c */ /* 0x040ff00000001870 */
[----:B------:R-:W-:Y:S08]  /*2340*/  HMMA.16816.F32 R124, R40, R62, R124 ;  /* 0x0000003e287c723c */ /* 0x000ff0000000187c */
[----:B------:R-:W-:Y:S08]  /*2350*/  HMMA.16816.F32 R60, R32, R66, R92 ;  /* 0x00000042203c723c */ /* 0x000ff0000000185c */
[----:B------:R-:W-:Y:S01]  /*2360*/  HMMA.16816.F32 R88, R40, R50, R116 ;  /* 0x000000322858723c */ /* 0x000fe20000001874 */
[----:B------:R-:W4:Y:S07]  /*2370*/  LDSM.16.M88.4 R48, [R216+0x4500] ;  /* 0x00450000d830783b */ /* 0x000f2e0000000200 */
[----:B------:R-:W-:Y:S08]  /*2380*/  HMMA.16816.F32 R64, R36, R66, R72 ;  /* 0x000000422440723c */ /* 0x000ff00000001848 */
[----:B---3--:R-:W-:Y:S08]  /*2390*/  HMMA.16816.F32 R68, R16, R56, R68 ;  /* 0x000000381044723c */ /* 0x008ff00000001844 */
[----:B-----5:R-:W-:Y:S01]  /*23a0*/  HMMA.16816.F32 R72, R24, R52, R8 ;  /* 0x000000341848723c */ /* 0x020fe20000001808 */
[----:B------:R-:W3:Y:S07]  /*23b0*/  LDSM.16.M88.4 R8, [R220+0xb100] ;  /* 0x00b10000dc08783b */ /* 0x000eee0000000200 */
[C---:B------:R-:W-:Y:S08]  /*23c0*/  HMMA.16816.F32 R148, R40.reuse, R76, R80 ;  /* 0x0000004c2894723c */ /* 0x040ff00000001850 */
[----:B------:R-:W-:Y:S08]  /*23d0*/  HMMA.16816.F32 R128, R40, R78, R128 ;  /* 0x0000004e2880723c */ /* 0x000ff00000001880 */
[-C--:B------:R-:W-:Y:S01]  /*23e0*/  HMMA.16816.F32 R40, R16, R58.reuse, R60 ;  /* 0x0000003a1028723c */ /* 0x080fe2000000183c */
[----:B------:R-:W5:Y:S07]  /*23f0*/  LDSM.16.M88.4 R60, [R221+0x1400] ;  /* 0x00140000dd3c783b */ /* 0x000f6e0000000200 */
[----:B------:R-:W-:Y:S01]  /*2400*/  HMMA.16816.F32 R64, R28, R58, R64 ;  /* 0x0000003a1c40723c */ /* 0x000fe20000001840 */
[----:B------:R-:W2:Y:S07]  /*2410*/  LDSM.16.M88.4 R56, [R216+0x4900] ;  /* 0x00490000d838783b */ /* 0x000eae0000000200 */
[----:B------:R-:W-:Y:S08]  /*2420*/  HMMA.16816.F32 R68, R12, R52, R68 ;  /* 0x000000340c44723c */ /* 0x000ff00000001844 */
[----:B-1----:R-:W-:Y:S08]  /*2430*/  HMMA.16816.F32 R84, R20, R44, R72 ;  /* 0x0000002c1454723c */ /* 0x002ff00000001848 */
[-C--:B----4-:R-:W-:Y:S08]  /*2440*/  HMMA.16816.F32 R72, R36, R48.reuse, R96 ;  /* 0x000000302448723c */ /* 0x090ff00000001860 */
[----:B------:R-:W-:Y:S08]  /*2450*/  HMMA.16816.F32 R80, R32, R48, R108 ;  /* 0x000000302050723c */ /* 0x000ff0000000186c */
[----:B------:R-:W-:Y:S01]  /*2460*/  HMMA.16816.F32 R76, R12, R54, R40 ;  /* 0x000000360c4c723c */ /* 0x000fe20000001828 */
[----:B------:R-:W-:-:S04]  /*2470*/  FMUL.FTZ R2, R84, c[0x0][0x320] ;  /* 0x0000c80054027a20 */ /* 0x000fc80000410000 */
[----:B------:R1:W-:Y:S03]  /*2480*/  MUFU.TANH R154, R2 ;  /* 0x00000002009a7308 */ /* 0x0003e60000002400 */
[-C--:B------:R-:W-:Y:S08]  /*2490*/  HMMA.16816.F32 R96, R32, R50.reuse, R100 ;  /* 0x000000322060723c */ /* 0x080ff00000001864 */
[----:B------:R-:W-:Y:S01]  /*24a0*/  HMMA.16816.F32 R92, R36, R50, R88 ;  /* 0x00000032245c723c */ /* 0x000fe20000001858 */
[----:B------:R-:W4:Y:S01]  /*24b0*/  LDSM.16.M88.4 R88, [R216+0x4d00] ;  /* 0x004d0000d858783b */ /* 0x000f220000000200 */
[----:B-1----:R-:W-:-:S06]  /*24c0*/  FMUL.FTZ R2, R85, c[0x0][0x320] ;  /* 0x0000c80055027a20 */ /* 0x002fcc0000410000 */
[----:B------:R-:W-:Y:S01]  /*24d0*/  HMMA.16816.F32 R40, R24, R54, R64 ;  /* 0x000000361828723c */ /* 0x000fe20000001840 */
[----:B------:R-:W1:Y:S01]  /*24e0*/  LDSM.16.M88.4 R52, [R216+0x5500] ;  /* 0x00550000d834783b */ /* 0x000e620000000200 */
[----:B------:R2:W-:Y:S06]  /*24f0*/  MUFU.TANH R153, R2 ;  /* 0x0000000200997308 */ /* 0x0005ec0000002400 */
[----:B---3--:R-:W-:Y:S08]  /*2500*/  HMMA.16816.F32 R48, R8, R44, R68 ;  /* 0x0000002c0830723c */ /* 0x008ff00000001844 */
[----:B-----5:R-:W-:Y:S01]  /*2510*/  HMMA.16816.F32 R64, R28, R60, R72 ;  /* 0x0000003c1c40723c */ /* 0x020fe20000001848 */
[----:B--2---:R-:W-:-:S04]  /*2520*/  FMUL.FTZ R2, R86, c[0x0][0x320] ;  /* 0x0000c80056027a20 */ /* 0x004fc80000410000 */
[----:B------:R2:W-:Y:S03]  /*2530*/  MUFU.TANH R152, R2 ;  /* 0x0000000200987308 */ /* 0x0005e60000002400 */
[----:B------:R-:W-:Y:S08]  /*2540*/  HMMA.16816.F32 R68, R16, R60, R80 ;  /* 0x0000003c1044723c */ /* 0x000ff00000001850 */
[----:B------:R-:W-:Y:S01]  /*2550*/  HMMA.16816.F32 R80, R8, R46, R76 ;  /* 0x0000002e0850723c */ /* 0x000fe2000000184c */
[----:B--2---:R-:W-:-:S07]  /*2560*/  FMUL.FTZ R2, R87, c[0x0][0x320] ;  /* 0x0000c80057027a20 */ /* 0x004fce0000410000 */
[----:B------:R-:W-:Y:S01]  /*2570*/  HMMA.16816.F32 R44, R20, R46, R40 ;  /* 0x0000002e142c723c */ /* 0x000fe20000001828 */
[----:B------:R-:W2:Y:S01]  /*2580*/  LDSM.16.M88.4 R40, [R221+0x2400] ;  /* 0x00240000dd28783b */ /* 0x000ea20000000200 */
[----:B------:R3:W-:Y:S06]  /*2590*/  MUFU.TANH R147, R2 ;  /* 0x0000000200937308 */ /* 0x0007ec0000002400 */
[C---:B------:R-:W-:Y:S08]  /*25a0*/  HMMA.16816.F32 R100, R32.reuse, R58, R104 ;  /* 0x0000003a2064723c */ /* 0x040ff00000001868 */
[----:B------:R-:W-:Y:S01]  /*25b0*/  HMMA.16816.F32 R84, R32, R56, R136 ;  /* 0x000000382054723c */ /* 0x000fe20000001888 */
[----:B---3--:R-:W-:-:S04]  /*25c0*/  FMUL.FTZ R2, R48, c[0x0][0x320] ;  /* 0x0000c80030027a20 */ /* 0x008fc80000410000 */
[----:B------:R3:W5:Y:S03]  /*25d0*/  MUFU.TANH R146, R2 ;  /* 0x0000000200927308 */ /* 0x0007660000002400 */
[C---:B----4-:R-:W-:Y:S08]  /*25e0*/  HMMA.16816.F32 R108, R32.reuse, R88, R140 ;  /* 0x00000058206c723c */ /* 0x050ff0000000188c */
[----:B------:R-:W-:Y:S01]  /*25f0*/  HMMA.16816.F32 R104, R32, R90, R132 ;  /* 0x0000005a2068723c */ /* 0x000fe20000001884 */
[----:B---3--:R-:W-:-:S07]  /*2600*/  FMUL.FTZ R2, R49, c[0x0][0x320] ;  /* 0x0000c80031027a20 */ /* 0x008fce0000410000 */
[-C--:B------:R-:W-:Y:S01]  /*2610*/  HMMA.16816.F32 R32, R28, R62.reuse, R92 ;  /* 0x0000003e1c20723c */ /* 0x080fe2000000185c */
[----:B------:R3:W4:Y:S07]  /*2620*/  MUFU.TANH R123, R2 ;  /* 0x00000002007b7308 */ /* 0x00072e0000002400 */
[----:B------:R-:W-:Y:S08]  /*2630*/  HMMA.16816.F32 R60, R16, R62, R96 ;  /* 0x0000003e103c723c */ /* 0x000ff00000001860 */
[----:B------:R-:W-:Y:S01]  /*2640*/  HMMA.16816.F32 R72, R36, R56, R112 ;  /* 0x000000382448723c */ /* 0x000fe20000001870 */
[----:B---3--:R-:W-:-:S04]  /*2650*/  FMUL.FTZ R2, R50, c[0x0][0x320] ;  /* 0x0000c80032027a20 */ /* 0x008fc80000410000 */
[----:B------:R3:W-:Y:S03]  /*2660*/  MUFU.TANH R122, R2 ;  /* 0x00000002007a7308 */ /* 0x0007e60000002400 */
[----:B-1----:R-:W-:Y:S08]  /*2670*/  HMMA.16816.F32 R32, R24, R54, R32 ;  /* 0x000000361820723c */ /* 0x002ff00000001820 */
[----:B------:R-:W-:Y:S01]  /*2680*/  HMMA.16816.F32 R92, R36, R88, R148 ;  /* 0x00000058245c723c */ /* 0x000fe20000001894 */
[----:B---3--:R-:W-:-:S07]  /*2690*/  FMUL.FTZ R2, R51, c[0x0][0x320] ;  /* 0x0000c80033027a20 */ /* 0x008fce0000410000 */
[-C--:B------:R-:W-:Y:S01]  /*26a0*/  HMMA.16816.F32 R48, R24, R52.reuse, R64 ;  /* 0x000000341830723c */ /* 0x080fe20000001840 */
[----:B------:R1:W-:Y:S07]  /*26b0*/  MUFU.TANH R120, R2 ;  /* 0x0000000200787308 */ /* 0x0003ee0000002400 */
[----:B------:R-:W-:Y:S01]  /*26c0*/  HMMA.16816.F32 R64, R12, R52, R68 ;  /* 0x000000340c40723c */ /* 0x000fe20000001844 */
[----:B-1----:R-:W-:-:S04]  /*26d0*/  FMUL.FTZ R2, R44, c[0x0][0x320] ;  /* 0x0000c8002c027a20 */ /* 0x002fc80000410000 */
[----:B------:R1:W-:Y:S11]  /*26e0*/  MUFU.TANH R121, R2 ;  /* 0x0000000200797308 */ /* 0x0003f60000002400 */
[-C--:B--2---:R-:W-:Y:S01]  /*26f0*/  HMMA.16816.F32 R68, R20, R40.reuse, R48 ;  /* 0x000000281444723c */ /* 0x084fe20000001830 */
[----:B------:R-:W2:Y:S07]  /*2700*/  LDSM.16.M88.4 R48, [R221+0x1800] ;  /* 0x00180000dd30783b */ /* 0x000eae0000000200 */
[----:B------:R-:W-:Y:S01]  /*2710*/  HMMA.16816.F32 R76, R8, R40, R64 ;  /* 0x00000028084c723c */ /* 0x000fe20000001840 */
[----:B-1----:R-:W-:-:S04]  /*2720*/  FMUL.FTZ R2, R45, c[0x0][0x320] ;  /* 0x0000c8002d027a20 */ /* 0x002fc80000410000 */
[----:B------:R1:W-:Y:S02]  /*2730*/  MUFU.TANH R119, R2 ;  /* 0x0000000200777308 */ /* 0x0003e40000002400 */
[----:B-1----:R-:W-:-:S06]  /*2740*/  FMUL.FTZ R2, R46, c[0x0][0x320] ;  /* 0x0000c8002e027a20 */ /* 0x002fcc0000410000 */
[----:B------:R1:W-:Y:S01]  /*2750*/  MUFU.TANH R118, R2 ;  /* 0x0000000200767308 */ /* 0x0003e20000002400 */
[----:B--2---:R-:W-:Y:S08]  /*2760*/  HMMA.16816.F32 R64, R16, R48, R84 ;  /* 0x000000301040723c */ /* 0x004ff00000001854 */
[----:B------:R-:W-:Y:S01]  /*2770*/  HMMA.16816.F32 R84, R36, R90, R128 ;  /* 0x0000005a2454723c */ /* 0x000fe20000001880 */
[----:B-1----:R-:W-:-:S02]  /*2780*/  FMUL.FTZ R2, R47, c[0x0][0x320] ;  /* 0x0000c8002f027a20 */ /* 0x002fc40000410000 */
[----:B------:R-:W1:Y:S02]  /*2790*/  LDSM.16.M88.4 R44, [R216+0x5900] ;  /* 0x00590000d82c783b */ /* 0x000e640000000200 */
[----:B------:R2:W-:Y:S02]  /*27a0*/  MUFU.TANH R117, R2 ;  /* 0x0000000200757308 */ /* 0x0005e40000002400 */
[----:B--2---:R-:W-:-:S06]  /*27b0*/  FMUL.FTZ R2, R80, c[0x0][0x320] ;  /* 0x0000c80050027a20 */ /* 0x004fcc0000410000 */
[----:B------:R2:W3:Y:S02]  /*27c0*/  MUFU.TANH R116, R2 ;  /* 0x0000000200747308 */ /* 0x0004e40000002400 */
[----:B--2---:R-:W-:-:S06]  /*27d0*/  FMUL.FTZ R2, R81, c[0x0][0x320] ;  /* 0x0000c80051027a20 */ /* 0x004fcc0000410000 */
[----:B------:R2:W1:Y:S02]  /*27e0*/  MUFU.TANH R114, R2 ;  /* 0x0000000200727308 */ /* 0x0004640000002400 */
[----:B--2---:R-:W-:-:S06]  /*27f0*/  FMUL.FTZ R2, R82, c[0x0][0x320] ;  /* 0x0000c80052027a20 */ /* 0x004fcc0000410000 */
[----:B------:R2:W-:Y:S02]  /*2800*/  MUFU.TANH R113, R2 ;  /* 0x0000000200717308 */ /* 0x0005e40000002400 */
[----:B--2---:R-:W-:Y:S02]  /*2810*/  FMUL.FTZ R2, R83, c[0x0][0x320] ;  /* 0x0000c80053027a20 */ /* 0x004fe40000410000 */
[----:B------:R-:W-:Y:S04]  /*2820*/  HMMA.16816.F32 R80, R36, R58, R124 ;  /* 0x0000003a2450723c */ /* 0x000fe8000000187c */
[----:B------:R2:W-:Y:S04]  /*2830*/  MUFU.TANH R99, R2 ;  /* 0x0000000200637308 */ /* 0x0005e80000002400 */
[----:B------:R-:W-:Y:S01]  /*2840*/  HMMA.16816.F32 R56, R12, R54, R60 ;  /* 0x000000360c38723c */ /* 0x000fe2000000183c */
[----:B------:R-:W3:Y:S07]  /*2850*/  LDSM.16.M88.4 R52, [R221+0x2800] ;  /* 0x00280000dd34783b */ /* 0x000eee0000000200 */
[----:B------:R-:W-:Y:S01]  /*2860*/  HMMA.16816.F32 R60, R28, R48, R72 ;  /* 0x000000301c3c723c */ /* 0x000fe20000001848 */
[----:B--2---:R-:W-:-:S04]  /*2870*/  FMUL.FTZ R2, R68, c[0x0][0x320] ;  /* 0x0000c80044027a20 */ /* 0x004fc80000410000 */
[----:B------:R2:W-:Y:S03]  /*2880*/  MUFU.TANH R112, R2 ;  /* 0x0000000200707308 */ /* 0x0005e60000002400 */
[----:B-1----:R-:W-:Y:S08]  /*2890*/  HMMA.16816.F32 R36, R12, R44, R64 ;  /* 0x0000002c0c24723c */ /* 0x002ff00000001840 */
[----:B------:R-:W-:Y:S01]  /*28a0*/  HMMA.16816.F32 R72, R8, R42, R56 ;  /* 0x0000002a0848723c */ /* 0x000fe20000001838 */
[----:B--2---:R-:W-:-:S07]  /*28b0*/  FMUL.FTZ R2, R69, c[0x0][0x320] ;  /* 0x0000c80045027a20 */ /* 0x004fce0000410000 */
[----:B------:R-:W-:Y:S01]  /*28c0*/  HMMA.16816.F32 R56, R24, R44, R60 ;  /* 0x0000002c1838723c */ /* 0x000fe2000000183c */
[----:B------:R-:W-:Y:S01]  /*28d0*/  LDSM.16.M88.4 R60, [R216+0x5d00] ;  /* 0x005d0000d83c783b */ /* 0x000fe20000000200 */
[----:B------:R1:W-:Y:S02]  /*28e0*/  MUFU.TANH R98, R2 ;  /* 0x0000000200627308 */ /* 0x0003e40000002400 */
[----:B-1----:R-:W-:-:S06]  /*28f0*/  FMUL.FTZ R2, R70, c[0x0][0x320] ;  /* 0x0000c80046027a20 */ /* 0x002fcc0000410000 */
[----:B------:R1:W-:-:S14]  /*2900*/  MUFU.TANH R134, R2 ;  /* 0x0000000200867308 */ /* 0x0003dc0000002400 */
[----:B---3--:R-:W-:Y:S01]  /*2910*/  HMMA.16816.F32 R56, R20, R52, R56 ;  /* 0x000000341438723c */ /* 0x008fe20000001838 */
[----:B-1----:R-:W-:-:S07]  /*2920*/  FMUL.FTZ R2, R71, c[0x0][0x320] ;  /* 0x0000c80047027a20 */ /* 0x002fce0000410000 */
[----:B------:R-:W-:Y:S01]  /*2930*/  HMMA.16816.F32 R68, R20, R42, R32 ;  /* 0x0000002a1444723c */ /* 0x000fe20000001820 */
[----:B------:R-:W1:Y:S01]  /*2940*/  LDSM.16.M88.4 R32, [R221+0x1c00] ;  /* 0x001c0000dd20783b */ /* 0x000e620000000200 */
[----:B------:R2:W-:Y:S06]  /*2950*/  MUFU.TANH R135, R2 ;  /* 0x0000000200877308 */ /* 0x0005ec0000002400 */
[----:B------:R-:W-:Y:S08]  /*2960*/  HMMA.16816.F32 R40, R28, R50, R80 ;  /* 0x000000321c28723c */ /* 0x000ff00000001850 */
[----:B------:R-:W-:-:S02]  /*2970*/  FMUL.FTZ R58, R58, c[0x0][0x320] ;  /* 0x0000c8003a3a7a20 */ /* 0x000fc40000410000 */
[----:B--2---:R-:W-:-:S04]  /*2980*/  FMUL.FTZ R2, R76, c[0x0][0x320] ;  /* 0x0000c8004c027a20 */ /* 0x004fc80000410000 */
[----:B------:R2:W3:Y:S02]  /*2990*/  MUFU.TANH R97, R2 ;  /* 0x0000000200617308 */ /* 0x0004e40000002400 */
[----:B--2---:R-:W-:Y:S01]  /*29a0*/  FMUL.FTZ R2, R77, c[0x0][0x320] ;  /* 0x0000c8004d027a20 */ /* 0x004fe20000410000 */
[----:B-1----:R-:W-:Y:S05]  /*29b0*/  HMMA.16816.F32 R64, R16, R32, R108 ;  /* 0x000000201040723c */ /* 0x002fea000000186c */
[----:B------:R1:W2:Y:S03]  /*29c0*/  MUFU.TANH R96, R2 ;  /* 0x0000000200607308 */ /* 0x0002a60000002400 */
[----:B------:R-:W-:Y:S01]  /*29d0*/  HMMA.16816.F32 R84, R28, R34, R84 ;  /* 0x000000221c54723c */ /* 0x000fe20000001854 */
[----:B-1----:R-:W-:-:S04]  /*29e0*/  FMUL.FTZ R2, R78, c[0x0][0x320] ;  /* 0x0000c8004e027a20 */ /* 0x002fc80000410000 */
[----:B------:R1:W-:Y:S02]  /*29f0*/  MUFU.TANH R89, R2 ;  /* 0x0000000200597308 */ /* 0x0003e40000002400 */
[----:B-1----:R-:W-:Y:S02]  /*2a00*/  FMUL.FTZ R2, R79, c[0x0][0x320] ;  /* 0x0000c8004f027a20 */ /* 0x002fe40000410000 */
[----:B------:R-:W-:Y:S04]  /*2a10*/  HMMA.16816.F32 R76, R16, R50, R100 ;  /* 0x00000032104c723c */ /* 0x000fe80000001864 */
[----:B------:R1:W-:Y:S04]  /*2a20*/  MUFU.TANH R88, R2 ;  /* 0x0000000200587308 */ /* 0x0003e80000002400 */
[----:B------:R-:W-:Y:S08]  /*2a30*/  HMMA.16816.F32 R48, R28, R32, R92 ;  /* 0x000000201c30723c */ /* 0x000ff0000000185c */
[----:B------:R-:W-:Y:S01]  /*2a40*/  HMMA.16816.F32 R28, R12, R60, R64 ;  /* 0x0000003c0c1c723c */ /* 0x000fe20000001840 */
[----:B-1----:R-:W-:-:S04]  /*2a50*/  FMUL.FTZ R2, R68, c[0x0][0x320] ;  /* 0x0000c80044027a20 */ /* 0x002fc80000410000 */
[----:B------:R1:W-:Y:S02]  /*2a60*/  MUFU.TANH R133, R2 ;  /* 0x0000000200857308 */ /* 0x0003e40000002400 */
[----:B-1----:R-:W-:-:S06]  /*2a70*/  FMUL.FTZ R2, R69, c[0x0][0x320] ;  /* 0x0000c80045027a20 */ /* 0x002fcc0000410000 */
[----:B------:R1:W-:Y:S02]  /*2a80*/  MUFU.TANH R132, R2 ;  /* 0x0000000200847308 */ /* 0x0003e40000002400 */
[----:B-1----:R-:W-:-:S06]  /*2a90*/  FMUL.FTZ R2, R70, c[0x0][0x320] ;  /* 0x0000c80046027a20 */ /* 0x002fcc0000410000 */
[----:B------:R1:W-:Y:S02]  /*2aa0*/  MUFU.TANH R160, R2 ;  /* 0x0000000200a07308 */ /* 0x0003e40000002400 */
[----:B-1----:R-:W-:Y:S02]  /*2ab0*/  FMUL.FTZ R2, R71, c[0x0][0x320] ;  /* 0x0000c80047027a20 */ /* 0x002fe40000410000 */
[----:B------:R-:W-:Y:S04]  /*2ac0*/  HMMA.16816.F32 R68, R8, R52, R36 ;  /* 0x000000340844723c */ /* 0x000fe80000001824 */
[----:B------:R1:W-:Y:S04]  /*2ad0*/  MUFU.TANH R161, R2 ;  /* 0x0000000200a17308 */ /* 0x0003e80000002400 */
[----:B------:R-:W-:Y:S08]  /*2ae0*/  HMMA.16816.F32 R36, R24, R46, R40 ;  /* 0x0000002e1824723c */ /* 0x000ff00000001828 */
[----:B------:R-:W-:Y:S01]  /*2af0*/  HMMA.16816.F32 R40, R16, R34, R104 ;  /* 0x000000221028723c */ /* 0x000fe20000001868 */
[----:B-1----:R-:W-:-:S04]  /*2b00*/  FMUL.FTZ R2, R72, c[0x0][0x320] ;  /* 0x0000c80048027a20 */ /* 0x002fc80000410000 */
[----:B------:R1:W1:Y:S03]  /*2b10*/  MUFU.TANH R83, R2 ;  /* 0x0000000200537308 */ /* 0x0002660000002400 */
[----:B------:R-:W-:Y:S08]  /*2b20*/  HMMA.16816.F32 R16, R12, R46, R76 ;  /* 0x0000002e0c10723c */ /* 0x000ff0000000184c */
[----:B------:R-:W-:Y:S01]  /*2b30*/  HMMA.16816.F32 R36, R20, R54, R36 ;  /* 0x000000361424723c */ /* 0x000fe20000001824 */
[----:B-1----:R-:W-:-:S07]  /*2b40*/  FMUL.FTZ R2, R73, c[0x0][0x320] ;  /* 0x0000c80049027a20 */ /* 0x002fce0000410000 */
[----:B------:R-:W-:Y:S01]  /*2b50*/  HMMA.16816.F32 R32, R24, R60, R48 ;  /* 0x0000003c1820723c */ /* 0x000fe20000001830 */
[----:B------:R1:W-:Y:S07]  /*2b60*/  MUFU.TANH R82, R2 ;  /* 0x0000000200527308 */ /* 0x0003ee0000002400 */
[----:B------:R-:W-:Y:S08]  /*2b70*/  HMMA.16816.F32 R16, R8, R54, R16 ;  /* 0x000000360810723c */ /* 0x000ff00000001810 */
[----:B------:R-:W-:Y:S01]  /*2b80*/  HMMA.16816.F32 R12, R12, R62, R40 ;  /* 0x0000003e0c0c723c */ /* 0x000fe20000001828 */
[----:B-1----:R-:W-:-:S02]  /*2b90*/  FMUL.FTZ R2, R74, c[0x0][0x320] ;  /* 0x0000c8004a027a20 */ /* 0x002fc40000410000 */
[----:B------:R-:W-:Y:S05]  /*2ba0*/  MUFU.TANH R74, R58 ;  /* 0x0000003a004a7308 */ /* 0x000fea0000002400 */
[----:B------:R-:W-:Y:S03]  /*2bb0*/  HMMA.16816.F32 R24, R24, R62, R84 ;  /* 0x0000003e1818723c */ /* 0x000fe60000001854 */
[----:B------:R1:W1:Y:S05]  /*2bc0*/  MUFU.TANH R101, R2 ;  /* 0x0000000200657308 */ /* 0x00026a0000002400 */
[----:B------:R-:W-:-:S02]  /*2bd0*/  FMUL.FTZ R7, R16, c[0x0][0x320] ;  /* 0x0000c80010077a20 */ /* 0x000fc40000410000 */
[----:B------:R-:W-:Y:S02]  /*2be0*/  FMUL.FTZ R6, R17, c[0x0][0x320] ;  /* 0x0000c80011067a20 */ /* 0x000fe40000410000 */
[----:B-1----:R-:W-:-:S04]  /*2bf0*/  FMUL.FTZ R2, R75, c[0x0][0x320] ;  /* 0x0000c8004b027a20 */ /* 0x002fc80000410000 */
[----:B------:R1:W-:Y:S02]  /*2c00*/  MUFU.TANH R80, R2 ;  /* 0x0000000200507308 */ /* 0x0003e40000002400 */
[----:B-1----:R-:W-:-:S06]  /*2c10*/  FMUL.FTZ R2, R56, c[0x0][0x320] ;  /* 0x0000c80038027a20 */ /* 0x002fcc0000410000 */
[----:B------:R1:W-:Y:S02]  /*2c20*/  MUFU.TANH R81, R2 ;  /* 0x0000000200517308 */ /* 0x0003e40000002400 */
[----:B-1----:R-:W-:-:S06]  /*2c30*/  FMUL.FTZ R2, R57, c[0x0][0x320] ;  /* 0x0000c80039027a20 */ /* 0x002fcc0000410000 */
[----:B------:R1:W-:Y:S02]  /*2c40*/  MUFU.TANH R75, R2 ;  /* 0x00000002004b7308 */ /* 0x0003e40000002400 */
[----:B-1----:R-:W-:Y:S02]  /*2c50*/  FMUL.FTZ R2, R59, c[0x0][0x320] ;  /* 0x0000c8003b027a20 */ /* 0x002fe40000410000 */
[----:B------:R-:W1:Y:S01]  /*2c60*/  LDSM.16.M88.4 R56, [R221+0x2c00] ;  /* 0x002c0000dd38783b */ /* 0x000e620000000200 */
[----:B------:R-:W-:-:S04]  /*2c70*/  DEPBAR.LE SB0, 0x0 ;  /* 0x000080000000791a */ /* 0x000fc80000000000 */
[----:B------:R2:W-:Y:S02]  /*2c80*/  MUFU.TANH R73, R2 ;  /* 0x0000000200497308 */ /* 0x0005e40000002400 */
[----:B--2---:R-:W-:-:S06]  /*2c90*/  FMUL.FTZ R2, R68, c[0x0][0x320] ;  /* 0x0000c80044027a20 */ /* 0x004fcc0000410000 */
[----:B------:R2:W-:Y:S01]  /*2ca0*/  MUFU.TANH R72, R2 ;  /* 0x0000000200487308 */ /* 0x0005e20000002400 */
[----:B-1----:R-:W-:Y:S01]  /*2cb0*/  HMMA.16816.F32 R32, R20, R56, R32 ;  /* 0x000000381420723c */ /* 0x002fe20000001820 */
[----:B--2---:R-:W-:-:S06]  /*2cc0*/  FMUL.FTZ R2, R69, c[0x0][0x320] ;  /* 0x0000c80045027a20 */ /* 0x004fcc0000410000 */
[----:B------:R1:W-:Y:S01]  /*2cd0*/  MUFU.TANH R68, R2 ;  /* 0x0000000200447308 */ /* 0x0003e20000002400 */
[C---:B------:R-:W-:Y:S08]  /*2ce0*/  HMMA.16816.F32 R28, R8.reuse, R56, R28 ;  /* 0x00000038081c723c */ /* 0x040ff0000000181c */
[----:B------:R-:W-:Y:S01]  /*2cf0*/  HMMA.16816.F32 R12, R8, R58, R12 ;  /* 0x0000003a080c723c */ /* 0x000fe2000000180c */
[----:B------:R-:W-:Y:S01]  /*2d00*/  MUFU.TANH R9, R7 ;  /* 0x0000000700097308 */ /* 0x000fe20000002400 */
[----:B-1----:R-:W-:-:S06]  /*2d10*/  FMUL.FTZ R2, R70, c[0x0][0x320] ;  /* 0x0000c80046027a20 */ /* 0x002fcc0000410000 */
[----:B------:R-:W-:Y:S01]  /*2d20*/  HMMA.16816.F32 R24, R20, R58, R24 ;  /* 0x0000003a1418723c */ /* 0x000fe20000001818 */
[----:B------:R1:W-:Y:S08]  /*2d30*/  MUFU.TANH R65, R2 ;  /* 0x0000000200417308 */ /* 0x0003f00000002400 */
[----:B------:R2:W-:Y:S01]  /*2d40*/  MUFU.TANH R10, R6 ;  /* 0x00000006000a7308 */ /* 0x0005e20000002400 */
[----:B-1----:R-:W-:-:S07]  /*2d50*/  FMUL.FTZ R2, R71, c[0x0][0x320] ;  /* 0x0000c80047027a20 */ /* 0x002fce0000410000 */
[----:B------:R1:W-:Y:S07]  /*2d60*/  MUFU.TANH R64, R2 ;  /* 0x0000000200407308 */ /* 0x0003ee0000002400 */
[----:B------:R-:W-:Y:S02]  /*2d70*/  FMUL.FTZ R26, R26, c[0x0][0x320] ;  /* 0x0000c8001a1a7a20 */ /* 0x000fe40000410000 */
[----:B--2---:R-:W-:-:S04]  /*2d80*/  FMUL.FTZ R6, R29, c[0x0][0x320] ;  /* 0x0000c8001d067a20 */ /* 0x004fc80000410000 */
[----:B------:R-:W-:Y:S01]  /*2d90*/  MUFU.TANH R26, R26 ;  /* 0x0000001a001a7308 */ /* 0x000fe20000002400 */
[----:B-1----:R-:W-:-:S07]  /*2da0*/  FMUL.FTZ R2, R36, c[0x0][0x320] ;  /* 0x0000c80024027a20 */ /* 0x002fce0000410000 */
[----:B------:R1:W-:Y:S02]  /*2db0*/  MUFU.TANH R60, R2 ;  /* 0x00000002003c7308 */ /* 0x0003e40000002400 */
[----:B-1----:R-:W-:Y:S02]  /*2dc0*/  IMAD.IADD R2, R155, 0x1, -R3 ;  /* 0x000000019b027824 */ /* 0x002fe400078e0a03 */
[----:B------:R-:W-:-:S03]  /*2dd0*/  FMUL.FTZ R3, R37, c[0x0][0x320] ;  /* 0x0000c80025037a20 */ /* 0x000fc60000410000 */
[----:B------:R-:W-:Y:S01]  /*2de0*/  SHF.R.S32.HI R5, RZ, 0x1f, R2 ;  /* 0x0000001fff057819 */ /* 0x000fe20000011402 */
[----:B------:R1:W-:Y:S03]  /*2df0*/  MUFU.TANH R50, R3 ;  /* 0x0000000300327308 */ /* 0x0003e60000002400 */
[----:B-1----:R-:W-:Y:S01]  /*2e00*/  LEA.HI R3, R5, R2, RZ, 0x2 ;  /* 0x0000000205037211 */ /* 0x002fe200078f10ff */
[----:B------:R-:W-:-:S03]  /*2e10*/  FMUL.FTZ R5, R38, c[0x0][0x320] ;  /* 0x0000c80026057a20 */ /* 0x000fc60000410000 */
[----:B------:R-:W-:Y:S01]  /*2e20*/  LOP3.LUT R3, R3, 0x7ffffffc, RZ, 0xc0, !PT ;  /* 0x7ffffffc03037812 */ /* 0x000fe200078ec0ff */
[----:B------:R1:W-:Y:S04]  /*2e30*/  MUFU.TANH R49, R5 ;  /* 0x0000000500317308 */ /* 0x0003e80000002400 */
[----:B------:R-:W-:Y:S02]  /*2e40*/  IMAD.IADD R2, R2, 0x1, -R3 ;  /* 0x0000000102027824 */ /* 0x000fe400078e0a03 */
[----:B------:R-:W-:Y:S02]  /*2e50*/  FMUL.FTZ R3, R39, c[0x0][0x320] ;  /* 0x0000c80027037a20 */ /* 0x000fe40000410000 */
[----:B------:R-:W-:Y:S02]  /*2e60*/  IMAD R2, R2, -0x2, R144 ;  /* 0xfffffffe02027824 */ /* 0x000fe400078e0290 */
[----:B------:R2:W-:Y:S01]  /*2e70*/  MUFU.TANH R38, R3 ;  /* 0x0000000300267308 */ /* 0x0005e20000002400 */
[----:B------:R-:W-:Y:S02]  /*2e80*/  BAR.SYNC.DEFER_BLOCKING 0x0 ;  /* 0x0000000000007b1d */ /* 0x000fe40000010000 */
[----:B------:R-:W-:-:S02]  /*2e90*/  ISETP.GT.AND P0, PT, R2, RZ, PT ;  /* 0x000000ff0200720c */ /* 0x000fc40003f04270 */
[----:B------:R-:W-:Y:S01]  /*2ea0*/  ISETP.GT.AND P1, PT, R2, 0x1, PT ;  /* 0x000000010200780c */ /* 0x000fe20003f24270 */
[----:B-1----:R-:W-:Y:S01]  /*2eb0*/  FMUL.FTZ R5, R18, c[0x0][0x320] ;  /* 0x0000c80012057a20 */ /* 0x002fe20000410000 */
[----:B------:R-:W-:Y:S02]  /*2ec0*/  ISETP.GT.AND P3, PT, R2, 0x8, PT ;  /* 0x000000080200780c */ /* 0x000fe40003f64270 */
[----:B-----5:R-:W-:Y:S01]  /*2ed0*/  FSEL R16, R146, -INF , P0 ;  /* 0xff80000092107808 */ /* 0x020fe20000000000 */
[----:B------:R1:W5:Y:S01]  /*2ee0*/  MUFU.TANH R7, R5 ;  /* 0x0000000500077308 */ /* 0x0003620000002400 */
[----:B----4-:R-:W-:Y:S02]  /*2ef0*/  FSEL R17, R123, -INF , P1 ;  /* 0xff8000007b117808 */ /* 0x010fe40000800000 */
[----:B------:R-:W-:Y:S02]  /*2f00*/  ISETP.GT.AND P2, PT, R2, 0x9, PT ;  /* 0x000000090200780c */ /* 0x000fe40003f44270 */
[----:B------:R-:W-:Y:S01]  /*2f10*/  FSEL R18, R116, -INF , P3 ;  /* 0xff80000074127808 */ /* 0x000fe20001800000 */
[----:B--2---:R-:W-:Y:S01]  /*2f20*/  FMUL.FTZ R3, R19, c[0x0][0x320] ;  /* 0x0000c80013037a20 */ /* 0x004fe20000410000 */
[----:B------:R-:W-:-:S02]  /*2f30*/  FSEL R36, R122, -INF , P0 ;  /* 0xff8000007a247808 */ /* 0x000fc40000000000 */
[----:B------:R-:W-:Y:S01]  /*2f40*/  FSEL R46, R152, -INF , P0 ;  /* 0xff800000982e7808 */ /* 0x000fe20000000000 */
[----:B------:R2:W4:Y:S01]  /*2f50*/  MUFU.TANH R8, R3 ;  /* 0x0000000300087308 */ /* 0x0005220000002400 */
[----:B------:R-:W-:Y:S02]  /*2f60*/  FSEL R41, R154, -INF , P0 ;  /* 0xff8000009a297808 */ /* 0x000fe40000000000 */
[----:B------:R-:W-:Y:S02]  /*2f70*/  ISETP.GT.AND P0, PT, R2, 0x10, PT ;  /* 0x000000100200780c */ /* 0x000fe40003f04270 */
[----:B------:R-:W-:Y:S01]  /*2f80*/  FSEL R19, R114, -INF , P2 ;  /* 0xff80000072137808 */ /* 0x000fe20001000000 */
[----:B-1----:R-:W-:Y:S01]  /*2f90*/  FMUL.FTZ R5, R30, c[0x0][0x320] ;  /* 0x0000c8001e057a20 */ /* 0x002fe20000410000 */
[----:B------:R-:W-:Y:S02]  /*2fa0*/  FSEL R37, R120, -INF , P1 ;  /* 0xff80000078257808 */ /* 0x000fe40000800000 */
[----:B------:R-:W-:-:S02]  /*2fb0*/  FSEL R45, R147, -INF , P1 ;  /* 0xff800000932d7808 */ /* 0x000fc40000800000 */
[----:B------:R-:W-:Y:S02]  /*2fc0*/  FSEL R42, R153, -INF , P1 ;  /* 0xff800000992a7808 */ /* 0x000fe40000800000 */
[----:B------:R-:W-:Y:S02]  /*2fd0*/  ISETP.GT.AND P1, PT, R2, 0x11, PT ;  /* 0x000000110200780c */ /* 0x000fe40003f24270 */
[----:B---3--:R-:W-:Y:S01]  /*2fe0*/  FSEL R51, R97, -INF , P0 ;  /* 0xff80000061337808 */ /* 0x008fe20000000000 */
[----:B--2---:R-:W-:Y:S01]  /*2ff0*/  FMUL.FTZ R3, R32, c[0x0][0x320] ;  /* 0x0000c80020037a20 */ /* 0x004fe20000410000 */
[----:B------:R-:W-:Y:S02]  /*3000*/  FSEL R39, R113, -INF , P3 ;  /* 0xff80000071277808 */ /* 0x000fe40001800000 */
[----:B------:R-:W-:Y:S01]  /*3010*/  FSEL R47, R118, -INF , P3 ;  /* 0xff800000762f7808 */ /* 0x000fe20001800000 */
[----:B------:R1:W-:Y:S01]  /*3020*/  MUFU.TANH R32, R3 ;  /* 0x0000000300207308 */ /* 0x0003e20000002400 */
[----:B------:R-:W-:-:S02]  /*3030*/  FSEL R43, R121, -INF , P3 ;  /* 0xff800000792b7808 */ /* 0x000fc40001800000 */
[----:B------:R-:W-:Y:S02]  /*3040*/  ISETP.GT.AND P3, PT, R2, 0x18, PT ;  /* 0x000000180200780c */ /* 0x000fe40003f64270 */
[----:B------:R-:W-:Y:S02]  /*3050*/  FSEL R53, R96, -INF , P1 ;  /* 0xff80000060357808 */ /* 0x000fe40000800000 */
[----:B------:R-:W-:Y:S02]  /*3060*/  FSEL R40, R99, -INF , P2 ;  /* 0xff80000063287808 */ /* 0x000fe40001000000 */
[----:B------:R-:W-:Y:S02]  /*3070*/  FSEL R48, R117, -INF , P2 ;  /* 0xff80000075307808 */ /* 0x000fe40001000000 */
[----:B------:R-:W-:Y:S02]  /*3080*/  FSEL R44, R119, -INF , P2 ;  /* 0xff800000772c7808 */ /* 0x000fe40001000000 */
[----:B------:R-:W-:-:S02]  /*3090*/  ISETP.GT.AND P2, PT, R2, 0x19, PT ;  /* 0x000000190200780c */ /* 0x000fc40003f44270 */
[----:B------:R-:W-:Y:S01]  /*30a0*/  FSEL R52, R83, -INF , P3 ;  /* 0xff80000053347808 */ /* 0x000fe20001800000 */
[----:B-1----:R-:W-:Y:S01]  /*30b0*/  FMUL.FTZ R3, R28, c[0x0][0x320] ;  /* 0x0000c8001c037a20 */ /* 0x002fe20000410000 */
[----:B------:R-:W-:Y:S01]  /*30c0*/  FSEL R101, R101, -INF , P3 ;  /* 0xff80000065657808 */ /* 0x000fe20001800000 */
[----:B------:R1:W-:Y:S01]  /*30d0*/  MUFU.TANH R28, R5 ;  /* 0x00000005001c7308 */ /* 0x0003e20000002400 */
[----:B------:R-:W-:Y:S02]  /*30e0*/  FSEL R160, R160, -INF , P3 ;  /* 0xff800000a0a07808 */ /* 0x000fe40001800000 */
[----:B------:R-:W-:Y:S02]  /*30f0*/  FSEL R133, R133, -INF , P3 ;  /* 0xff80000085857808 */ /* 0x000fe40001800000 */
[----:B------:R-:W-:Y:S02]  /*3100*/  FSEL R55, R89, -INF , P0 ;  /* 0xff80000059377808 */ /* 0x000fe40000000000 */
[----:B------:R-:W-:Y:S01]  /*3110*/  FSEL R134, R134, -INF , P0 ;  /* 0xff80000086867808 */ /* 0x000fe20000000000 */
[----:B------:R2:W3:Y:S01]  /*3120*/  MUFU.TANH R11, R3 ;  /* 0x00000003000b7308 */ /* 0x0004e20000002400 */
[----:B------:R-:W-:-:S02]  /*3130*/  FSEL R106, R112, -INF , P0 ;  /* 0xff800000706a7808 */ /* 0x000fc40000000000 */
[C---:B------:R-:W-:Y:S02]  /*3140*/  ISETP.GT.AND P3, PT, R2.reuse, 0x28, PT ;  /* 0x000000280200780c */ /* 0x040fe40003f64270 */
[----:B------:R-:W-:Y:S02]  /*3150*/  ISETP.GT.AND P0, PT, R2, 0x20, PT ;  /* 0x000000200200780c */ /* 0x000fe40003f04270 */
[----:B------:R-:W-:Y:S01]  /*3160*/  FSEL R54, R82, -INF , P2 ;  /* 0xff80000052367808 */ /* 0x000fe20001000000 */
[----:B-1----:R-:W-:Y:S01]  /*3170*/  FMUL.FTZ R5, R12, c[0x0][0x320] ;  /* 0x0000c8000c057a20 */ /* 0x002fe20000410000 */
[----:B------:R-:W-:Y:S01]  /*3180*/  FSEL R100, R88, -INF , P1 ;  /* 0xff80000058647808 */ /* 0x000fe20000800000 */
[----:B------:R1:W1:Y:S01]  /*3190*/  MUFU.TANH R12, R6 ;  /* 0x00000006000c7308 */ /* 0x0002620000002400 */
[----:B------:R-:W-:Y:S02]  /*31a0*/  FSEL R135, R135, -INF , P1 ;  /* 0xff80000087877808 */ /* 0x000fe40000800000 */
[----:B------:R-:W-:-:S02]  /*31b0*/  FSEL R107, R98, -INF , P1 ;  /* 0xff800000626b7808 */ /* 0x000fc40000800000 */
[----:B-----5:R-:W-:Y:S02]  /*31c0*/  FSEL R176, R7, -INF , P3 ;  /* 0xff80000007b07808 */ /* 0x020fe40001800000 */
[----:B--2---:R-:W-:Y:S01]  /*31d0*/  FMNMX.FTZ R3, R16, R17, !PT ;  /* 0x0000001110037209 */ /* 0x004fe20007810000 */
[----:B------:R2:W5:Y:S01]  /*31e0*/  MUFU.TANH R7, R5 ;  /* 0x0000000500077308 */ /* 0x0005620000002400 */
[----:B------:R-:W-:Y:S02]  /*31f0*/  ISETP.GT.AND P1, PT, R2, 0x21, PT ;  /* 0x000000210200780c */ /* 0x000fe40003f24270 */
[----:B------:R-:W-:Y:S02]  /*3200*/  FMNMX.FTZ R3, R18, R3, !PT ;  /* 0x0000000312037209 */ /* 0x000fe40007810000 */
[----:B------:R-:W-:Y:S02]  /*3210*/  FSEL R173, R72, -INF , P0 ;  /* 0xff80000048ad7808 */ /* 0x000fe40000000000 */
[----:B------:R-:W-:Y:S01]  /*3220*/  FMNMX.FTZ R3, R19, R3, !PT ;  /* 0x0000000313037209 */ /* 0x000fe20007810000 */
[----:B-1----:R-:W-:Y:S01]  /*3230*/  FMUL.FTZ R6, R13, c[0x0][0x320] ;  /* 0x0000c8000d067a20 */ /* 0x002fe20000410000 */
[----:B------:R-:W-:Y:S01]  /*3240*/  FSEL R105, R80, -INF , P2 ;  /* 0xff80000050697808 */ /* 0x000fe20001000000 */
[----:B------:R-:W-:Y:S01]  /*3250*/  FMUL.FTZ R13, R27, c[0x0][0x320] ;  /* 0x0000c8001b0d7a20 */ /* 0x000fe20000410000 */
[----:B------:R-:W-:-:S02]  /*3260*/  FMNMX.FTZ R3, R51, R3, !PT ;  /* 0x0000000333037209 */ /* 0x000fc40007810000 */
[----:B------:R-:W-:Y:S01]  /*3270*/  FSEL R161, R161, -INF , P2 ;  /* 0xff800000a1a17808 */ /* 0x000fe20001000000 */
[----:B------:R-:W1:Y:S01]  /*3280*/  MUFU.TANH R6, R6 ;  /* 0x0000000600067308 */ /* 0x000e620000002400 */
[----:B------:R-:W-:Y:S02]  /*3290*/  FMNMX.FTZ R3, R53, R3, !PT ;  /* 0x0000000335037209 */ /* 0x000fe40007810000 */
[----:B------:R-:W-:Y:S02]  /*32a0*/  FSEL R132, R132, -INF , P2 ;  /* 0xff80000084847808 */ /* 0x000fe40001000000 */
[----:B------:R-:W-:Y:S02]  /*32b0*/  FMNMX.FTZ R3, R52, R3, !PT ;  /* 0x0000000334037209 */ /* 0x000fe40007810000 */
[----:B--2---:R-:W-:Y:S01]  /*32c0*/  FMNMX.FTZ R5, R36, R37, !PT ;  /* 0x0000002524057209 */ /* 0x004fe20007810000 */
[----:B------:R-:W-:Y:S01]  /*32d0*/  MUFU.TANH R13, R13 ;  /* 0x0000000d000d7308 */ /* 0x000fe20000002400 */
[----:B------:R-:W-:-:S02]  /*32e0*/  FMNMX.FTZ R3, R54, R3, !PT ;  /* 0x0000000336037209 */ /* 0x000fc40007810000 */
[----:B------:R-:W-:Y:S02]  /*32f0*/  ISETP.GT.AND P2, PT, R2, 0x29, PT ;  /* 0x000000290200780c */ /* 0x000fe40003f44270 */
[----:B------:R-:W-:Y:S02]  /*3300*/  FSEL R172, R68, -INF , P1 ;  /* 0xff80000044ac7808 */ /* 0x000fe40000800000 */
[----:B------:R-:W-:Y:S02]  /*3310*/  FMNMX.FTZ R3, R173, R3, !PT ;  /* 0x00000003ad037209 */ /* 0x000fe40007810000 */
[----:B------:R-:W-:Y:S02]  /*3320*/  FMNMX.FTZ R5, R39, R5, !PT ;  /* 0x0000000527057209 */ /* 0x000fe40007810000 */
[----:B------:R-:W-:Y:S02]  /*3330*/  FSEL R175, R65, -INF , P0 ;  /* 0xff80000041af7808 */ /* 0x000fe40000000000 */
[----:B------:R-:W-:-:S02]  /*3340*/  FSEL R191, R74, -INF , P0 ;  /* 0xff8000004abf7808 */ /* 0x000fc40000000000 */
[----:B------:R-:W-:Y:S02]  /*3350*/  FSEL R184, R81, -INF , P0 ;  /* 0xff80000051b87808 */ /* 0x000fe40000000000 */
[----:B------:R-:W-:Y:S02]  /*3360*/  FSEL R174, R64, -INF , P1 ;  /* 0xff80000040ae7808 */ /* 0x000fe40000800000 */
[----:B------:R-:W-:Y:S02]  /*3370*/  FSEL R190, R73, -INF , P1 ;  /* 0xff80000049be7808 */ /* 0x000fe40000800000 */
[----:B------:R-:W-:Y:S02]  /*3380*/  FSEL R186, R75, -INF , P1 ;  /* 0xff8000004bba7808 */ /* 0x000fe40000800000 */
[----:B------:R-:W-:Y:S02]  /*3390*/  FSEL R163, R9, -INF , P3 ;  /* 0xff80000009a37808 */ /* 0x000fe40001800000 */
[----:B------:R-:W-:-:S02]  /*33a0*/  FSEL R189, R49, -INF , P3 ;  /* 0xff80000031bd7808 */ /* 0x000fc40001800000 */
[----:B------:R-:W-:Y:S02]  /*33b0*/  FSEL R187, R60, -INF , P3 ;  /* 0xff8000003cbb7808 */ /* 0x000fe40001800000 */
[----:B----4-:R-:W-:Y:S02]  /*33c0*/  FSEL R179, R8, -INF , P2 ;  /* 0xff80000008b37808 */ /* 0x010fe40001000000 */
[----:B------:R-:W-:Y:S02]  /*33d0*/  FSEL R162, R10, -INF , P2 ;  /* 0xff8000000aa27808 */ /* 0x000fe40001000000 */
[----:B------:R-:W-:Y:S02]  /*33e0*/  FSEL R188, R38, -INF , P2 ;  /* 0xff80000026bc7808 */ /* 0x000fe40001000000 */
[----:B------:R-:W-:Y:S02]  /*33f0*/  FSEL R185, R50, -INF , P2 ;  /* 0xff80000032b97808 */ /* 0x000fe40001000000 */
[----:B------:R-:W-:-:S02]  /*3400*/  ISETP.GT.AND P0, PT, R2, 0x30, PT ;  /* 0x000000300200780c */ /* 0x000fc40003f04270 */
[C---:B------:R-:W-:Y:S02]  /*3410*/  ISETP.GT.AND P1, PT, R2.reuse, 0x31, PT ;  /* 0x000000310200780c */ /* 0x040fe40003f24270 */
[C---:B------:R-:W-:Y:S02]  /*3420*/  ISETP.GT.AND P3, PT, R2.reuse, 0x38, PT ;  /* 0x000000380200780c */ /* 0x040fe40003f64270 */
[----:B------:R-:W-:Y:S02]  /*3430*/  ISETP.GT.AND P2, PT, R2, 0x39, PT ;  /* 0x000000390200780c */ /* 0x000fe40003f44270 */
[----:B------:R-:W-:Y:S02]  /*3440*/  FMNMX.FTZ R2, R172, R3, !PT ;  /* 0x00000003ac027209 */ /* 0x000fe40007810000 */
[----:B------:R-:W-:Y:S01]  /*3450*/  FMNMX.FTZ R3, R40, R5, !PT ;  /* 0x0000000528037209 */ /* 0x000fe20007810000 */
[----:B------:R-:W-:Y:S01]  /*3460*/  FMUL.FTZ R5, R31, c[0x0][0x320] ;  /* 0x0000c8001f057a20 */ /* 0x000fe20000410000 */
[----:B------:R-:W-:-:S02]  /*3470*/  FMNMX.FTZ R2, R163, R2, !PT ;  /* 0x00000002a3027209 */ /* 0x000fc40007810000 */
[----:B------:R-:W-:Y:S02]  /*3480*/  FMNMX.FTZ R3, R55, R3, !PT ;  /* 0x0000000337037209 */ /* 0x000fe40007810000 */
[----:B---3--:R-:W-:Y:S02]  /*3490*/  FSEL R205, R11, -INF , P0 ;  /* 0xff8000000bcd7808 */ /* 0x008fe40000000000 */
[----:B------:R-:W-:Y:S01]  /*34a0*/  FMNMX.FTZ R2, R162, R2, !PT ;  /* 0x00000002a2027209 */ /* 0x000fe20007810000 */
[----:B------:R2:W3:Y:S01]  /*34b0*/  MUFU.TANH R11, R5 ;  /* 0x00000005000b7308 */ /* 0x0004e20000002400 */
[----:B------:R-:W-:Y:S02]  /*34c0*/  FMNMX.FTZ R3, R100, R3, !PT ;  /* 0x0000000364037209 */ /* 0x000fe40007810000 */
[----:B------:R-:W-:Y:S02]  /*34d0*/  FSEL R210, R12, -INF , P1 ;  /* 0xff8000000cd27808 */ /* 0x000fe40000800000 */
[----:B------:R-:W-:-:S02]  /*34e0*/  FMNMX.FTZ R2, R205, R2, !PT ;  /* 0x00000002cd027209 */ /* 0x000fc40007810000 */
[----:B------:R-:W-:Y:S02]  /*34f0*/  FMNMX.FTZ R3, R101, R3, !PT ;  /* 0x0000000365037209 */ /* 0x000fe40007810000 */
[----:B-----5:R-:W-:Y:S02]  /*3500*/  FSEL R211, R7, -INF , P3 ;  /* 0xff80000007d37808 */ /* 0x020fe40001800000 */
[----:B------:R-:W-:Y:S02]  /*3510*/  FMNMX.FTZ R2, R210, R2, !PT ;  /* 0x00000002d2027209 */ /* 0x000fe40007810000 */
[----:B------:R-:W-:Y:S02]  /*3520*/  FMNMX.FTZ R3, R105, R3, !PT ;  /* 0x0000000369037209 */ /* 0x000fe40007810000 */
[----:B-1----:R-:W-:Y:S01]  /*3530*/  FSEL R213, R6, -INF , P2 ;  /* 0xff80000006d57808 */ /* 0x002fe20001000000 */
[----:B--2---:R-:W-:Y:S01]  /*3540*/  FMUL.FTZ R5, R14, c[0x0][0x320] ;  /* 0x0000c8000e057a20 */ /* 0x004fe20000410000 */
[----:B------:R-:W-:-:S02]  /*3550*/  FMNMX.FTZ R2, R211, R2, !PT ;  /* 0x00000002d3027209 */ /* 0x000fc40007810000 */
[----:B------:R-:W-:Y:S01]  /*3560*/  FMNMX.FTZ R3, R175, R3, !PT ;  /* 0x00000003af037209 */ /* 0x000fe20007810000 */
[----:B------:R1:W2:Y:S01]  /*3570*/  MUFU.TANH R10, R5 ;  /* 0x00000005000a7308 */ /* 0x0002a20000002400 */
[----:B------:R-:W-:Y:S02]  /*3580*/  FMNMX.FTZ R6, R213, R2, !PT ;  /* 0x00000002d5067209 */ /* 0x000fe40007810000 */
[----:B------:R-:W-:Y:S02]  /*3590*/  FMNMX.FTZ R2, R174, R3, !PT ;  /* 0x00000003ae027209 */ /* 0x000fe40007810000 */
[----:B------:R-:W-:Y:S01]  /*35a0*/  FMNMX.FTZ R3, R41, R42, !PT ;  /* 0x0000002a29037209 */ /* 0x000fe20007810000 */
[----:B------:R-:W4:Y:S01]  /*35b0*/  SHFL.BFLY PT, R7, R6, 0x2, 0x1f ;  /* 0x0c401f0006077f89 */ /* 0x000f2200000e0000 */
[----:B------:R-:W-:Y:S02]  /*35c0*/  FMNMX.FTZ R2, R176, R2, !PT ;  /* 0x00000002b0027209 */ /* 0x000fe40007810000 */
[----:B------:R-:W-:-:S02]  /*35d0*/  FSEL R200, R28, -INF , P0 ;  /* 0xff8000001cc87808 */ /* 0x000fc40000000000 */
[----:B------:R-:W-:Y:S02]  /*35e0*/  FMNMX.FTZ R2, R179, R2, !PT ;  /* 0x00000002b3027209 */ /* 0x000fe40007810000 */
[----:B------:R-:W-:Y:S02]  /*35f0*/  FMNMX.FTZ R3, R43, R3, !PT ;  /* 0x000000032b037209 */ /* 0x000fe40007810000 */
[----:B---3--:R-:W-:Y:S01]  /*3600*/  FSEL R203, R11, -INF , P1 ;  /* 0xff8000000bcb7808 */ /* 0x008fe20000800000 */
[----:B-1----:R-:W-:Y:S01]  /*3610*/  FMUL.FTZ R5, R15, c[0x0][0x320] ;  /* 0x0000c8000f057a20 */ /* 0x002fe20000410000 */
[----:B------:R-:W-:Y:S02]  /*3620*/  FMNMX.FTZ R2, R200, R2, !PT ;  /* 0x00000002c8027209 */ /* 0x000fe40007810000 */
[----:B------:R-:W-:Y:S01]  /*3630*/  FMNMX.FTZ R3, R44, R3, !PT ;  /* 0x000000032c037209 */ /* 0x000fe20007810000 */
[----:B------:R1:W3:Y:S01]  /*3640*/  MUFU.TANH R8, R5 ;  /* 0x0000000500087308 */ /* 0x0002e20000002400 */
[----:B--2---:R-:W-:-:S02]  /*3650*/  FSEL R201, R10, -INF , P3 ;  /* 0xff8000000ac97808 */ /* 0x004fc40001800000 */
[----:B------:R-:W-:Y:S02]  /*3660*/  FMNMX.FTZ R2, R203, R2, !PT ;  /* 0x00000002cb027209 */ /* 0x000fe40007810000 */
[----:B------:R-:W-:Y:S02]  /*3670*/  FMNMX.FTZ R3, R106, R3, !PT ;  /* 0x000000036a037209 */ /* 0x000fe40007810000 */
[----:B------:R-:W-:Y:S02]  /*3680*/  FMNMX.FTZ R2, R201, R2, !PT ;  /* 0x00000002c9027209 */ /* 0x000fe40007810000 */
[----:B------:R-:W-:Y:S02]  /*3690*/  FMNMX.FTZ R3, R107, R3, !PT ;  /* 0x000000036b037209 */ /* 0x000fe40007810000 */
[----:B----4-:R-:W-:Y:S02]  /*36a0*/  FMNMX.FTZ R6, R6, R7, !PT ;  /* 0x0000000706067209 */ /* 0x010fe40007810000 */
[----:B------:R-:W-:-:S02]  /*36b0*/  FMNMX.FTZ R3, R133, R3, !PT ;  /* 0x0000000385037209 */ /* 0x000fc40007810000 */
[----:B------:R-:W-:Y:S01]  /*36c0*/  FSEL R208, R32, -INF , P0 ;  /* 0xff80000020d07808 */ /* 0x000fe20000000000 */
[----:B-1----:R-:W-:Y:S01]  /*36d0*/  FMUL.FTZ R5, R34, c[0x0][0x320] ;  /* 0x0000c80022057a20 */ /* 0x002fe20000410000 */
[----:B---3--:R-:W-:Y:S01]  /*36e0*/  FSEL R209, R8, -INF , P2 ;  /* 0xff80000008d17808 */ /* 0x008fe20001000000 */
[----:B------:R-:W-:Y:S01]  /*36f0*/  FMUL.FTZ R8, R24, c[0x0][0x320] ;  /* 0x0000c80018087a20 */ /* 0x000fe20000410000 */
[----:B------:R-:W1:Y:S01]  /*3700*/  SHFL.BFLY PT, R102, R6, 0x1, 0x1f ;  /* 0x0c201f0006667f89 */ /* 0x000e6200000e0000 */
[----:B------:R2:W3:Y:S01]  /*3710*/  MUFU.TANH R9, R5 ;  /* 0x0000000500097308 */ /* 0x0004e20000002400 */
[----:B------:R-:W-:Y:S02]  /*3720*/  FSEL R214, R26, -INF , P3 ;  /* 0xff8000001ad67808 */ /* 0x000fe40001800000 */
[----:B------:R-:W-:-:S05]  /*3730*/  FSEL R212, R13, -INF , P2 ;  /* 0xff8000000dd47808 */ /* 0x000fca0001000000 */
[----:B------:R4:W5:Y:S01]  /*3740*/  MUFU.TANH R12, R8 ;  /* 0x00000008000c7308 */ /* 0x0009620000002400 */
[----:B--2---:R-:W-:Y:S01]  /*3750*/  FMUL.FTZ R5, R33, c[0x0][0x320] ;  /* 0x0000c80021057a20 */ /* 0x004fe20000410000 */
[----:B---3--:R-:W-:Y:S02]  /*3760*/  FSEL R237, R9, -INF , P0 ;  /* 0xff80000009ed7808 */ /* 0x008fe40000000000 */
[----:B------:R-:W-:-:S04]  /*3770*/  ISETP.GE.AND P0, PT, R145, 0x41, PT ;  /* 0x000000419100780c */ /* 0x000fc80003f06270 */
[----:B------:R2:W3:Y:S01]  /*3780*/  MUFU.TANH R11, R5 ;  /* 0x00000005000b7308 */ /* 0x0004e20000002400 */
[----:B-1----:R-:W-:Y:S01]  /*3790*/  FMNMX.FTZ R102, R6, R102, !PT ;  /* 0x0000006606667209 */ /* 0x002fe20007810000 */
[----:B----4-:R-:W-:Y:S01]  /*37a0*/  FMUL.FTZ R8, R25, c[0x0][0x320] ;  /* 0x0000c80019087a20 */ /* 0x010fe20000410000 */
[----:B-----5:R-:W-:-:S05]  /*37b0*/  FSEL R215, R12, -INF , P3 ;  /* 0xff8000000cd77808 */ /* 0x020fca0001800000 */
[----:B------:R1:W4:Y:S01]  /*37c0*/  MUFU.TANH R10, R8 ;  /* 0x00000008000a7308 */ /* 0x0003220000002400 */
[----:B------:R-:W-:Y:S01]  /*37d0*/  FMUL.FTZ R12, R102, c[0x0][0x2d0] ;  /* 0x0000b400660c7a20 */ /* 0x000fe20000410000 */
[----:B--2---:R-:W-:Y:S02]  /*37e0*/  FMNMX.FTZ R5, R209, R2, !PT ;  /* 0x00000002d1057209 */ /* 0x004fe40007810000 */
[----:B------:R-:W-:Y:S02]  /*37f0*/  FMNMX.FTZ R2, R132, R3, !PT ;  /* 0x0000000384027209 */ /* 0x000fe40007810000 */
[----:B------:R-:W-:Y:S01]  /*3800*/  FMNMX.FTZ R3, R46, R45, !PT ;  /* 0x0000002d2e037209 */ /* 0x000fe20007810000 */
[----:B------:R-:W2:Y:S01]  /*3810*/  SHFL.BFLY PT, R7, R5, 0x2, 0x1f ;  /* 0x0c401f0005077f89 */ /* 0x000ea200000e0000 */
[----:B------:R-:W-:Y:S02]  /*3820*/  FMNMX.FTZ R2, R184, R2, !PT ;  /* 0x00000002b8027209 */ /* 0x000fe40007810000 */
[----:B------:R-:W-:Y:S01]  /*3830*/  FMNMX.FTZ R3, R47, R3, !PT ;  /* 0x000000032f037209 */ /* 0x000fe20007810000 */
[----:B-1----:R-:W-:Y:S01]  /*3840*/  FMUL.FTZ R8, R35, c[0x0][0x320] ;  /* 0x0000c80023087a20 */ /* 0x002fe20000410000 */
[----:B------:R-:W-:-:S02]  /*3850*/  FMNMX.FTZ R2, R186, R2, !PT ;  /* 0x00000002ba027209 */ /* 0x000fc40007810000 */
[----:B------:R-:W-:Y:S02]  /*3860*/  FMNMX.FTZ R3, R48, R3, !PT ;  /* 0x0000000330037209 */ /* 0x000fe40007810000 */
[----:B------:R-:W-:Y:S02]  /*3870*/  FMNMX.FTZ R2, R187, R2, !PT ;  /* 0x00000002bb027209 */ /* 0x000fe40007810000 */
[----:B------:R-:W-:Y:S02]  /*3880*/  FMNMX.FTZ R3, R134, R3, !PT ;  /* 0x0000000386037209 */ /* 0x000fe40007810000 */
[----:B------:R-:W-:Y:S02]  /*3890*/  FMNMX.FTZ R2, R185, R2, !PT ;  /* 0x00000002b9027209 */ /* 0x000fe40007810000 */
[----:B------:R-:W-:Y:S02]  /*38a0*/  FMNMX.FTZ R3, R135, R3, !PT ;  /* 0x0000000387037209 */ /* 0x000fe40007810000 */
[----:B---3--:R-:W-:-:S02]  /*38b0*/  FSEL R15, R11, -INF , P1 ;  /* 0xff8000000b0f7808 */ /* 0x008fc40000800000 */
[----:B------:R-:W-:Y:S01]  /*38c0*/  FMNMX.FTZ R2, R208, R2, !PT ;  /* 0x00000002d0027209 */ /* 0x000fe20007810000 */
[----:B------:R1:W3:Y:S01]  /*38d0*/  MUFU.TANH R11, R8 ;  /* 0x00000008000b7308 */ /* 0x0002e20000002400 */
[----:B------:R-:W-:Y:S02]  /*38e0*/  FMNMX.FTZ R3, R160, R3, !PT ;  /* 0x00000003a0037209 */ /* 0x000fe40007810000 */
[----:B------:R-:W-:Y:S02]  /*38f0*/  FMNMX.FTZ R2, R15, R2, !PT ;  /* 0x000000020f027209 */ /* 0x000fe40007810000 */
[----:B--2---:R-:W-:Y:S02]  /*3900*/  FMNMX.FTZ R9, R5, R7, !PT ;  /* 0x0000000705097209 */ /* 0x004fe40007810000 */
[----:B------:R-:W-:Y:S02]  /*3910*/  FMNMX.FTZ R5, R161, R3, !PT ;  /* 0x00000003a1057209 */ /* 0x000fe40007810000 */
[----:B----4-:R-:W-:-:S02]  /*3920*/  FSEL R222, R10, -INF , P2 ;  /* 0xff8000000ade7808 */ /* 0x010fc40001000000 */
[----:B------:R-:W-:Y:S02]  /*3930*/  FMNMX.FTZ R3, R215, R2, !PT ;  /* 0x00000002d7037209 */ /* 0x000fe40007810000 */
[----:B------:R-:W-:Y:S02]  /*3940*/  FMNMX.FTZ R5, R191, R5, !PT ;  /* 0x00000005bf057209 */ /* 0x000fe40007810000 */
[----:B------:R-:W-:Y:S02]  /*3950*/  @P0 LEA.HI.SX32 R2, R250, 0xfffffffe, 0x1a ;  /* 0xfffffffefa020811 */ /* 0x000fe400078fd2ff */
[----:B------:R-:W-:Y:S02]  /*3960*/  FMNMX.FTZ R10, R222, R3, !PT ;  /* 0x00000003de0a7209 */ /* 0x000fe40007810000 */
[----:B------:R-:W-:Y:S01]  /*3970*/  FMNMX.FTZ R3, R190, R5, !PT ;  /* 0x00000005be037209 */ /* 0x000fe20007810000 */
[----:B------:R-:W-:Y:S01]  /*3980*/  @P0 IMAD R6, R157, R2, RZ ;  /* 0x000000029d060224 */ /* 0x000fe200078e02ff */
[----:B------:R-:W-:Y:S01]  /*3990*/  @P0 SHF.R.S32.HI R7, RZ, 0x1f, R2 ;  /* 0x0000001fff070819 */ /* 0x000fe20000011402 */
[----:B-1----:R-:W1:Y:S01]  /*39a0*/  SHFL.BFLY PT, R8, R10, 0x2, 0x1f ;  /* 0x0c401f000a087f89 */ /* 0x002e6200000e0000 */
[----:B------:R-:W-:Y:S01]  /*39b0*/  FMNMX.FTZ R5, R189, R3, !PT ;  /* 0x00000003bd057209 */ /* 0x000fe20007810000 */
[----:B------:R-:W-:Y:S01]  /*39c0*/  @P0 IMAD.WIDE.U32 R2, R2, R159, R166 ;  /* 0x0000009f02020225 */ /* 0x000fe200078e00a6 */
[----:B---3--:R-:W-:-:S02]  /*39d0*/  FSEL R223, R11, -INF , P1 ;  /* 0xff8000000bdf7808 */ /* 0x008fc40000800000 */
[----:B------:R-:W-:Y:S01]  /*39e0*/  FMNMX.FTZ R5, R188, R5, !PT ;  /* 0x00000005bc057209 */ /* 0x000fe20007810000 */
[----:B------:R-:W-:Y:S01]  /*39f0*/  @P0 IMAD R7, R7, R159, R6 ;  /* 0x0000009f07070224 */ /* 0x000fe200078e0206 */
[----:B------:R-:W-:Y:S01]  /*3a00*/  FSETP.NEU.FTZ.AND P1, PT, R102, -INF , PT ;  /* 0xff8000006600780b */ /* 0x000fe20003f3d000 */
[----:B------:R-:W2:Y:S02]  /*3a10*/  SHFL.BFLY PT, R11, R9, 0x1, 0x1f ;  /* 0x0c201f00090b7f89 */ /* 0x000ea400000e0000 */
[----:B------:R-:W-:Y:S01]  /*3a20*/  @P0 IMAD.IADD R7, R3, 0x1, R7 ;  /* 0x0000000103070824 */ /* 0x000fe200078e0207 */
[----:B------:R-:W-:Y:S02]  /*3a30*/  FMNMX.FTZ R3, R237, R5, !PT ;  /* 0x00000005ed037209 */ /* 0x000fe40007810000 */
[----:B------:R-:W-:Y:S02]  /*3a40*/  FSEL R12, R12, RZ, P1 ;  /* 0x000000ff0c0c7208 */ /* 0x000fe40000800000 */
[----:B------:R-:W-:-:S02]  /*3a50*/  FMNMX.FTZ R3, R223, R3, !PT ;  /* 0x00000003df037209 */ /* 0x000fc40007810000 */
[----:B------:R-:W-:Y:S01]  /*3a60*/  @P0 LEA R6, P1, R2, c[0x0][0x1c8], 0x1 ;  /* 0x0000720002060a11 */ /* 0x000fe200078208ff */
[--C-:B------:R-:W-:Y:S01]  /*3a70*/  FFMA.FTZ R5, R16, c[0x0][0x2d0], -R12.reuse ;  /* 0x0000b40010057a23 */ /* 0x100fe2000001080c */
[----:B------:R-:W-:Y:S02]  /*3a80*/  FMNMX.FTZ R3, R214, R3, !PT ;  /* 0x00000003d6037209 */ /* 0x000fe40007810000 */
[----:B------:R-:W-:Y:S01]  /*3a90*/  @P0 LEA.HI.X R7, R2, c[0x0][0x1cc], R7, 0x1, P1 ;  /* 0x0000730002070a11 */ /* 0x000fe200008f0c07 */
[----:B------:R3:W-:Y:S01]  /*3aa0*/  MUFU.EX2 R249, R5 ;  /* 0x0000000500f97308 */ /* 0x0007e20000000800 */
[--C-:B------:R-:W-:Y:S01]  /*3ab0*/  FFMA.FTZ R2, R17, c[0x0][0x2d0], -R12.reuse ;  /* 0x0000b40011027a23 */ /* 0x100fe2000001080c */
[----:B-1----:R-:W-:Y:S02]  /*3ac0*/  FMNMX.FTZ R10, R10, R8, !PT ;  /* 0x000000080a0a7209 */ /* 0x002fe40007810000 */
[----:B------:R-:W-:Y:S01]  /*3ad0*/  @P0 LEA R8, P1, R158, R6, 0x1 ;  /* 0x000000069e080211 */ /* 0x000fe200078208ff */
[----:B------:R1:W-:Y:S03]  /*3ae0*/  @P0 LDGSTS.E.BYPASS.LTC128B.128 [R233+0x3100], [R6.64], !P4 ;  /* 0x0310000006e90fae */ /* 0x0003e6000e101d44 */
[----:B------:R2:W4:Y:S01]  /*3af0*/  MUFU.EX2 R247, R2 ;  /* 0x0000000200f77308 */ /* 0x0005220000000800 */
[----:B------:R1:W-:Y:S04]  /*3b00*/  @P0 LDGSTS.E.BYPASS.LTC128B.128 [R233+0x4100], [R6.64+0x40], !P6 ;  /* 0x0410004006e90fae */ /* 0x0003e8000f101d44 */
[----:B------:R1:W-:Y:S01]  /*3b10*/  @P0 LDGSTS.E.BYPASS.LTC128B.128 [R233+0x5100], [R6.64+0x80], !P5 ;  /* 0x0510008006e90fae */ /* 0x0003e2000e901d44 */
[----:B---3--:R-:W-:Y:S01]  /*3b20*/  FMNMX.FTZ R5, R212, R3, !PT ;  /* 0x00000003d4057209 */ /* 0x008fe20007810000 */
[----:B------:R-:W-:-:S02]  /*3b30*/  FFMA.FTZ R3, R18, c[0x0][0x2d0], -R12 ;  /* 0x0000b40012037a23 */ /* 0x000fc4000001080c */
[----:B------:R-:W3:Y:S02]  /*3b40*/  SHFL.BFLY PT, R14, R10, 0x1, 0x1f ;  /* 0x0c201f000a0e7f89 */ /* 0x000ee400000e0000 */
[----:B------:R5:W-:Y:S02]  /*3b50*/  MUFU.EX2 R246, R3 ;  /* 0x0000000300f67308 */ /* 0x000be40000000800 */
[----:B------:R-:W1:Y:S01]  /*3b60*/  SHFL.BFLY PT, R13, R5, 0x2, 0x1f ;  /* 0x0c401f00050d7f89 */ /* 0x000e6200000e0000 */
[----:B--2---:R-:W-:Y:S01]  /*3b70*/  FMNMX.FTZ R2, R9, R11, !PT ;  /* 0x0000000b09027209 */ /* 0x004fe20007810000 */
[----:B------:R-:W-:Y:S01]  /*3b80*/  FFMA.FTZ R11, R19, c[0x0][0x2d0], -R12 ;  /* 0x0000b400130b7a23 */ /* 0x000fe2000001080c */
[----:B------:R-:W-:Y:S02]  /*3b90*/  @P0 LEA.HI.X R9, R158, R7, R164, 0x1, P1 ;  /* 0x000000079e090211 */ /* 0x000fe400008f0ca4 */
[C---:B------:R-:W-:Y:S01]  /*3ba0*/  FSETP.NEU.FTZ.AND P1, PT, R2.reuse, -INF , PT ;  /* 0xff8000000200780b */ /* 0x040fe20003f3d000 */
[----:B------:R2:W1:Y:S02]  /*3bb0*/  MUFU.EX2 R248, R11 ;  /* 0x0000000b00f87308 */ /* 0x0004640000000800 */
[----:B------:R4:W-:Y:S04]  /*3bc0*/  @P0 LDGSTS.E.BYPASS.LTC128B.128 [R233+0x3900], [R8.64], !P4 ;  /* 0x0390000008e90fae */ /* 0x0009e8000e101d44 */
[----:B------:R4:W-:Y:S01]  /*3bd0*/  @P0 LDGSTS.E.BYPASS.LTC128B.128 [R233+0x4900], [R8.64+0x40], !P6 ;  /* 0x0490004008e90fae */ /* 0x0009e2000f101d44 */
[----:B-----5:R-:W-:-:S03]  /*3be0*/  FMUL.FTZ R3, R2, c[0x0][0x2d0] ;  /* 0x0000b40002037a20 */ /* 0x020fc60000410000 */
[----:B------:R4:W-:Y:S02]  /*3bf0*/  @P0 LDGSTS.E.BYPASS.LTC128B.128 [R233+0x5900], [R8.64+0x80], !P5 ;  /* 0x0590008008e90fae */ /* 0x0009e4000e901d44 */
[----:B------:R-:W-:Y:S02]  /*3c00*/  FSEL R3, R3, RZ, P1 ;  /* 0x000000ff03037208 */ /* 0x000fe40000800000 */
[----:B------:R-:W-:Y:S01]  /*3c10*/  LDSM.16.MT88.4 R24, [R217+0x100] ;  /* 0x00010000d918783b */ /* 0x000fe20000004200 */
[----:B---3--:R-:W-:Y:S02]  /*3c20*/  FMNMX.FTZ R104, R10, R14, !PT ;  /* 0x0000000e0a687209 */ /* 0x008fe40007810000 */
[----:B-1----:R-:W-:Y:S01]  /*3c30*/  FMNMX.FTZ R4, R5, R13, !PT ;  /* 0x0000000d05047209 */ /* 0x002fe20007810000 */
[--C-:B------:R-:W-:Y:S01]  /*3c40*/  FFMA.FTZ R6, R37, c[0x0][0x2d0], -R3.reuse ;  /* 0x0000b40025067a23 */ /* 0x100fe20000010803 */
[----:B------:R-:W-:Y:S01]  /*3c50*/  LDSM.16.MT88.4 R16, [R218+0x100] ;  /* 0x00010000da10783b */ /* 0x000fe20000004200 */
[--C-:B--2---:R-:W-:Y:S01]  /*3c60*/  FFMA.FTZ R11, R36, c[0x0][0x2d0], -R3.reuse ;  /* 0x0000b400240b7a23 */ /* 0x104fe20000010803 */
[----:B------:R-:W-:Y:S01]  /*3c70*/  FSETP.NEU.FTZ.AND P1, PT, R104, -INF , PT ;  /* 0xff8000006800780b */ /* 0x000fe20003f3d000 */
[----:B------:R1:W-:Y:S01]  /*3c80*/  MUFU.EX2 R243, R6 ;  /* 0x0000000600f37308 */ /* 0x0003e20000000800 */
[--C-:B------:R-:W-:Y:S01]  /*3c90*/  FFMA.FTZ R0, R39, c[0x0][0x2d0], -R3.reuse ;  /* 0x0000b40027007a23 */ /* 0x100fe20000010803 */
[----:B------:R-:W-:Y:S01]  /*3ca0*/  LDSM.16.MT88.4 R20, [R217+0x1100] ;  /* 0x00110000d914783b */ /* 0x000fe20000004200 */
[----:B------:R-:W-:-:S03]  /*3cb0*/  FFMA.FTZ R5, R40, c[0x0][0x2d0], -R3 ;  /* 0x0000b40028057a23 */ /* 0x000fc60000010803 */
[----:B------:R-:W-:Y:S02]  /*3cc0*/  LDSM.16.MT88.4 R28, [R218+0x1100] ;  /* 0x00110000da1c783b */ /* 0x000fe40000004200 */
[----:B------:R2:W-:Y:S02]  /*3cd0*/  MUFU.EX2 R242, R0 ;  /* 0x0000000000f27308 */ /* 0x0005e40000000800 */
[----:B------:R-:W-:Y:S04]  /*3ce0*/  LDSM.16.MT88.4 R32, [R217+0x2100] ;  /* 0x00210000d920783b */ /* 0x000fe80000004200 */
[----:B------:R-:W-:Y:S02]  /*3cf0*/  LDSM.16.MT88.4 R36, [R218+0x2100] ;  /* 0x00210000da24783b */ /* 0x000fe40000004200 */
[----:B------:R-:W-:Y:S02]  /*3d00*/  MUFU.EX2 R245, R11 ;  /* 0x0000000b00f57308 */ /* 0x000fe40000000800 */
[----:B-1----:R-:W1:Y:S04]  /*3d10*/  SHFL.BFLY PT, R6, R4, 0x1, 0x1f ;  /* 0x0c201f0004067f89 */ /* 0x002e6800000e0000 */
[----:B------:R-:W0:Y:S01]  /*3d20*/  LDGDEPBAR ;  /* 0x00000000000079af */ /* 0x000e220000000000 */
[----:B--2---:R-:W-:Y:S01]  /*3d30*/  FMUL.FTZ R0, R104, c[0x0][0x2d0] ;  /* 0x0000b40068007a20 */ /* 0x004fe20000410000 */
[----:B------:R2:W3:Y:S04]  /*3d40*/  MUFU.EX2 R244, R5 ;  /* 0x0000000500f47308 */ /* 0x0004e80000000800 */
[----:B------:R-:W-:-:S05]  /*3d50*/  FSEL R0, R0, RZ, P1 ;  /* 0x000000ff00007208 */ /* 0x000fca0000800000 */
[----:B----4-:R-:W-:-:S04]  /*3d60*/  FFMA.FTZ R9, R43, c[0x0][0x2d0], -R0 ;  /* 0x0000b4002b097a23 */ /* 0x010fc80000010800 */
[----:B------:R-:W-:Y:S01]  /*3d70*/  MUFU.EX2 R240, R9 ;  /* 0x0000000900f07308 */ /* 0x000fe20000000800 */
[----:B--2---:R-:W-:Y:S01]  /*3d80*/  FFMA.FTZ R5, R41, c[0x0][0x2d0], -R0 ;  /* 0x0000b40029057a23 */ /* 0x004fe20000010800 */
[----:B-1----:R-:W-:Y:S02]  /*3d90*/  FMNMX.FTZ R103, R4, R6, !PT ;  /* 0x0000000604677209 */ /* 0x002fe40007810000 */
[----:B------:R-:W-:Y:S02]  /*3da0*/  F2FP.PACK_AB R4, R247, R249 ;  /* 0x000000f9f704723e */ /* 0x000fe400000000ff */
[C---:B------:R-:W-:Y:S01]  /*3db0*/  FSETP.NEU.FTZ.AND P1, PT, R103.reuse, -INF , PT ;  /* 0xff8000006700780b */ /* 0x040fe20003f3d000 */
[----:B------:R-:W-:Y:S01]  /*3dc0*/  FMUL.FTZ R8, R103, c[0x0][0x2d0] ;  /* 0x0000b40067087a20 */ /* 0x000fe20000410000 */
[----:B------:R1:W-:Y:S01]  /*3dd0*/  MUFU.EX2 R239, R5 ;  /* 0x0000000500ef7308 */ /* 0x0003e20000000800 */
[----:B------:R-:W-:Y:S02]  /*3de0*/  F2FP.PACK_AB R6, R248, R246 ;  /* 0x000000f6f806723e */ /* 0x000fe400000000ff */
[----:B---3--:R-:W-:-:S02]  /*3df0*/  F2FP.PACK_AB R7, R244, R242 ;  /* 0x000000f2f407723e */ /* 0x008fc400000000ff */
[----:B------:R-:W-:Y:S01]  /*3e00*/  FSEL R13, R8, RZ, P1 ;  /* 0x000000ff080d7208 */ /* 0x000fe20000800000 */
[----:B------:R-:W-:-:S04]  /*3e10*/  FFMA.FTZ R8, R44, c[0x0][0x2d0], -R0 ;  /* 0x0000b4002c087a23 */ /* 0x000fc80000010800 */
[----:B------:R2:W3:Y:S01]  /*3e20*/  MUFU.EX2 R241, R8 ;  /* 0x0000000800f17308 */ /* 0x0004e20000000800 */
[----:B-1----:R-:W-:Y:S02]  /*3e30*/  FFMA.FTZ R5, R42, c[0x0][0x2d0], -R0 ;  /* 0x0000b4002a057a23 */ /* 0x002fe40000010800 */
[----:B------:R-:W-:Y:S05]  /*3e40*/  LDSM.16.MT88.4 R40, [R218+0x2500] ;  /* 0x00250000da28783b */ /* 0x000fea0000004200 */
[----:B------:R1:W-:Y:S01]  /*3e50*/  MUFU.EX2 R232, R5 ;  /* 0x0000000500e87308 */ /* 0x0003e20000000800 */
[----:B--2---:R-:W-:Y:S01]  /*3e60*/  FFMA.FTZ R8, R46, c[0x0][0x2d0], -R13 ;  /* 0x0000b4002e087a23 */ /* 0x004fe2000001080d */
[----:B---3--:R-:W-:-:S06]  /*3e70*/  F2FP.PACK_AB R10, R241, R240 ;  /* 0x000000f0f10a723e */ /* 0x008fcc00000000ff */
[----:B------:R2:W-:Y:S01]  /*3e80*/  MUFU.EX2 R229, R8 ;  /* 0x0000000800e57308 */ /* 0x0005e20000000800 */
[----:B-1----:R-:W-:-:S07]  /*3e90*/  F2FP.PACK_AB R5, R243, R245 ;  /* 0x000000f5f305723e */ /* 0x002fce00000000ff */
[----:B------:R-:W-:Y:S01]  /*3ea0*/  HMMA.16816.F32 R120, R4, R24, RZ ;  /* 0x000000180478723c */ /* 0x000fe200000018ff */
[----:B--2---:R-:W-:-:S04]  /*3eb0*/  FFMA.FTZ R8, R45, c[0x0][0x2d0], -R13 ;  /* 0x0000b4002d087a23 */ /* 0x004fc8000001080d */
[----:B------:R1:W2:Y:S03]  /*3ec0*/  MUFU.EX2 R228, R8 ;  /* 0x0000000800e47308 */ /* 0x0002a60000000800 */
[C---:B------:R-:W-:Y:S08]  /*3ed0*/  HMMA.16816.F32 R116, R4.reuse, R16, RZ ;  /* 0x000000100474723c */ /* 0x040ff000000018ff */
[----:B------:R-:W-:Y:S01]  /*3ee0*/  HMMA.16816.F32 R112, R4, R20, RZ ;  /* 0x000000140470723c */ /* 0x000fe200000018ff */
[----:B-1----:R-:W-:-:S07]  /*3ef0*/  FFMA.FTZ R8, R47, c[0x0][0x2d0], -R13 ;  /* 0x0000b4002f087a23 */ /* 0x002fce000001080d */
[C---:B------:R-:W-:Y:S01]  /*3f00*/  HMMA.16816.F32 R108, R4.reuse, R28, RZ ;  /* 0x0000001c046c723c */ /* 0x040fe200000018ff */
[----:B--2---:R-:W-:Y:S01]  /*3f10*/  F2FP.PACK_AB R9, R228, R229 ;  /* 0x000000e5e409723e */ /* 0x004fe200000000ff */
[----:B------:R1:W-:Y:S06]  /*3f20*/  MUFU.EX2 R231, R8 ;  /* 0x0000000800e77308 */ /* 0x0003ec0000000800 */
[C---:B------:R-:W-:Y:S08]  /*3f30*/  HMMA.16816.F32 R96, R4.reuse, R32, RZ ;  /* 0x000000200460723c */ /* 0x040ff000000018ff */
[----:B------:R-:W-:Y:S01]  /*3f40*/  HMMA.16816.F32 R92, R4, R36, RZ ;  /* 0x00000024045c723c */ /* 0x000fe200000018ff */
[----:B-1----:R-:W-:-:S04]  /*3f50*/  FFMA.FTZ R8, R48, c[0x0][0x2d0], -R13 ;  /* 0x0000b40030087a23 */ /* 0x002fc8000001080d */
[----:B------:R1:W2:Y:S03]  /*3f60*/  MUFU.EX2 R238, R8 ;  /* 0x0000000800ee7308 */ /* 0x0002a60000000800 */
[C---:B------:R-:W-:Y:S08]  /*3f70*/  HMMA.16816.F32 R88, R4.reuse, R26, RZ ;  /* 0x0000001a0458723c */ /* 0x040ff000000018ff */
[----:B------:R-:W-:Y:S01]  /*3f80*/  HMMA.16816.F32 R84, R4, R18, RZ ;  /* 0x000000120454723c */ /* 0x000fe200000018ff */
[----:B-1----:R-:W-:-:S07]  /*3f90*/  F2FP.PACK_AB R8, R232, R239 ;  /* 0x000000efe808723e */ /* 0x002fce00000000ff */
[----:B------:R-:W-:Y:S01]  /*3fa0*/  HMMA.16816.F32 R80, R4, R22, RZ ;  /* 0x000000160450723c */ /* 0x000fe200000018ff */
[----:B--2---:R-:W-:-:S07]  /*3fb0*/  F2FP.PACK_AB R11, R238, R231 ;  /* 0x000000e7ee0b723e */ /* 0x004fce00000000ff */
[C---:B------:R-:W-:Y:S08]  /*3fc0*/  HMMA.16816.F32 R76, R4.reuse, R30, RZ ;  /* 0x0000001e044c723c */ /* 0x040ff000000018ff */
[C---:B------:R-:W-:Y:S08]  /*3fd0*/  HMMA.16816.F32 R72, R4.reuse, R34, RZ ;  /* 0x000000220448723c */ /* 0x040ff000000018ff */
[----:B------:R-:W-:Y:S07]  /*3fe0*/  HMMA.16816.F32 R64, R4, R38, RZ ;  /* 0x000000260440723c */ /* 0x000fee00000018ff */
[--C-:B------:R-:W-:Y:S01]  /*3ff0*/  FFMA.FTZ R4, R51, c[0x0][0x2d0], -R12.reuse ;  /* 0x0000b40033047a23 */ /* 0x100fe2000001080c */
[C---:B------:R-:W-:Y:S03]  /*4000*/  HMMA.16816.F32 R68, R8.reuse, R24, RZ ;  /* 0x000000180844723c */ /* 0x040fe600000018ff */
[----:B------:R1:W-:Y:S05]  /*4010*/  MUFU.EX2 R230, R4 ;  /* 0x0000000400e67308 */ /* 0x0003ea0000000800 */
[C---:B------:R-:W-:Y:S01]  /*4020*/  HMMA.16816.F32 R136, R8.reuse, R26, RZ ;  /* 0x0000001a0888723c */ /* 0x040fe200000018ff */
[----:B------:R-:W2:Y:S07]  /*4030*/  LDSM.16.MT88.4 R24, [R217+0x500] ;  /* 0x00050000d918783b */ /* 0x000eae0000004200 */
[----:B------:R-:W-:Y:S01]  /*4040*/  HMMA.16816.F32 R60, R8, R16, RZ ;  /* 0x00000010083c723c */ /* 0x000fe200000018ff */
[----:B-1----:R-:W-:-:S04]  /*4050*/  FFMA.FTZ R4, R53, c[0x0][0x2d0], -R12 ;  /* 0x0000b40035047a23 */ /* 0x002fc8000001080c */
[----:B------:R1:W-:Y:S03]  /*4060*/  MUFU.EX2 R236, R4 ;  /* 0x0000000400ec7308 */ /* 0x0003e60000000800 */
[C---:B------:R-:W-:Y:S01]  /*4070*/  HMMA.16816.F32 R128, R8.reuse, R18, RZ ;  /* 0x000000120880723c */ /* 0x040fe200000018ff */
[----:B------:R-:W-:Y:S07]  /*4080*/  LDSM.16.MT88.4 R16, [R217+0x1500] ;  /* 0x00150000d910783b */ /* 0x000fee0000004200 */
[----:B------:R-:W-:Y:S01]  /*4090*/  HMMA.16816.F32 R56, R8, R20, RZ ;  /* 0x000000140838723c */ /* 0x000fe200000018ff */
[----:B-1----:R-:W-:-:S07]  /*40a0*/  FFMA.FTZ R4, R52, c[0x0][0x2d0], -R12 ;  /* 0x0000b40034047a23 */ /* 0x002fce000001080c */
[C---:B------:R-:W-:Y:S01]  /*40b0*/  HMMA.16816.F32 R124, R8.reuse, R22, RZ ;  /* 0x00000016087c723c */ /* 0x040fe200000018ff */
[----:B------:R-:W1:Y:S01]  /*40c0*/  LDSM.16.MT88.4 R20, [R218+0x500] ;  /* 0x00050000da14783b */ /* 0x000e620000004200 */
[----:B------:R3:W-:Y:S06]  /*40d0*/  MUFU.EX2 R235, R4 ;  /* 0x0000000400eb7308 */ /* 0x0007ec0000000800 */
[C---:B------:R-:W-:Y:S08]  /*40e0*/  HMMA.16816.F32 R140, R8.reuse, R30, RZ ;  /* 0x0000001e088c723c */ /* 0x040ff000000018ff */
[----:B------:R-:W-:Y:S01]  /*40f0*/  HMMA.16816.F32 R48, R8, R32, RZ ;  /* 0x000000200830723c */ /* 0x000fe200000018ff */
[----:B---3--:R-:W-:-:S04]  /*4100*/  FFMA.FTZ R4, R54, c[0x0][0x2d0], -R12 ;  /* 0x0000b40036047a23 */ /* 0x008fc8000001080c */
[----:B------:R3:W4:Y:S03]  /*4110*/  MUFU.EX2 R234, R4 ;  /* 0x0000000400ea7308 */ /* 0x0007260000000800 */
[C---:B------:R-:W-:Y:S01]  /*4120*/  HMMA.16816.F32 R152, R8.reuse, R34, RZ ;  /* 0x000000220898723c */ /* 0x040fe200000018ff */
[----:B------:R-:W5:Y:S07]  /*4130*/  LDSM.16.MT88.4 R32, [R217+0x2500] ;  /* 0x00250000d920783b */ /* 0x000f6e0000004200 */
[----:B------:R-:W-:Y:S01]  /*4140*/  HMMA.16816.F32 R44, R8, R36, RZ ;  /* 0x00000024082c723c */ /* 0x000fe200000018ff */
[----:B---3--:R-:W-:-:S07]  /*4150*/  FFMA.FTZ R4, R55, c[0x0][0x2d0], -R3 ;  /* 0x0000b40037047a23 */ /* 0x008fce0000010803 */
[C---:B------:R-:W-:Y:S01]  /*4160*/  HMMA.16816.F32 R156, R8.reuse, R38, RZ ;  /* 0x00000026089c723c */ /* 0x040fe200000018ff */
[----:B----4-:R-:W-:Y:S01]  /*4170*/  F2FP.PACK_AB R6, R234, R235 ;  /* 0x000000ebea06723e */ /* 0x010fe200000000ff */
[----:B------:R-:W-:Y:S01]  /*4180*/  LDSM.16.MT88.4 R36, [R218+0x2900] ;  /* 0x00290000da24783b */ /* 0x000fe20000004200 */
[----:B------:R3:W-:Y:S05]  /*4190*/  MUFU.EX2 R224, R4 ;  /* 0x0000000400e07308 */ /* 0x0007ea0000000800 */
[----:B------:R-:W-:Y:S01]  /*41a0*/  HMMA.16816.F32 R52, R8, R28, RZ ;  /* 0x0000001c0834723c */ /* 0x000fe200000018ff */
[----:B------:R-:W4:Y:S06]  /*41b0*/  LDSM.16.MT88.4 R28, [R218+0x1500] ;  /* 0x00150000da1c783b */ /* 0x000f2c0000004200 */
[----:B------:R-:W-:-:S02]  /*41c0*/  FFMA.FTZ R8, R133, c[0x0][0x2d0], -R0 ;  /* 0x0000b40085087a23 */ /* 0x000fc40000010800 */
[----:B------:R-:W-:Y:S02]  /*41d0*/  FADD.FTZ R9, R229, R228 ;  /* 0x000000e4e5097221 */ /* 0x000fe40000010000 */
[----:B------:R1:W-:Y:S01]  /*41e0*/  MUFU.EX2 R204, R8 ;  /* 0x0000000800cc7308 */ /* 0x0003e20000000800 */
[----:B---3--:R-:W-:Y:S02]  /*41f0*/  FFMA.FTZ R4, R100, c[0x0][0x2d0], -R3 ;  /* 0x0000b40064047a23 */ /* 0x008fe40000010803 */
[----:B------:R-:W-:-:S05]  /*4200*/  FADD.FTZ R11, R231, R9 ;  /* 0x00000009e70b7221 */ /* 0x000fca0000010000 */
[----:B------:R3:W2:Y:S01]  /*4210*/  MUFU.EX2 R227, R4 ;  /* 0x0000000400e37308 */ /* 0x0006a20000000800 */
[----:B-1----:R-:W-:-:S07]  /*4220*/  FFMA.FTZ R8, R132, c[0x0][0x2d0], -R0 ;  /* 0x0000b40084087a23 */ /* 0x002fce0000010800 */
[----:B------:R1:W-:Y:S01]  /*4230*/  MUFU.EX2 R202, R8 ;  /* 0x0000000800ca7308 */ /* 0x0003e20000000800 */
[----:B---3--:R-:W-:Y:S01]  /*4240*/  FFMA.FTZ R4, R101, c[0x0][0x2d0], -R3 ;  /* 0x0000b40065047a23 */ /* 0x008fe20000010803 */
[----:B--2---:R-:W-:-:S06]  /*4250*/  F2FP.PACK_AB R5, R227, R224 ;  /* 0x000000e0e305723e */ /* 0x004fcc00000000ff */
[----:B------:R2:W-:Y:S01]  /*4260*/  MUFU.EX2 R226, R4 ;  /* 0x0000000400e27308 */ /* 0x0005e20000000800 */
[----:B-1----:R-:W-:-:S07]  /*4270*/  FFMA.FTZ R8, R134, c[0x0][0x2d0], -R13 ;  /* 0x0000b40086087a23 */ /* 0x002fce000001080d */
[----:B------:R1:W-:Y:S01]  /*4280*/  MUFU.EX2 R198, R8 ;  /* 0x0000000800c67308 */ /* 0x0003e20000000800 */
[----:B--2---:R-:W-:-:S07]  /*4290*/  FFMA.FTZ R4, R105, c[0x0][0x2d0], -R3 ;  /* 0x0000b40069047a23 */ /* 0x004fce0000010803 */
[----:B------:R2:W3:Y:S01]  /*42a0*/  MUFU.EX2 R225, R4 ;  /* 0x0000000400e17308 */ /* 0x0004e20000000800 */
[----:B-1----:R-:W-:-:S07]  /*42b0*/  FFMA.FTZ R8, R135, c[0x0][0x2d0], -R13 ;  /* 0x0000b40087087a23 */ /* 0x002fce000001080d */
[----:B------:R1:W-:Y:S01]  /*42c0*/  MUFU.EX2 R199, R8 ;  /* 0x0000000800c77308 */ /* 0x0003e20000000800 */
[----:B--2---:R-:W-:Y:S01]  /*42d0*/  FFMA.FTZ R4, R106, c[0x0][0x2d0], -R0 ;  /* 0x0000b4006a047a23 */ /* 0x004fe20000010800 */
[----:B---3--:R-:W-:-:S06]  /*42e0*/  F2FP.PACK_AB R7, R225, R226 ;  /* 0x000000e2e107723e */ /* 0x008fcc00000000ff */
[----:B------:R2:W-:Y:S01]  /*42f0*/  MUFU.EX2 R207, R4 ;  /* 0x0000000400cf7308 */ /* 0x0005e20000000800 */
[----:B-1----:R-:W-:-:S07]  /*4300*/  FFMA.FTZ R8, R160, c[0x0][0x2d0], -R13 ;  /* 0x0000b400a0087a23 */ /* 0x002fce000001080d */
[----:B------:R1:W-:Y:S01]  /*4310*/  MUFU.EX2 R197, R8 ;  /* 0x0000000800c57308 */ /* 0x0003e20000000800 */
[----:B--2---:R-:W-:-:S07]  /*4320*/  FFMA.FTZ R4, R107, c[0x0][0x2d0], -R0 ;  /* 0x0000b4006b047a23 */ /* 0x004fce0000010800 */
[----:B------:R2:W3:Y:S01]  /*4330*/  MUFU.EX2 R206, R4 ;  /* 0x0000000400ce7308 */ /* 0x0004e20000000800 */
[----:B-1----:R-:W-:-:S07]  /*4340*/  FFMA.FTZ R8, R161, c[0x0][0x2d0], -R13 ;  /* 0x0000b400a1087a23 */ /* 0x002fce000001080d */
[----:B------:R1:W1:Y:S01]  /*4350*/  MUFU.EX2 R196, R8 ;  /* 0x0000000800c47308 */ /* 0x0002620000000800 */
[----:B--2---:R-:W-:-:S07]  /*4360*/  F2FP.PACK_AB R4, R236, R230 ;  /* 0x000000e6ec04723e */ /* 0x004fce00000000ff */
[----:B------:R-:W-:Y:S01]  /*4370*/  HMMA.16816.F32 R168, R4, R24, R120 ;  /* 0x0000001804a8723c */ /* 0x000fe20000001878 */
[----:B-1----:R-:W-:-:S07]  /*4380*/  FFMA.FTZ R8, R173, c[0x0][0x2d0], -R12 ;  /* 0x0000b400ad087a23 */ /* 0x002fce000001080c */
[C---:B------:R-:W-:Y:S01]  /*4390*/  HMMA.16816.F32 R164, R4.reuse, R20, R116 ;  /* 0x0000001404a4723c */ /* 0x040fe20000001874 */
[----:B------:R1:W-:Y:S07]  /*43a0*/  MUFU.EX2 R195, R8 ;  /* 0x0000000800c37308 */ /* 0x0003ee0000000800 */
[C---:B------:R-:W-:Y:S08]  /*43b0*/  HMMA.16816.F32 R148, R4.reuse, R16, R112 ;  /* 0x000000100494723c */ /* 0x040ff00000001870 */
[----:B-----5:R-:W-:Y:S01]  /*43c0*/  HMMA.16816.F32 R120, R4, R32, R96 ;  /* 0x000000200478723c */ /* 0x020fe20000001860 */
[----:B-1----:R-:W-:-:S04]  /*43d0*/  FFMA.FTZ R8, R172, c[0x0][0x2d0], -R12 ;  /* 0x0000b400ac087a23 */ /* 0x002fc8000001080c */
[----:B------:R1:W2:Y:S03]  /*43e0*/  MUFU.EX2 R194, R8 ;  /* 0x0000000800c27308 */ /* 0x0002a60000000800 */
[C---:B------:R-:W-:Y:S08]  /*43f0*/  HMMA.16816.F32 R112, R4.reuse, R40, R92 ;  /* 0x000000280470723c */ /* 0x040ff0000000185c */
[----:B------:R-:W-:Y:S01]  /*4400*/  HMMA.16816.F32 R116, R4, R26, R88 ;  /* 0x0000001a0474723c */ /* 0x000fe20000001858 */
[----:B-1----:R-:W-:-:S07]  /*4410*/  FFMA.FTZ R8, R163, c[0x0][0x2d0], -R12 ;  /* 0x0000b400a3087a23 */ /* 0x002fce000001080c */
[C---:B------:R-:W-:Y:S01]  /*4420*/  HMMA.16816.F32 R132, R4.reuse, R22, R84 ;  /* 0x000000160484723c */ /* 0x040fe20000001854 */
[----:B------:R1:W-:Y:S07]  /*4430*/  MUFU.EX2 R193, R8 ;  /* 0x0000000800c17308 */ /* 0x0003ee0000000800 */
[C---:B----4-:R-:W-:Y:S08]  /*4440*/  HMMA.16816.F32 R144, R4.reuse, R28, R108 ;  /* 0x0000001c0490723c */ /* 0x050ff0000000186c */
[----:B------:R-:W-:Y:S01]  /*4450*/  HMMA.16816.F32 R96, R4, R18, R80 ;  /* 0x000000120460723c */ /* 0x000fe20000001850 */
[----:B-1----:R-:W-:-:S04]  /*4460*/  FFMA.FTZ R8, R162, c[0x0][0x2d0], -R12 ;  /* 0x0000b400a2087a23 */ /* 0x002fc8000001080c */
[----:B------:R1:W4:Y:S03]  /*4470*/  MUFU.EX2 R192, R8 ;  /* 0x0000000800c07308 */ /* 0x0003260000000800 */
[C---:B------:R-:W-:Y:S08]  /*4480*/  HMMA.16816.F32 R92, R4.reuse, R30, R76 ;  /* 0x0000001e045c723c */ /* 0x040ff0000000184c */
[----:B------:R-:W-:Y:S01]  /*4490*/  HMMA.16816.F32 R88, R4, R34, R72 ;  /* 0x000000220458723c */ /* 0x000fe20000001848 */
[----:B-1----:R-:W-:-:S07]  /*44a0*/  FFMA.FTZ R8, R175, c[0x0][0x2d0], -R3 ;  /* 0x0000b400af087a23 */ /* 0x002fce0000010803 */
[----:B------:R-:W-:Y:S01]  /*44b0*/  HMMA.16816.F32 R84, R4, R42, R64 ;  /* 0x0000002a0454723c */ /* 0x000fe20000001840 */
[----:B------:R1:W-:Y:S06]  /*44c0*/  MUFU.EX2 R178, R8 ;  /* 0x0000000800b27308 */ /* 0x0003ec0000000800 */
[----:B---3--:R-:W-:Y:S02]  /*44d0*/  F2FP.PACK_AB R4, R206, R207 ;  /* 0x000000cfce04723e */ /* 0x008fe400000000ff */
[----:B------:R-:W-:Y:S02]  /*44e0*/  F2FP.PACK_AB R6, R202, R204 ;  /* 0x000000ccca06723e */ /* 0x000fe400000000ff */
[----:B------:R-:W-:-:S02]  /*44f0*/  F2FP.PACK_AB R5, R199, R198 ;  /* 0x000000c6c705723e */ /* 0x000fc400000000ff */
[----:B------:R-:W-:Y:S01]  /*4500*/  F2FP.PACK_AB R7, R196, R197 ;  /* 0x000000c5c407723e */ /* 0x000fe200000000ff */
[----:B-1----:R-:W-:-:S06]  /*4510*/  FFMA.FTZ R8, R174, c[0x0][0x2d0], -R3 ;  /* 0x0000b400ae087a23 */ /* 0x002fcc0000010803 */
[C---:B------:R-:W-:Y:S01]  /*4520*/  HMMA.16816.F32 R80, R4.reuse, R24, R68 ;  /* 0x000000180450723c */ /* 0x040fe20000001844 */
[----:B------:R1:W3:Y:S07]  /*4530*/  MUFU.EX2 R177, R8 ;  /* 0x0000000800b17308 */ /* 0x0002ee0000000800 */
[C---:B------:R-:W-:Y:S08]  /*4540*/  HMMA.16816.F32 R64, R4.reuse, R32, R48 ;  /* 0x000000200440723c */ /* 0x040ff00000001830 */
[----:B------:R-:W-:Y:S01]  /*4550*/  HMMA.16816.F32 R76, R4, R20, R60 ;  /* 0x00000014044c723c */ /* 0x000fe2000000183c */
[----:B-1----:R-:W-:-:S04]  /*4560*/  FFMA.FTZ R8, R176, c[0x0][0x2d0], -R3 ;  /* 0x0000b400b0087a23 */ /* 0x002fc80000010803 */
[----:B------:R1:W-:Y:S03]  /*4570*/  MUFU.EX2 R175, R8 ;  /* 0x0000000800af7308 */ /* 0x0003e60000000800 */
[C---:B------:R-:W-:Y:S08]  /*4580*/  HMMA.16816.F32 R72, R4.reuse, R16, R56 ;  /* 0x000000100448723c */ /* 0x040ff00000001838 */
[----:B------:R-:W-:Y:S01]  /*4590*/  HMMA.16816.F32 R68, R4, R28, R52 ;  /* 0x0000001c0444723c */ /* 0x000fe20000001834 */
[----:B-1----:R-:W-:-:S07]  /*45a0*/  FFMA.FTZ R8, R179, c[0x0][0x2d0], -R3 ;  /* 0x0000b400b3087a23 */ /* 0x002fce0000010803 */
[C---:B------:R-:W-:Y:S01]  /*45b0*/  HMMA.16816.F32 R180, R4.reuse, R40, R44 ;  /* 0x0000002804b4723c */ /* 0x040fe2000000182c */
[----:B------:R1:W5:Y:S07]  /*45c0*/  MUFU.EX2 R176, R8 ;  /* 0x0000000800b07308 */ /* 0x00036e0000000800 */
[C---:B------:R-:W-:Y:S01]  /*45d0*/  HMMA.16816.F32 R48, R4.reuse, R18, R124 ;  /* 0x000000120430723c */ /* 0x040fe2000000187c */
[----:B------:R-:W2:Y:S07]  /*45e0*/  LDSM.16.MT88.4 R16, [R218+0x900] ;  /* 0x00090000da10783b */ /* 0x000eae0000004200 */
[C---:B------:R-:W-:Y:S01]  /*45f0*/  HMMA.16816.F32 R60, R4.reuse, R26, R136 ;  /* 0x0000001a043c723c */ /* 0x040fe20000001888 */
[--C-:B-1----:R-:W-:Y:S01]  /*4600*/  FFMA.FTZ R8, R184, c[0x0][0x2d0], -R0.reuse ;  /* 0x0000b400b8087a23 */ /* 0x102fe20000010800 */
[----:B------:R-:W1:Y:S03]  /*4610*/  LDSM.16.MT88.4 R24, [R217+0x900] ;  /* 0x00090000d918783b */ /* 0x000e660000004200 */
[----:B------:R3:W-:Y:S01]  /*4620*/  MUFU.EX2 R174, R8 ;  /* 0x0000000800ae7308 */ /* 0x0007e20000000800 */
[----:B------:R-:W-:Y:S02]  /*4630*/  LDSM.16.MT88.4 R136, [R218+0xd00] ;  /* 0x000d0000da88783b */ /* 0x000fe40000004200 */
[C---:B------:R-:W-:Y:S02]  /*4640*/  HMMA.16816.F32 R52, R4.reuse, R22, R128 ;  /* 0x000000160434723c */ /* 0x040fe40000001880 */
[----:B------:R-:W1:Y:S06]  /*4650*/  LDSM.16.MT88.4 R20, [R217+0x1900] ;  /* 0x00190000d914783b */ /* 0x000e6c0000004200 */
[----:B------:R-:W-:Y:S01]  /*4660*/  HMMA.16816.F32 R44, R4, R30, R140 ;  /* 0x0000001e042c723c */ /* 0x000fe2000000188c */
[----:B------:R-:W1:Y:S01]  /*4670*/  LDSM.16.MT88.4 R28, [R218+0x1900] ;  /* 0x00190000da1c783b */ /* 0x000e620000004200 */
[----:B---3--:R-:W-:-:S06]  /*4680*/  FFMA.FTZ R8, R186, c[0x0][0x2d0], -R0 ;  /* 0x0000b400ba087a23 */ /* 0x008fcc0000010800 */
[C---:B------:R-:W-:Y:S01]  /*4690*/  HMMA.16816.F32 R56, R4.reuse, R34, R152 ;  /* 0x000000220438723c */ /* 0x040fe20000001898 */
[----:B------:R3:W1:Y:S01]  /*46a0*/  MUFU.EX2 R107, R8 ;  /* 0x00000008006b7308 */ /* 0x0006620000000800 */
[----:B------:R-:W1:Y:S04]  /*46b0*/  LDSM.16.MT88.4 R32, [R217+0x2900] ;  /* 0x00290000d920783b */ /* 0x000e680000004200 */
[----:B------:R-:W1:Y:S02]  /*46c0*/  LDSM.16.MT88.4 R152, [R217+0x1d00] ;  /* 0x001d0000d998783b */ /* 0x000e640000004200 */
[----:B------:R-:W-:Y:S07]  /*46d0*/  HMMA.16816.F32 R40, R4, R42, R156 ;  /* 0x0000002a0428723c */ /* 0x000fee000000189c */
[----:B--2---:R-:W-:Y:S01]  /*46e0*/  F2FP.PACK_AB R4, R194, R195 ;  /* 0x000000c3c204723e */ /* 0x004fe200000000ff */
[----:B---3--:R-:W-:Y:S01]  /*46f0*/  FFMA.FTZ R8, R187, c[0x0][0x2d0], -R0 ;  /* 0x0000b400bb087a23 */ /* 0x008fe20000010800 */
[----:B----4-:R-:W-:-:S02]  /*4700*/  F2FP.PACK_AB R6, R192, R193 ;  /* 0x000000c1c006723e */ /* 0x010fc400000000ff */
[----:B------:R-:W-:Y:S01]  /*4710*/  F2FP.PACK_AB R5, R177, R178 ;  /* 0x000000b2b105723e */ /* 0x000fe200000000ff */
[----:B------:R2:W-:Y:S01]  /*4720*/  MUFU.EX2 R172, R8 ;  /* 0x0000000800ac7308 */ /* 0x0005e20000000800 */
[----:B-----5:R-:W-:-:S07]  /*4730*/  F2FP.PACK_AB R7, R176, R175 ;  /* 0x000000afb007723e */ /* 0x020fce00000000ff */
[----:B------:R-:W-:Y:S01]  /*4740*/  HMMA.16816.F32 R128, R4, R16, R164 ;  /* 0x000000100480723c */ /* 0x000fe200000018a4 */
[----:B--2---:R-:W-:-:S07]  /*4750*/  FFMA.FTZ R8, R185, c[0x0][0x2d0], -R0 ;  /* 0x0000b400b9087a23 */ /* 0x004fce0000010800 */
[C---:B-1----:R-:W-:Y:S01]  /*4760*/  HMMA.16816.F32 R108, R4.reuse, R24, R168 ;  /* 0x00000018046c723c */ /* 0x042fe200000018a8 */
[----:B------:R-:W-:Y:S01]  /*4770*/  LDSM.16.MT88.4 R168, [R218+0x1d00] ;  /* 0x001d0000daa8783b */ /* 0x000fe20000004200 */
[----:B------:R1:W2:Y:S06]  /*4780*/  MUFU.EX2 R173, R8 ;  /* 0x0000000800ad7308 */ /* 0x0002ac0000000800 */
[C---:B------:R-:W-:Y:S08]  /*4790*/  HMMA.16816.F32 R148, R4.reuse, R20, R148 ;  /* 0x000000140494723c */ /* 0x040ff00000001894 */
[----:B------:R-:W-:Y:S01]  /*47a0*/  HMMA.16816.F32 R160, R4, R28, R144 ;  /* 0x0000001c04a0723c */ /* 0x000fe20000001890 */
[----:B-1----:R-:W-:-:S04]  /*47b0*/  FFMA.FTZ R8, R191, c[0x0][0x2d0], -R13 ;  /* 0x0000b400bf087a23 */ /* 0x002fc8000001080d */
[----:B------:R1:W-:Y:S03]  /*47c0*/  MUFU.EX2 R106, R8 ;  /* 0x00000008006a7308 */ /* 0x0003e60000000800 */
[C---:B------:R-:W-:Y:S01]  /*47d0*/  HMMA.16816.F32 R184, R4.reuse, R32, R120 ;  /* 0x0000002004b8723c */ /* 0x040fe20000001878 */
[----:B------:R-:W-:Y:S07]  /*47e0*/  LDSM.16.MT88.4 R120, [R217+0xd00] ;  /* 0x000d0000d978783b */ /* 0x000fee0000004200 */
[----:B------:R-:W-:Y:S01]  /*47f0*/  HMMA.16816.F32 R116, R4, R26, R116 ;  /* 0x0000001a0474723c */ /* 0x000fe20000001874 */
[----:B-1----:R-:W-:-:S07]  /*4800*/  FFMA.FTZ R8, R190, c[0x0][0x2d0], -R13 ;  /* 0x0000b400be087a23 */ /* 0x002fce000001080d */
[C---:B------:R-:W-:Y:S01]  /*4810*/  HMMA.16816.F32 R132, R4.reuse, R18, R132 ;  /* 0x000000120484723c */ /* 0x040fe20000001884 */
[----:B------:R1:W3:Y:S07]  /*4820*/  MUFU.EX2 R105, R8 ;  /* 0x0000000800697308 */ /* 0x0002ee0000000800 */
[C---:B------:R-:W-:Y:S08]  /*4830*/  HMMA.16816.F32 R96, R4.reuse, R22, R96 ;  /* 0x000000160460723c */ /* 0x040ff00000001860 */
[----:B------:R-:W-:Y:S01]  /*4840*/  HMMA.16816.F32 R164, R4, R30, R92 ;  /* 0x0000001e04a4723c */ /* 0x000fe2000000185c */
[----:B-1----:R-:W-:-:S04]  /*4850*/  FFMA.FTZ R8, R189, c[0x0][0x2d0], -R13 ;  /* 0x0000b400bd087a23 */ /* 0x002fc8000001080d */
[----:B------:R1:W-:Y:S03]  /*4860*/  MUFU.EX2 R101, R8 ;  /* 0x0000000800657308 */ /* 0x0003e60000000800 */
[----:B------:R-:W-:Y:S01]  /*4870*/  HMMA.16816.F32 R88, R4, R34, R88 ;  /* 0x000000220458723c */ /* 0x000fe20000001858 */
[----:B-1----:R-:W-:-:S07]  /*4880*/  FFMA.FTZ R8, R188, c[0x0][0x2d0], -R13 ;  /* 0x0000b400bc087a23 */ /* 0x002fce000001080d */
[C---:B------:R-:W-:Y:S01]  /*4890*/  HMMA.16816.F32 R188, R4.reuse, R36, R112 ;  /* 0x0000002404bc723c */ /* 0x040fe20000001870 */
[----:B------:R1:W4:Y:S07]  /*48a0*/  MUFU.EX2 R100, R8 ;  /* 0x0000000800647308 */ /* 0x00032e0000000800 */
[----:B------:R-:W-:Y:S07]  /*48b0*/  HMMA.16816.F32 R112, R4, R38, R84 ;  /* 0x000000260470723c */ /* 0x000fee0000001854 */
[----:B------:R-:W-:-:S02]  /*48c0*/  F2FP.PACK_AB R4, R107, R174 ;  /* 0x000000ae6b04723e */ /* 0x000fc400000000ff */
[----:B--2---:R-:W-:Y:S01]  /*48d0*/  F2FP.PACK_AB R6, R173, R172 ;  /* 0x000000acad06723e */ /* 0x004fe200000000ff */
[----:B-1----:R-:W-:Y:S01]  /*48e0*/  FFMA.FTZ R8, R205, c[0x0][0x2d0], -R12 ;  /* 0x0000b400cd087a23 */ /* 0x002fe2000001080c */
[----:B---3--:R-:W-:Y:S02]  /*48f0*/  F2FP.PACK_AB R5, R105, R106 ;  /* 0x0000006a6905723e */ /* 0x008fe400000000ff */
[----:B----4-:R-:W-:-:S07]  /*4900*/  F2FP.PACK_AB R7, R100, R101 ;  /* 0x000000656407723e */ /* 0x010fce00000000ff */
[C---:B------:R-:W-:Y:S01]  /*4910*/  HMMA.16816.F32 R60, R4.reuse, R26, R60 ;  /* 0x0000001a043c723c */ /* 0x040fe2000000183c */
[----:B------:R1:W-:Y:S07]  /*4920*/  MUFU.EX2 R27, R8 ;  /* 0x00000008001b7308 */ /* 0x0003ee0000000800 */
[C---:B------:R-:W-:Y:S01]  /*4930*/  HMMA.16816.F32 R156, R4.reuse, R24, R80 ;  /* 0x00000018049c723c */ /* 0x040fe20000001850 */
[----:B------:R-:W2:Y:S07]  /*4940*/  LDSM.16.MT88.4 R80, [R217+0x2d00] ;  /* 0x002d0000d950783b */ /* 0x000eae0000004200 */
[----:B------:R-:W-:Y:S01]  /*4950*/  HMMA.16816.F32 R48, R4, R22, R48 ;  /* 0x000000160430723c */ /* 0x000fe20000001830 */
[----:B-1----:R-:W-:-:S04]  /*4960*/  FFMA.FTZ R8, R210, c[0x0][0x2d0], -R12 ;  /* 0x0000b400d2087a23 */ /* 0x002fc8000001080c */
[----:B------:R1:W3:Y:S03]  /*4970*/  MUFU.EX2 R26, R8 ;  /* 0x00000008001a7308 */ /* 0x0002e60000000800 */
[C---:B------:R-:W-:Y:S08]  /*4980*/  HMMA.16816.F32 R140, R4.reuse, R20, R72 ;  /* 0x00000014048c723c */ /* 0x040ff00000001848 */
[----:B------:R-:W-:Y:S01]  /*4990*/  HMMA.16816.F32 R52, R4, R18, R52 ;  /* 0x000000120434723c */ /* 0x000fe20000001834 */
[----:B-1----:R-:W-:Y:S01]  /*49a0*/  FFMA.FTZ R8, R211, c[0x0][0x2d0], -R12 ;  /* 0x0000b400d3087a23 */ /* 0x002fe2000001080c */
[----:B---3--:R-:W-:-:S06]  /*49b0*/  F2FP.PACK_AB R92, R26, R27 ;  /* 0x0000001b1a5c723e */ /* 0x008fcc00000000ff */
[C---:B------:R-:W-:Y:S01]  /*49c0*/  HMMA.16816.F32 R124, R4.reuse, R16, R76 ;  /* 0x00000010047c723c */ /* 0x040fe2000000184c */
[----:B------:R1:W-:Y:S07]  /*49d0*/  MUFU.EX2 R25, R8 ;  /* 0x0000000800197308 */ /* 0x0003ee0000000800 */
[C---:B------:R-:W-:Y:S08]  /*49e0*/  HMMA.16816.F32 R68, R4.reuse, R28, R68 ;  /* 0x0000001c0444723c */ /* 0x040ff00000001844 */
        /* <DEDUP_REMOVED lines=9> */
[----:B------:R-:W-:Y:S01]  /*4a80*/  HMMA.16816.F32 R40, R4, R38, R40 ;  /* 0x000000260428723c */ /* 0x000fe20000001828 */
[----:B------:R-:W3:Y:S01]  /*4a90*/  LDSM.16.MT88.4 R4, [R218+0x2d00] ;  /* 0x002d0000da04783b */ /* 0x000ee20000004200 */
[----:B-1----:R-:W-:-:S04]  /*4aa0*/  FFMA.FTZ R8, R203, c[0x0][0x2d0], -R3 ;  /* 0x0000b400cb087a23 */ /* 0x002fc80000010803 */
[----:B------:R1:W4:Y:S02]  /*4ab0*/  MUFU.EX2 R22, R8 ;  /* 0x0000000800167308 */ /* 0x0003240000000800 */
[--C-:B-1----:R-:W-:Y:S01]  /*4ac0*/  FFMA.FTZ R8, R201, c[0x0][0x2d0], -R3.reuse ;  /* 0x0000b400c9087a23 */ /* 0x102fe20000010803 */
[----:B----4-:R-:W-:Y:S01]  /*4ad0*/  F2FP.PACK_AB R93, R22, R23 ;  /* 0x00000017165d723e */ /* 0x010fe200000000ff */
[----:B------:R-:W-:-:S04]  /*4ae0*/  FFMA.FTZ R3, R209, c[0x0][0x2d0], -R3 ;  /* 0x0000b400d1037a23 */ /* 0x000fc80000010803 */
[----:B------:R1:W-:Y:S08]  /*4af0*/  MUFU.EX2 R20, R8 ;  /* 0x0000000800147308 */ /* 0x0003f00000000800 */
[----:B------:R4:W5:Y:S01]  /*4b00*/  MUFU.EX2 R21, R3 ;  /* 0x0000000300157308 */ /* 0x0009620000000800 */
[----:B-1----:R-:W-:-:S04]  /*4b10*/  FADD.FTZ R8, R249, R247 ;  /* 0x000000f7f9087221 */ /* 0x002fc80000010000 */
[----:B------:R-:W-:Y:S02]  /*4b20*/  FADD.FTZ R10, R246, R8 ;  /* 0x00000008f60a7221 */ /* 0x000fe40000010000 */
[----:B----4-:R-:W-:Y:S01]  /*4b30*/  FFMA.FTZ R3, R208, c[0x0][0x2d0], -R0 ;  /* 0x0000b400d0037a23 */ /* 0x010fe20000010800 */
[----:B-----5:R-:W-:-:S03]  /*4b40*/  F2FP.PACK_AB R95, R21, R20 ;  /* 0x00000014155f723e */ /* 0x020fc600000000ff */
[----:B------:R1:W-:Y:S04]  /*4b50*/  MUFU.EX2 R19, R3 ;  /* 0x0000000300137308 */ /* 0x0003e80000000800 */
[C---:B------:R-:W-:Y:S08]  /*4b60*/  HMMA.16816.F32 R144, R92.reuse, R152, R148 ;  /* 0x000000985c90723c */ /* 0x040ff00000001894 */
[----:B------:R-:W-:Y:S01]  /*4b70*/  HMMA.16816.F32 R148, R92, R154, R96 ;  /* 0x0000009a5c94723c */ /* 0x000fe20000001860 */
[----:B-1----:R-:W-:-:S04]  /*4b80*/  FFMA.FTZ R3, R15, c[0x0][0x2d0], -R0 ;  /* 0x0000b4000f037a23 */ /* 0x002fc80000010800 */
[----:B------:R1:W4:Y:S03]  /*4b90*/  MUFU.EX2 R18, R3 ;  /* 0x0000000300127308 */ /* 0x0003260000000800 */
[C---:B--2---:R-:W-:Y:S08]  /*4ba0*/  HMMA.16816.F32 R76, R92.reuse, R82, R88 ;  /* 0x000000525c4c723c */ /* 0x044ff00000001858 */
[----:B---3--:R-:W-:Y:S01]  /*4bb0*/  HMMA.16816.F32 R88, R92, R4, R188 ;  /* 0x000000045c58723c */ /* 0x008fe200000018bc */
[--C-:B-1----:R-:W-:Y:S01]  /*4bc0*/  FFMA.FTZ R3, R215, c[0x0][0x2d0], -R0.reuse ;  /* 0x0000b400d7037a23 */ /* 0x102fe20000010800 */
[----:B----4-:R-:W-:Y:S01]  /*4bd0*/  F2FP.PACK_AB R96, R18, R19 ;  /* 0x000000131260723e */ /* 0x010fe200000000ff */
[----:B------:R-:W-:-:S05]  /*4be0*/  FFMA.FTZ R0, R222, c[0x0][0x2d0], -R0 ;  /* 0x0000b400de007a23 */ /* 0x000fca0000010800 */
[C---:B------:R-:W-:Y:S01]  /*4bf0*/  HMMA.16816.F32 R108, R92.reuse, R120, R108 ;  /* 0x000000785c6c723c */ /* 0x040fe2000000186c */
[----:B------:R1:W-:Y:S07]  /*4c00*/  MUFU.EX2 R17, R3 ;  /* 0x0000000300117308 */ /* 0x0003ee0000000800 */
[C---:B------:R-:W-:Y:S01]  /*4c10*/  HMMA.16816.F32 R116, R92.reuse, R122, R116 ;  /* 0x0000007a5c74723c */ /* 0x040fe20000001874 */
[----:B------:R2:W3:Y:S07]  /*4c20*/  MUFU.EX2 R16, R0 ;  /* 0x0000000000107308 */ /* 0x0004ee0000000800 */
[----:B------:R-:W-:Y:S01]  /*4c30*/  HMMA.16816.F32 R128, R92, R136, R128 ;  /* 0x000000885c80723c */ /* 0x000fe20000001880 */
[----:B-1----:R-:W-:-:S04]  /*4c40*/  FADD.FTZ R3, R245, R243 ;  /* 0x000000f3f5037221 */ /* 0x002fc80000010000 */
[----:B------:R-:W-:Y:S02]  /*4c50*/  FADD.FTZ R9, R242, R3 ;  /* 0x00000003f2097221 */ /* 0x000fe40000010000 */
[----:B------:R-:W-:Y:S01]  /*4c60*/  FADD.FTZ R3, R248, R10 ;  /* 0x0000000af8037221 */ /* 0x000fe20000010000 */
[----:B------:R-:W-:Y:S01]  /*4c70*/  HMMA.16816.F32 R132, R92, R138, R132 ;  /* 0x0000008a5c84723c */ /* 0x000fe20000001884 */
[----:B--2---:R-:W-:Y:S01]  /*4c80*/  FFMA.FTZ R0, R237, c[0x0][0x2d0], -R13 ;  /* 0x0000b400ed007a23 */ /* 0x004fe2000001080d */
[----:B---3--:R-:W-:-:S03]  /*4c90*/  F2FP.PACK_AB R98, R16, R17 ;  /* 0x000000111062723e */ /* 0x008fc600000000ff */
[----:B------:R1:W-:Y:S03]  /*4ca0*/  MUFU.EX2 R12, R0 ;  /* 0x00000000000c7308 */ /* 0x0003e60000000800 */
[C---:B------:R-:W-:Y:S08]  /*4cb0*/  HMMA.16816.F32 R160, R92.reuse, R168, R160 ;  /* 0x000000a85ca0723c */ /* 0x040ff000000018a0 */
[----:B------:R-:W-:Y:S01]  /*4cc0*/  HMMA.16816.F32 R164, R92, R170, R164 ;  /* 0x000000aa5ca4723c */ /* 0x000fe200000018a4 */
[----:B-1----:R-:W-:-:S07]  /*4cd0*/  FFMA.FTZ R0, R223, c[0x0][0x2d0], -R13 ;  /* 0x0000b400df007a23 */ /* 0x002fce000001080d */
[C---:B------:R-:W-:Y:S01]  /*4ce0*/  HMMA.16816.F32 R72, R92.reuse, R80, R184 ;  /* 0x000000505c48723c */ /* 0x040fe200000018b8 */
[----:B------:R1:W2:Y:S07]  /*4cf0*/  MUFU.EX2 R14, R0 ;  /* 0x00000000000e7308 */ /* 0x0002ae0000000800 */
[----:B------:R-:W-:Y:S01]  /*4d00*/  HMMA.16816.F32 R92, R92, R6, R112 ;  /* 0x000000065c5c723c */ /* 0x000fe20000001870 */
[----:B-1----:R-:W-:Y:S01]  /*4d10*/  FFMA.FTZ R0, R214, c[0x0][0x2d0], -R13 ;  /* 0x0000b400d6007a23 */ /* 0x002fe2000001080d */
[----:B--2---:R-:W-:-:S03]  /*4d20*/  F2FP.PACK_AB R97, R14, R12 ;  /* 0x0000000c0e61723e */ /* 0x004fc600000000ff */
[----:B------:R1:W-:Y:S02]  /*4d30*/  MUFU.EX2 R15, R0 ;  /* 0x00000000000f7308 */ /* 0x0003e40000000800 */
[----:B-1----:R-:W-:-:S06]  /*4d40*/  FFMA.FTZ R0, R212, c[0x0][0x2d0], -R13 ;  /* 0x0000b400d4007a23 */ /* 0x002fcc000001080d */
[----:B------:R1:W2:Y:S02]  /*4d50*/  MUFU.EX2 R13, R0 ;  /* 0x00000000000d7308 */ /* 0x0002a40000000800 */
[----:B-1----:R-:W-:Y:S01]  /*4d60*/  FADD.FTZ R0, R239, R232 ;  /* 0x000000e8ef007221 */ /* 0x002fe20000010000 */
[----:B--2---:R-:W-:-:S03]  /*4d70*/  F2FP.PACK_AB R99, R13, R15 ;  /* 0x0000000f0d63723e */ /* 0x004fc600000000ff */
[----:B------:R-:W-:-:S04]  /*4d80*/  FADD.FTZ R0, R240, R0 ;  /* 0x00000000f0007221 */ /* 0x000fc80000010000 */
[----:B------:R-:W-:Y:S01]  /*4d90*/  FADD.FTZ R8, R241, R0 ;  /* 0x00000000f1087221 */ /* 0x000fe20000010000 */
[----:B------:R-:W-:Y:S01]  /*4da0*/  HMMA.16816.F32 R84, R96, R4, R84 ;  /* 0x000000046054723c */ /* 0x000fe20000001854 */
[----:B------:R-:W-:Y:S02]  /*4db0*/  FADD.FTZ R0, R244, R9 ;  /* 0x00000009f4007221 */ /* 0x000fe40000010000 */
[----:B------:R-:W-:-:S04]  /*4dc0*/  FADD.FTZ R9, R207, R8 ;  /* 0x00000008cf097221 */ /* 0x000fc80000010000 */
        /* <DEDUP_REMOVED lines=54> */
[----:B------:R-:W-:Y:S01]  /*5130*/  FADD.FTZ R5, R20, R5 ;  /* 0x0000000514057221 */ /* 0x000fe20000010000 */
[----:B------:R1:W-:Y:S01]  /*5140*/  STL [R1], R0 ;  /* 0x0000000001007387 */ /* 0x0003e20000100800 */
[----:B------:R-:W-:Y:S02]  /*5150*/  FADD.FTZ R4, R25, R4 ;  /* 0x0000000419047221 */ /* 0x000fe40000010000 */
[----:B------:R-:W-:Y:S02]  /*5160*/  FADD.FTZ R6, R13, R3 ;  /* 0x000000030d067221 */ /* 0x000fe40000010000 */
[----:B------:R-:W-:-:S03]  /*5170*/  FADD.FTZ R3, R24, R4 ;  /* 0x0000000418037221 */ /* 0x000fc60000010000 */
[----:B------:R2:W-:Y:S01]  /*5180*/  STL [R1+0x4], R6 ;  /* 0x0000040601007387 */ /* 0x0005e20000100800 */
[----:B-1----:R-:W-:-:S05]  /*5190*/  FADD.FTZ R0, R21, R5 ;  /* 0x0000000515007221 */ /* 0x002fca0000010000 */
[----:B------:R2:W-:Y:S04]  /*51a0*/  STL [R1+0xc], R0 ;  /* 0x00000c0001007387 */ /* 0x0005e80000100800 */
[----:B------:R2:W-:Y:S01]  /*51b0*/  STL [R1+0x8], R3 ;  /* 0x0000080301007387 */ /* 0x0005e20000100800 */
[----:B------:R-:W-:Y:S05]  /*51c0*/  @!P0 BRA `(.L_x_28) ;  /* 0x00003ff000008947 */ /* 0x000fea0003800000 */
[----:B------:R-:W3:Y:S04]  /*51d0*/  LDL.64 R32, [R1+0x48] ;  /* 0x0000480001207983 */ /* 0x000ee80000100a00 */
[----:B------:R-:W4:Y:S04]  /*51e0*/  LDL.64 R30, [R1+0x50] ;  /* 0x00005000011e7983 */ /* 0x000f280000100a00 */
[----:B------:R-:W5:Y:S04]  /*51f0*/  LDL.64 R28, [R1+0x40] ;  /* 0x00004000011c7983 */ /* 0x000f680000100a00 */
[----:B--2---:R-:W2:Y:S01]  /*5200*/  LDL.64 R210, [R1+0x38] ;  /* 0x0000380001d27983 */ /* 0x004ea20000100a00 */
[----:B------:R-:W-:Y:S01]  /*5210*/  IMAD.MOV.U32 R106, RZ, RZ, R2 ;  /* 0x000000ffff6a7224 */ /* 0x000fe200078e0002 */
[----:B------:R-:W-:Y:S01]  /*5220*/  LEA.HI.SX32 R234, R250, 0xfffffffe, 0x1a ;  /* 0xfffffffefaea7811 */ /* 0x000fe200078fd2ff */
[----:B------:R-:W-:Y:S01]  /*5230*/  IMAD.MOV.U32 R100, RZ, RZ, R103 ;  /* 0x000000ffff647224 */ /* 0x000fe200078e0067 */
[C---:B------:R-:W-:Y:S01]  /*5240*/  IADD3 R232, R221.reuse, 0x400, RZ ;  /* 0x00000400dde87810 */ /* 0x040fe20007ffe0ff */
[----:B------:R-:W-:Y:S01]  /*5250*/  IMAD.MOV.U32 R3, RZ, RZ, R104 ;  /* 0x000000ffff037224 */ /* 0x000fe200078e0068 */
[C---:B------:R-:W-:Y:S01]  /*5260*/  IADD3 R231, R221.reuse, 0x800, RZ ;  /* 0x00000800dde77810 */ /* 0x040fe20007ffe0ff */
[----:B------:R-:W-:Y:S01]  /*5270*/  IMAD.MOV.U32 R105, RZ, RZ, R102 ;  /* 0x000000ffff697224 */ /* 0x000fe200078e0066 */
[----:B------:R-:W-:-:S02]  /*5280*/  IADD3 R230, R221, 0xc00, RZ ;  /* 0x00000c00dde67810 */ /* 0x000fc40007ffe0ff */
[C---:B------:R-:W-:Y:S02]  /*5290*/  IADD3 R229, R221.reuse, 0x1000, RZ ;  /* 0x00001000dde57810 */ /* 0x040fe40007ffe0ff */
[C---:B------:R-:W-:Y:S02]  /*52a0*/  IADD3 R228, R221.reuse, 0x1400, RZ ;  /* 0x00001400dde47810 */ /* 0x040fe40007ffe0ff */
[C---:B------:R-:W-:Y:S02]  /*52b0*/  IADD3 R227, R221.reuse, 0x1800, RZ ;  /* 0x00001800dde37810 */ /* 0x040fe40007ffe0ff */
[C---:B------:R-:W-:Y:S02]  /*52c0*/  IADD3 R226, R221.reuse, 0x1c00, RZ ;  /* 0x00001c00dde27810 */ /* 0x040fe40007ffe0ff */
[C---:B------:R-:W-:Y:S02]  /*52d0*/  IADD3 R225, R221.reuse, 0x2000, RZ ;  /* 0x00002000dde17810 */ /* 0x040fe40007ffe0ff */
[----:B------:R-:W-:-:S02]  /*52e0*/  IADD3 R224, R221, 0x2400, RZ ;  /* 0x00002400dde07810 */ /* 0x000fc40007ffe0ff */
[C---:B------:R-:W-:Y:S02]  /*52f0*/  IADD3 R223, R221.reuse, 0x2800, RZ ;  /* 0x00002800dddf7810 */ /* 0x040fe40007ffe0ff */
[----:B------:R-:W-:Y:S02]  /*5300*/  IADD3 R222, R221, 0x2c00, RZ ;  /* 0x00002c00ddde7810 */ /* 0x000fe40007ffe0ff */
[C---:B---3--:R-:W-:Y:S02]  /*5310*/  IADD3 R0, P3, R32.reuse, 0x20, RZ ;  /* 0x0000002020007810 */ /* 0x048fe40007f7e0ff */
[----:B------:R-:W-:Y:S02]  /*5320*/  IADD3 R4, P2, R32, 0x40, RZ ;  /* 0x0000004020047810 */ /* 0x000fe40007f5e0ff */
[C---:B----4-:R-:W-:Y:S01]  /*5330*/  IADD3 R2, P1, R30.reuse, 0x20, RZ ;  /* 0x000000201e027810 */ /* 0x050fe20007f3e0ff */
[----:B------:R1:W-:Y:S04]  /*5340*/  STL [R1+0x2c], R0 ;  /* 0x00002c0001007387 */ /* 0x0003e80000100800 */
[----:B------:R5:W-:Y:S04]  /*5350*/  STL [R1+0x24], R4 ;  /* 0x0000240401007387 */ /* 0x000be80000100800 */
[----:B------:R2:W-:Y:S01]  /*5360*/  STL [R1+0x1c], R2 ;  /* 0x00001c0201007387 */ /* 0x0005e20000100800 */
[----:B-1----:R-:W-:Y:S01]  /*5370*/  IADD3 R0, P0, R30, 0x40, RZ ;  /* 0x000000401e007810 */ /* 0x002fe20007f1e0ff */
[----:B-----5:R-:W-:-:S04]  /*5380*/  IMAD.X R4, RZ, RZ, R29, P2 ;  /* 0x000000ffff047224 */ /* 0x020fc800010e061d */
[----:B------:R1:W-:Y:S01]  /*5390*/  STL [R1+0x14], R0 ;  /* 0x0000140001007387 */ /* 0x0003e20000100800 */
[----:B--2---:R-:W-:Y:S02]  /*53a0*/  IMAD.X R2, RZ, RZ, R211, P1 ;  /* 0x000000ffff027224 */ /* 0x004fe400008e06d3 */
[----:B-1----:R-:W-:-:S05]  /*53b0*/  IMAD.X R0, RZ, RZ, R29, P3 ;  /* 0x000000ffff007224 */ /* 0x002fca00018e061d */
[----:B------:R1:W-:Y:S04]  /*53c0*/  STL [R1+0x28], R0 ;  /* 0x0000280001007387 */ /* 0x0003e80000100800 */
[----:B------:R2:W-:Y:S01]  /*53d0*/  STL [R1+0x20], R4 ;  /* 0x0000200401007387 */ /* 0x0005e20000100800 */
[----:B-1----:R-:W-:-:S05]  /*53e0*/  IMAD.X R0, RZ, RZ, R211, P0 ;  /* 0x000000ffff007224 */ /* 0x002fca00000e06d3 */
[----:B------:R2:W-:Y:S04]  /*53f0*/  STL [R1+0x10], R0 ;  /* 0x0000100001007387 */ /* 0x0005e80000100800 */
[----:B------:R2:W-:Y:S02]  /*5400*/  STL [R1+0x18], R2 ;  /* 0x0000180201007387 */ /* 0x0005e40000100800 */
.L_x_29:
[----:B--2---:R-:W2:Y:S01]  /*5410*/  LDL R0, [R1+0x58] ;  /* 0x0000580001007983 */ /* 0x004ea20000100800 */
[----:B------:R-:W-:Y:S04]  /*5420*/  DEPBAR.LE SB0, 0x0 ;  /* 0x000080000000791a */ /* 0x000fe80000000000 */
[----:B------:R-:W3:Y:S01]  /*5430*/  LDL.64 R194, [R1+0x48] ;  /* 0x0000480001c27983 */ /* 0x000ee20000100a00 */
[----:B------:R-:W-:Y:S01]  /*5440*/  IMAD.WIDE.U32 R44, R234, c[0x0][0x208], RZ ;  /* 0x00008200ea2c7a25 */ /* 0x000fe200078e00ff */
[----:B------:R-:W-:Y:S02]  /*5450*/  MOV R54, c[0x0][0x208] ;  /* 0x0000820000367a02 */ /* 0x000fe40000000f00 */
[----:B------:R-:W-:Y:S02]  /*5460*/  MOV R55, c[0x0][0x20c] ;  /* 0x0000830000377a02 */ /* 0x000fe40000000f00 */
[----:B------:R-:W4:Y:S01]  /*5470*/  LDL R101, [R1+0x2c] ;  /* 0x00002c0001657983 */ /* 0x000f220000100800 */
[----:B------:R-:W-:Y:S03]  /*5480*/  SHF.L.U32 R52, R44, 0x6, RZ ;  /* 0x000000062c347819 */ /* 0x000fe600000006ff */
[----:B------:R-:W5:Y:S04]  /*5490*/  LDL R56, [R1+0x28] ;  /* 0x0000280001387983 */ /* 0x000f680000100800 */
[----:B------:R-:W5:Y:S06]  /*54a0*/  LDL.64 R58, [R1+0x40] ;  /* 0x00004000013a7983 */ /* 0x000f6c0000100a00 */
[----:B------:R-:W5:Y:S04]  /*54b0*/  LDL R57, [R1+0x24] ;  /* 0x0000240001397983 */ /* 0x000f680000100800 */
[----:B------:R-:W5:Y:S04]  /*54c0*/  LDL R193, [R1+0x20] ;  /* 0x0000200001c17983 */ /* 0x000f680000100800 */
[----:B------:R-:W-:Y:S08]  /*54d0*/  BAR.SYNC.DEFER_BLOCKING 0x0 ;  /* 0x0000000000007b1d */ /* 0x000ff00000010000 */
[----:B------:R-:W-:Y:S08]  /*54e0*/  LDSM.16.M88.4 R64, [R219+0x6100] ;  /* 0x00610000db40783b */ /* 0x000ff00000000200 */
[----:B------:R-:W1:Y:S08]  /*54f0*/  LDSM.16.M88.4 R16, [R216+0x3100] ;  /* 0x00310000d810783b */ /* 0x000e700000000200 */
[----:B------:R-:W1:Y:S08]  /*5500*/  LDSM.16.M88.4 R60, [R219+0x7100] ;  /* 0x00710000db3c783b */ /* 0x000e700000000200 */
[----:B------:R-:W1:Y:S08]  /*5510*/  LDSM.16.M88.4 R32, [R216+0x3500] ;  /* 0x00350000d820783b */ /* 0x000e700000000200 */
[----:B------:R-:W1:Y:S08]  /*5520*/  LDSM.16.M88.4 R48, [R216+0x3900] ;  /* 0x00390000d830783b */ /* 0x000e700000000200 */
[----:B------:R-:W2:Y:S01]  /*5530*/  LDSM.16.M88.4 R172, [R216+0x3d00] ;  /* 0x003d0000d8ac783b */ /* 0x000ea20000000200 */
[-C--:B-1----:R-:W-:Y:S07]  /*5540*/  HMMA.16816.F32 R4, R64, R16.reuse, RZ ;  /* 0x000000104004723c */ /* 0x082fee00000018ff */
[----:B------:R-:W-:Y:S01]  /*5550*/  LDSM.16.M88.4 R176, [R220+0x6100] ;  /* 0x00610000dcb0783b */ /* 0x000fe20000000200 */
[C---:B------:R-:W-:Y:S07]  /*5560*/  HMMA.16816.F32 R8, R60.reuse, R16, RZ ;  /* 0x000000103c08723c */ /* 0x040fee00000018ff */
[----:B------:R-:W1:Y:S01]  /*5570*/  LDSM.16.M88.4 R180, [R221] ;  /* 0x00000000ddb4783b */ /* 0x000e620000000200 */
[-C--:B------:R-:W-:Y:S07]  /*5580*/  HMMA.16816.F32 R12, R60, R18.reuse, RZ ;  /* 0x000000123c0c723c */ /* 0x080fee00000018ff */
[----:B------:R-:W1:Y:S01]  /*5590*/  LDSM.16.M88.4 R184, [R220+0x7100] ;  /* 0x00710000dcb8783b */ /* 0x000e620000000200 */
[C---:B------:R-:W-:Y:S07]  /*55a0*/  HMMA.16816.F32 R16, R64.reuse, R18, RZ ;  /* 0x000000124010723c */ /* 0x040fee00000018ff */
[----:B------:R-:W1:Y:S01]  /*55b0*/  LDSM.16.M88.4 R188, [R232] ;  /* 0x00000000e8bc783b */ /* 0x000e620000000200 */
[-C--:B------:R-:W-:Y:S07]  /*55c0*/  HMMA.16816.F32 R20, R64, R32.reuse, RZ ;  /* 0x000000204014723c */ /* 0x080fee00000018ff */
[----:B------:R-:W-:Y:S01]  /*55d0*/  LDSM.16.M88.4 R196, [R230] ;  /* 0x00000000e6c4783b */ /* 0x000fe20000000200 */
[C---:B------:R-:W-:Y:S08]  /*55e0*/  HMMA.16816.F32 R24, R60.reuse, R32, RZ ;  /* 0x000000203c18723c */ /* 0x040ff000000018ff */
[-C--:B------:R-:W-:Y:S08]  /*55f0*/  HMMA.16816.F32 R28, R60, R34.reuse, RZ ;  /* 0x000000223c1c723c */ /* 0x080ff000000018ff */
[C---:B------:R-:W-:Y:S08]  /*5600*/  HMMA.16816.F32 R32, R64.reuse, R34, RZ ;  /* 0x000000224020723c */ /* 0x040ff000000018ff */
[-C--:B------:R-:W-:Y:S08]  /*5610*/  HMMA.16816.F32 R36, R64, R48.reuse, RZ ;  /* 0x000000304024723c */ /* 0x080ff000000018ff */
[C---:B------:R-:W-:Y:S02]  /*5620*/  HMMA.16816.F32 R40, R60.reuse, R48, RZ ;  /* 0x000000303c28723c */ /* 0x040fe400000018ff */
[----:B--2---:R-:W-:Y:S02]  /*5630*/  ISETP.NE.AND P4, PT, R0, RZ, PT ;  /* 0x000000ff0000720c */ /* 0x004fe40003f85270 */
[----:B------:R-:W-:Y:S02]  /*5640*/  SHF.R.S32.HI R0, RZ, 0x1f, R234 ;  /* 0x0000001fff007819 */ /* 0x000fe400000114ea */
[----:B---3--:R-:W-:Y:S03]  /*5650*/  IADD3 R2, P3, R52, R194, RZ ;  /* 0x000000c234027210 */ /* 0x008fe60007f7e0ff */
[----:B------:R-:W-:Y:S03]  /*5660*/  IMAD R0, R0, c[0x0][0x208], RZ ;  /* 0x0000820000007a24 */ /* 0x000fe600078e02ff */
[----:B------:R-:W-:Y:S01]  /*5670*/  LEA R208, P2, R2, c[0x0][0x1f8], 0x1 ;  /* 0x00007e0002d07a11 */ /* 0x000fe200078408ff */
[----:B------:R-:W-:Y:S01]  /*5680*/  IMAD R0, R234, c[0x0][0x20c], R0 ;  /* 0x00008300ea007a24 */ /* 0x000fe200078e0200 */
[----:B----4-:R-:W-:Y:S04]  /*5690*/  IADD3 R48, P1, R52, R101, RZ ;  /* 0x0000006534307210 */ /* 0x010fe80007f3e0ff */
[----:B------:R-:W-:Y:S02]  /*56a0*/  IADD3 R0, R45, R0, RZ ;  /* 0x000000002d007210 */ /* 0x000fe40007ffe0ff */
[----:B------:R-:W-:Y:S02]  /*56b0*/  LEA R206, P0, R48, c[0x0][0x1f8], 0x1 ;  /* 0x00007e0030ce7a11 */ /* 0x000fe400078008ff */
[----:B------:R-:W-:Y:S02]  /*56c0*/  SHF.L.U64.HI R0, R44, 0x6, R0 ;  /* 0x000000062c007819 */ /* 0x000fe40000010200 */
[-C--:B------:R-:W-:Y:S02]  /*56d0*/  HMMA.16816.F32 R44, R60, R50.reuse, RZ ;  /* 0x000000323c2c723c */ /* 0x080fe400000018ff */
[C---:B-----5:R-:W-:Y:S02]  /*56e0*/  IADD3.X R49, R0.reuse, R59, RZ, P3, !PT ;  /* 0x0000003b00317210 */ /* 0x060fe40001ffe4ff */
[----:B------:R-:W-:Y:S02]  /*56f0*/  IADD3.X R53, R0, R56, RZ, P1, !PT ;  /* 0x0000003800357210 */ /* 0x000fe40000ffe4ff */
[----:B------:R-:W-:Y:S02]  /*5700*/  LEA.HI.X R209, R2, c[0x0][0x1fc], R49, 0x1, P2 ;  /* 0x00007f0002d17a11 */ /* 0x000fe400010f0c31 */
[----:B------:R-:W-:Y:S02]  /*5710*/  LEA.HI.X R207, R48, c[0x0][0x1fc], R53, 0x1, P0 ;  /* 0x00007f0030cf7a11 */ /* 0x000fe400000f0c35 */
[C---:B------:R-:W-:Y:S02]  /*5720*/  HMMA.16816.F32 R48, R64.reuse, R50, RZ ;  /* 0x000000324030723c */ /* 0x040fe400000018ff */
[----:B------:R-:W-:Y:S02]  /*5730*/  LEA R2, P0, R54, R52, 0x5 ;  /* 0x0000003436027211 */ /* 0x000fe400078028ff */
[----:B------:R-:W-:Y:S02]  /*5740*/  IADD3 R102, P3, R52, R57, RZ ;  /* 0x0000003934667210 */ /* 0x000fe40007f7e0ff */
[----:B------:R-:W-:Y:S02]  /*5750*/  IADD3 R104, P1, R2, R101, RZ ;  /* 0x0000006502687210 */ /* 0x000fe40007f3e0ff */
[----:B------:R-:W-:Y:S02]  /*5760*/  LEA.HI.X R101, R54, R0, R55, 0x5, P0 ;  /* 0x0000000036657211 */ /* 0x000fe400000f2c37 */
[-C--:B------:R-:W-:Y:S02]  /*5770*/  HMMA.16816.F32 R52, R64, R172.reuse, RZ ;  /* 0x000000ac4034723c */ /* 0x080fe400000018ff */
[C---:B------:R-:W-:Y:S02]  /*5780*/  IADD3 R103, P2, R2.reuse, R194, RZ ;  /* 0x000000c202677210 */ /* 0x040fe40007f5e0ff */
[C---:B------:R-:W-:Y:S02]  /*5790*/  IADD3.X R192, R101.reuse, R56, RZ, P1, !PT ;  /* 0x0000003865c07210 */ /* 0x040fe40000ffe4ff */
[----:B------:R-:W-:Y:S02]  /*57a0*/  IADD3 R2, P0, R2, R57, RZ ;  /* 0x0000003902027210 */ /* 0x000fe40007f1e0ff */
[C---:B------:R-:W-:Y:S02]  /*57b0*/  IADD3.X R107, R101.reuse, R59, RZ, P2, !PT ;  /* 0x0000003b656b7210 */ /* 0x040fe400017fe4ff */
[C---:B------:R-:W-:Y:S02]  /*57c0*/  HMMA.16816.F32 R56, R60.reuse, R172, RZ ;  /* 0x000000ac3c38723c */ /* 0x040fe400000018ff */
[-C--:B------:R-:W-:Y:S02]  /*57d0*/  IADD3.X R0, R0, R193.reuse, RZ, P3, !PT ;  /* 0x000000c100007210 */ /* 0x080fe40001ffe4ff */
[C---:B------:R-:W-:Y:S02]  /*57e0*/  LEA R202, P1, R104.reuse, c[0x0][0x1f8], 0x1 ;  /* 0x00007e0068ca7a11 */ /* 0x040fe400078208ff */
[----:B------:R-:W-:Y:S02]  /*57f0*/  IADD3.X R101, R101, R193, RZ, P0, !PT ;  /* 0x000000c165657210 */ /* 0x000fe400007fe4ff */
[-C--:B------:R-:W-:Y:S01]  /*5800*/  HMMA.16816.F32 R60, R60, R174.reuse, RZ ;  /* 0x000000ae3c3c723c */ /* 0x080fe200000018ff */
[----:B------:R-:W-:Y:S02]  /*5810*/  LEA.HI.X R203, R104, c[0x0][0x1fc], R192, 0x1, P1 ;  /* 0x00007f0068cb7a11 */ /* 0x000fe400008f0cc0 */
[----:B------:R-:W2:Y:S01]  /*5820*/  LDSM.16.M88.4 R192, [R231] ;  /* 0x00000000e7c0783b */ /* 0x000ea20000000200 */
[C---:B------:R-:W-:Y:S02]  /*5830*/  LEA R200, P3, R102.reuse, c[0x0][0x1f8], 0x1 ;  /* 0x00007e0066c87a11 */ /* 0x040fe400078608ff */
[C---:B------:R-:W-:Y:S02]  /*5840*/  LEA R204, P2, R103.reuse, c[0x0][0x1f8], 0x1 ;  /* 0x00007e0067cc7a11 */ /* 0x040fe400078408ff */
[----:B------:R-:W-:Y:S03]  /*5850*/  HMMA.16816.F32 R64, R64, R174, RZ ;  /* 0x000000ae4040723c */ /* 0x000fe600000018ff */
[----:B------:R-:W-:Y:S01]  /*5860*/  @!PT LDS RZ, [RZ] ;  /* 0x00000000fffff984 */ /* 0x000fe20000000800 */
[----:B------:R-:W-:Y:S01]  /*5870*/  @!PT LDS RZ, [RZ] ;  /* 0x00000000fffff984 */ /* 0x000fe20000000800 */
[----:B------:R-:W-:Y:S01]  /*5880*/  @!PT LDS RZ, [RZ] ;  /* 0x00000000fffff984 */ /* 0x000fe20000000800 */
[----:B------:R3:W-:Y:S01]  /*5890*/  LDGSTS.E.BYPASS.LTC128B.128 [R233+0x100], [R208.64], !P4 ;  /* 0x00100000d0e97fae */ /* 0x0007e2000e101d44 */
[----:B------:R-:W-:Y:S02]  /*58a0*/  LEA.HI.X R201, R102, c[0x0][0x1fc], R0, 0x1, P3 ;  /* 0x00007f0066c97a11 */ /* 0x000fe400018f0c00 */
[----:B------:R-:W-:Y:S02]  /*58b0*/  LEA.HI.X R205, R103, c[0x0][0x1fc], R107, 0x1, P2 ;  /* 0x00007f0067cd7a11 */ /* 0x000fe400010f0c6b */
[-C--:B-1----:R-:W-:Y:S03]  /*58c0*/  HMMA.16816.F32 R4, R176, R180.reuse, R4 ;  /* 0x000000b4b004723c */ /* 0x082fe60000001804 */
[----:B------:R1:W-:Y:S02]  /*58d0*/  LDGSTS.E.BYPASS.LTC128B.128 [R233+0x1100], [R206.64], !P6 ;  /* 0x01100000cee97fae */ /* 0x0003e4000f101d44 */
[C---:B------:R-:W-:Y:S03]  /*58e0*/  LEA R172, P0, R2.reuse, c[0x0][0x1f8], 0x1 ;  /* 0x00007e0002ac7a11 */ /* 0x040fe600078008ff */
[C---:B------:R-:W-:Y:S03]  /*58f0*/  HMMA.16816.F32 R8, R184.reuse, R180, R8 ;  /* 0x000000b4b808723c */ /* 0x040fe60000001808 */
[----:B------:R4:W-:Y:S01]  /*5900*/  LDGSTS.E.BYPASS.LTC128B.128 [R233+0x2100], [R200.64], !P5 ;  /* 0x02100000c8e97fae */ /* 0x0009e2000e901d44 */
[----:B------:R-:W-:Y:S02]  /*5910*/  LEA.HI.X R173, R2, c[0x0][0x1fc], R101, 0x1, P0 ;  /* 0x00007f0002ad7a11 */ /* 0x000fe400000f0c65 */
[C---:B------:R-:W-:Y:S02]  /*5920*/  ISETP.GT.AND P0, PT, R234.reuse, RZ, PT ;  /* 0x000000ffea00720c */ /* 0x040fe40003f04270 */
[-C--:B------:R-:W-:Y:S03]  /*5930*/  HMMA.16816.F32 R12, R184, R182.reuse, R12 ;  /* 0x000000b6b80c723c */ /* 0x080fe6000000180c */
[----:B------:R1:W-:Y:S01]  /*5940*/  LDGSTS.E.BYPASS.LTC128B.128 [R233+0x900], [R204.64], !P4 ;  /* 0x00900000cce97fae */ /* 0x0003e2000e101d44 */
[----:B------:R-:W-:Y:S04]  /*5950*/  IADD3 R234, R234, -0x1, RZ ;  /* 0xffffffffeaea7810 */ /* 0x000fe80007ffe0ff */
[C---:B------:R-:W-:Y:S03]  /*5960*/  HMMA.16816.F32 R16, R176.reuse, R182, R16 ;  /* 0x000000b6b010723c */ /* 0x040fe60000001810 */
[----:B------:R4:W-:Y:S05]  /*5970*/  LDGSTS.E.BYPASS.LTC128B.128 [R233+0x1900], [R202.64], !P6 ;  /* 0x01900000cae97fae */ /* 0x0009ea000f101d44 */
[-C--:B------:R-:W-:Y:S03]  /*5980*/  HMMA.16816.F32 R20, R176, R188.reuse, R20 ;  /* 0x000000bcb014723c */ /* 0x080fe60000001814 */
[----:B------:R5:W-:Y:S05]  /*5990*/  LDGSTS.E.BYPASS.LTC128B.128 [R233+0x2900], [R172.64], !P5 ;  /* 0x02900000ace97fae */ /* 0x000bea000e901d44 */
[C---:B------:R-:W-:Y:S03]  /*59a0*/  HMMA.16816.F32 R24, R184.reuse, R188, R24 ;  /* 0x000000bcb818723c */ /* 0x040fe60000001818 */
[----:B------:R-:W-:Y:S05]  /*59b0*/  LDSM.16.M88.4 R180, [R216+0x4500] ;  /* 0x00450000d8b4783b */ /* 0x000fea0000000200 */
[-C--:B------:R-:W-:Y:S03]  /*59c0*/  HMMA.16816.F32 R28, R184, R190.reuse, R28 ;  /* 0x000000beb81c723c */ /* 0x080fe6000000181c */
[----:B------:R-:W0:Y:S05]  /*59d0*/  LDGDEPBAR ;  /* 0x00000000000079af */ /* 0x000e2a0000000000 */
[C---:B------:R-:W-:Y:S03]  /*59e0*/  HMMA.16816.F32 R32, R176.reuse, R190, R32 ;  /* 0x000000beb020723c */ /* 0x040fe60000001820 */
[----:B----4-:R-:W-:Y:S05]  /*59f0*/  LDSM.16.M88.4 R200, [R216+0x4100] ;  /* 0x00410000d8c8783b */ /* 0x010fea0000000200 */
[-C--:B--2---:R-:W-:Y:S03]  /*5a00*/  HMMA.16816.F32 R36, R176, R192.reuse, R36 ;  /* 0x000000c0b024723c */ /* 0x084fe60000001824 */
[----:B-----5:R-:W2:Y:S05]  /*5a10*/  LDSM.16.M88.4 R172, [R219+0x8100] ;  /* 0x00810000dbac783b */ /* 0x020eaa0000000200 */
[C---:B------:R-:W-:Y:S03]  /*5a20*/  HMMA.16816.F32 R40, R184.reuse, R192, R40 ;  /* 0x000000c0b828723c */ /* 0x040fe60000001828 */
[----:B-1----:R-:W1:Y:S05]  /*5a30*/  LDSM.16.M88.4 R204, [R219+0x9100] ;  /* 0x00910000dbcc783b */ /* 0x002e6a0000000200 */
[-C--:B------:R-:W-:Y:S03]  /*5a40*/  HMMA.16816.F32 R44, R184, R194.reuse, R44 ;  /* 0x000000c2b82c723c */ /* 0x080fe6000000182c */
[----:B------:R-:W-:Y:S05]  /*5a50*/  LDSM.16.M88.4 R188, [R220+0x8100] ;  /* 0x00810000dcbc783b */ /* 0x000fea0000000200 */
[C---:B------:R-:W-:Y:S03]  /*5a60*/  HMMA.16816.F32 R48, R176.reuse, R194, R48 ;  /* 0x000000c2b030723c */ /* 0x040fe60000001830 */
[----:B------:R-:W-:Y:S05]  /*5a70*/  LDSM.16.M88.4 R192, [R229] ;  /* 0x00000000e5c0783b */ /* 0x000fea0000000200 */
[-C--:B------:R-:W-:Y:S03]  /*5a80*/  HMMA.16816.F32 R52, R176, R196.reuse, R52 ;  /* 0x000000c4b034723c */ /* 0x080fe60000001834 */
[----:B---3--:R-:W-:Y:S05]  /*5a90*/  LDSM.16.M88.4 R208, [R228] ;  /* 0x00000000e4d0783b */ /* 0x008fea0000000200 */
[C---:B------:R-:W-:Y:S03]  /*5aa0*/  HMMA.16816.F32 R56, R184.reuse, R196, R56 ;  /* 0x000000c4b838723c */ /* 0x040fe60000001838 */
[----:B------:R-:W-:Y:S05]  /*5ab0*/  LDSM.16.M88.4 R212, [R225] ;  /* 0x00000000e1d4783b */ /* 0x000fea0000000200 */
[-C--:B------:R-:W-:Y:S03]  /*5ac0*/  HMMA.16816.F32 R60, R184, R198.reuse, R60 ;  /* 0x000000c6b83c723c */ /* 0x080fe6000000183c */
[----:B------:R-:W-:Y:S05]  /*5ad0*/  LDSM.16.M88.4 R184, [R216+0x4d00] ;  /* 0x004d0000d8b8783b */ /* 0x000fea0000000200 */
[----:B------:R-:W-:Y:S03]  /*5ae0*/  HMMA.16816.F32 R64, R176, R198, R64 ;  /* 0x000000c6b040723c */ /* 0x000fe60000001840 */
[----:B------:R-:W3:Y:S05]  /*5af0*/  LDSM.16.M88.4 R176, [R216+0x4900] ;  /* 0x00490000d8b0783b */ /* 0x000eea0000000200 */
[-C--:B--2---:R-:W-:Y:S03]  /*5b00*/  HMMA.16816.F32 R4, R172, R200.reuse, R4 ;  /* 0x000000c8ac04723c */ /* 0x084fe60000001804 */
[----:B------:R-:W2:Y:S05]  /*5b10*/  LDSM.16.M88.4 R196, [R220+0x9100] ;  /* 0x00910000dcc4783b */ /* 0x000eaa0000000200 */
[C---:B-1----:R-:W-:Y:S08]  /*5b20*/  HMMA.16816.F32 R8, R204.reuse, R200, R8 ;  /* 0x000000c8cc08723c */ /* 0x042ff00000001808 */
[-C--:B------:R-:W-:Y:S08]  /*5b30*/  HMMA.16816.F32 R12, R204, R202.reuse, R12 ;  /* 0x000000cacc0c723c */ /* 0x080ff0000000180c */
[C---:B------:R-:W-:Y:S01]  /*5b40*/  HMMA.16816.F32 R16, R172.reuse, R202, R16 ;  /* 0x000000caac10723c */ /* 0x040fe20000001810 */
[----:B------:R-:W1:Y:S07]  /*5b50*/  LDSM.16.M88.4 R200, [R227] ;  /* 0x00000000e3c8783b */ /* 0x000e6e0000000200 */
[-C--:B------:R-:W-:Y:S08]  /*5b60*/  HMMA.16816.F32 R20, R172, R180.reuse, R20 ;  /* 0x000000b4ac14723c */ /* 0x080ff00000001814 */
[C---:B------:R-:W-:Y:S08]  /*5b70*/  HMMA.16816.F32 R24, R204.reuse, R180, R24 ;  /* 0x000000b4cc18723c */ /* 0x040ff00000001818 */
[-C--:B------:R-:W-:Y:S08]  /*5b80*/  HMMA.16816.F32 R28, R204, R182.reuse, R28 ;  /* 0x000000b6cc1c723c */ /* 0x080ff0000000181c */
[C---:B------:R-:W-:Y:S01]  /*5b90*/  HMMA.16816.F32 R32, R172.reuse, R182, R32 ;  /* 0x000000b6ac20723c */ /* 0x040fe20000001820 */
[----:B------:R-:W4:Y:S07]  /*5ba0*/  LDSM.16.M88.4 R180, [R226] ;  /* 0x00000000e2b4783b */ /* 0x000f2e0000000200 */
[-C--:B---3--:R-:W-:Y:S08]  /*5bb0*/  HMMA.16816.F32 R36, R172, R176.reuse, R36 ;  /* 0x000000b0ac24723c */ /* 0x088ff00000001824 */
        /* <DEDUP_REMOVED lines=9> */
[----:B------:R-:W3:Y:S07]  /*5c50*/  LDSM.16.M88.4 R172, [R219+0xa100] ;  /* 0x00a10000dbac783b */ /* 0x000eee0000000200 */
[-C--:B------:R-:W-:Y:S01]  /*5c60*/  HMMA.16816.F32 R4, R188, R192.reuse, R4 ;  /* 0x000000c0bc04723c */ /* 0x080fe20000001804 */
[----:B------:R-:W5:Y:S07]  /*5c70*/  LDSM.16.M88.4 R184, [R219+0xb100] ;  /* 0x00b10000dbb8783b */ /* 0x000f6e0000000200 */
[C---:B--2---:R-:W-:Y:S08]  /*5c80*/  HMMA.16816.F32 R8, R196.reuse, R192, R8 ;  /* 0x000000c0c408723c */ /* 0x044ff00000001808 */
[-C--:B------:R-:W-:Y:S08]  /*5c90*/  HMMA.16816.F32 R12, R196, R194.reuse, R12 ;  /* 0x000000c2c40c723c */ /* 0x080ff0000000180c */
[C---:B------:R-:W-:Y:S01]  /*5ca0*/  HMMA.16816.F32 R16, R188.reuse, R194, R16 ;  /* 0x000000c2bc10723c */ /* 0x040fe20000001810 */
[----:B------:R-:W2:Y:S07]  /*5cb0*/  LDSM.16.M88.4 R192, [R216+0x5500] ;  /* 0x00550000d8c0783b */ /* 0x000eae0000000200 */
[-C--:B------:R-:W-:Y:S08]  /*5cc0*/  HMMA.16816.F32 R20, R188, R208.reuse, R20 ;  /* 0x000000d0bc14723c */ /* 0x080ff00000001814 */
[C---:B------:R-:W-:Y:S08]  /*5cd0*/  HMMA.16816.F32 R24, R196.reuse, R208, R24 ;  /* 0x000000d0c418723c */ /* 0x040ff00000001818 */
[-C--:B------:R-:W-:Y:S08]  /*5ce0*/  HMMA.16816.F32 R28, R196, R210.reuse, R28 ;  /* 0x000000d2c41c723c */ /* 0x080ff0000000181c */
[C---:B------:R-:W-:Y:S01]  /*5cf0*/  HMMA.16816.F32 R32, R188.reuse, R210, R32 ;  /* 0x000000d2bc20723c */ /* 0x040fe20000001820 */
[----:B------:R-:W-:Y:S07]  /*5d00*/  LDSM.16.M88.4 R208, [R220+0xa100] ;  /* 0x00a10000dcd0783b */ /* 0x000fee0000000200 */
[-C--:B-1----:R-:W-:Y:S08]  /*5d10*/  HMMA.16816.F32 R36, R188, R200.reuse, R36 ;  /* 0x000000c8bc24723c */ /* 0x082ff00000001824 */
[C---:B------:R-:W-:Y:S08]  /*5d20*/  HMMA.16816.F32 R40, R196.reuse, R200, R40 ;  /* 0x000000c8c428723c */ /* 0x040ff00000001828 */
[-C--:B------:R-:W-:Y:S08]  /*5d30*/  HMMA.16816.F32 R44, R196, R202.reuse, R44 ;  /* 0x000000cac42c723c */ /* 0x080ff0000000182c */
[C---:B------:R-:W-:Y:S01]  /*5d40*/  HMMA.16816.F32 R48, R188.reuse, R202, R48 ;  /* 0x000000cabc30723c */ /* 0x040fe20000001830 */
[----:B------:R-:W1:Y:S07]  /*5d50*/  LDSM.16.M88.4 R200, [R216+0x5900] ;  /* 0x00590000d8c8783b */ /* 0x000e6e0000000200 */
[-C--:B----4-:R-:W-:Y:S08]  /*5d60*/  HMMA.16816.F32 R52, R188, R180.reuse, R52 ;  /* 0x000000b4bc34723c */ /* 0x090ff00000001834 */
[C---:B------:R-:W-:Y:S08]  /*5d70*/  HMMA.16816.F32 R56, R196.reuse, R180, R56 ;  /* 0x000000b4c438723c */ /* 0x040ff00000001838 */
[-C--:B------:R-:W-:Y:S08]  /*5d80*/  HMMA.16816.F32 R60, R196, R182.reuse, R60 ;  /* 0x000000b6c43c723c */ /* 0x080ff0000000183c */
[----:B------:R-:W-:Y:S08]  /*5d90*/  HMMA.16816.F32 R64, R188, R182, R64 ;  /* 0x000000b6bc40723c */ /* 0x000ff00000001840 */
[-C--:B---3--:R-:W-:Y:S08]  /*5da0*/  HMMA.16816.F32 R4, R172, R176.reuse, R4 ;  /* 0x000000b0ac04723c */ /* 0x088ff00000001804 */
[C---:B-----5:R-:W-:Y:S08]  /*5db0*/  HMMA.16816.F32 R8, R184.reuse, R176, R8 ;  /* 0x000000b0b808723c */ /* 0x060ff00000001808 */
[-C--:B------:R-:W-:Y:S08]  /*5dc0*/  HMMA.16816.F32 R12, R184, R178.reuse, R12 ;  /* 0x000000b2b80c723c */ /* 0x080ff0000000180c */
[C---:B------:R-:W-:Y:S01]  /*5dd0*/  HMMA.16816.F32 R16, R172.reuse, R178, R16 ;  /* 0x000000b2ac10723c */ /* 0x040fe20000001810 */
[----:B------:R-:W3:Y:S07]  /*5de0*/  LDSM.16.M88.4 R176, [R220+0xb100] ;  /* 0x00b10000dcb0783b */ /* 0x000eee0000000200 */
[-C--:B--2---:R-:W-:Y:S08]  /*5df0*/  HMMA.16816.F32 R20, R172, R192.reuse, R20 ;  /* 0x000000c0ac14723c */ /* 0x084ff00000001814 */
[C---:B------:R-:W-:Y:S08]  /*5e00*/  HMMA.16816.F32 R24, R184.reuse, R192, R24 ;  /* 0x000000c0b818723c */ /* 0x040ff00000001818 */
[-C--:B------:R-:W-:Y:S08]  /*5e10*/  HMMA.16816.F32 R28, R184, R194.reuse, R28 ;  /* 0x000000c2b81c723c */ /* 0x080ff0000000181c */
[C---:B------:R-:W-:Y:S08]  /*5e20*/  HMMA.16816.F32 R32, R172.reuse, R194, R32 ;  /* 0x000000c2ac20723c */ /* 0x040ff00000001820 */
[-C--:B-1----:R-:W-:Y:S08]  /*5e30*/  HMMA.16816.F32 R36, R172, R200.reuse, R36 ;  /* 0x000000c8ac24723c */ /* 0x082ff00000001824 */
[C---:B------:R-:W-:Y:S08]  /*5e40*/  HMMA.16816.F32 R40, R184.reuse, R200, R40 ;  /* 0x000000c8b828723c */ /* 0x040ff00000001828 */
[-C--:B------:R-:W-:Y:S08]  /*5e50*/  HMMA.16816.F32 R44, R184, R202.reuse, R44 ;  /* 0x000000cab82c723c */ /* 0x080ff0000000182c */
[C---:B------:R-:W-:Y:S08]  /*5e60*/  HMMA.16816.F32 R48, R172.reuse, R202, R48 ;  /* 0x000000caac30723c */ /* 0x040ff00000001830 */
[-C--:B------:R-:W-:Y:S08]  /*5e70*/  HMMA.16816.F32 R52, R172, R204.reuse, R52 ;  /* 0x000000ccac34723c */ /* 0x080ff00000001834 */
[C---:B------:R-:W-:Y:S08]  /*5e80*/  HMMA.16816.F32 R56, R184.reuse, R204, R56 ;  /* 0x000000ccb838723c */ /* 0x040ff00000001838 */
[-C--:B------:R-:W-:Y:S08]  /*5e90*/  HMMA.16816.F32 R60, R184, R206.reuse, R60 ;  /* 0x000000ceb83c723c */ /* 0x080ff0000000183c */
[----:B------:R-:W-:Y:S08]  /*5ea0*/  HMMA.16816.F32 R64, R172, R206, R64 ;  /* 0x000000ceac40723c */ /* 0x000ff00000001840 */
[-C--:B------:R-:W-:Y:S08]  /*5eb0*/  HMMA.16816.F32 R4, R208, R212.reuse, R4 ;  /* 0x000000d4d004723c */ /* 0x080ff00000001804 */
        /* <DEDUP_REMOVED lines=15> */
[----:B------:R-:W1:Y:S01]  /*5fb0*/  MUFU.TANH R181, R6 ;  /* 0x0000000600b57308 */ /* 0x000e620000002400 */
[----:B------:R-:W-:Y:S02]  /*5fc0*/  FMUL.FTZ R14, R14, c[0x0][0x320] ;  /* 0x0000c8000e0e7a20 */ /* 0x000fe40000410000 */
[----:B------:R-:W-:Y:S02]  /*5fd0*/  FMUL.FTZ R15, R15, c[0x0][0x320] ;  /* 0x0000c8000f0f7a20 */ /* 0x000fe40000410000 */
[----:B------:R-:W-:Y:S02]  /*5fe0*/  FMUL.FTZ R16, R16, c[0x0][0x320] ;  /* 0x0000c80010107a20 */ /* 0x000fe40000410000 */
[----:B------:R-:W-:Y:S02]  /*5ff0*/  FMUL.FTZ R18, R18, c[0x0][0x320] ;  /* 0x0000c80012127a20 */ /* 0x000fe40000410000 */
[----:B------:R-:W-:Y:S01]  /*6000*/  FMUL.FTZ R17, R17, c[0x0][0x320] ;  /* 0x0000c80011117a20 */ /* 0x000fe20000410000 */
[----:B------:R-:W-:Y:S01]  /*6010*/  MUFU.TANH R184, R12 ;  /* 0x0000000c00b87308 */ /* 0x000fe20000002400 */
[----:B------:R-:W-:Y:S09]  /*6020*/  FMUL.FTZ R19, R19, c[0x0][0x320] ;  /* 0x0000c80013137a20 */ /* 0x000ff20000410000 */
[----:B------:R2:W3:Y:S01]  /*6030*/  MUFU.TANH R180, R7 ;  /* 0x0000000700b47308 */ /* 0x0004e20000002400 */
[----:B-1----:R-:W-:Y:S09]  /*6040*/  FMNMX.FTZ R2, R181, R100, !PT ;  /* 0x00000064b5027209 */ /* 0x002ff20007810000 */
[----:B------:R-:W-:Y:S10]  /*6050*/  MUFU.TANH R17, R17 ;  /* 0x0000001100117308 */ /* 0x000ff40000002400 */
[----:B------:R-:W1:Y:S01]  /*6060*/  MUFU.TANH R182, R8 ;  /* 0x0000000800b67308 */ /* 0x000e620000002400 */
[----:B--2---:R-:W2:Y:S01]  /*6070*/  LDSM.16.M88.4 R4, [R224] ;  /* 0x00000000e004783b */ /* 0x004ea20000000200 */
[----:B---3--:R-:W-:Y:S08]  /*6080*/  FMNMX.FTZ R2, R180, R2, !PT ;  /* 0x00000002b4027209 */ /* 0x008ff00007810000 */
[----:B------:R-:W-:Y:S10]  /*6090*/  MUFU.TANH R183, R13 ;  /* 0x0000000d00b77308 */ /* 0x000ff40000002400 */
[----:B------:R-:W3:Y:S01]  /*60a0*/  MUFU.TANH R185, R9 ;  /* 0x0000000900b97308 */ /* 0x000ee20000002400 */
[----:B-1----:R-:W-:Y:S09]  /*60b0*/  FMNMX.FTZ R0, R182, R105, !PT ;  /* 0x00000069b6007209 */ /* 0x002ff20007810000 */
[----:B------:R-:W-:Y:S10]  /*60c0*/  MUFU.TANH R187, R14 ;  /* 0x0000000e00bb7308 */ /* 0x000ff40000002400 */
[----:B------:R-:W-:Y:S01]  /*60d0*/  MUFU.TANH R188, R10 ;  /* 0x0000000a00bc7308 */ /* 0x000fe20000002400 */
[-C--:B--2---:R-:W-:Y:S03]  /*60e0*/  HMMA.16816.F32 R20, R208, R4.reuse, R20 ;  /* 0x00000004d014723c */ /* 0x084fe60000001814 */
[----:B---3--:R-:W-:Y:S06]  /*60f0*/  FMNMX.FTZ R0, R185, R0, !PT ;  /* 0x00000000b9007209 */ /* 0x008fec0007810000 */
[----:B------:R-:W-:Y:S03]  /*6100*/  MUFU.TANH R186, R15 ;  /* 0x0000000f00ba7308 */ /* 0x000fe60000002400 */
[----:B------:R-:W-:Y:S01]  /*6110*/  FMNMX.FTZ R0, R184, R0, !PT ;  /* 0x00000000b8007209 */ /* 0x000fe20007810000 */
[C---:B------:R-:W-:Y:S04]  /*6120*/  HMMA.16816.F32 R24, R176.reuse, R4, R24 ;  /* 0x00000004b018723c */ /* 0x040fe80000001818 */
[----:B------:R-:W-:Y:S02]  /*6130*/  FMNMX.FTZ R0, R183, R0, !PT ;  /* 0x00000000b7007209 */ /* 0x000fe40007810000 */
[----:B------:R1:W-:Y:S02]  /*6140*/  MUFU.TANH R189, R11 ;  /* 0x0000000b00bd7308 */ /* 0x0003e40000002400 */
[-C--:B------:R-:W-:Y:S04]  /*6150*/  HMMA.16816.F32 R28, R176, R6.reuse, R28 ;  /* 0x00000006b01c723c */ /* 0x080fe8000000181c */
[----:B------:R-:W-:Y:S04]  /*6160*/  FMUL.FTZ R23, R23, c[0x0][0x320] ;  /* 0x0000c80017177a20 */ /* 0x000fe80000410000 */
[C---:B------:R-:W-:Y:S01]  /*6170*/  HMMA.16816.F32 R32, R208.reuse, R6, R32 ;  /* 0x00000006d020723c */ /* 0x040fe20000001820 */
[----:B------:R-:W-:Y:S01]  /*6180*/  MUFU.TANH R16, R16 ;  /* 0x0000001000107308 */ /* 0x000fe20000002400 */
[----:B------:R-:W-:Y:S02]  /*6190*/  LDSM.16.M88.4 R4, [R222] ;  /* 0x00000000de04783b */ /* 0x000fe40000000200 */
[----:B------:R-:W-:Y:S02]  /*61a0*/  FMUL.FTZ R22, R22, c[0x0][0x320] ;  /* 0x0000c80016167a20 */ /* 0x000fe40000410000 */
[----:B------:R-:W-:Y:S02]  /*61b0*/  FMUL.FTZ R21, R21, c[0x0][0x320] ;  /* 0x0000c80015157a20 */ /* 0x000fe40000410000 */
[----:B------:R-:W-:Y:S03]  /*61c0*/  FMUL.FTZ R24, R24, c[0x0][0x320] ;  /* 0x0000c80018187a20 */ /* 0x000fe60000410000 */
[----:B------:R2:W-:Y:S01]  /*61d0*/  MUFU.TANH R197, R23 ;  /* 0x0000001700c57308 */ /* 0x0005e20000002400 */
[----:B------:R-:W-:Y:S02]  /*61e0*/  FMUL.FTZ R20, R20, c[0x0][0x320] ;  /* 0x0000c80014147a20 */ /* 0x000fe40000410000 */
[----:B------:R-:W-:Y:S01]  /*61f0*/  FMUL.FTZ R25, R25, c[0x0][0x320] ;  /* 0x0000c80019197a20 */ /* 0x000fe20000410000 */
[----:B-1----:R-:W1:Y:S01]  /*6200*/  LDSM.16.M88.4 R8, [R223] ;  /* 0x00000000df08783b */ /* 0x002e620000000200 */
[----:B------:R-:W-:Y:S01]  /*6210*/  FMUL.FTZ R28, R28, c[0x0][0x320] ;  /* 0x0000c8001c1c7a20 */ /* 0x000fe20000410000 */
[----:B------:R-:W-:Y:S04]  /*6220*/  DEPBAR.LE SB0, 0x0 ;  /* 0x000080000000791a */ /* 0x000fe80000000000 */
[----:B------:R-:W-:Y:S01]  /*6230*/  MUFU.TANH R201, R28 ;  /* 0x0000001c00c97308 */ /* 0x000fe20000002400 */
[----:B------:R-:W-:Y:S01]  /*6240*/  FMUL.FTZ R29, R29, c[0x0][0x320] ;  /* 0x0000c8001d1d7a20 */ /* 0x000fe20000410000 */
[----:B------:R-:W-:Y:S01]  /*6250*/  BAR.SYNC.DEFER_BLOCKING 0x0 ;  /* 0x0000000000007b1d */ /* 0x000fe20000010000 */
[----:B------:R-:W-:Y:S02]  /*6260*/  FMUL.FTZ R32, R32, c[0x0][0x320] ;  /* 0x0000c80020207a20 */ /* 0x000fe40000410000 */
[----:B------:R-:W-:Y:S02]  /*6270*/  FMUL.FTZ R33, R33, c[0x0][0x320] ;  /* 0x0000c80021217a20 */ /* 0x000fe40000410000 */
[----:B------:R-:W-:Y:S02]  /*6280*/  FMUL.FTZ R34, R34, c[0x0][0x320] ;  /* 0x0000c80022227a20 */ /* 0x000fe40000410000 */
[----:B------:R-:W-:Y:S01]  /*6290*/  FMUL.FTZ R30, R30, c[0x0][0x320] ;  /* 0x0000c8001e1e7a20 */ /* 0x000fe20000410000 */
[----:B------:R-:W-:Y:S01]  /*62a0*/  MUFU.TANH R191, R33 ;  /* 0x0000002100bf7308 */ /* 0x000fe20000002400 */
[----:B------:R-:W-:Y:S02]  /*62b0*/  FMUL.FTZ R35, R35, c[0x0][0x320] ;  /* 0x0000c80023237a20 */ /* 0x000fe40000410000 */
[----:B------:R-:W-:Y:S01]  /*62c0*/  FMUL.FTZ R26, R26, c[0x0][0x320] ;  /* 0x0000c8001a1a7a20 */ /* 0x000fe20000410000 */
[----:B--2---:R-:W2:Y:S01]  /*62d0*/  LDL R23, [R1+0x14] ;  /* 0x0000140001177983 */ /* 0x004ea20000100800 */
[----:B------:R-:W-:Y:S02]  /*62e0*/  FMUL.FTZ R31, R31, c[0x0][0x320] ;  /* 0x0000c8001f1f7a20 */ /* 0x000fe40000410000 */
[----:B------:R-:W-:Y:S03]  /*62f0*/  FMUL.FTZ R27, R27, c[0x0][0x320] ;  /* 0x0000c8001b1b7a20 */ /* 0x000fe60000410000 */
[----:B------:R3:W-:Y:S10]  /*6300*/  MUFU.TANH R190, R32 ;  /* 0x0000002000be7308 */ /* 0x0007f40000002400 */
[----:B------:R4:W-:Y:S01]  /*6310*/  MUFU.TANH R196, R22 ;  /* 0x0000001600c47308 */ /* 0x0009e20000002400 */
[-C--:B-1----:R-:W-:Y:S09]  /*6320*/  HMMA.16816.F32 R36, R208, R8.reuse, R36 ;  /* 0x00000008d024723c */ /* 0x082ff20000001824 */
[----:B------:R1:W-:Y:S01]  /*6330*/  MUFU.TANH R200, R29 ;  /* 0x0000001d00c87308 */ /* 0x0003e20000002400 */
[C---:B------:R-:W-:Y:S01]  /*6340*/  HMMA.16816.F32 R40, R176.reuse, R8, R40 ;  /* 0x00000008b028723c */ /* 0x040fe20000001828 */
[----:B---3--:R-:W3:Y:S06]  /*6350*/  LDL.64 R32, [R1+0x50] ;  /* 0x0000500001207983 */ /* 0x008eec0000100a00 */
[----:B------:R-:W-:Y:S02]  /*6360*/  MOV R8, c[0x0][0x1e0] ;  /* 0x0000780000087a02 */ /* 0x000fe40000000f00 */
[----:B------:R5:W-:Y:S01]  /*6370*/  MUFU.TANH R193, R21 ;  /* 0x0000001500c17308 */ /* 0x000be20000002400 */
[-C--:B------:R-:W-:Y:S01]  /*6380*/  HMMA.16816.F32 R44, R176, R10.reuse, R44 ;  /* 0x0000000ab02c723c */ /* 0x080fe2000000182c */
[----:B----4-:R-:W4:Y:S02]  /*6390*/  LDL R22, [R1+0x18] ;  /* 0x0000180001167983 */ /* 0x010f240000100800 */
[----:B------:R-:W-:Y:S01]  /*63a0*/  SHF.L.U32 R8, R8, 0x5, RZ ;  /* 0x0000000508087819 */ /* 0x000fe200000006ff */
[----:B------:R-:W-:Y:S04]  /*63b0*/  FMUL.FTZ R36, R36, c[0x0][0x320] ;  /* 0x0000c80024247a20 */ /* 0x000fe80000410000 */
[C---:B------:R-:W-:Y:S01]  /*63c0*/  HMMA.16816.F32 R48, R208.reuse, R10, R48 ;  /* 0x0000000ad030723c */ /* 0x040fe20000001830 */
[----:B------:R5:W5:Y:S03]  /*63d0*/  MUFU.TANH R199, R24 ;  /* 0x0000001800c77308 */ /* 0x000b660000002400 */
[----:B------:R-:W-:Y:S01]  /*63e0*/  FMUL.FTZ R37, R37, c[0x0][0x320] ;  /* 0x0000c80025257a20 */ /* 0x000fe20000410000 */
[----:B-1----:R-:W2:Y:S01]  /*63f0*/  LDL.64 R28, [R1+0x38] ;  /* 0x00003800011c7983 */ /* 0x002ea20000100a00 */
[----:B------:R-:W-:Y:S02]  /*6400*/  FMUL.FTZ R38, R38, c[0x0][0x320] ;  /* 0x0000c80026267a20 */ /* 0x000fe40000410000 */
[-C--:B------:R-:W-:Y:S03]  /*6410*/  HMMA.16816.F32 R52, R208, R4.reuse, R52 ;  /* 0x00000004d034723c */ /* 0x080fe60000001834 */
[----:B------:R-:W1:Y:S01]  /*6420*/  MUFU.TANH R192, R20 ;  /* 0x0000001400c07308 */ /* 0x000e620000002400 */
[----:B------:R-:W-:Y:S02]  /*6430*/  FMUL.FTZ R39, R39, c[0x0][0x320] ;  /* 0x0000c80027277a20 */ /* 0x000fe40000410000 */
[----:B------:R-:W-:Y:S01]  /*6440*/  FMUL.FTZ R43, R43, c[0x0][0x320] ;  /* 0x0000c8002b2b7a20 */ /* 0x000fe20000410000 */
[----:B-----5:R-:W5:Y:S01]  /*6450*/  LDL R21, [R1+0x10] ;  /* 0x0000100001157983 */ /* 0x020f620000100800 */
[C---:B------:R-:W-:Y:S04]  /*6460*/  HMMA.16816.F32 R56, R176.reuse, R4, R56 ;  /* 0x00000004b038723c */ /* 0x040fe80000001838 */
[----:B------:R-:W-:Y:S01]  /*6470*/  FMUL.FTZ R45, R45, c[0x0][0x320] ;  /* 0x0000c8002d2d7a20 */ /* 0x000fe20000410000 */
[----:B------:R-:W1:Y:S01]  /*6480*/  MUFU.TANH R18, R18 ;  /* 0x0000001200127308 */ /* 0x000e620000002400 */
[----:B------:R-:W-:Y:S01]  /*6490*/  FMUL.FTZ R44, R44, c[0x0][0x320] ;  /* 0x0000c8002c2c7a20 */ /* 0x000fe20000410000 */
[----:B------:R-:W-:Y:S01]  /*64a0*/  FMNMX.FTZ R4, R175, R3, !PT ;  /* 0x00000003af047209 */ /* 0x000fe20007810000 */
[-C--:B------:R-:W-:Y:S01]  /*64b0*/  HMMA.16816.F32 R60, R176, R6.reuse, R60 ;  /* 0x00000006b03c723c */ /* 0x080fe2000000183c */
[----:B------:R-:W2:Y:S03]  /*64c0*/  LDL R24, [R1+0x1c] ;  /* 0x00001c0001187983 */ /* 0x000ea60000100800 */
[----:B------:R-:W-:Y:S01]  /*64d0*/  FMNMX.FTZ R4, R174, R4, !PT ;  /* 0x00000004ae047209 */ /* 0x000fe20007810000 */
[----:B------:R-:W-:Y:S01]  /*64e0*/  FMUL.FTZ R49, R49, c[0x0][0x320] ;  /* 0x0000c80031317a20 */ /* 0x000fe20000410000 */
[----:B------:R-:W-:Y:S01]  /*64f0*/  FMNMX.FTZ R0, R199, R0, !PT ;  /* 0x00000000c7007209 */ /* 0x000fe20007810000 */
[----:B------:R-:W-:Y:S01]  /*6500*/  MUFU.TANH R176, R43 ;  /* 0x0000002b00b07308 */ /* 0x000fe20000002400 */
[----:B------:R-:W-:Y:S01]  /*6510*/  FMUL.FTZ R55, R55, c[0x0][0x320] ;  /* 0x0000c80037377a20 */ /* 0x000fe20000410000 */
[----:B------:R-:W-:Y:S01]  /*6520*/  FMNMX.FTZ R4, R16, R4, !PT ;  /* 0x0000000410047209 */ /* 0x000fe20007810000 */
[----:B------:R-:W-:Y:S04]  /*6530*/  HMMA.16816.F32 R64, R208, R6, R64 ;  /* 0x00000006d040723c */ /* 0x000fe80000001840 */
[----:B------:R-:W-:Y:S01]  /*6540*/  FMUL.FTZ R52, R52, c[0x0][0x320] ;  /* 0x0000c80034347a20 */ /* 0x000fe20000410000 */
[----:B------:R-:W-:Y:S01]  /*6550*/  FMNMX.FTZ R4, R17, R4, !PT ;  /* 0x0000000411047209 */ /* 0x000fe20007810000 */
[----:B------:R-:W-:Y:S01]  /*6560*/  FMUL.FTZ R53, R53, c[0x0][0x320] ;  /* 0x0000c80035357a20 */ /* 0x000fe20000410000 */
[----:B------:R-:W1:Y:S01]  /*6570*/  MUFU.TANH R19, R19 ;  /* 0x0000001300137308 */ /* 0x000e620000002400 */
[----:B------:R-:W-:Y:S01]  /*6580*/  FMUL.FTZ R54, R54, c[0x0][0x320] ;  /* 0x0000c80036367a20 */ /* 0x000fe20000410000 */
[----:B-1----:R-:W-:Y:S03]  /*6590*/  FMNMX.FTZ R4, R192, R4, !PT ;  /* 0x00000004c0047209 */ /* 0x002fe60007810000 */
[----:B------:R-:W-:Y:S01]  /*65a0*/  FMNMX.FTZ R2, R18, R2, !PT ;  /* 0x0000000212027209 */ /* 0x000fe20007810000 */
[----:B------:R-:W-:Y:S01]  /*65b0*/  FMUL.FTZ R50, R50, c[0x0][0x320] ;  /* 0x0000c80032327a20 */ /* 0x000fe20000410000 */
[----:B------:R-:W-:Y:S01]  /*65c0*/  FMNMX.FTZ R4, R193, R4, !PT ;  /* 0x00000004c1047209 */ /* 0x000fe20007810000 */
[----:B------:R-:W-:Y:S01]  /*65d0*/  FMUL.FTZ R51, R51, c[0x0][0x320] ;  /* 0x0000c80033337a20 */ /* 0x000fe20000410000 */
[----:B------:R-:W-:Y:S01]  /*65e0*/  FMNMX.FTZ R5, R188, R106, !PT ;  /* 0x0000006abc057209 */ /* 0x000fe20007810000 */
[----:B------:R-:W1:Y:S01]  /*65f0*/  MUFU.TANH R241, R55 ;  /* 0x0000003700f17308 */ /* 0x000e620000002400 */
        /* <DEDUP_REMOVED lines=9> */
[----:B------:R-:W1:Y:S01]  /*6690*/  MUFU.TANH R214, R36 ;  /* 0x0000002400d67308 */ /* 0x000e620000002400 */
[----:B------:R-:W-:Y:S01]  /*66a0*/  FMUL.FTZ R67, R67, c[0x0][0x320] ;  /* 0x0000c80043437a20 */ /* 0x000fe20000410000 */
[----:B------:R-:W-:Y:S01]  /*66b0*/  FMNMX.FTZ R5, R186, R5, !PT ;  /* 0x00000005ba057209 */ /* 0x000fe20007810000 */
[----:B------:R-:W-:Y:S01]  /*66c0*/  FMUL.FTZ R64, R64, c[0x0][0x320] ;  /* 0x0000c80040407a20 */ /* 0x000fe20000410000 */
[----:B------:R-:W-:Y:S01]  /*66d0*/  FMNMX.FTZ R2, R19, R2, !PT ;  /* 0x0000000213027209 */ /* 0x000fe20007810000 */
[----:B------:R-:W-:Y:S02]  /*66e0*/  FMUL.FTZ R61, R61, c[0x0][0x320] ;  /* 0x0000c8003d3d7a20 */ /* 0x000fe40000410000 */
[----:B------:R-:W-:Y:S01]  /*66f0*/  FMUL.FTZ R42, R42, c[0x0][0x320] ;  /* 0x0000c8002a2a7a20 */ /* 0x000fe20000410000 */
[----:B------:R-:W-:Y:S01]  /*6700*/  FMNMX.FTZ R2, R196, R2, !PT ;  /* 0x00000002c4027209 */ /* 0x000fe20007810000 */
[----:B------:R-:W-:Y:S01]  /*6710*/  FMUL.FTZ R58, R58, c[0x0][0x320] ;  /* 0x0000c8003a3a7a20 */ /* 0x000fe20000410000 */
[----:B------:R-:W1:Y:S01]  /*6720*/  MUFU.TANH R194, R34 ;  /* 0x0000002200c27308 */ /* 0x000e620000002400 */
[----:B------:R-:W-:Y:S01]  /*6730*/  FMUL.FTZ R59, R59, c[0x0][0x320] ;  /* 0x0000c8003b3b7a20 */ /* 0x000fe20000410000 */
[----:B------:R-:W-:Y:S01]  /*6740*/  FMNMX.FTZ R2, R197, R2, !PT ;  /* 0x00000002c5027209 */ /* 0x000fe20007810000 */
[----:B------:R-:W-:Y:S01]  /*6750*/  FMUL.FTZ R62, R62, c[0x0][0x320] ;  /* 0x0000c8003e3e7a20 */ /* 0x000fe20000410000 */
[----:B-1----:R-:W-:Y:S01]  /*6760*/  MOV R211, R241 ;  /* 0x000000f100d37202 */ /* 0x002fe20000000f00 */
[----:B------:R-:W-:Y:S02]  /*6770*/  FMUL.FTZ R48, R48, c[0x0][0x320] ;  /* 0x0000c80030307a20 */ /* 0x000fe40000410000 */
[----:B------:R-:W-:Y:S02]  /*6780*/  FMUL.FTZ R40, R40, c[0x0][0x320] ;  /* 0x0000c80028287a20 */ /* 0x000fe40000410000 */
[----:B------:R-:W-:Y:S01]  /*6790*/  FMUL.FTZ R41, R41, c[0x0][0x320] ;  /* 0x0000c80029297a20 */ /* 0x000fe20000410000 */
[----:B------:R-:W1:Y:S01]  /*67a0*/  MUFU.TANH R215, R37 ;  /* 0x0000002500d77308 */ /* 0x000e620000002400 */
[----:B------:R-:W-:Y:S02]  /*67b0*/  FMUL.FTZ R46, R46, c[0x0][0x320] ;  /* 0x0000c8002e2e7a20 */ /* 0x000fe40000410000 */
[----:B------:R-:W-:Y:S01]  /*67c0*/  FMUL.FTZ R47, R47, c[0x0][0x320] ;  /* 0x0000c8002f2f7a20 */ /* 0x000fe20000410000 */
[----:B------:R-:W-:Y:S06]  /*67d0*/  FMNMX.FTZ R4, R214, R4, !PT ;  /* 0x00000004d6047209 */ /* 0x000fec0007810000 */
[----:B------:R-:W1:Y:S01]  /*67e0*/  MUFU.TANH R195, R35 ;  /* 0x0000002300c37308 */ /* 0x000e620000002400 */
[----:B------:R-:W-:Y:S09]  /*67f0*/  FMNMX.FTZ R2, R194, R2, !PT ;  /* 0x00000002c2027209 */ /* 0x000ff20007810000 */
[----:B------:R-:W1:Y:S02]  /*6800*/  MUFU.TANH R243, R45 ;  /* 0x0000002d00f37308 */ /* 0x000e640000002400 */
[----:B-1----:R-:W-:Y:S08]  /*6810*/  FMNMX.FTZ R4, R215, R4, !PT ;  /* 0x00000004d7047209 */ /* 0x002ff00007810000 */
[----:B------:R-:W1:Y:S01]  /*6820*/  MUFU.TANH R202, R48 ;  /* 0x0000003000ca7308 */ /* 0x000e620000002400 */
[----:B------:R-:W-:Y:S09]  /*6830*/  FMNMX.FTZ R2, R195, R2, !PT ;  /* 0x00000002c3027209 */ /* 0x000ff20007810000 */
[----:B------:R-:W1:Y:S01]  /*6840*/  MUFU.TANH R236, R38 ;  /* 0x0000002600ec7308 */ /* 0x000e620000002400 */
[----:B------:R-:W-:Y:S09]  /*6850*/  MOV R210, R243 ;  /* 0x000000f300d27202 */ /* 0x000ff20000000f00 */
[----:B------:R-:W1:Y:S02]  /*6860*/  MUFU.TANH R198, R25 ;  /* 0x0000001900c67308 */ /* 0x000e640000002400 */
[----:B-1----:R-:W-:Y:S08]  /*6870*/  FMNMX.FTZ R4, R202, R4, !PT ;  /* 0x00000004ca047209 */ /* 0x002ff00007810000 */
[----:B------:R-:W1:Y:S01]  /*6880*/  MUFU.TANH R242, R44 ;  /* 0x0000002c00f27308 */ /* 0x000e620000002400 */
[----:B------:R-:W-:Y:S09]  /*6890*/  FMNMX.FTZ R2, R236, R2, !PT ;  /* 0x00000002ec027209 */ /* 0x000ff20007810000 */
[----:B------:R-:W1:Y:S01]  /*68a0*/  MUFU.TANH R212, R49 ;  /* 0x0000003100d47308 */ /* 0x000e620000002400 */
[----:B------:R-:W-:Y:S04]  /*68b0*/  FMNMX.FTZ R0, R198, R0, !PT ;  /* 0x00000000c6007209 */ /* 0x000fe80007810000 */
[----:B------:R-:W-:Y:S05]  /*68c0*/  FMNMX.FTZ R0, R201, R0, !PT ;  /* 0x00000000c9007209 */ /* 0x000fea0007810000 */
[----:B------:R-:W1:Y:S01]  /*68d0*/  MUFU.TANH R247, R39 ;  /* 0x0000002700f77308 */ /* 0x000e620000002400 */
[----:B------:R-:W-:Y:S02]  /*68e0*/  FMNMX.FTZ R0, R200, R0, !PT ;  /* 0x00000000c8007209 */ /* 0x000fe40007810000 */
[----:B-1----:R-:W-:Y:S07]  /*68f0*/  MOV R209, R242 ;  /* 0x000000f200d17202 */ /* 0x002fee0000000f00 */
[----:B------:R-:W1:Y:S01]  /*6900*/  MUFU.TANH R249, R52 ;  /* 0x0000003400f97308 */ /* 0x000e620000002400 */
[----:B------:R-:W-:Y:S09]  /*6910*/  FMNMX.FTZ R4, R212, R4, !PT ;  /* 0x00000004d4047209 */ /* 0x000ff20007810000 */
[----:B------:R-:W1:Y:S01]  /*6920*/  MUFU.TANH R250, R50 ;  /* 0x0000003200fa7308 */ /* 0x000e620000002400 */
[----:B------:R-:W-:Y:S09]  /*6930*/  FMNMX.FTZ R2, R247, R2, !PT ;  /* 0x00000002f7027209 */ /* 0x000ff20007810000 */
[----:B------:R-:W1:Y:S02]  /*6940*/  MUFU.TANH R244, R53 ;  /* 0x0000003500f47308 */ /* 0x000e640000002400 */
[----:B-1----:R-:W-:Y:S08]  /*6950*/  FMNMX.FTZ R4, R249, R4, !PT ;  /* 0x00000004f9047209 */ /* 0x002ff00007810000 */
        /* <DEDUP_REMOVED lines=11> */
[----:B-1----:R-:W-:Y:S04]  /*6a10*/  FMNMX.FTZ R2, R240, R2, !PT ;  /* 0x00000002f0027209 */ /* 0x002fe80007810000 */
[----:B------:R-:W-:Y:S04]  /*6a20*/  FMNMX.FTZ R2, R211, R2, !PT ;  /* 0x00000002d3027209 */ /* 0x000fe80007810000 */
[----:B------:R-:W1:Y:S01]  /*6a30*/  MUFU.TANH R243, R66 ;  /* 0x0000004200f37308 */ /* 0x000e620000002400 */
[----:B------:R-:W-:Y:S04]  /*6a40*/  FMNMX.FTZ R0, R248, R0, !PT ;  /* 0x00000000f8007209 */ /* 0x000fe80007810000 */
[----:B------:R-:W-:Y:S05]  /*6a50*/  FMNMX.FTZ R0, R209, R0, !PT ;  /* 0x00000000d1007209 */ /* 0x000fea0007810000 */
[----:B------:R-:W3:Y:S01]  /*6a60*/  MUFU.TANH R242, R67 ;  /* 0x0000004300f27308 */ /* 0x000ee20000002400 */
[----:B------:R-:W-:Y:S02]  /*6a70*/  FMNMX.FTZ R0, R210, R0, !PT ;  /* 0x00000000d2007209 */ /* 0x000fe40007810000 */
[----:B------:R-:W-:Y:S05]  /*6a80*/  FMNMX.FTZ R4, R179, R4, !PT ;  /* 0x00000004b3047209 */ /* 0x000fea0007810000 */
[----:B------:R-:W4:Y:S02]  /*6a90*/  SHFL.BFLY PT, R7, R4, 0x2, 0x1f ;  /* 0x0c401f0004077f89 */ /* 0x000f2400000e0000 */
[----:B------:R-:W4:Y:S01]  /*6aa0*/  MUFU.TANH R51, R56 ;  /* 0x0000003800337308 */ /* 0x000f220000002400 */
[----:B-1----:R-:W-:Y:S09]  /*6ab0*/  FMNMX.FTZ R2, R243, R2, !PT ;  /* 0x00000002f3027209 */ /* 0x002ff20007810000 */
[----:B------:R-:W1:Y:S01]  /*6ac0*/  MUFU.TANH R49, R57 ;  /* 0x0000003900317308 */ /* 0x000e620000002400 */
[----:B---3--:R-:W-:Y:S05]  /*6ad0*/  FMNMX.FTZ R2, R242, R2, !PT ;  /* 0x00000002f2027209 */ /* 0x008fea0007810000 */
[----:B------:R-:W3:Y:S04]  /*6ae0*/  SHFL.BFLY PT, R6, R2, 0x2, 0x1f ;  /* 0x0c401f0002067f89 */ /* 0x000ee800000e0000 */
[----:B------:R-:W2:Y:S01]  /*6af0*/  MUFU.TANH R50, R60 ;  /* 0x0000003c00327308 */ /* 0x000ea20000002400 */
[----:B----4-:R-:W-:Y:S02]  /*6b00*/  FMNMX.FTZ R4, R4, R7, !PT ;  /* 0x0000000704047209 */ /* 0x010fe40007810000 */
[----:B------:R-:W-:Y:S03]  /*6b10*/  FMNMX.FTZ R0, R51, R0, !PT ;  /* 0x0000000033007209 */ /* 0x000fe60007810000 */
[----:B------:R-:W4:Y:S04]  /*6b20*/  SHFL.BFLY PT, R104, R4, 0x1, 0x1f ;  /* 0x0c201f0004687f89 */ /* 0x000f2800000e0000 */
[----:B------:R-:W5:Y:S01]  /*6b30*/  MUFU.TANH R48, R61 ;  /* 0x0000003d00307308 */ /* 0x000f620000002400 */
[----:B-1----:R-:W-:Y:S09]  /*6b40*/  FMNMX.FTZ R0, R49, R0, !PT ;  /* 0x0000000031007209 */ /* 0x002ff20007810000 */
[----:B------:R-:W1:Y:S01]  /*6b50*/  MUFU.TANH R203, R26 ;  /* 0x0000001a00cb7308 */ /* 0x000e620000002400 */
[----:B---3--:R-:W-:Y:S02]  /*6b60*/  FMNMX.FTZ R2, R2, R6, !PT ;  /* 0x0000000602027209 */ /* 0x008fe40007810000 */
[----:B--2---:R-:W-:Y:S03]  /*6b70*/  FMNMX.FTZ R0, R50, R0, !PT ;  /* 0x0000000032007209 */ /* 0x004fe60007810000 */
[----:B------:R-:W2:Y:S04]  /*6b80*/  SHFL.BFLY PT, R103, R2, 0x1, 0x1f ;  /* 0x0c201f0002677f89 */ /* 0x000ea800000e0000 */
[----:B------:R-:W3:Y:S01]  /*6b90*/  MUFU.TANH R204, R27 ;  /* 0x0000001b00cc7308 */ /* 0x000ee20000002400 */
[----:B----4-:R-:W-:Y:S02]  /*6ba0*/  FMNMX.FTZ R104, R4, R104, !PT ;  /* 0x0000006804687209 */ /* 0x010fe40007810000 */
[----:B-----5:R-:W-:Y:S03]  /*6bb0*/  FMNMX.FTZ R0, R48, R0, !PT ;  /* 0x0000000030007209 */ /* 0x020fe60007810000 */
[----:B------:R-:W-:Y:S02]  /*6bc0*/  FMUL.FTZ R173, R104, c[0x0][0x2d0] ;  /* 0x0000b40068ad7a20 */ /* 0x000fe40000410000 */
[----:B------:R-:W4:Y:S02]  /*6bd0*/  SHFL.BFLY PT, R102, R0, 0x2, 0x1f ;  /* 0x0c401f0000667f89 */ /* 0x000f2400000e0000 */
[----:B------:R-:W5:Y:S01]  /*6be0*/  MUFU.TANH R213, R30 ;  /* 0x0000001e00d57308 */ /* 0x000f620000002400 */
[--C-:B------:R-:W-:Y:S01]  /*6bf0*/  FFMA.FTZ R40, R193, c[0x0][0x2d0], -R173.reuse ;  /* 0x0000b400c1287a23 */ /* 0x100fe200000108ad */
[----:B-1----:R-:W-:Y:S08]  /*6c00*/  FMNMX.FTZ R5, R203, R5, !PT ;  /* 0x00000005cb057209 */ /* 0x002ff00007810000 */
[----:B------:R-:W1:Y:S01]  /*6c10*/  MUFU.TANH R235, R31 ;  /* 0x0000001f00eb7308 */ /* 0x000e620000002400 */
[----:B--2---:R-:W-:Y:S02]  /*6c20*/  FMNMX.FTZ R103, R2, R103, !PT ;  /* 0x0000006702677209 */ /* 0x004fe40007810000 */
[----:B---3--:R-:W-:Y:S02]  /*6c30*/  FMNMX.FTZ R5, R204, R5, !PT ;  /* 0x00000005cc057209 */ /* 0x008fe40007810000 */
[----:B------:R-:W-:Y:S05]  /*6c40*/  MOV R27, c[0x0][0x1e0] ;  /* 0x00007800001b7a02 */ /* 0x000fea0000000f00 */
[----:B------:R-:W2:Y:S01]  /*6c50*/  MUFU.TANH R239, R42 ;  /* 0x0000002a00ef7308 */ /* 0x000ea20000002400 */
[----:B----4-:R-:W-:Y:S02]  /*6c60*/  FMNMX.FTZ R102, R0, R102, !PT ;  /* 0x0000006600667209 */ /* 0x010fe40007810000 */
[----:B-----5:R-:W-:Y:S02]  /*6c70*/  FMNMX.FTZ R5, R213, R5, !PT ;  /* 0x00000005d5057209 */ /* 0x020fe40007810000 */
[----:B------:R-:W-:Y:S01]  /*6c80*/  MOV R30, 0x5 ;  /* 0x00000005001e7802 */ /* 0x000fe20000000f00 */
[----:B------:R-:W3:Y:S04]  /*6c90*/  SHFL.BFLY PT, R6, R102, 0x1, 0x1f ;  /* 0x0c201f0066067f89 */ /* 0x000ee800000e0000 */
[----:B------:R-:W4:Y:S01]  /*6ca0*/  MUFU.TANH R177, R46 ;  /* 0x0000002e00b17308 */ /* 0x000f220000002400 */
[----:B------:R-:W-:Y:S02]  /*6cb0*/  SHF.L.U64.HI R27, R27, R30, c[0x0][0x1e4] ;  /* 0x000079001b1b7619 */ /* 0x000fe4000001021e */
[----:B-1----:R-:W-:Y:S07]  /*6cc0*/  FMNMX.FTZ R0, R235, R5, !PT ;  /* 0x00000005eb007209 */ /* 0x002fee0007810000 */
[----:B------:R-:W1:Y:S01]  /*6cd0*/  MUFU.TANH R178, R47 ;  /* 0x0000002f00b27308 */ /* 0x000e620000002400 */
[----:B--2---:R-:W-:Y:S01]  /*6ce0*/  FMNMX.FTZ R5, R239, R0, !PT ;  /* 0x00000000ef057209 */ /* 0x004fe20007810000 */
[----:B------:R-:W-:Y:S03]  /*6cf0*/  FMUL.FTZ R0, R63, c[0x0][0x320] ;  /* 0x0000c8003f007a20 */ /* 0x000fe60000410000 */
[----:B------:R-:W-:Y:S01]  /*6d00*/  FMNMX.FTZ R4, R176, R5, !PT ;  /* 0x00000005b0047209 */ /* 0x000fe20007810000 */
[--C-:B------:R-:W-:Y:S04]  /*6d10*/  FFMA.FTZ R5, R17, c[0x0][0x2d0], -R173.reuse ;  /* 0x0000b40011057a23 */ /* 0x100fe800000108ad */
[----:B------:R2:W-:Y:S01]  /*6d20*/  MUFU.TANH R172, R0 ;  /* 0x0000000000ac7308 */ /* 0x0005e20000002400 */
[----:B---3--:R-:W-:Y:S01]  /*6d30*/  FMNMX.FTZ R102, R102, R6, !PT ;  /* 0x0000000666667209 */ /* 0x008fe20007810000 */
[----:B------:R-:W-:Y:S01]  /*6d40*/  @P0 IMAD.WIDE.U32 R6, R234, c[0x0][0x1e0], RZ ;  /* 0x00007800ea060a25 */ /* 0x000fe200078e00ff */
[----:B----4-:R-:W-:Y:S07]  /*6d50*/  FMNMX.FTZ R4, R177, R4, !PT ;  /* 0x00000004b1047209 */ /* 0x010fee0007810000 */
[----:B------:R-:W3:Y:S01]  /*6d60*/  MUFU.EX2 R20, R5 ;  /* 0x0000000500147308 */ /* 0x000ee20000000800 */
[----:B-1----:R-:W-:Y:S01]  /*6d70*/  FMNMX.FTZ R2, R178, R4, !PT ;  /* 0x00000004b2027209 */ /* 0x002fe20007810000 */
[----:B------:R-:W-:Y:S02]  /*6d80*/  FFMA.FTZ R4, R175, c[0x0][0x2d0], -R173 ;  /* 0x0000b400af047a23 */ /* 0x000fe400000108ad */
[----:B------:R-:W-:Y:S06]  /*6d90*/  FMUL.FTZ R175, R102, c[0x0][0x2d0] ;  /* 0x0000b40066af7a20 */ /* 0x000fec0000410000 */
[----:B------:R1:W-:Y:S01]  /*6da0*/  MUFU.EX2 R42, R4 ;  /* 0x00000004002a7308 */ /* 0x0003e20000000800 */
[----:B------:R-:W-:Y:S02]  /*6db0*/  FFMA.FTZ R11, R182, c[0x0][0x2d0], -R175 ;  /* 0x0000b400b60b7a23 */ /* 0x000fe400000108af */
[----:B--2---:R-:W-:Y:S04]  /*6dc0*/  FADD.FTZ R0, -R104, R3 ;  /* 0x0000000368007221 */ /* 0x004fe80000010100 */
[----:B------:R-:W-:Y:S03]  /*6dd0*/  FMUL.FTZ R0, R0, c[0x0][0x2d0] ;  /* 0x0000b40000007a20 */ /* 0x000fe60000410000 */
[----:B------:R-:W2:Y:S01]  /*6de0*/  MUFU.TANH R25, R58 ;  /* 0x0000003a00197308 */ /* 0x000ea20000002400 */
[----:B---3--:R-:W-:Y:S09]  /*6df0*/  MOV R182, R20 ;  /* 0x0000001400b67202 */ /* 0x008ff20000000f00 */
[----:B------:R3:W4:Y:S01]  /*6e00*/  MUFU.EX2 R101, R0 ;  /* 0x0000000000657308 */ /* 0x0007220000000800 */
[--C-:B-1----:R-:W-:Y:S02]  /*6e10*/  FFMA.FTZ R4, R174, c[0x0][0x2d0], -R173.reuse ;  /* 0x0000b400ae047a23 */ /* 0x102fe400000108ad */
[----:B------:R-:W-:Y:S07]  /*6e20*/  FMUL.FTZ R174, R103, c[0x0][0x2d0] ;  /* 0x0000b40067ae7a20 */ /* 0x000fee0000410000 */
[----:B------:R1:W-:Y:S01]  /*6e30*/  MUFU.EX2 R26, R4 ;  /* 0x00000004001a7308 */ /* 0x0003e20000000800 */
[--C-:B------:R-:W-:Y:S02]  /*6e40*/  FFMA.FTZ R5, R18, c[0x0][0x2d0], -R174.reuse ;  /* 0x0000b40012057a23 */ /* 0x100fe400000108ae */
[--C-:B------:R-:W-:Y:S01]  /*6e50*/  FFMA.FTZ R64, R195, c[0x0][0x2d0], -R174.reuse ;  /* 0x0000b400c3407a23 */ /* 0x100fe200000108ae */
[----:B--2---:R-:W-:Y:S01]  /*6e60*/  FMNMX.FTZ R2, R25, R2, !PT ;  /* 0x0000000219027209 */ /* 0x004fe20007810000 */
[--C-:B------:R-:W-:Y:S02]  /*6e70*/  FFMA.FTZ R56, R197, c[0x0][0x2d0], -R174.reuse ;  /* 0x0000b400c5387a23 */ /* 0x100fe400000108ae */
[----:B------:R-:W-:Y:S03]  /*6e80*/  FFMA.FTZ R60, R194, c[0x0][0x2d0], -R174 ;  /* 0x0000b400c23c7a23 */ /* 0x000fe600000108ae */
[----:B------:R2:W-:Y:S01]  /*6e90*/  MUFU.EX2 R246, R5 ;  /* 0x0000000500f67308 */ /* 0x0005e20000000800 */
[----:B---3--:R-:W-:Y:S02]  /*6ea0*/  FADD.FTZ R0, -R103, R100 ;  /* 0x0000006467007221 */ /* 0x008fe40000010100 */
[C---:B----4-:R-:W-:Y:S01]  /*6eb0*/  FMUL.FTZ R33, R101.reuse, R137 ;  /* 0x0000008965217220 */ /* 0x050fe20000410000 */
[----:B------:R-:W-:Y:S01]  /*6ec0*/  MOV R137, R242 ;  /* 0x000000f200897202 */ /* 0x000fe20000000f00 */
[----:B------:R-:W-:Y:S05]  /*6ed0*/  FMUL.FTZ R3, R0, c[0x0][0x2d0] ;  /* 0x0000b40000037a20 */ /* 0x000fea0000410000 */
[----:B------:R-:W3:Y:S01]  /*6ee0*/  MUFU.TANH R44, R59 ;  /* 0x0000003b002c7308 */ /* 0x000ee20000002400 */
[C---:B------:R-:W-:Y:S02]  /*6ef0*/  FMUL.FTZ R65, R101.reuse, R169 ;  /* 0x000000a965417220 */ /* 0x040fe40000410000 */
[C---:B------:R-:W-:Y:S02]  /*6f00*/  FMUL.FTZ R68, R101.reuse, R68 ;  /* 0x0000004465447220 */ /* 0x040fe40000410000 */
[----:B-1----:R-:W-:Y:S02]  /*6f10*/  FFMA.FTZ R4, R16, c[0x0][0x2d0], -R173 ;  /* 0x0000b40010047a23 */ /* 0x002fe400000108ad */
[C---:B------:R-:W-:Y:S02]  /*6f20*/  FMUL.FTZ R69, R101.reuse, R69 ;  /* 0x0000004565457220 */ /* 0x040fe40000410000 */
[C---:B------:R-:W-:Y:S01]  /*6f30*/  FMUL.FTZ R80, R101.reuse, R80 ;  /* 0x0000005065507220 */ /* 0x040fe20000410000 */
[----:B------:R1:W-:Y:S01]  /*6f40*/  MUFU.EX2 R245, R4 ;  /* 0x0000000400f57308 */ /* 0x0003e20000000800 */
[C---:B------:R-:W-:Y:S02]  /*6f50*/  FMUL.FTZ R81, R101.reuse, R81 ;  /* 0x0000005165517220 */ /* 0x040fe40000410000 */
[C---:B------:R-:W-:Y:S01]  /*6f60*/  FMUL.FTZ R84, R101.reuse, R84 ;  /* 0x0000005465547220 */ /* 0x040fe20000410000 */
[----:B--2---:R-:W-:Y:S01]  /*6f70*/  @P0 SHF.L.U32 R5, R6, 0x6, RZ ;  /* 0x0000000606050819 */ /* 0x004fe200000006ff */
[C---:B------:R-:W-:Y:S02]  /*6f80*/  FMUL.FTZ R85, R101.reuse, R85 ;  /* 0x0000005565557220 */ /* 0x040fe40000410000 */
[C---:B------:R-:W-:Y:S02]  /*6f90*/  FMUL.FTZ R96, R101.reuse, R96 ;  /* 0x0000006065607220 */ /* 0x040fe40000410000 */
[----:B------:R-:W-:Y:S01]  /*6fa0*/  FMUL.FTZ R97, R101, R97 ;  /* 0x0000006165617220 */ /* 0x000fe20000410000 */
[----:B------:R-:W-:Y:S01]  /*6fb0*/  MUFU.EX2 R43, R11 ;  /* 0x0000000b002b7308 */ /* 0x000fe20000000800 */
[----:B---3--:R-:W-:Y:S09]  /*6fc0*/  FMNMX.FTZ R2, R44, R2, !PT ;  /* 0x000000022c027209 */ /* 0x008ff20007810000 */
[----:B------:R-:W2:Y:S01]  /*6fd0*/  MUFU.TANH R107, R62 ;  /* 0x0000003e006b7308 */ /* 0x000ea20000002400 */
[--C-:B-1----:R-:W-:Y:S09]  /*6fe0*/  FFMA.FTZ R4, R181, c[0x0][0x2d0], -R174.reuse ;  /* 0x0000b400b5047a23 */ /* 0x102ff200000108ae */
[----:B------:R1:W-:Y:S10]  /*6ff0*/  MUFU.EX2 R45, R4 ;  /* 0x00000004002d7308 */ /* 0x0003f40000000800 */
[----:B------:R3:W4:Y:S01]  /*7000*/  MUFU.EX2 R100, R3 ;  /* 0x0000000300647308 */ /* 0x0007220000000800 */
[----:B--2---:R-:W-:Y:S01]  /*7010*/  FMNMX.FTZ R0, R107, R2, !PT ;  /* 0x000000026b007209 */ /* 0x004fe20007810000 */
[----:B------:R-:W-:Y:S03]  /*7020*/  FADD.FTZ R2, -R102, R105 ;  /* 0x0000006966027221 */ /* 0x000fe60000010100 */
[----:B------:R-:W-:Y:S01]  /*7030*/  FMNMX.FTZ R0, R172, R0, !PT ;  /* 0x00000000ac007209 */ /* 0x000fe20007810000 */
[----:B-1----:R-:W-:Y:S04]  /*7040*/  FFMA.FTZ R4, R180, c[0x0][0x2d0], -R174 ;  /* 0x0000b400b4047a23 */ /* 0x002fe800000108ae */
[----:B------:R1:W-:Y:S01]  /*7050*/  MUFU.EX2 R181, R4 ;  /* 0x0000000400b57308 */ /* 0x0003e20000000800 */
[----:B---3--:R-:W-:Y:S02]  /*7060*/  FMUL.FTZ R3, R2, c[0x0][0x2d0] ;  /* 0x0000b40002037a20 */ /* 0x008fe40000410000 */
[----:B------:R-:W2:Y:S01]  /*7070*/  SHFL.BFLY PT, R2, R0, 0x2, 0x1f ;  /* 0x0c401f0000027f89 */ /* 0x000ea200000e0000 */
[C---:B----4-:R-:W-:Y:S01]  /*7080*/  FMUL.FTZ R34, R100.reuse, R138 ;  /* 0x0000008a64227220 */ /* 0x050fe20000410000 */
[----:B------:R-:W-:Y:S01]  /*7090*/  MOV R138, R241 ;  /* 0x000000f1008a7202 */ /* 0x000fe20000000f00 */
[C---:B------:R-:W-:Y:S04]  /*70a0*/  FMUL.FTZ R35, R100.reuse, R139 ;  /* 0x0000008b64237220 */ /* 0x040fe80000410000 */
[----:B------:R-:W3:Y:S01]  /*70b0*/  MUFU.EX2 R3, R3 ;  /* 0x0000000300037308 */ /* 0x000ee20000000800 */
[----:B------:R-:W-:Y:S01]  /*70c0*/  MOV R139, R51 ;  /* 0x00000033008b7202 */ /* 0x000fe20000000f00 */
[C---:B------:R-:W-:Y:S02]  /*70d0*/  FMUL.FTZ R51, R100.reuse, R155 ;  /* 0x0000009b64337220 */ /* 0x040fe40000410000 */
[C---:B------:R-:W-:Y:S02]  /*70e0*/  FMUL.FTZ R66, R100.reuse, R170 ;  /* 0x000000aa64427220 */ /* 0x040fe40000410000 */
[C---:B------:R-:W-:Y:S02]  /*70f0*/  FMUL.FTZ R67, R100.reuse, R171 ;  /* 0x000000ab64437220 */ /* 0x040fe40000410000 */
[C---:B------:R-:W-:Y:S02]  /*7100*/  FMUL.FTZ R70, R100.reuse, R70 ;  /* 0x0000004664467220 */ /* 0x040fe40000410000 */
[C---:B------:R-:W-:Y:S01]  /*7110*/  FMUL.FTZ R71, R100.reuse, R71 ;  /* 0x0000004764477220 */ /* 0x040fe20000410000 */
[----:B-1----:R-:W-:Y:S01]  /*7120*/  @P0 SHF.R.S32.HI R4, RZ, 0x1f, R234 ;  /* 0x0000001fff040819 */ /* 0x002fe200000114ea */
[C---:B------:R-:W-:Y:S02]  /*7130*/  FMUL.FTZ R82, R100.reuse, R82 ;  /* 0x0000005264527220 */ /* 0x040fe40000410000 */
[----:B------:R-:W-:Y:S02]  /*7140*/  FMUL.FTZ R83, R100, R83 ;  /* 0x0000005364537220 */ /* 0x000fe40000410000 */
[----:B------:R-:W-:Y:S02]  /*7150*/  @P0 IMAD R4, R4, c[0x0][0x1e0], RZ ;  /* 0x0000780004040a24 */ /* 0x000fe400078e02ff */
[----:B------:R-:W-:Y:S01]  /*7160*/  FMUL.FTZ R86, R100, R86 ;  /* 0x0000005664567220 */ /* 0x000fe20000410000 */
[----:B--2---:R-:W-:Y:S01]  /*7170*/  FMNMX.FTZ R0, R0, R2, !PT ;  /* 0x0000000200007209 */ /* 0x004fe20007810000 */
[----:B------:R-:W-:Y:S02]  /*7180*/  @P0 IMAD R4, R234, c[0x0][0x1e4], R4 ;  /* 0x00007900ea040a24 */ /* 0x000fe400078e0204 */
[----:B------:R-:W-:Y:S02]  /*7190*/  FMUL.FTZ R87, R100, R87 ;  /* 0x0000005764577220 */ /* 0x000fe40000410000 */
[----:B------:R-:W1:Y:S01]  /*71a0*/  SHFL.BFLY PT, R2, R0, 0x1, 0x1f ;  /* 0x0c201f0000027f89 */ /* 0x000e6200000e0000 */
[----:B------:R-:W-:Y:S01]  /*71b0*/  @P0 IADD3 R4, R7, R4, RZ ;  /* 0x0000000407040210 */ /* 0x000fe20007ffe0ff */
[----:B---3--:R-:W-:Y:S01]  /*71c0*/  FMUL.FTZ R28, R3, R132 ;  /* 0x00000084031c7220 */ /* 0x008fe20000410000 */
[----:B------:R-:W-:Y:S01]  /*71d0*/  @P0 IADD3 R7, P2, R5, R32, RZ ;  /* 0x0000002005070210 */ /* 0x000fe20007f5e0ff */
[C---:B------:R-:W-:Y:S01]  /*71e0*/  FMUL.FTZ R41, R3.reuse, R145 ;  /* 0x0000009103297220 */ /* 0x040fe20000410000 */
[----:B------:R-:W-:Y:S01]  /*71f0*/  @P0 SHF.L.U64.HI R4, R6, 0x6, R4 ;  /* 0x0000000606040819 */ /* 0x000fe20000010204 */
[----:B------:R-:W-:Y:S01]  /*7200*/  FMUL.FTZ R57, R3, R161 ;  /* 0x000000a103397220 */ /* 0x000fe20000410000 */
[----:B------:R-:W-:Y:S01]  /*7210*/  @P0 LEA R14, P1, R7, c[0x0][0x1c8], 0x1 ;  /* 0x00007200070e0a11 */ /* 0x000fe200078208ff */
[C---:B------:R-:W-:Y:S01]  /*7220*/  FMUL.FTZ R61, R3.reuse, R165 ;  /* 0x000000a5033d7220 */ /* 0x040fe20000410000 */
[----:B------:R-:W-:Y:S01]  /*7230*/  @P0 IADD3.X R6, R4, R29, RZ, P2, !PT ;  /* 0x0000001d04060210 */ /* 0x000fe200017fe4ff */
[C---:B------:R-:W-:Y:S01]  /*7240*/  FMUL.FTZ R72, R3.reuse, R72 ;  /* 0x0000004803487220 */ /* 0x040fe20000410000 */
[----:B------:R-:W-:Y:S01]  /*7250*/  MOV R132, R43 ;  /* 0x0000002b00847202 */ /* 0x000fe20000000f00 */
[----:B------:R-:W-:Y:S01]  /*7260*/  FMUL.FTZ R73, R3, R73 ;  /* 0x0000004903497220 */ /* 0x000fe20000410000 */
[----:B------:R-:W-:Y:S01]  /*7270*/  @P0 LEA.HI.X R15, R7, c[0x0][0x1cc], R6, 0x1, P1 ;  /* 0x00007300070f0a11 */ /* 0x000fe200008f0c06 */
[----:B------:R-:W-:Y:S01]  /*7280*/  FMUL.FTZ R76, R3, R76 ;  /* 0x0000004c034c7220 */ /* 0x000fe20000410000 */
[----:B------:R-:W-:Y:S01]  /*7290*/  @P0 IADD3 R6, P3, R5, R24, RZ ;  /* 0x0000001805060210 */ /* 0x000fe20007f7e0ff */
[----:B------:R-:W-:Y:S01]  /*72a0*/  FMUL.FTZ R77, R3, R77 ;  /* 0x0000004d034d7220 */ /* 0x000fe20000410000 */
[----:B------:R-:W-:Y:S01]  /*72b0*/  @P0 IADD3 R7, P2, R5, R23, RZ ;  /* 0x0000001705070210 */ /* 0x000fe20007f5e0ff */
[----:B------:R2:W-:Y:S01]  /*72c0*/  @P0 LDGSTS.E.BYPASS.LTC128B.128 [R233+0x3100], [R14.64], !P4 ;  /* 0x031000000ee90fae */ /* 0x0005e2000e101d44 */
[----:B------:R-:W-:Y:S01]  /*72d0*/  @P0 IADD3 R5, P1, R8, R5, RZ ;  /* 0x0000000508050210 */ /* 0x000fe20007f3e0ff */
[C---:B------:R-:W-:Y:S01]  /*72e0*/  FMUL.FTZ R88, R3.reuse, R88 ;  /* 0x0000005803587220 */ /* 0x040fe20000410000 */
[----:B------:R-:W-:Y:S01]  /*72f0*/  @P0 IADD3.X R8, R4, R22, RZ, P3, !PT ;  /* 0x0000001604080210 */ /* 0x000fe20001ffe4ff */
[C---:B------:R-:W-:Y:S01]  /*7300*/  FMUL.FTZ R89, R3.reuse, R89 ;  /* 0x0000005903597220 */ /* 0x040fe20000410000 */
[----:B------:R-:W-:Y:S01]  /*7310*/  @P0 LEA R10, P3, R6, c[0x0][0x1c8], 0x1 ;  /* 0x00007200060a0a11 */ /* 0x000fe200078608ff */
[C---:B------:R-:W-:Y:S01]  /*7320*/  FMUL.FTZ R92, R3.reuse, R92 ;  /* 0x0000005c035c7220 */ /* 0x040fe20000410000 */
[----:B------:R-:W-:Y:S01]  /*7330*/  @P0 IADD3.X R9, R4, R21, RZ, P2, !PT ;  /* 0x0000001504090210 */ /* 0x000fe200017fe4ff */
[----:B------:R-:W-:Y:S01]  /*7340*/  FMUL.FTZ R93, R3, R93 ;  /* 0x0000005d035d7220 */ /* 0x000fe20000410000 */
[----:B------:R-:W-:Y:S01]  /*7350*/  @P0 LEA R12, P2, R7, c[0x0][0x1c8], 0x1 ;  /* 0x00007200070c0a11 */ /* 0x000fe200078408ff */
[----:B------:R-:W-:Y:S01]  /*7360*/  FMUL.FTZ R98, R100, R98 ;  /* 0x0000006264627220 */ /* 0x000fe20000410000 */
[----:B------:R-:W-:Y:S01]  /*7370*/  @P0 LEA.HI.X R11, R6, c[0x0][0x1cc], R8, 0x1, P3 ;  /* 0x00007300060b0a11 */ /* 0x000fe200018f0c08 */
[----:B------:R-:W-:Y:S01]  /*7380*/  FFMA.FTZ R6, R185, c[0x0][0x2d0], -R175 ;  /* 0x0000b400b9067a23 */ /* 0x000fe200000108af */
[----:B------:R-:W-:Y:S01]  /*7390*/  @P0 LEA.HI.X R13, R7, c[0x0][0x1cc], R9, 0x1, P2 ;  /* 0x00007300070d0a11 */ /* 0x000fe200010f0c09 */
[----:B------:R-:W-:Y:S01]  /*73a0*/  FMUL.FTZ R99, R100, R99 ;  /* 0x0000006364637220 */ /* 0x000fe20000410000 */
[C---:B------:R-:W-:Y:S01]  /*73b0*/  @P0 IADD3 R7, P2, R5.reuse, R24, RZ ;  /* 0x0000001805070210 */ /* 0x040fe20007f5e0ff */
[----:B------:R3:W-:Y:S01]  /*73c0*/  @P0 LDGSTS.E.BYPASS.LTC128B.128 [R233+0x4100], [R10.64], !P6 ;  /* 0x041000000ae90fae */ /* 0x0007e2000f101d44 */
[----:B------:R4:W-:Y:S01]  /*73d0*/  MUFU.EX2 R24, R6 ;  /* 0x0000000600187308 */ /* 0x0009e20000000800 */
[----:B------:R-:W-:Y:S01]  /*73e0*/  @P0 IADD3 R9, P3, R5, R32, RZ ;  /* 0x0000002005090210 */ /* 0x000fe20007f7e0ff */
[----:B------:R-:W-:Y:S01]  /*73f0*/  FMUL.FTZ R32, R101, R136 ;  /* 0x0000008865207220 */ /* 0x000fe20000410000 */
[----:B------:R-:W-:Y:S02]  /*7400*/  @P0 IADD3.X R4, R27, R4, RZ, P1, !PT ;  /* 0x000000041b040210 */ /* 0x000fe40000ffe4ff */
[----:B------:R-:W-:Y:S02]  /*7410*/  @P0 IADD3 R5, P1, R5, R23, RZ ;  /* 0x0000001705050210 */ /* 0x000fe40007f3e0ff */
[C---:B------:R-:W-:Y:S01]  /*7420*/  @P0 IADD3.X R17, R4.reuse, R29, RZ, P3, !PT ;  /* 0x0000001d04110210 */ /* 0x040fe20001ffe4ff */
[----:B------:R5:W-:Y:S01]  /*7430*/  @P0 LDGSTS.E.BYPASS.LTC128B.128 [R233+0x5100], [R12.64], !P5 ;  /* 0x051000000ce90fae */ /* 0x000be2000e901d44 */
[----:B------:R-:W-:Y:S01]  /*7440*/  @P0 LEA R8, P3, R9, c[0x0][0x1c8], 0x1 ;  /* 0x0000720009080a11 */ /* 0x000fe200078608ff */
[----:B------:R-:W-:Y:S01]  /*7450*/  FMUL.FTZ R29, R3, R133 ;  /* 0x00000085031d7220 */ /* 0x000fe20000410000 */
[C---:B------:R-:W-:Y:S02]  /*7460*/  @P0 IADD3.X R18, R4.reuse, R22, RZ, P2, !PT ;  /* 0x0000001604120210 */ /* 0x040fe400017fe4ff */
[----:B------:R-:W-:Y:S01]  /*7470*/  @P0 LEA.HI.X R9, R9, c[0x0][0x1cc], R17, 0x1, P3 ;  /* 0x0000730009090a11 */ /* 0x000fe200018f0c11 */
[----:B------:R-:W-:Y:S01]  /*7480*/  FMUL.FTZ R17, R101, R121 ;  /* 0x0000007965117220 */ /* 0x000fe20000410000 */
[----:B------:R-:W-:Y:S02]  /*7490*/  @P0 IADD3.X R16, R4, R21, RZ, P1, !PT ;  /* 0x0000001504100210 */ /* 0x000fe40000ffe4ff */
[----:B------:R-:W-:Y:S01]  /*74a0*/  @P0 LEA R4, P1, R5, c[0x0][0x1c8], 0x1 ;  /* 0x0000720005040a11 */ /* 0x000fe200078208ff */
[----:B------:R2:W-:Y:S01]  /*74b0*/  @P0 LDGSTS.E.BYPASS.LTC128B.128 [R233+0x3900], [R8.64], !P4 ;  /* 0x0390000008e90fae */ /* 0x0005e2000e101d44 */
[----:B-1----:R-:W-:Y:S01]  /*74c0*/  FMNMX.FTZ R2, R0, R2, !PT ;  /* 0x0000000200027209 */ /* 0x002fe20007810000 */
[----:B------:R-:W-:Y:S01]  /*74d0*/  FFMA.FTZ R0, R19, c[0x0][0x2d0], -R174 ;  /* 0x0000b40013007a23 */ /* 0x000fe200000108ae */
[----:B------:R-:W-:Y:S01]  /*74e0*/  @P0 LEA.HI.X R5, R5, c[0x0][0x1cc], R16, 0x1, P1 ;  /* 0x0000730005050a11 */ /* 0x000fe200008f0c10 */
[--C-:B------:R-:W-:Y:S01]  /*74f0*/  FFMA.FTZ R19, R184, c[0x0][0x2d0], -R175.reuse ;  /* 0x0000b400b8137a23 */ /* 0x100fe200000108af */
[----:B------:R-:W-:Y:S01]  /*7500*/  MOV R136, R243 ;  /* 0x000000f300887202 */ /* 0x000fe20000000f00 */
[----:B------:R-:W-:Y:S01]  /*7510*/  FMUL.FTZ R105, R2, c[0x0][0x2d0] ;  /* 0x0000b40002697a20 */ /* 0x000fe20000410000 */
[----:B----4-:R-:W-:Y:S01]  /*7520*/  @P0 LEA R6, P2, R7, c[0x0][0x1c8], 0x1 ;  /* 0x0000720007060a11 */ /* 0x010fe200078408ff */
[----:B------:R-:W1:Y:S01]  /*7530*/  MUFU.EX2 R20, R19 ;  /* 0x0000001300147308 */ /* 0x000e620000000800 */
[----:B------:R-:W-:Y:S01]  /*7540*/  FFMA.FTZ R16, R183, c[0x0][0x2d0], -R175 ;  /* 0x0000b400b7107a23 */ /* 0x000fe200000108af */
[----:B------:R-:W-:Y:S01]  /*7550*/  MOV R184, R25 ;  /* 0x0000001900b87202 */ /* 0x000fe20000000f00 */
[----:B---3--:R-:W-:Y:S01]  /*7560*/  FFMA.FTZ R10, R188, c[0x0][0x2d0], -R105 ;  /* 0x0000b400bc0a7a23 */ /* 0x008fe20000010869 */
[----:B------:R-:W-:Y:S01]  /*7570*/  @P0 LEA.HI.X R7, R7, c[0x0][0x1cc], R18, 0x1, P2 ;  /* 0x0000730007070a11 */ /* 0x000fe200010f0c12 */
[----:B------:R-:W-:Y:S01]  /*7580*/  FMUL.FTZ R18, R100, R122 ;  /* 0x0000007a64127220 */ /* 0x000fe20000410000 */
[----:B------:R-:W-:Y:S01]  /*7590*/  MOV R145, R247 ;  /* 0x000000f700917202 */ /* 0x000fe20000000f00 */
[C---:B------:R-:W-:Y:S01]  /*75a0*/  FMUL.FTZ R25, R3.reuse, R129 ;  /* 0x0000008103197220 */ /* 0x040fe20000410000 */
[----:B------:R-:W-:Y:S01]  /*75b0*/  MOV R129, R44 ;  /* 0x0000002c00817202 */ /* 0x000fe20000000f00 */
[----:B------:R3:W-:Y:S01]  /*75c0*/  @P0 LDGSTS.E.BYPASS.LTC128B.128 [R233+0x4900], [R6.64], !P6 ;  /* 0x0490000006e90fae */ /* 0x0007e2000f101d44 */
[----:B------:R4:W3:Y:S01]  /*75d0*/  MUFU.EX2 R180, R0 ;  /* 0x0000000000b47308 */ /* 0x0008e20000000800 */
[C---:B-----5:R-:W-:Y:S01]  /*75e0*/  FMUL.FTZ R12, R3.reuse, R116 ;  /* 0x00000074030c7220 */ /* 0x060fe20000410000 */
[----:B------:R-:W-:Y:S01]  /*75f0*/  MOV R185, R249 ;  /* 0x000000f900b97202 */ /* 0x000fe20000000f00 */
[----:B------:R-:W-:Y:S01]  /*7600*/  FMUL.FTZ R13, R3, R117 ;  /* 0x00000075030d7220 */ /* 0x000fe20000410000 */
[----:B------:R-:W-:Y:S01]  /*7610*/  MOV R188, R248 ;  /* 0x000000f800bc7202 */ /* 0x000fe20000000f00 */
[----:B------:R-:W-:Y:S01]  /*7620*/  FFMA.FTZ R44, R190, c[0x0][0x2d0], -R173 ;  /* 0x0000b400be2c7a23 */ /* 0x000fe200000108ad */
[----:B------:R-:W-:Y:S01]  /*7630*/  MOV R133, R246 ;  /* 0x000000f600857202 */ /* 0x000fe20000000f00 */
[----:B------:R5:W-:Y:S01]  /*7640*/  @P0 LDGSTS.E.BYPASS.LTC128B.128 [R233+0x5900], [R4.64], !P5 ;  /* 0x0590000004e90fae */ /* 0x000be2000e901d44 */
[----:B------:R-:W-:Y:S02]  /*7650*/  FFMA.FTZ R107, R107, c[0x0][0x2d0], -R105 ;  /* 0x0000b4006b6b7a23 */ /* 0x000fe40000010869 */
[----:B------:R5:W-:Y:S01]  /*7660*/  MUFU.EX2 R252, R16 ;  /* 0x0000001000fc7308 */ /* 0x000be20000000800 */
[C---:B--2---:R-:W-:Y:S02]  /*7670*/  FMUL.FTZ R8, R3.reuse, R108 ;  /* 0x0000006c03087220 */ /* 0x044fe40000410000 */
[----:B------:R-:W-:Y:S01]  /*7680*/  FMUL.FTZ R9, R3, R109 ;  /* 0x0000006d03097220 */ /* 0x000fe20000410000 */
[----:B-1----:R-:W-:Y:S01]  /*7690*/  MOV R183, R20 ;  /* 0x0000001400b77202 */ /* 0x002fe20000000f00 */
[----:B------:R-:W-:Y:S01]  /*76a0*/  LDSM.16.MT88.4 R36, [R218+0x100] ;  /* 0x00010000da24783b */ /* 0x000fe20000004200 */
[----:B------:R-:W-:Y:S04]  /*76b0*/  FMUL.FTZ R19, R100, R123 ;  /* 0x0000007b64137220 */ /* 0x000fe80000410000 */
[----:B------:R-:W-:Y:S03]  /*76c0*/  MUFU.EX2 R205, R10 ;  /* 0x0000000a00cd7308 */ /* 0x000fe60000000800 */
[----:B------:R-:W1:Y:S01]  /*76d0*/  LDSM.16.MT88.4 R20, [R217+0x100] ;  /* 0x00010000d914783b */ /* 0x000e620000004200 */
[----:B----4-:R-:W-:Y:S02]  /*76e0*/  FADD.FTZ R0, -R2, R106 ;  /* 0x0000006a02007221 */ /* 0x010fe40000010100 */
[----:B------:R-:W-:Y:S02]  /*76f0*/  FFMA.FTZ R106, R199, c[0x0][0x2d0], -R175 ;  /* 0x0000b400c76a7a23 */ /* 0x000fe400000108af */
[----:B------:R-:W-:Y:S02]  /*7700*/  FMUL.FTZ R0, R0, c[0x0][0x2d0] ;  /* 0x0000b40000007a20 */ /* 0x000fe40000410000 */
[----:B---3--:R-:W-:Y:S01]  /*7710*/  FMUL.FTZ R6, R100, R114 ;  /* 0x0000007264067220 */ /* 0x008fe20000410000 */
[----:B------:R-:W-:Y:S01]  /*7720*/  F2FP.PACK_AB R114, R182, R245 ;  /* 0x000000f5b672723e */ /* 0x000fe200000000ff */
[----:B------:R-:W-:Y:S01]  /*7730*/  FMUL.FTZ R7, R100, R115 ;  /* 0x0000007364077220 */ /* 0x000fe20000410000 */
[----:B------:R-:W-:Y:S01]  /*7740*/  F2FP.PACK_AB R115, R180, R246 ;  /* 0x000000f6b473723e */ /* 0x000fe200000000ff */
[----:B-----5:R-:W-:Y:S01]  /*7750*/  FFMA.FTZ R4, R189, c[0x0][0x2d0], -R105 ;  /* 0x0000b400bd047a23 */ /* 0x020fe20000010869 */
[----:B------:R-:W2:Y:S01]  /*7760*/  MUFU.EX2 R0, R0 ;  /* 0x0000000000007308 */ /* 0x000ea20000000800 */
[----:B------:R-:W-:Y:S01]  /*7770*/  FMUL.FTZ R5, R101, R113 ;  /* 0x0000007165057220 */ /* 0x000fe20000410000 */
[----:B------:R-:W-:Y:S01]  /*7780*/  F2FP.PACK_AB R113, R181, R45 ;  /* 0x0000002db571723e */ /* 0x000fe200000000ff */
[----:B------:R-:W-:Y:S01]  /*7790*/  FMUL.FTZ R16, R101, R120 ;  /* 0x0000007865107220 */ /* 0x000fe20000410000 */
[----:B------:R-:W3:Y:S01]  /*77a0*/  LDSM.16.MT88.4 R52, [R217+0x1100] ;  /* 0x00110000d934783b */ /* 0x000ee20000004200 */
[----:B------:R-:W-:Y:S01]  /*77b0*/  MOV R189, R48 ;  /* 0x0000003000bd7202 */ /* 0x000fe20000000f00 */
[----:B------:R-:W-:Y:S01]  /*77c0*/  FFMA.FTZ R48, R191, c[0x0][0x2d0], -R173 ;  /* 0x0000b400bf307a23 */ /* 0x000fe200000108ad */
[----:B------:R-:W-:Y:S03]  /*77d0*/  MOV R191, R185 ;  /* 0x000000b900bf7202 */ /* 0x000fe60000000f00 */
[----:B------:R4:W5:Y:S02]  /*77e0*/  MUFU.EX2 R206, R4 ;  /* 0x0000000400ce7308 */ /* 0x0009640000000800 */
[----:B------:R-:W-:Y:S08]  /*77f0*/  LDSM.16.MT88.4 R120, [R217+0x2100] ;  /* 0x00210000d978783b */ /* 0x000ff00000004200 */
[----:B------:R1:W-:Y:S01]  /*7800*/  MUFU.EX2 R243, R106 ;  /* 0x0000006a00f37308 */ /* 0x0003e20000000800 */
[----:B------:R-:W0:Y:S01]  /*7810*/  LDGDEPBAR ;  /* 0x00000000000079af */ /* 0x000e220000000000 */
[----:B--2---:R-:W-:Y:S01]  /*7820*/  FMUL.FTZ R10, R0, R110 ;  /* 0x0000006e000a7220 */ /* 0x004fe20000410000 */
[----:B------:R-:W-:Y:S01]  /*7830*/  F2FP.PACK_AB R110, R252, R183 ;  /* 0x000000b7fc6e723e */ /* 0x000fe200000000ff */
[C---:B------:R-:W-:Y:S02]  /*7840*/  FMUL.FTZ R11, R0.reuse, R111 ;  /* 0x0000006f000b7220 */ /* 0x040fe40000410000 */
[C---:B------:R-:W-:Y:S02]  /*7850*/  FMUL.FTZ R14, R0.reuse, R118 ;  /* 0x00000076000e7220 */ /* 0x040fe40000410000 */
[C---:B------:R-:W-:Y:S02]  /*7860*/  FMUL.FTZ R15, R0.reuse, R119 ;  /* 0x00000077000f7220 */ /* 0x040fe40000410000 */
[----:B------:R2:W-:Y:S01]  /*7870*/  MUFU.EX2 R249, R44 ;  /* 0x0000002c00f97308 */ /* 0x0005e20000000800 */
[C---:B------:R-:W-:Y:S01]  /*7880*/  FMUL.FTZ R27, R0.reuse, R131 ;  /* 0x00000083001b7220 */ /* 0x040fe20000410000 */
[----:B------:R-:W-:Y:S01]  /*7890*/  MOV R131, R42 ;  /* 0x0000002a00837202 */ /* 0x000fe20000000f00 */
[----:B----4-:R-:W-:Y:S01]  /*78a0*/  FFMA.FTZ R4, R187, c[0x0][0x2d0], -R105 ;  /* 0x0000b400bb047a23 */ /* 0x010fe20000010869 */
[----:B------:R-:W-:Y:S01]  /*78b0*/  MOV R187, R26 ;  /* 0x0000001a00bb7202 */ /* 0x000fe20000000f00 */
[----:B------:R-:W-:Y:S01]  /*78c0*/  FMUL.FTZ R26, R0, R130 ;  /* 0x00000082001a7220 */ /* 0x000fe20000410000 */
[----:B-----5:R-:W-:Y:S01]  /*78d0*/  F2FP.PACK_AB R109, R206, R205 ;  /* 0x000000cdce6d723e */ /* 0x020fe200000000ff */
[C---:B------:R-:W-:Y:S01]  /*78e0*/  FMUL.FTZ R30, R0.reuse, R134 ;  /* 0x00000086001e7220 */ /* 0x040fe20000410000 */
[----:B------:R-:W4:Y:S01]  /*78f0*/  LDSM.16.MT88.4 R116, [R218+0x1100] ;  /* 0x00110000da74783b */ /* 0x000f220000004200 */
[----:B------:R-:W-:Y:S01]  /*7900*/  FMUL.FTZ R31, R0, R135 ;  /* 0x00000087001f7220 */ /* 0x000fe20000410000 */
[----:B------:R5:W-:Y:S01]  /*7910*/  MUFU.EX2 R207, R4 ;  /* 0x0000000400cf7308 */ /* 0x000be20000000800 */
[----:B------:R-:W-:Y:S01]  /*7920*/  MOV R130, R45 ;  /* 0x0000002d00827202 */ /* 0x000fe20000000f00 */
[C---:B------:R-:W-:Y:S01]  /*7930*/  FMUL.FTZ R45, R3.reuse, R149 ;  /* 0x00000095032d7220 */ /* 0x040fe20000410000 */
[----:B------:R-:W-:Y:S01]  /*7940*/  MOV R134, R245 ;  /* 0x000000f500867202 */ /* 0x000fe20000000f00 */
[----:B-1----:R-:W-:Y:S01]  /*7950*/  FFMA.FTZ R106, R198, c[0x0][0x2d0], -R175 ;  /* 0x0000b400c66a7a23 */ /* 0x002fe200000108af */
[----:B------:R-:W-:Y:S01]  /*7960*/  MOV R135, R244 ;  /* 0x000000f400877202 */ /* 0x000fe20000000f00 */
[C---:B------:R-:W-:Y:S02]  /*7970*/  FMUL.FTZ R46, R0.reuse, R150 ;  /* 0x00000096002e7220 */ /* 0x040fe40000410000 */
[C---:B------:R-:W-:Y:S02]  /*7980*/  FMUL.FTZ R47, R0.reuse, R151 ;  /* 0x00000097002f7220 */ /* 0x040fe40000410000 */
[----:B------:R1:W-:Y:S01]  /*7990*/  MUFU.EX2 R242, R106 ;  /* 0x0000006a00f27308 */ /* 0x0003e20000000800 */
[C---:B------:R-:W-:Y:S02]  /*79a0*/  FMUL.FTZ R58, R0.reuse, R162 ;  /* 0x000000a2003a7220 */ /* 0x040fe40000410000 */
[C---:B------:R-:W-:Y:S02]  /*79b0*/  FMUL.FTZ R59, R0.reuse, R163 ;  /* 0x000000a3003b7220 */ /* 0x040fe40000410000 */
[C---:B--2---:R-:W-:Y:S02]  /*79c0*/  FMUL.FTZ R44, R3.reuse, R148 ;  /* 0x00000094032c7220 */ /* 0x044fe40000410000 */
[C---:B------:R-:W-:Y:S02]  /*79d0*/  FMUL.FTZ R62, R0.reuse, R166 ;  /* 0x000000a6003e7220 */ /* 0x040fe40000410000 */
[C---:B------:R-:W-:Y:S01]  /*79e0*/  FMUL.FTZ R63, R0.reuse, R167 ;  /* 0x000000a7003f7220 */ /* 0x040fe20000410000 */
[----:B------:R2:W-:Y:S01]  /*79f0*/  MUFU.EX2 R248, R48 ;  /* 0x0000003000f87308 */ /* 0x0005e20000000800 */
[C---:B------:R-:W-:Y:S02]  /*7a00*/  FMUL.FTZ R74, R0.reuse, R74 ;  /* 0x0000004a004a7220 */ /* 0x040fe40000410000 */
[----:B------:R-:W-:Y:S02]  /*7a10*/  FMUL.FTZ R75, R0, R75 ;  /* 0x0000004b004b7220 */ /* 0x000fe40000410000 */
[----:B-----5:R-:W-:Y:S01]  /*7a20*/  FFMA.FTZ R4, R186, c[0x0][0x2d0], -R105 ;  /* 0x0000b400ba047a23 */ /* 0x020fe20000010869 */
[----:B------:R-:W-:Y:S01]  /*7a30*/  MOV R186, R24 ;  /* 0x0000001800ba7202 */ /* 0x000fe20000000f00 */
[----:B------:R-:W-:Y:S01]  /*7a40*/  FMUL.FTZ R24, R3, R128 ;  /* 0x0000008003187220 */ /* 0x000fe20000410000 */
[----:B------:R-:W-:Y:S01]  /*7a50*/  MOV R128, R250 ;  /* 0x000000fa00807202 */ /* 0x000fe20000000f00 */
[----:B------:R-:W-:Y:S01]  /*7a60*/  FMUL.FTZ R78, R0, R78 ;  /* 0x0000004e004e7220 */ /* 0x000fe20000410000 */
[----:B------:R5:W3:Y:S01]  /*7a70*/  MUFU.EX2 R208, R4 ;  /* 0x0000000400d07308 */ /* 0x000ae20000000800 */
[----:B------:R-:W-:Y:S01]  /*7a80*/  F2FP.PACK_AB R108, R186, R43 ;  /* 0x0000002bba6c723e */ /* 0x000fe200000000ff */
[C---:B------:R-:W-:Y:S01]  /*7a90*/  FMUL.FTZ R43, R0.reuse, R147 ;  /* 0x00000093002b7220 */ /* 0x040fe20000410000 */
[----:B------:R-:W-:Y:S01]  /*7aa0*/  MOV R147, R135 ;  /* 0x0000008700937202 */ /* 0x000fe20000000f00 */
[--C-:B-1----:R-:W-:Y:S01]  /*7ab0*/  FFMA.FTZ R106, R201, c[0x0][0x2d0], -R175.reuse ;  /* 0x0000b400c96a7a23 */ /* 0x102fe200000108af */
[----:B------:R-:W-:Y:S01]  /*7ac0*/  MOV R135, R133 ;  /* 0x0000008500877202 */ /* 0x000fe20000000f00 */
[C---:B------:R-:W-:Y:S01]  /*7ad0*/  FMUL.FTZ R79, R0.reuse, R79 ;  /* 0x0000004f004f7220 */ /* 0x040fe20000410000 */
[----:B------:R-:W-:Y:S01]  /*7ae0*/  MOV R133, R131 ;  /* 0x0000008300857202 */ /* 0x000fe20000000f00 */
[C---:B------:R-:W-:Y:S02]  /*7af0*/  FMUL.FTZ R90, R0.reuse, R90 ;  /* 0x0000005a005a7220 */ /* 0x040fe40000410000 */
[----:B------:R1:W-:Y:S01]  /*7b00*/  MUFU.EX2 R241, R106 ;  /* 0x0000006a00f17308 */ /* 0x0003e20000000800 */
[C---:B------:R-:W-:Y:S02]  /*7b10*/  FMUL.FTZ R91, R0.reuse, R91 ;  /* 0x0000005b005b7220 */ /* 0x040fe40000410000 */
[C---:B------:R-:W-:Y:S02]  /*7b20*/  FMUL.FTZ R94, R0.reuse, R94 ;  /* 0x0000005e005e7220 */ /* 0x040fe40000410000 */
[C---:B--2---:R-:W-:Y:S02]  /*7b30*/  FMUL.FTZ R48, R101.reuse, R152 ;  /* 0x0000009865307220 */ /* 0x044fe40000410000 */
[----:B------:R-:W-:Y:S02]  /*7b40*/  FMUL.FTZ R95, R0, R95 ;  /* 0x0000005f005f7220 */ /* 0x000fe40000410000 */
[--C-:B------:R-:W-:Y:S01]  /*7b50*/  FFMA.FTZ R128, R128, c[0x0][0x2d0], -R174.reuse ;  /* 0x0000b40080807a23 */ /* 0x100fe200000108ae */
[----:B------:R2:W-:Y:S01]  /*7b60*/  MUFU.EX2 R250, R40 ;  /* 0x0000002800fa7308 */ /* 0x0005e20000000800 */
[----:B-----5:R-:W-:Y:S01]  /*7b70*/  FMUL.FTZ R4, R101, R112 ;  /* 0x0000007065047220 */ /* 0x020fe20000410000 */
[----:B------:R-:W-:Y:S01]  /*7b80*/  F2FP.PACK_AB R112, R187, R42 ;  /* 0x0000002abb70723e */ /* 0x000fe200000000ff */
[----:B------:R-:W-:Y:S01]  /*7b90*/  FMUL.FTZ R42, R0, R146 ;  /* 0x00000092002a7220 */ /* 0x000fe20000410000 */
[----:B---3--:R-:W-:Y:S02]  /*7ba0*/  F2FP.PACK_AB R111, R208, R207 ;  /* 0x000000cfd06f723e */ /* 0x008fe400000000ff */
[----:B------:R-:W-:Y:S04]  /*7bb0*/  MOV R146, R236 ;  /* 0x000000ec00927202 */ /* 0x000fe80000000f00 */
[----:B------:R3:W-:Y:S01]  /*7bc0*/  MUFU.EX2 R244, R64 ;  /* 0x0000004000f47308 */ /* 0x0007e20000000800 */
[-C--:B------:R-:W-:Y:S05]  /*7bd0*/  HMMA.16816.F32 R4, R112, R20.reuse, R4 ;  /* 0x000000147004723c */ /* 0x080fea0000001804 */
[----:B-1----:R-:W-:Y:S03]  /*7be0*/  FFMA.FTZ R106, R200, c[0x0][0x2d0], -R175 ;  /* 0x0000b400c86a7a23 */ /* 0x002fe600000108af */
[C---:B------:R-:W-:Y:S01]  /*7bf0*/  HMMA.16816.F32 R8, R108.reuse, R20, R8 ;  /* 0x000000146c08723c */ /* 0x040fe20000001808 */
[----:B------:R-:W-:Y:S03]  /*7c00*/  MUFU.EX2 R107, R107 ;  /* 0x0000006b006b7308 */ /* 0x000fe60000000800 */
[----:B--2---:R-:W-:Y:S01]  /*7c10*/  FMUL.FTZ R40, R3, R144 ;  /* 0x0000009003287220 */ /* 0x004fe20000410000 */
[----:B------:R-:W-:Y:S02]  /*7c20*/  MOV R144, R237 ;  /* 0x000000ed00907202 */ /* 0x000fe40000000f00 */
[C---:B------:R-:W-:Y:S01]  /*7c30*/  FMUL.FTZ R20, R101.reuse, R124 ;  /* 0x0000007c65147220 */ /* 0x040fe20000410000 */
[-C--:B------:R-:W-:Y:S03]  /*7c40*/  HMMA.16816.F32 R12, R108, R22.reuse, R12 ;  /* 0x000000166c0c723c */ /* 0x080fe6000000180c */
[----:B------:R1:W-:Y:S01]  /*7c50*/  MUFU.EX2 R246, R56 ;  /* 0x0000003800f67308 */ /* 0x0003e20000000800 */
[C---:B------:R-:W-:Y:S02]  /*7c60*/  FMUL.FTZ R21, R101.reuse, R125 ;  /* 0x0000007d65157220 */ /* 0x040fe40000410000 */
[----:B---3--:R-:W-:Y:S02]  /*7c70*/  FMUL.FTZ R64, R101, R168 ;  /* 0x000000a865407220 */ /* 0x008fe40000410000 */
[C---:B------:R-:W-:Y:S01]  /*7c80*/  HMMA.16816.F32 R16, R112.reuse, R22, R16 ;  /* 0x000000167010723c */ /* 0x040fe20000001810 */
[----:B------:R-:W-:Y:S04]  /*7c90*/  LDSM.16.MT88.4 R168, [R218+0x1d00] ;  /* 0x001d0000daa8783b */ /* 0x000fe80000004200 */
[----:B------:R2:W-:Y:S02]  /*7ca0*/  MUFU.EX2 R245, R60 ;  /* 0x0000003c00f57308 */ /* 0x0005e40000000800 */
[C---:B------:R-:W-:Y:S02]  /*7cb0*/  FMUL.FTZ R22, R100.reuse, R126 ;  /* 0x0000007e64167220 */ /* 0x040fe40000410000 */
[----:B------:R-:W-:Y:S02]  /*7cc0*/  FMUL.FTZ R23, R100, R127 ;  /* 0x0000007f64177220 */ /* 0x000fe40000410000 */
[----:B------:R-:W-:Y:S05]  /*7cd0*/  LDSM.16.MT88.4 R124, [R218+0x500] ;  /* 0x00050000da7c783b */ /* 0x000fea0000004200 */
[-C--:B------:R-:W-:Y:S03]  /*7ce0*/  HMMA.16816.F32 R20, R112, R36.reuse, R20 ;  /* 0x000000247014723c */ /* 0x080fe60000001814 */
[C---:B-1----:R-:W-:Y:S05]  /*7cf0*/  FMUL.FTZ R56, R3.reuse, R160 ;  /* 0x000000a003387220 */ /* 0x042fea0000410000 */
[C---:B------:R-:W-:Y:S04]  /*7d00*/  HMMA.16816.F32 R24, R108.reuse, R36, R24 ;  /* 0x000000246c18723c */ /* 0x040fe80000001818 */
[----:B--2---:R-:W-:Y:S03]  /*7d10*/  FMUL.FTZ R60, R3, R164 ;  /* 0x000000a4033c7220 */ /* 0x004fe60000410000 */
[----:B------:R-:W-:Y:S01]  /*7d20*/  FFMA.FTZ R36, R192, c[0x0][0x2d0], -R173 ;  /* 0x0000b400c0247a23 */ /* 0x000fe200000108ad */
[-C--:B------:R-:W-:Y:S03]  /*7d30*/  HMMA.16816.F32 R28, R108, R38.reuse, R28 ;  /* 0x000000266c1c723c */ /* 0x080fe6000000181c */
[----:B------:R1:W2:Y:S01]  /*7d40*/  MUFU.EX2 R251, R36 ;  /* 0x0000002400fb7308 */ /* 0x0002a20000000800 */
[----:B------:R-:W-:Y:S01]  /*7d50*/  MOV R192, R50 ;  /* 0x0000003200c07202 */ /* 0x000fe20000000f00 */
[C---:B------:R-:W-:Y:S02]  /*7d60*/  FMUL.FTZ R50, R100.reuse, R154 ;  /* 0x0000009a64327220 */ /* 0x040fe40000410000 */
[C---:B------:R-:W-:Y:S01]  /*7d70*/  FMUL.FTZ R37, R101.reuse, R141 ;  /* 0x0000008d65257220 */ /* 0x040fe20000410000 */
[C---:B------:R-:W-:Y:S04]  /*7d80*/  HMMA.16816.F32 R32, R112.reuse, R38, R32 ;  /* 0x000000267020723c */ /* 0x040fe80000001820 */
[----:B------:R-:W-:Y:S02]  /*7d90*/  MOV R141, R240 ;  /* 0x000000f0008d7202 */ /* 0x000fe40000000f00 */
[----:B------:R3:W-:Y:S01]  /*7da0*/  MUFU.EX2 R240, R106 ;  /* 0x0000006a00f07308 */ /* 0x0007e20000000800 */
[C---:B------:R-:W-:Y:S01]  /*7db0*/  FMUL.FTZ R38, R100.reuse, R142 ;  /* 0x0000008e64267220 */ /* 0x040fe20000410000 */
[----:B------:R-:W-:Y:S01]  /*7dc0*/  MOV R142, R239 ;  /* 0x000000ef008e7202 */ /* 0x000fe20000000f00 */
[----:B------:R-:W-:Y:S03]  /*7dd0*/  FMUL.FTZ R39, R100, R143 ;  /* 0x0000008f64277220 */ /* 0x000fe60000410000 */
[----:B------:R-:W-:Y:S01]  /*7de0*/  MOV R143, R238 ;  /* 0x000000ee008f7202 */ /* 0x000fe20000000f00 */
[C---:B-1----:R-:W-:Y:S01]  /*7df0*/  FMUL.FTZ R36, R101.reuse, R140 ;  /* 0x0000008c65247220 */ /* 0x042fe20000410000 */
[----:B------:R-:W-:Y:S01]  /*7e00*/  MOV R140, R49 ;  /* 0x00000031008c7202 */ /* 0x000fe20000000f00 */
[----:B------:R-:W-:Y:S02]  /*7e10*/  FMUL.FTZ R49, R101, R153 ;  /* 0x0000009965317220 */ /* 0x000fe40000410000 */
[----:B------:R-:W-:Y:S03]  /*7e20*/  LDSM.16.MT88.4 R152, [R217+0x1d00] ;  /* 0x001d0000d998783b */ /* 0x000fe60000004200 */
[-C--:B------:R-:W-:Y:S03]  /*7e30*/  HMMA.16816.F32 R36, R112, R52.reuse, R36 ;  /* 0x000000347024723c */ /* 0x080fe60000001824 */
[--C-:B---3--:R-:W-:Y:S05]  /*7e40*/  FFMA.FTZ R106, R203, c[0x0][0x2d0], -R105.reuse ;  /* 0x0000b400cb6a7a23 */ /* 0x108fea0000010869 */
[C---:B------:R-:W-:Y:S07]  /*7e50*/  HMMA.16816.F32 R40, R108.reuse, R52, R40 ;  /* 0x000000346c28723c */ /* 0x040fee0000001828 */
[--C-:B------:R-:W-:Y:S01]  /*7e60*/  FFMA.FTZ R52, R196, c[0x0][0x2d0], -R174.reuse ;  /* 0x0000b400c4347a23 */ /* 0x100fe200000108ae */
[-C--:B------:R-:W-:Y:S01]  /*7e70*/  HMMA.16816.F32 R44, R108, R54.reuse, R44 ;  /* 0x000000366c2c723c */ /* 0x080fe2000000182c */
[----:B------:R1:W-:Y:S03]  /*7e80*/  MUFU.EX2 R196, R106 ;  /* 0x0000006a00c47308 */ /* 0x0003e60000000800 */
[C---:B------:R-:W-:Y:S04]  /*7e90*/  FMUL.FTZ R53, R101.reuse, R157 ;  /* 0x0000009d65357220 */ /* 0x040fe80000410000 */
[C---:B------:R-:W-:Y:S03]  /*7ea0*/  HMMA.16816.F32 R48, R112.reuse, R54, R48 ;  /* 0x000000367030723c */ /* 0x040fe60000001830 */
[----:B------:R3:W5:Y:S04]  /*7eb0*/  MUFU.EX2 R247, R52 ;  /* 0x0000003400f77308 */ /* 0x0007680000000800 */
[C---:B------:R-:W-:Y:S02]  /*7ec0*/  FMUL.FTZ R54, R100.reuse, R158 ;  /* 0x0000009e64367220 */ /* 0x040fe40000410000 */
[----:B------:R-:W-:Y:S03]  /*7ed0*/  FMUL.FTZ R55, R100, R159 ;  /* 0x0000009f64377220 */ /* 0x000fe60000410000 */
[--C-:B-1----:R-:W-:Y:S04]  /*7ee0*/  FFMA.FTZ R106, R204, c[0x0][0x2d0], -R105.reuse ;  /* 0x0000b400cc6a7a23 */ /* 0x102fe80000010869 */
[----:B------:R1:W1:Y:S01]  /*7ef0*/  MUFU.EX2 R195, R106 ;  /* 0x0000006a00c37308 */ /* 0x0002620000000800 */
[----:B---3--:R-:W-:Y:S07]  /*7f00*/  FMUL.FTZ R52, R101, R156 ;  /* 0x0000009c65347220 */ /* 0x008fee0000410000 */
[-C--:B----4-:R-:W-:Y:S08]  /*7f10*/  HMMA.16816.F32 R52, R112, R116.reuse, R52 ;  /* 0x000000747034723c */ /* 0x090ff00000001834 */
[C---:B------:R-:W-:Y:S04]  /*7f20*/  HMMA.16816.F32 R56, R108.reuse, R116, R56 ;  /* 0x000000746c38723c */ /* 0x040fe80000001838 */
[--C-:B-1----:R-:W-:Y:S02]  /*7f30*/  FFMA.FTZ R106, R213, c[0x0][0x2d0], -R105.reuse ;  /* 0x0000b400d56a7a23 */ /* 0x102fe40000010869 */
[----:B------:R-:W-:Y:S02]  /*7f40*/  MUFU.EX2 R213, R128 ;  /* 0x0000008000d57308 */ /* 0x000fe40000000800 */
[-C--:B------:R-:W-:Y:S08]  /*7f50*/  HMMA.16816.F32 R60, R108, R118.reuse, R60 ;  /* 0x000000766c3c723c */ /* 0x080ff0000000183c */
[C---:B------:R-:W-:Y:S01]  /*7f60*/  HMMA.16816.F32 R64, R112.reuse, R118, R64 ;  /* 0x000000767040723c */ /* 0x040fe20000001840 */
[----:B------:R1:W-:Y:S01]  /*7f70*/  MUFU.EX2 R190, R106 ;  /* 0x0000006a00be7308 */ /* 0x0003e20000000800 */
[----:B------:R-:W3:Y:S06]  /*7f80*/  LDSM.16.MT88.4 R116, [R218+0x2100] ;  /* 0x00210000da74783b */ /* 0x000eec0000004200 */
[-C--:B------:R-:W-:Y:S08]  /*7f90*/  HMMA.16816.F32 R68, R112, R120.reuse, R68 ;  /* 0x000000787044723c */ /* 0x080ff00000001844 */
[C---:B------:R-:W-:Y:S08]  /*7fa0*/  HMMA.16816.F32 R72, R108.reuse, R120, R72 ;  /* 0x000000786c48723c */ /* 0x040ff00000001848 */
[-C--:B------:R-:W-:Y:S04]  /*7fb0*/  HMMA.16816.F32 R76, R108, R122.reuse, R76 ;  /* 0x0000007a6c4c723c */ /* 0x080fe8000000184c */
[----:B-1----:R-:W-:Y:S04]  /*7fc0*/  FFMA.FTZ R106, R235, c[0x0][0x2d0], -R105 ;  /* 0x0000b400eb6a7a23 */ /* 0x002fe80000010869 */
[C---:B------:R-:W-:Y:S01]  /*7fd0*/  HMMA.16816.F32 R80, R112.reuse, R122, R80 ;  /* 0x0000007a7050723c */ /* 0x040fe20000001850 */
[----:B------:R1:W4:Y:S01]  /*7fe0*/  MUFU.EX2 R193, R106 ;  /* 0x0000006a00c17308 */ /* 0x0003220000000800 */
[----:B------:R-:W4:Y:S06]  /*7ff0*/  LDSM.16.MT88.4 R120, [R217+0x500] ;  /* 0x00050000d978783b */ /* 0x000f2c0000004200 */
[-C--:B---3--:R-:W-:Y:S08]  /*8000*/  HMMA.16816.F32 R84, R112, R116.reuse, R84 ;  /* 0x000000747054723c */ /* 0x088ff00000001854 */
[C---:B------:R-:W-:Y:S04]  /*8010*/  HMMA.16816.F32 R88, R108.reuse, R116, R88 ;  /* 0x000000746c58723c */ /* 0x040fe80000001858 */
[--C-:B-1----:R-:W-:Y:S04]  /*8020*/  FFMA.FTZ R106, R214, c[0x0][0x2d0], -R173.reuse ;  /* 0x0000b400d66a7a23 */ /* 0x102fe800000108ad */
[-C--:B------:R-:W-:Y:S01]  /*8030*/  HMMA.16816.F32 R92, R108, R118.reuse, R92 ;  /* 0x000000766c5c723c */ /* 0x080fe2000000185c */
[----:B------:R1:W-:Y:S06]  /*8040*/  MUFU.EX2 R239, R106 ;  /* 0x0000006a00ef7308 */ /* 0x0003ec0000000800 */
[----:B--2---:R-:W-:Y:S01]  /*8050*/  F2FP.PACK_AB R108, R250, R251 ;  /* 0x000000fbfa6c723e */ /* 0x004fe200000000ff */
[----:B------:R-:W-:Y:S01]  /*8060*/  HMMA.16816.F32 R96, R112, R118, R96 ;  /* 0x000000767060723c */ /* 0x000fe20000001860 */
[----:B------:R-:W2:Y:S03]  /*8070*/  LDSM.16.MT88.4 R116, [R217+0x1500] ;  /* 0x00150000d974783b */ /* 0x000ea60000004200 */
[----:B------:R-:W-:Y:S02]  /*8080*/  F2FP.PACK_AB R110, R248, R249 ;  /* 0x000000f9f86e723e */ /* 0x000fe400000000ff */
[----:B-----5:R-:W-:Y:S02]  /*8090*/  F2FP.PACK_AB R109, R246, R247 ;  /* 0x000000f7f66d723e */ /* 0x020fe400000000ff */
[----:B------:R-:W-:Y:S04]  /*80a0*/  F2FP.PACK_AB R111, R244, R245 ;  /* 0x000000f5f46f723e */ /* 0x000fe800000000ff */
[----:B------:R-:W-:Y:S02]  /*80b0*/  F2FP.PACK_AB R112, R242, R243 ;  /* 0x000000f3f270723e */ /* 0x000fe400000000ff */
[----:B------:R-:W-:Y:S01]  /*80c0*/  F2FP.PACK_AB R114, R240, R241 ;  /* 0x000000f1f072723e */ /* 0x000fe200000000ff */
[-C--:B----4-:R-:W-:Y:S05]  /*80d0*/  HMMA.16816.F32 R4, R108, R120.reuse, R4 ;  /* 0x000000786c04723c */ /* 0x090fea0000001804 */
[--C-:B-1----:R-:W-:Y:S01]  /*80e0*/  FFMA.FTZ R106, R215, c[0x0][0x2d0], -R173.reuse ;  /* 0x0000b400d76a7a23 */ /* 0x102fe200000108ad */
[----:B------:R-:W-:Y:S02]  /*80f0*/  F2FP.PACK_AB R113, R195, R196 ;  /* 0x000000c4c371723e */ /* 0x000fe400000000ff */
[----:B------:R-:W-:Y:S01]  /*8100*/  F2FP.PACK_AB R115, R193, R190 ;  /* 0x000000bec173723e */ /* 0x000fe200000000ff */
[----:B------:R1:W3:Y:S06]  /*8110*/  MUFU.EX2 R237, R106 ;  /* 0x0000006a00ed7308 */ /* 0x0002ec0000000800 */
[C---:B------:R-:W-:Y:S08]  /*8120*/  HMMA.16816.F32 R8, R112.reuse, R120, R8 ;  /* 0x000000787008723c */ /* 0x040ff00000001808 */
[-C--:B------:R-:W-:Y:S08]  /*8130*/  HMMA.16816.F32 R12, R112, R122.reuse, R12 ;  /* 0x0000007a700c723c */ /* 0x080ff0000000180c */
[C---:B------:R-:W-:Y:S01]  /*8140*/  HMMA.16816.F32 R16, R108.reuse, R122, R16 ;  /* 0x0000007a6c10723c */ /* 0x040fe20000001810 */
[----:B------:R-:W4:Y:S03]  /*8150*/  LDSM.16.MT88.4 R120, [R218+0x1500] ;  /* 0x00150000da78783b */ /* 0x000f260000004200 */
[--C-:B-1----:R-:W-:Y:S04]  /*8160*/  FFMA.FTZ R106, R202, c[0x0][0x2d0], -R173.reuse ;  /* 0x0000b400ca6a7a23 */ /* 0x102fe800000108ad */
[-C--:B------:R-:W-:Y:S01]  /*8170*/  HMMA.16816.F32 R20, R108, R124.reuse, R20 ;  /* 0x0000007c6c14723c */ /* 0x080fe20000001814 */
[----:B------:R1:W-:Y:S07]  /*8180*/  MUFU.EX2 R238, R106 ;  /* 0x0000006a00ee7308 */ /* 0x0003ee0000000800 */
[C---:B------:R-:W-:Y:S08]  /*8190*/  HMMA.16816.F32 R24, R112.reuse, R124, R24 ;  /* 0x0000007c7018723c */ /* 0x040ff00000001818 */
[-C--:B------:R-:W-:Y:S08]  /*81a0*/  HMMA.16816.F32 R28, R112, R126.reuse, R28 ;  /* 0x0000007e701c723c */ /* 0x080ff0000000181c */
[C---:B------:R-:W-:Y:S01]  /*81b0*/  HMMA.16816.F32 R32, R108.reuse, R126, R32 ;  /* 0x0000007e6c20723c */ /* 0x040fe20000001820 */
[----:B------:R-:W5:Y:S03]  /*81c0*/  LDSM.16.MT88.4 R124, [R217+0x2500] ;  /* 0x00250000d97c783b */ /* 0x000f660000004200 */
[----:B-1----:R-:W-:Y:S04]  /*81d0*/  FFMA.FTZ R106, R212, c[0x0][0x2d0], -R173 ;  /* 0x0000b400d46a7a23 */ /* 0x002fe800000108ad */
[-C--:B--2---:R-:W-:Y:S01]  /*81e0*/  HMMA.16816.F32 R36, R108, R116.reuse, R36 ;  /* 0x000000746c24723c */ /* 0x084fe20000001824 */
[----:B------:R1:W2:Y:S07]  /*81f0*/  MUFU.EX2 R236, R106 ;  /* 0x0000006a00ec7308 */ /* 0x0002ae0000000800 */
[C---:B------:R-:W-:Y:S08]  /*8200*/  HMMA.16816.F32 R40, R112.reuse, R116, R40 ;  /* 0x000000747028723c */ /* 0x040ff00000001828 */
[-C--:B------:R-:W-:Y:S08]  /*8210*/  HMMA.16816.F32 R44, R112, R118.reuse, R44 ;  /* 0x00000076702c723c */ /* 0x080ff0000000182c */
[C---:B------:R-:W-:Y:S01]  /*8220*/  HMMA.16816.F32 R48, R108.reuse, R118, R48 ;  /* 0x000000766c30723c */ /* 0x040fe20000001830 */
[----:B------:R-:W2:Y:S03]  /*8230*/  LDSM.16.MT88.4 R116, [R218+0x2500] ;  /* 0x00250000da74783b */ /* 0x000ea60000004200 */
[--C-:B-1----:R-:W-:Y:S01]  /*8240*/  FFMA.FTZ R106, R146, c[0x0][0x2d0], -R174.reuse ;  /* 0x0000b400926a7a23 */ /* 0x102fe200000108ae */
[----:B------:R-:W-:Y:S02]  /*8250*/  MOV R146, R138 ;  /* 0x0000008a00927202 */ /* 0x000fe40000000f00 */
[----:B------:R-:W-:Y:S01]  /*8260*/  MOV R138, R134 ;  /* 0x00000086008a7202 */ /* 0x000fe20000000f00 */
[-C--:B----4-:R-:W-:Y:S01]  /*8270*/  HMMA.16816.F32 R52, R108, R120.reuse, R52 ;  /* 0x000000786c34723c */ /* 0x090fe20000001834 */
[----:B------:R1:W-:Y:S03]  /*8280*/  MUFU.EX2 R235, R106 ;  /* 0x0000006a00eb7308 */ /* 0x0003e60000000800 */
[----:B------:R-:W-:Y:S02]  /*8290*/  MOV R134, R132 ;  /* 0x0000008400867202 */ /* 0x000fe40000000f00 */
[----:B------:R-:W-:Y:S02]  /*82a0*/  MOV R132, R130 ;  /* 0x0000008200847202 */ /* 0x000fe40000000f00 */
[C---:B------:R-:W-:Y:S08]  /*82b0*/  HMMA.16816.F32 R56, R112.reuse, R120, R56 ;  /* 0x000000787038723c */ /* 0x040ff00000001838 */
[-C--:B------:R-:W-:Y:S08]  /*82c0*/  HMMA.16816.F32 R60, R112, R122.reuse, R60 ;  /* 0x0000007a703c723c */ /* 0x080ff0000000183c */
[C---:B------:R-:W-:Y:S01]  /*82d0*/  HMMA.16816.F32 R64, R108.reuse, R122, R64 ;  /* 0x0000007a6c40723c */ /* 0x040fe20000001840 */
[----:B------:R-:W-:Y:S03]  /*82e0*/  LDSM.16.MT88.4 R120, [R218+0x900] ;  /* 0x00090000da78783b */ /* 0x000fe60000004200 */
[--C-:B-1----:R-:W-:Y:S01]  /*82f0*/  FFMA.FTZ R106, R145, c[0x0][0x2d0], -R174.reuse ;  /* 0x0000b400916a7a23 */ /* 0x102fe200000108ae */
[----:B------:R-:W-:Y:S02]  /*8300*/  MOV R145, R141 ;  /* 0x0000008d00917202 */ /* 0x000fe40000000f00 */
[----:B------:R-:W-:Y:S01]  /*8310*/  MOV R141, R140 ;  /* 0x0000008c008d7202 */ /* 0x000fe20000000f00 */
[-C--:B-----5:R-:W-:Y:S01]  /*8320*/  HMMA.16816.F32 R68, R108, R124.reuse, R68 ;  /* 0x0000007c6c44723c */ /* 0x0a0fe20000001844 */
[----:B------:R1:W4:Y:S03]  /*8330*/  MUFU.EX2 R215, R106 ;  /* 0x0000006a00d77308 */ /* 0x0003260000000800 */
[----:B------:R-:W-:Y:S02]  /*8340*/  MOV R140, R192 ;  /* 0x000000c0008c7202 */ /* 0x000fe40000000f00 */
[----:B------:R-:W-:Y:S02]  /*8350*/  MOV R192, R139 ;  /* 0x0000008b00c07202 */ /* 0x000fe40000000f00 */
[C---:B------:R-:W-:Y:S04]  /*8360*/  HMMA.16816.F32 R72, R112.reuse, R124, R72 ;  /* 0x0000007c7048723c */ /* 0x040fe80000001848 */
[----:B------:R-:W-:Y:S02]  /*8370*/  MOV R139, R129 ;  /* 0x00000081008b7202 */ /* 0x000fe40000000f00 */
[----:B------:R-:W5:Y:S02]  /*8380*/  LDSM.16.MT88.4 R128, [R217+0x900] ;  /* 0x00090000d980783b */ /* 0x000f640000004200 */
[-C--:B------:R-:W-:Y:S08]  /*8390*/  HMMA.16816.F32 R76, R112, R126.reuse, R76 ;  /* 0x0000007e704c723c */ /* 0x080ff0000000184c */
[C---:B------:R-:W-:Y:S01]  /*83a0*/  HMMA.16816.F32 R80, R108.reuse, R126, R80 ;  /* 0x0000007e6c50723c */ /* 0x040fe20000001850 */
[----:B------:R-:W-:Y:S03]  /*83b0*/  LDSM.16.MT88.4 R124, [R218+0x1900] ;  /* 0x00190000da7c783b */ /* 0x000fe60000004200 */
[--C-:B-1----:R-:W-:Y:S04]  /*83c0*/  FFMA.FTZ R106, R144, c[0x0][0x2d0], -R174.reuse ;  /* 0x0000b400906a7a23 */ /* 0x102fe800000108ae */
[-C--:B--2---:R-:W-:Y:S01]  /*83d0*/  HMMA.16816.F32 R84, R108, R116.reuse, R84 ;  /* 0x000000746c54723c */ /* 0x084fe20000001854 */
[----:B------:R1:W2:Y:S07]  /*83e0*/  MUFU.EX2 R214, R106 ;  /* 0x0000006a00d67308 */ /* 0x0002ae0000000800 */
[C---:B------:R-:W-:Y:S08]  /*83f0*/  HMMA.16816.F32 R88, R112.reuse, R116, R88 ;  /* 0x000000747058723c */ /* 0x040ff00000001858 */
[-C--:B------:R-:W-:Y:S08]  /*8400*/  HMMA.16816.F32 R92, R112, R118.reuse, R92 ;  /* 0x00000076705c723c */ /* 0x080ff0000000185c */
[----:B------:R-:W-:Y:S01]  /*8410*/  HMMA.16816.F32 R96, R108, R118, R96 ;  /* 0x000000766c60723c */ /* 0x000fe20000001860 */
[----:B------:R-:W5:Y:S03]  /*8420*/  LDSM.16.MT88.4 R116, [R217+0x1900] ;  /* 0x00190000d974783b */ /* 0x000f660000004200 */
[--C-:B-1----:R-:W-:Y:S01]  /*8430*/  FFMA.FTZ R106, R143, c[0x0][0x2d0], -R175.reuse ;  /* 0x0000b4008f6a7a23 */ /* 0x102fe200000108af */
[----:B------:R-:W-:Y:S02]  /*8440*/  MOV R143, R136 ;  /* 0x00000088008f7202 */ /* 0x000fe40000000f00 */
[----:B------:R-:W-:Y:S01]  /*8450*/  MOV R136, R187 ;  /* 0x000000bb00887202 */ /* 0x000fe20000000f00 */
[----:B------:R1:W-:Y:S01]  /*8460*/  MUFU.EX2 R212, R106 ;  /* 0x0000006a00d47308 */ /* 0x0003e20000000800 */
[----:B---3--:R-:W-:Y:S03]  /*8470*/  F2FP.PACK_AB R108, R237, R239 ;  /* 0x000000efed6c723e */ /* 0x008fe600000000ff */
[----:B------:R-:W-:Y:S02]  /*8480*/  F2FP.PACK_AB R110, R236, R238 ;  /* 0x000000eeec6e723e */ /* 0x000fe400000000ff */
[----:B----4-:R-:W-:Y:S02]  /*8490*/  F2FP.PACK_AB R109, R215, R235 ;  /* 0x000000ebd76d723e */ /* 0x010fe400000000ff */
[----:B--2---:R-:W-:Y:S07]  /*84a0*/  F2FP.PACK_AB R111, R214, R213 ;  /* 0x000000d5d66f723e */ /* 0x004fee00000000ff */
[-C--:B-----5:R-:W-:Y:S03]  /*84b0*/  HMMA.16816.F32 R4, R108, R128.reuse, R4 ;  /* 0x000000806c04723c */ /* 0x0a0fe60000001804 */
[--C-:B-1----:R-:W-:Y:S01]  /*84c0*/  FFMA.FTZ R106, R188, c[0x0][0x2d0], -R175.reuse ;  /* 0x0000b400bc6a7a23 */ /* 0x102fe200000108af */
[----:B------:R-:W-:Y:S03]  /*84d0*/  MOV R188, R211 ;  /* 0x000000d300bc7202 */ /* 0x000fe60000000f00 */
[----:B------:R1:W2:Y:S01]  /*84e0*/  MUFU.EX2 R211, R106 ;  /* 0x0000006a00d37308 */ /* 0x0002a20000000800 */
[----:B------:R-:W-:Y:S01]  /*84f0*/  MOV R144, R188 ;  /* 0x000000bc00907202 */ /* 0x000fe20000000f00 */
[--C-:B-1----:R-:W-:Y:S03]  /*8500*/  FFMA.FTZ R106, R209, c[0x0][0x2d0], -R175.reuse ;  /* 0x0000b400d16a7a23 */ /* 0x102fe600000108af */
[----:B--2---:R-:W-:Y:S05]  /*8510*/  F2FP.PACK_AB R112, R211, R212 ;  /* 0x000000d4d370723e */ /* 0x004fea00000000ff */
[----:B------:R1:W-:Y:S02]  /*8520*/  MUFU.EX2 R209, R106 ;  /* 0x0000006a00d17308 */ /* 0x0003e40000000800 */
[----:B-1----:R-:W-:Y:S08]  /*8530*/  FFMA.FTZ R106, R210, c[0x0][0x2d0], -R175 ;  /* 0x0000b400d26a7a23 */ /* 0x002ff000000108af */
[----:B------:R1:W2:Y:S02]  /*8540*/  MUFU.EX2 R210, R106 ;  /* 0x0000006a00d27308 */ /* 0x0002a40000000800 */
[--C-:B-1----:R-:W-:Y:S01]  /*8550*/  FFMA.FTZ R106, R142, c[0x0][0x2d0], -R105.reuse ;  /* 0x0000b4008e6a7a23 */ /* 0x102fe20000010869 */
[----:B------:R-:W-:Y:S02]  /*8560*/  MOV R142, R137 ;  /* 0x00000089008e7202 */ /* 0x000fe40000000f00 */
[----:B------:R-:W-:Y:S05]  /*8570*/  MOV R137, R186 ;  /* 0x000000ba00897202 */ /* 0x000fea0000000f00 */
[----:B------:R1:W-:Y:S01]  /*8580*/  MUFU.EX2 R188, R106 ;  /* 0x0000006a00bc7308 */ /* 0x0003e20000000800 */
[----:B--2---:R-:W-:Y:S01]  /*8590*/  F2FP.PACK_AB R114, R210, R209 ;  /* 0x000000d1d272723e */ /* 0x004fe200000000ff */
[--C-:B-1----:R-:W-:Y:S08]  /*85a0*/  FFMA.FTZ R106, R176, c[0x0][0x2d0], -R105.reuse ;  /* 0x0000b400b06a7a23 */ /* 0x102ff00000010869 */
[----:B------:R1:W2:Y:S02]  /*85b0*/  MUFU.EX2 R187, R106 ;  /* 0x0000006a00bb7308 */ /* 0x0002a40000000800 */
[--C-:B-1----:R-:W-:Y:S01]  /*85c0*/  FFMA.FTZ R106, R177, c[0x0][0x2d0], -R105.reuse ;  /* 0x0000b400b16a7a23 */ /* 0x102fe20000010869 */
[----:B--2---:R-:W-:Y:S07]  /*85d0*/  F2FP.PACK_AB R113, R187, R188 ;  /* 0x000000bcbb71723e */ /* 0x004fee00000000ff */
[----:B------:R1:W-:Y:S02]  /*85e0*/  MUFU.EX2 R186, R106 ;  /* 0x0000006a00ba7308 */ /* 0x0003e40000000800 */
[----:B-1----:R-:W-:Y:S08]  /*85f0*/  FFMA.FTZ R106, R178, c[0x0][0x2d0], -R105 ;  /* 0x0000b400b26a7a23 */ /* 0x002ff00000010869 */
[----:B------:R1:W2:Y:S02]  /*8600*/  MUFU.EX2 R185, R106 ;  /* 0x0000006a00b97308 */ /* 0x0002a40000000800 */
[--C-:B-1----:R-:W-:Y:S01]  /*8610*/  FFMA.FTZ R106, R191, c[0x0][0x2d0], -R173.reuse ;  /* 0x0000b400bf6a7a23 */ /* 0x102fe200000108ad */
[----:B--2---:R-:W-:Y:S07]  /*8620*/  F2FP.PACK_AB R115, R185, R186 ;  /* 0x000000bab973723e */ /* 0x004fee00000000ff */
[----:B------:R1:W-:Y:S01]  /*8630*/  MUFU.EX2 R203, R106 ;  /* 0x0000006a00cb7308 */ /* 0x0003e20000000800 */
[C---:B------:R-:W-:Y:S07]  /*8640*/  HMMA.16816.F32 R8, R112.reuse, R128, R8 ;  /* 0x000000807008723c */ /* 0x040fee0000001808 */
[--C-:B------:R-:W-:Y:S01]  /*8650*/  FFMA.FTZ R128, R146, c[0x0][0x2d0], -R173.reuse ;  /* 0x0000b40092807a23 */ /* 0x100fe200000108ad */
[-C--:B------:R-:W-:Y:S03]  /*8660*/  HMMA.16816.F32 R12, R112, R130.reuse, R12 ;  /* 0x00000082700c723c */ /* 0x080fe6000000180c */
[----:B------:R-:W-:Y:S01]  /*8670*/  MUFU.EX2 R202, R128 ;  /* 0x0000008000ca7308 */ /* 0x000fe20000000800 */
[----:B------:R-:W-:Y:S04]  /*8680*/  MOV R146, R136 ;  /* 0x0000008800927202 */ /* 0x000fe80000000f00 */
[C---:B------:R-:W-:Y:S04]  /*8690*/  HMMA.16816.F32 R16, R108.reuse, R130, R16 ;  /* 0x000000826c10723c */ /* 0x040fe80000001810 */
[--C-:B-1----:R-:W-:Y:S04]  /*86a0*/  FFMA.FTZ R106, R147, c[0x0][0x2d0], -R173.reuse ;  /* 0x0000b400936a7a23 */ /* 0x102fe800000108ad */
[-C--:B------:R-:W-:Y:S01]  /*86b0*/  HMMA.16816.F32 R20, R108, R120.reuse, R20 ;  /* 0x000000786c14723c */ /* 0x080fe20000001814 */
[----:B------:R1:W-:Y:S07]  /*86c0*/  MUFU.EX2 R204, R106 ;  /* 0x0000006a00cc7308 */ /* 0x0003ee0000000800 */
[C---:B------:R-:W-:Y:S08]  /*86d0*/  HMMA.16816.F32 R24, R112.reuse, R120, R24 ;  /* 0x000000787018723c */ /* 0x040ff00000001818 */
[-C--:B------:R-:W-:Y:S08]  /*86e0*/  HMMA.16816.F32 R28, R112, R122.reuse, R28 ;  /* 0x0000007a701c723c */ /* 0x080ff0000000181c */
[C---:B------:R-:W-:Y:S01]  /*86f0*/  HMMA.16816.F32 R32, R108.reuse, R122, R32 ;  /* 0x0000007a6c20723c */ /* 0x040fe20000001820 */
[----:B------:R-:W2:Y:S03]  /*8700*/  LDSM.16.MT88.4 R120, [R217+0x2900] ;  /* 0x00290000d978783b */ /* 0x000ea60000004200 */
[----:B-1----:R-:W-:Y:S04]  /*8710*/  FFMA.FTZ R106, R179, c[0x0][0x2d0], -R173 ;  /* 0x0000b400b36a7a23 */ /* 0x002fe800000108ad */
[-C--:B------:R-:W-:Y:S01]  /*8720*/  HMMA.16816.F32 R36, R108, R116.reuse, R36 ;  /* 0x000000746c24723c */ /* 0x080fe20000001824 */
[----:B------:R1:W-:Y:S07]  /*8730*/  MUFU.EX2 R201, R106 ;  /* 0x0000006a00c97308 */ /* 0x0003ee0000000800 */
[C---:B------:R-:W-:Y:S08]  /*8740*/  HMMA.16816.F32 R40, R112.reuse, R116, R40 ;  /* 0x000000747028723c */ /* 0x040ff00000001828 */
[-C--:B------:R-:W-:Y:S08]  /*8750*/  HMMA.16816.F32 R44, R112, R118.reuse, R44 ;  /* 0x00000076702c723c */ /* 0x080ff0000000182c */
[C---:B------:R-:W-:Y:S01]  /*8760*/  HMMA.16816.F32 R48, R108.reuse, R118, R48 ;  /* 0x000000766c30723c */ /* 0x040fe20000001830 */
[----:B------:R-:W3:Y:S03]  /*8770*/  LDSM.16.MT88.4 R116, [R218+0x2900] ;  /* 0x00290000da74783b */ /* 0x000ee60000004200 */
[--C-:B-1----:R-:W-:Y:S01]  /*8780*/  FFMA.FTZ R106, R145, c[0x0][0x2d0], -R174.reuse ;  /* 0x0000b400916a7a23 */ /* 0x102fe200000108ae */
[----:B------:R-:W-:Y:S03]  /*8790*/  MOV R145, R183 ;  /* 0x000000b700917202 */ /* 0x000fe60000000f00 */
[-C--:B------:R-:W-:Y:S01]  /*87a0*/  HMMA.16816.F32 R52, R108, R124.reuse, R52 ;  /* 0x0000007c6c34723c */ /* 0x080fe20000001834 */
[----:B------:R1:W-:Y:S07]  /*87b0*/  MUFU.EX2 R199, R106 ;  /* 0x0000006a00c77308 */ /* 0x0003ee0000000800 */
[C---:B------:R-:W-:Y:S07]  /*87c0*/  HMMA.16816.F32 R56, R112.reuse, R124, R56 ;  /* 0x0000007c7038723c */ /* 0x040fee0000001838 */
[--C-:B------:R-:W-:Y:S01]  /*87d0*/  FFMA.FTZ R124, R141, c[0x0][0x2d0], -R175.reuse ;  /* 0x0000b4008d7c7a23 */ /* 0x100fe200000108af */
[-C--:B------:R-:W-:Y:S03]  /*87e0*/  HMMA.16816.F32 R60, R112, R126.reuse, R60 ;  /* 0x0000007e703c723c */ /* 0x080fe6000000183c */
[----:B------:R4:W-:Y:S01]  /*87f0*/  MUFU.EX2 R194, R124 ;  /* 0x0000007c00c27308 */ /* 0x0009e20000000800 */
[----:B------:R-:W-:Y:S04]  /*8800*/  MOV R141, R137 ;  /* 0x00000089008d7202 */ /* 0x000fe80000000f00 */
[C---:B------:R-:W-:Y:S04]  /*8810*/  HMMA.16816.F32 R64, R108.reuse, R126, R64 ;  /* 0x0000007e6c40723c */ /* 0x040fe80000001840 */
[--C-:B-1----:R-:W-:Y:S01]  /*8820*/  FFMA.FTZ R106, R144, c[0x0][0x2d0], -R174.reuse ;  /* 0x0000b400906a7a23 */ /* 0x102fe200000108ae */
[----:B------:R-:W-:Y:S03]  /*8830*/  MOV R144, R182 ;  /* 0x000000b600907202 */ /* 0x000fe60000000f00 */
[-C--:B--2---:R-:W-:Y:S01]  /*8840*/  HMMA.16816.F32 R68, R108, R120.reuse, R68 ;  /* 0x000000786c44723c */ /* 0x084fe20000001844 */
[----:B------:R1:W2:Y:S07]  /*8850*/  MUFU.EX2 R200, R106 ;  /* 0x0000006a00c87308 */ /* 0x0002ae0000000800 */
[C---:B------:R-:W-:Y:S01]  /*8860*/  HMMA.16816.F32 R72, R112.reuse, R120, R72 ;  /* 0x000000787048723c */ /* 0x040fe20000001848 */
[----:B----4-:R-:W4:Y:S07]  /*8870*/  LDSM.16.MT88.4 R124, [R217+0xd00] ;  /* 0x000d0000d97c783b */ /* 0x010f2e0000004200 */
[-C--:B------:R-:W-:Y:S08]  /*8880*/  HMMA.16816.F32 R76, R112, R122.reuse, R76 ;  /* 0x0000007a704c723c */ /* 0x080ff0000000184c */
[C---:B------:R-:W-:Y:S04]  /*8890*/  HMMA.16816.F32 R80, R108.reuse, R122, R80 ;  /* 0x0000007a6c50723c */ /* 0x040fe80000001850 */
[--C-:B-1----:R-:W-:Y:S01]  /*88a0*/  FFMA.FTZ R106, R143, c[0x0][0x2d0], -R174.reuse ;  /* 0x0000b4008f6a7a23 */ /* 0x102fe200000108ae */
[----:B------:R-:W-:Y:S02]  /*88b0*/  MOV R143, R180 ;  /* 0x000000b4008f7202 */ /* 0x000fe40000000f00 */
[----:B--2---:R-:W-:Y:S01]  /*88c0*/  F2FP.PACK_AB R173, R200, R199 ;  /* 0x000000c7c8ad723e */ /* 0x004fe200000000ff */
[-C--:B---3--:R-:W-:Y:S01]  /*88d0*/  HMMA.16816.F32 R84, R108, R116.reuse, R84 ;  /* 0x000000746c54723c */ /* 0x088fe20000001854 */
[----:B------:R1:W-:Y:S07]  /*88e0*/  MUFU.EX2 R198, R106 ;  /* 0x0000006a00c67308 */ /* 0x0003ee0000000800 */
[C---:B------:R-:W-:Y:S08]  /*88f0*/  HMMA.16816.F32 R88, R112.reuse, R116, R88 ;  /* 0x000000747058723c */ /* 0x040ff00000001858 */
[-C--:B------:R-:W-:Y:S08]  /*8900*/  HMMA.16816.F32 R92, R112, R118.reuse, R92 ;  /* 0x00000076705c723c */ /* 0x080ff0000000185c */
[----:B------:R-:W-:Y:S04]  /*8910*/  HMMA.16816.F32 R96, R108, R118, R96 ;  /* 0x000000766c60723c */ /* 0x000fe80000001860 */
[----:B-1----:R-:W-:Y:S01]  /*8920*/  FFMA.FTZ R106, R142, c[0x0][0x2d0], -R174 ;  /* 0x0000b4008e6a7a23 */ /* 0x002fe200000108ae */
[----:B------:R-:W-:Y:S02]  /*8930*/  F2FP.PACK_AB R174, R201, R202 ;  /* 0x000000cac9ae723e */ /* 0x000fe400000000ff */
[----:B------:R-:W-:Y:S01]  /*8940*/  MOV R142, R181 ;  /* 0x000000b5008e7202 */ /* 0x000fe20000000f00 */
[----:B------:R1:W-:Y:S01]  /*8950*/  MUFU.EX2 R197, R106 ;  /* 0x0000006a00c57308 */ /* 0x0003e20000000800 */
[----:B------:R-:W-:Y:S03]  /*8960*/  LDSM.16.MT88.4 R180, [R217+0x2d00] ;  /* 0x002d0000d9b4783b */ /* 0x000fe60000004200 */
[--C-:B-1----:R-:W-:Y:S06]  /*8970*/  FFMA.FTZ R106, R192, c[0x0][0x2d0], -R175.reuse ;  /* 0x0000b400c06a7a23 */ /* 0x102fec00000108af */
[----:B------:R1:W2:Y:S02]  /*8980*/  MUFU.EX2 R192, R106 ;  /* 0x0000006a00c07308 */ /* 0x0002a40000000800 */
[--C-:B-1----:R-:W-:Y:S01]  /*8990*/  FFMA.FTZ R106, R140, c[0x0][0x2d0], -R175.reuse ;  /* 0x0000b4008c6a7a23 */ /* 0x102fe200000108af */
[----:B------:R-:W-:Y:S02]  /*89a0*/  MOV R140, R138 ;  /* 0x0000008a008c7202 */ /* 0x000fe40000000f00 */
[----:B--2---:R-:W-:Y:S05]  /*89b0*/  F2FP.PACK_AB R176, R194, R192 ;  /* 0x000000c0c2b0723e */ /* 0x004fea00000000ff */
[----:B------:R1:W-:Y:S02]  /*89c0*/  MUFU.EX2 R191, R106 ;  /* 0x0000006a00bf7308 */ /* 0x0003e40000000800 */
[----:B-1----:R-:W-:Y:S01]  /*89d0*/  FFMA.FTZ R106, R189, c[0x0][0x2d0], -R175 ;  /* 0x0000b400bd6a7a23 */ /* 0x002fe200000108af */
[----:B------:R-:W-:Y:S07]  /*89e0*/  F2FP.PACK_AB R175, R197, R198 ;  /* 0x000000c6c5af723e */ /* 0x000fee00000000ff */
[----:B------:R1:W2:Y:S02]  /*89f0*/  MUFU.EX2 R189, R106 ;  /* 0x0000006a00bd7308 */ /* 0x0002a40000000800 */
[--C-:B-1----:R-:W-:Y:S01]  /*8a00*/  FFMA.FTZ R106, R184, c[0x0][0x2d0], -R105.reuse ;  /* 0x0000b400b86a7a23 */ /* 0x102fe20000010869 */
[----:B--2---:R-:W-:Y:S07]  /*8a10*/  F2FP.PACK_AB R178, R189, R191 ;  /* 0x000000bfbdb2723e */ /* 0x004fee00000000ff */
[----:B------:R1:W-:Y:S02]  /*8a20*/  MUFU.EX2 R184, R106 ;  /* 0x0000006a00b87308 */ /* 0x0003e40000000800 */
[--C-:B-1----:R-:W-:Y:S02]  /*8a30*/  FFMA.FTZ R106, R139, c[0x0][0x2d0], -R105.reuse ;  /* 0x0000b4008b6a7a23 */ /* 0x102fe40000010869 */
[----:B------:R-:W-:Y:S01]  /*8a40*/  FFMA.FTZ R105, R172, c[0x0][0x2d0], -R105 ;  /* 0x0000b400ac697a23 */ /* 0x000fe20000010869 */
[----:B------:R-:W-:Y:S01]  /*8a50*/  F2FP.PACK_AB R172, R204, R203 ;  /* 0x000000cbccac723e */ /* 0x000fe200000000ff */
[----:B------:R-:W1:Y:S04]  /*8a60*/  LDSM.16.MT88.4 R136, [R218+0xd00] ;  /* 0x000d0000da88783b */ /* 0x000e680000004200 */
[----:B------:R-:W2:Y:S02]  /*8a70*/  MUFU.EX2 R106, R106 ;  /* 0x0000006a006a7308 */ /* 0x000ea40000000800 */
[-C--:B----4-:R-:W-:Y:S02]  /*8a80*/  HMMA.16816.F32 R112, R172, R124.reuse, R4 ;  /* 0x0000007cac70723c */ /* 0x090fe40000001804 */
[----:B------:R-:W3:Y:S06]  /*8a90*/  LDSM.16.MT88.4 R4, [R218+0x2d00] ;  /* 0x002d0000da04783b */ /* 0x000eec0000004200 */
[----:B------:R-:W4:Y:S01]  /*8aa0*/  MUFU.EX2 R105, R105 ;  /* 0x0000006900697308 */ /* 0x000f220000000800 */
[----:B--2---:R-:W-:Y:S03]  /*8ab0*/  F2FP.PACK_AB R177, R106, R184 ;  /* 0x000000b86ab1723e */ /* 0x004fe600000000ff */
[----:B----4-:R-:W-:Y:S07]  /*8ac0*/  F2FP.PACK_AB R179, R105, R107 ;  /* 0x0000006b69b3723e */ /* 0x010fee00000000ff */
[C---:B------:R-:W-:Y:S07]  /*8ad0*/  HMMA.16816.F32 R108, R176.reuse, R124, R8 ;  /* 0x0000007cb06c723c */ /* 0x040fee0000001808 */
[----:B------:R-:W-:Y:S01]  /*8ae0*/  MOV R11, R143 ;  /* 0x0000008f000b7202 */ /* 0x000fe20000000f00 */
[-C--:B------:R-:W-:Y:S04]  /*8af0*/  HMMA.16816.F32 R116, R176, R126.reuse, R12 ;  /* 0x0000007eb074723c */ /* 0x080fe8000000180c */
[----:B------:R-:W-:Y:S02]  /*8b00*/  MOV R10, R144 ;  /* 0x00000090000a7202 */ /* 0x000fe40000000f00 */
[----:B------:R-:W-:Y:S02]  /*8b10*/  MOV R8, R145 ;  /* 0x0000009100087202 */ /* 0x000fe40000000f00 */
[C---:B------:R-:W-:Y:S01]  /*8b20*/  HMMA.16816.F32 R120, R172.reuse, R126, R16 ;  /* 0x0000007eac78723c */ /* 0x040fe20000001810 */
[----:B------:R-:W2:Y:S03]  /*8b30*/  LDL.LU R16, [R1+0x4] ;  /* 0x0000040001107983 */ /* 0x000ea60000300800 */
[----:B------:R-:W-:Y:S01]  /*8b40*/  MOV R13, R141 ;  /* 0x0000008d000d7202 */ /* 0x000fe20000000f00 */
[----:B------:R-:W4:Y:S01]  /*8b50*/  LDL.LU R18, [R1+0x8] ;  /* 0x0000080001127983 */ /* 0x000f220000300800 */
[----:B------:R-:W-:Y:S02]  /*8b60*/  MOV R14, R140 ;  /* 0x0000008c000e7202 */ /* 0x000fe40000000f00 */
[-C--:B-1----:R-:W-:Y:S01]  /*8b70*/  HMMA.16816.F32 R124, R172, R136.reuse, R20 ;  /* 0x00000088ac7c723c */ /* 0x082fe20000001814 */
[----:B------:R-:W5:Y:S03]  /*8b80*/  LDL.LU R19, [R1+0xc] ;  /* 0x00000c0001137983 */ /* 0x000f660000300800 */
[----:B------:R-:W-:Y:S01]  /*8b90*/  MOV R15, R135 ;  /* 0x00000087000f7202 */ /* 0x000fe20000000f00 */
[----:B------:R-:W5:Y:S01]  /*8ba0*/  LDL.LU R22, [R1] ;  /* 0x0000000001167983 */ /* 0x000f620000300800 */
[----:B------:R-:W-:Y:S02]  /*8bb0*/  MOV R17, R134 ;  /* 0x0000008600117202 */ /* 0x000fe40000000f00 */
[C---:B------:R-:W-:Y:S04]  /*8bc0*/  HMMA.16816.F32 R128, R176.reuse, R136, R24 ;  /* 0x00000088b080723c */ /* 0x040fe80000001818 */
[----:B------:R-:W-:Y:S02]  /*8bd0*/  MOV R21, R133 ;  /* 0x0000008500157202 */ /* 0x000fe40000000f00 */
[----:B------:R-:W-:Y:S02]  /*8be0*/  MOV R23, R132 ;  /* 0x0000008400177202 */ /* 0x000fe40000000f00 */
[-C--:B------:R-:W-:Y:S04]  /*8bf0*/  HMMA.16816.F32 R132, R176, R138.reuse, R28 ;  /* 0x0000008ab084723c */ /* 0x080fe8000000181c */
[----:B------:R-:W-:Y:S02]  /*8c00*/  MOV R9, R146 ;  /* 0x0000009200097202 */ /* 0x000fe40000000f00 */
[----:B------:R-:W-:Y:S02]  /*8c10*/  MOV R12, R142 ;  /* 0x0000008e000c7202 */ /* 0x000fe40000000f00 */
        /* <DEDUP_REMOVED lines=13> */
[-C--:B---3--:R-:W-:Y:S08]  /*8cf0*/  HMMA.16816.F32 R84, R172, R4.reuse, R84 ;  /* 0x00000004ac54723c */ /* 0x088ff00000001854 */
[C---:B------:R-:W-:Y:S08]  /*8d00*/  HMMA.16816.F32 R88, R176.reuse, R4, R88 ;  /* 0x00000004b058723c */ /* 0x040ff00000001858 */
[-C--:B------:R-:W-:Y:S08]  /*8d10*/  HMMA.16816.F32 R92, R176, R6.reuse, R92 ;  /* 0x00000006b05c723c */ /* 0x080ff0000000185c */
[----:B------:R-:W-:Y:S04]  /*8d20*/  HMMA.16816.F32 R96, R172, R6, R96 ;  /* 0x00000006ac60723c */ /* 0x000fe80000001860 */
[----:B--2---:R-:W-:Y:S02]  /*8d30*/  FFMA.FTZ R100, R100, R16, R23 ;  /* 0x0000001064647223 */ /* 0x004fe40000010017 */
[----:B----4-:R-:W-:Y:S02]  /*8d40*/  FFMA.FTZ R3, R3, R18, R17 ;  /* 0x0000001203037223 */ /* 0x010fe40000010011 */
[----:B------:R-:W-:Y:S01]  /*8d50*/  FADD.FTZ R12, R12, R100 ;  /* 0x000000640c0c7221 */ /* 0x000fe20000010000 */
[----:B------:R-:W-:Y:S03]  /*8d60*/  MOV R100, R103 ;  /* 0x0000006700647202 */ /* 0x000fe60000000f00 */
[----:B-----5:R-:W-:Y:S02]  /*8d70*/  FFMA.FTZ R0, R0, R19, R205 ;  /* 0x0000001300007223 */ /* 0x020fe400000100cd */
[----:B------:R-:W-:Y:S02]  /*8d80*/  FADD.FTZ R3, R13, R3 ;  /* 0x000000030d037221 */ /* 0x000fe40000010000 */
        /* <DEDUP_REMOVED lines=54> */
[----:B------:R-:W-:Y:S01]  /*90f0*/  MOV R106, R2 ;  /* 0x00000002006a7202 */ /* 0x000fe20000000f00 */
[----:B------:R-:W-:Y:S01]  /*9100*/  FADD.FTZ R4, R198, R0 ;  /* 0x00000000c6047221 */ /* 0x000fe20000010000 */
[----:B------:R-:W-:Y:S01]  /*9110*/  STL [R1], R5 ;  /* 0x0000000501007387 */ /* 0x000fe20000100800 */
[----:B------:R-:W-:Y:S02]  /*9120*/  FADD.FTZ R3, R189, R3 ;  /* 0x00000003bd037221 */ /* 0x000fe40000010000 */
[----:B------:R-:W-:Y:S02]  /*9130*/  FADD.FTZ R4, R197, R4 ;  /* 0x00000004c5047221 */ /* 0x000fe40000010000 */
[----:B------:R-:W-:Y:S03]  /*9140*/  FADD.FTZ R0, R107, R7 ;  /* 0x000000076b007221 */ /* 0x000fe60000010000 */
[----:B------:R-:W-:Y:S01]  /*9150*/  STL [R1+0x4], R4 ;  /* 0x0000040401007387 */ /* 0x000fe20000100800 */
[----:B------:R-:W-:Y:S01]  /*9160*/  FADD.FTZ R0, R105, R0 ;  /* 0x0000000069007221 */ /* 0x000fe20000010000 */
[----:B------:R-:W-:Y:S02]  /*9170*/  MOV R105, R102 ;  /* 0x0000006600697202 */ /* 0x000fe40000000f00 */
[----:B------:R1:W-:Y:S04]  /*9180*/  STL [R1+0x8], R3 ;  /* 0x0000080301007387 */ /* 0x0003e80000100800 */
[----:B------:R2:W-:Y:S01]  /*9190*/  STL [R1+0xc], R0 ;  /* 0x00000c0001007387 */ /* 0x0005e20000100800 */
[----:B-1----:R-:W-:Y:S01]  /*91a0*/  MOV R3, R104 ;  /* 0x0000006800037202 */ /* 0x002fe20000000f00 */
[----:B------:R-:W-:-:S05]  /*91b0*/  @P0 BRA `(.L_x_29) ;  /* 0xffffc25000000947 */ /* 0x000fca000383ffff */
.L_x_28:
[----:B--2---:R-:W2:Y:S04]  /*91c0*/  LDL.LU R0, [R1] ;  /* 0x0000000001007983 */ /* 0x004ea80000300800 */
[----:B------:R-:W3:Y:S04]  /*91d0*/  LDL.LU R4, [R1+0x4] ;  /* 0x0000040001047983 */ /* 0x000ee80000300800 */
[----:B------:R-:W4:Y:S04]  /*91e0*/  LDL.LU R10, [R1+0x8] ;  /* 0x00000800010a7983 */ /* 0x000f280000300800 */
[----:B------:R-:W5:Y:S01]  /*91f0*/  LDL.LU R8, [R1+0xc] ;  /* 0x00000c0001087983 */ /* 0x000f620000300800 */
[----:B------:R-:W-:-:S02]  /*9200*/  MOV R50, 0xff800000 ;  /* 0xff80000000327802 */ /* 0x000fc40000000f00 */
[----:B------:R-:W-:Y:S02]  /*9210*/  MOV R51, 0xff800000 ;  /* 0xff80000000337802 */ /* 0x000fe40000000f00 */
[----:B------:R-:W-:Y:S02]  /*9220*/  MOV R53, 0xff800000 ;  /* 0xff80000000357802 */ /* 0x000fe40000000f00 */
[----:B------:R-:W-:Y:S02]  /*9230*/  MOV R54, 0xff800000 ;  /* 0xff80000000367802 */ /* 0x000fe40000000f00 */
[----:B------:R-:W-:Y:S01]  /*9240*/  PLOP3.LUT P1, PT, PT, PT, PT, 0x8, 0x0 ;  /* 0x000000000000781c */ /* 0x000fe20003f2e170 */
[----:B--2---:R-:W1:Y:S04]  /*9250*/  SHFL.BFLY PT, R5, R0, 0x2, 0x1f ;  /* 0x0c401f0000057f89 */ /* 0x004e6800000e0000 */
[----:B---3--:R-:W2:Y:S04]  /*9260*/  SHFL.BFLY PT, R9, R4, 0x2, 0x1f ;  /* 0x0c401f0004097f89 */ /* 0x008ea800000e0000 */
[----:B----4-:R-:W3:Y:S04]  /*9270*/  SHFL.BFLY PT, R7, R10, 0x2, 0x1f ;  /* 0x0c401f000a077f89 */ /* 0x010ee800000e0000 */
[----:B-----5:R-:W4:Y:S01]  /*9280*/  SHFL.BFLY PT, R6, R8, 0x2, 0x1f ;  /* 0x0c401f0008067f89 */ /* 0x020f2200000e0000 */
[----:B-1----:R-:W-:-:S02]  /*9290*/  FADD.FTZ R5, R5, R0 ;  /* 0x0000000005057221 */ /* 0x002fc40000010000 */
[----:B--2---:R-:W-:-:S03]  /*92a0*/  FADD.FTZ R9, R9, R4 ;  /* 0x0000000409097221 */ /* 0x004fc60000010000 */
[----:B------:R-:W1:Y:S01]  /*92b0*/  SHFL.BFLY PT, R0, R5, 0x1, 0x1f ;  /* 0x0c201f0005007f89 */ /* 0x000e6200000e0000 */
[----:B---3--:R-:W-:-:S03]  /*92c0*/  FADD.FTZ R7, R7, R10 ;  /* 0x0000000a07077221 */ /* 0x008fc60000010000 */
[----:B------:R-:W2:Y:S01]  /*92d0*/  SHFL.BFLY PT, R4, R9, 0x1, 0x1f ;  /* 0x0c201f0009047f89 */ /* 0x000ea200000e0000 */
[----:B----4-:R-:W-:-:S03]  /*92e0*/  FADD.FTZ R6, R6, R8 ;  /* 0x0000000806067221 */ /* 0x010fc60000010000 */
[----:B------:R-:W3:Y:S04]  /*92f0*/  SHFL.BFLY PT, R3, R7, 0x1, 0x1f ;  /* 0x0c201f0007037f89 */ /* 0x000ee800000e0000 */
[----:B------:R-:W4:Y:S01]  /*9300*/  SHFL.BFLY PT, R8, R6, 0x1, 0x1f ;  /* 0x0c201f0006087f89 */ /* 0x000f2200000e0000 */
[----:B-1----:R-:W-:Y:S01]  /*9310*/  FADD.FTZ R5, R5, R0 ;  /* 0x0000000005057221 */ /* 0x002fe20000010000 */
[----:B------:R-:W-:Y:S01]  /*9320*/  MOV R0, RZ ;  /* 0x000000ff00007202 */ /* 0x000fe20000000f00 */
[----:B--2---:R-:W-:-:S03]  /*9330*/  FADD.FTZ R9, R9, R4 ;  /* 0x0000000409097221 */ /* 0x004fc60000010000 */
[----:B------:R-:W-:Y:S02]  /*9340*/  FSETP.NE.FTZ.AND P4, PT, R5, RZ, PT ;  /* 0x000000ff0500720b */ /* 0x000fe40003f95000 */
[----:B------:R-:W-:Y:S01]  /*9350*/  MOV R4, RZ ;  /* 0x000000ff00047202 */ /* 0x000fe20000000f00 */
[----:B---3--:R-:W-:Y:S01]  /*9360*/  FADD.FTZ R7, R7, R3 ;  /* 0x0000000307077221 */ /* 0x008fe20000010000 */
[----:B------:R-:W-:Y:S02]  /*9370*/  FSETP.NE.FTZ.AND P3, PT, R9, RZ, PT ;  /* 0x000000ff0900720b */ /* 0x000fe40003f75000 */
[----:B------:R-:W-:Y:S01]  /*9380*/  MOV R3, RZ ;  /* 0x000000ff00037202 */ /* 0x000fe20000000f00 */
[----:B----4-:R-:W-:Y:S01]  /*9390*/  FADD.FTZ R6, R8, R6 ;  /* 0x0000000608067221 */ /* 0x010fe20000010000 */
[----:B------:R-:W-:-:S04]  /*93a0*/  FSETP.NE.FTZ.AND P2, PT, R7, RZ, PT ;  /* 0x000000ff0700720b */ /* 0x000fc80003f55000 */
[----:B------:R-:W-:Y:S01]  /*93b0*/  FSETP.NE.FTZ.AND P0, PT, R6, RZ, PT ;  /* 0x000000ff0600720b */ /* 0x000fe20003f15000 */
[----:B------:R-:W1:Y:S08]  /*93c0*/  @P4 MUFU.RCP R0, R5 ;  /* 0x0000000500004308 */ /* 0x000e700000001000 */
[----:B------:R-:W2:Y:S04]  /*93d0*/  @P2 MUFU.RCP R3, R7 ;  /* 0x0000000700032308 */ /* 0x000ea80000001000 */
[----:B------:R-:W-:Y:S01]  /*93e0*/  @P0 MOV R8, 0x3f317218 ;  /* 0x3f31721800080802 */ /* 0x000fe20000000f00 */
[----:B-1----:R-:W-:-:S03]  /*93f0*/  FMUL.FTZ R112, R0, R112 ;  /* 0x0000007000707220 */ /* 0x002fc60000410000 */
[----:B------:R-:W1:Y:S01]  /*9400*/  @P3 MUFU.RCP R4, R9 ;  /* 0x0000000900043308 */ /* 0x000e620000001000 */
[C---:B------:R-:W-:Y:S02]  /*9410*/  FMUL.FTZ R45, R0.reuse, R113 ;  /* 0x00000071002d7220 */ /* 0x040fe40000410000 */
[C---:B------:R-:W-:Y:S02]  /*9420*/  FMUL.FTZ R120, R0.reuse, R120 ;  /* 0x0000007800787220 */ /* 0x040fe40000410000 */
[C---:B------:R-:W-:Y:S02]  /*9430*/  FMUL.FTZ R43, R0.reuse, R121 ;  /* 0x00000079002b7220 */ /* 0x040fe40000410000 */
[C---:B------:R-:W-:Y:S01]  /*9440*/  FMUL.FTZ R124, R0.reuse, R124 ;  /* 0x0000007c007c7220 */ /* 0x040fe20000410000 */
[----:B------:R-:W-:Y:S01]  /*9450*/  @P4 MUFU.LG2 R11, R5 ;  /* 0x00000005000b4308 */ /* 0x000fe20000000c00 */
[C---:B------:R-:W-:Y:S02]  /*9460*/  FMUL.FTZ R41, R0.reuse, R125 ;  /* 0x0000007d00297220 */ /* 0x040fe40000410000 */
[----:B------:R-:W-:-:S02]  /*9470*/  FMUL.FTZ R136, R0, R136 ;  /* 0x0000008800887220 */ /* 0x000fc40000410000 */
[C---:B------:R-:W-:Y:S02]  /*9480*/  FMUL.FTZ R38, R0.reuse, R137 ;  /* 0x0000008900267220 */ /* 0x040fe40000410000 */
[C---:B------:R-:W-:Y:S01]  /*9490*/  FMUL.FTZ R140, R0.reuse, R140 ;  /* 0x0000008c008c7220 */ /* 0x040fe20000410000 */
[----:B------:R-:W-:Y:S01]  /*94a0*/  @P3 MUFU.LG2 R9, R9 ;  /* 0x0000000900093308 */ /* 0x000fe20000000c00 */
[C---:B------:R-:W-:Y:S02]  /*94b0*/  FMUL.FTZ R35, R0.reuse, R141 ;  /* 0x0000008d00237220 */ /* 0x040fe40000410000 */
[C---:B------:R-:W-:Y:S02]  /*94c0*/  FMUL.FTZ R152, R0.reuse, R152 ;  /* 0x0000009800987220 */ /* 0x040fe40000410000 */
[C---:B------:R-:W-:Y:S02]  /*94d0*/  FMUL.FTZ R32, R0.reuse, R153 ;  /* 0x0000009900207220 */ /* 0x040fe40000410000 */
[C---:B------:R-:W-:Y:S01]  /*94e0*/  FMUL.FTZ R156, R0.reuse, R156 ;  /* 0x0000009c009c7220 */ /* 0x040fe20000410000 */
[----:B------:R-:W-:Y:S01]  /*94f0*/  @P2 MUFU.LG2 R7, R7 ;  /* 0x0000000700072308 */ /* 0x000fe20000000c00 */
        /* <DEDUP_REMOVED lines=10> */
[----:B------:R-:W-:Y:S01]  /*95a0*/  FMUL.FTZ R97, R0, R97 ;  /* 0x0000006100617220 */ /* 0x000fe20000410000 */
[----:B------:R-:W-:Y:S01]  /*95b0*/  MOV R0, RZ ;  /* 0x000000ff00007202 */ /* 0x000fe20000000f00 */
[C---:B--2---:R-:W-:Y:S02]  /*95c0*/  FMUL.FTZ R108, R3.reuse, R108 ;  /* 0x0000006c036c7220 */ /* 0x044fe40000410000 */
[----:B------:R-:W-:-:S02]  /*95d0*/  FMUL.FTZ R47, R3, R109 ;  /* 0x0000006d032f7220 */ /* 0x000fc40000410000 */
[C---:B------:R-:W-:Y:S01]  /*95e0*/  FMUL.FTZ R116, R3.reuse, R116 ;  /* 0x0000007403747220 */ /* 0x040fe20000410000 */
[----:B------:R-:W2:Y:S01]  /*95f0*/  @P0 MUFU.RCP R0, R6 ;  /* 0x0000000600000308 */ /* 0x000ea20000001000 */
[C---:B------:R-:W-:Y:S02]  /*9600*/  FMUL.FTZ R46, R3.reuse, R117 ;  /* 0x00000075032e7220 */ /* 0x040fe40000410000 */
[C---:B------:R-:W-:Y:S02]  /*9610*/  FMUL.FTZ R128, R3.reuse, R128 ;  /* 0x0000008003807220 */ /* 0x040fe40000410000 */
[C---:B------:R-:W-:Y:S02]  /*9620*/  FMUL.FTZ R39, R3.reuse, R129 ;  /* 0x0000008103277220 */ /* 0x040fe40000410000 */
[C---:B------:R-:W-:Y:S01]  /*9630*/  FMUL.FTZ R132, R3.reuse, R132 ;  /* 0x0000008403847220 */ /* 0x040fe20000410000 */
[----:B------:R-:W3:Y:S01]  /*9640*/  @P0 MUFU.LG2 R6, R6 ;  /* 0x0000000600060308 */ /* 0x000ee20000000c00 */
        /* <DEDUP_REMOVED lines=17> */
[----:B------:R-:W-:Y:S01]  /*9760*/  @P3 MOV R3, 0x3f317218 ;  /* 0x3f31721800033802 */ /* 0x000fe20000000f00 */
[C---:B-1----:R-:W-:Y:S02]  /*9770*/  FMUL.FTZ R114, R4.reuse, R114 ;  /* 0x0000007204727220 */ /* 0x042fe40000410000 */
        /* <DEDUP_REMOVED lines=24> */
[C---:B--2---:R-:W-:Y:S02]  /*9900*/  FMUL.FTZ R110, R0.reuse, R110 ;  /* 0x0000006e006e7220 */ /* 0x044fe40000410000 */
        /* <DEDUP_REMOVED lines=24> */
[----:B------:R-:W-:Y:S02]  /*9a90*/  @P3 FMUL.FTZ R5, R3, c[0x0][0x2d0] ;  /* 0x0000b40003053a20 */ /* 0x000fe40000410000 */
[----:B------:R-:W-:-:S02]  /*9aa0*/  @P4 FMUL.FTZ R10, R4, c[0x0][0x2d0] ;  /* 0x0000b400040a4a20 */ /* 0x000fc40000410000 */
[----:B------:R-:W-:Y:S02]  /*9ab0*/  @P2 FMUL.FTZ R3, R0, c[0x0][0x2d0] ;  /* 0x0000b40000032a20 */ /* 0x000fe40000410000 */
[----:B------:R-:W-:Y:S02]  /*9ac0*/  @P4 FMUL.FTZ R11, R11, 0.69314718246459960938 ;  /* 0x3f3172180b0b4820 */ /* 0x000fe40000410000 */
[----:B------:R-:W-:Y:S02]  /*9ad0*/  @P3 FMUL.FTZ R9, R9, 0.69314718246459960938 ;  /* 0x3f31721809093820 */ /* 0x000fe40000410000 */
[----:B------:R-:W-:Y:S02]  /*9ae0*/  @P2 FMUL.FTZ R7, R7, 0.69314718246459960938 ;  /* 0x3f31721807072820 */ /* 0x000fe40000410000 */
[----:B---3--:R-:W-:Y:S02]  /*9af0*/  @P0 FMUL.FTZ R4, R6, 0.69314718246459960938 ;  /* 0x3f31721806040820 */ /* 0x008fe40000410000 */
[----:B------:R-:W-:-:S02]  /*9b00*/  @P0 FMUL.FTZ R0, R8, c[0x0][0x2d0] ;  /* 0x0000b40008000a20 */ /* 0x000fc40000410000 */
[----:B------:R-:W-:Y:S02]  /*9b10*/  @P4 FFMA.FTZ R50, R10, R104, R11 ;  /* 0x000000680a324223 */ /* 0x000fe4000001000b */
[----:B------:R-:W-:Y:S02]  /*9b20*/  @P3 FFMA.FTZ R51, R5, R103, R9 ;  /* 0x0000006705333223 */ /* 0x000fe40000010009 */
[----:B------:R-:W-:Y:S02]  /*9b30*/  @P2 FFMA.FTZ R53, R3, R102, R7 ;  /* 0x0000006603352223 */ /* 0x000fe40000010007 */
[----:B------:R-:W-:Y:S02]  /*9b40*/  @P0 FFMA.FTZ R54, R0, R2, R4 ;  /* 0x0000000200360223 */ /* 0x000fe40000010004 */
.L_x_21:
[----:B------:R-:W-:Y:S05]  /*9b50*/  @P1 BRA `(.L_x_30) ;  /* 0x0000177000001947 */ /* 0x000fea0003800000 */
[----:B------:R-:W2:Y:S01]  /*9b60*/  LDL R57, [R1+0x30] ;  /* 0x0000300001397983 */ /* 0x000ea20000100800 */
[----:B------:R-:W-:Y:S02]  /*9b70*/  F2FP.PACK_AB R45, R45, R112 ;  /* 0x000000702d2d723e */ /* 0x000fe400000000ff */
[----:B------:R-:W-:Y:S01]  /*9b80*/  F2FP.PACK_AB R44, R44, R114 ;  /* 0x000000722c2c723e */ /* 0x000fe200000000ff */
[----:B------:R-:W1:Y:S01]  /*9b90*/  S2R R55, SR_TID.X ;  /* 0x0000000000377919 */ /* 0x000e620000002100 */
[----:B------:R-:W-:-:S02]  /*9ba0*/  F2FP.PACK_AB R43, R43, R120 ;  /* 0x000000782b2b723e */ /* 0x000fc400000000ff */
[----:B------:R-:W-:Y:S02]  /*9bb0*/  F2FP.PACK_AB R42, R42, R122 ;  /* 0x0000007a2a2a723e */ /* 0x000fe400000000ff */
[----:B------:R-:W-:Y:S02]  /*9bc0*/  F2FP.PACK_AB R47, R47, R108 ;  /* 0x0000006c2f2f723e */ /* 0x000fe400000000ff */
[----:B------:R-:W-:Y:S02]  /*9bd0*/  F2FP.PACK_AB R110, R111, R110 ;  /* 0x0000006e6f6e723e */ /* 0x000fe400000000ff */
[----:B------:R-:W-:Y:S02]  /*9be0*/  F2FP.PACK_AB R46, R46, R116 ;  /* 0x000000742e2e723e */ /* 0x000fe400000000ff */
[----:B------:R-:W-:Y:S02]  /*9bf0*/  F2FP.PACK_AB R118, R119, R118 ;  /* 0x000000767776723e */ /* 0x000fe400000000ff */
[----:B------:R-:W-:-:S02]  /*9c00*/  F2FP.PACK_AB R41, R41, R124 ;  /* 0x0000007c2929723e */ /* 0x000fc400000000ff */
[----:B------:R-:W-:Y:S02]  /*9c10*/  F2FP.PACK_AB R40, R40, R126 ;  /* 0x0000007e2828723e */ /* 0x000fe400000000ff */
[----:B------:R-:W-:Y:S02]  /*9c20*/  F2FP.PACK_AB R38, R38, R136 ;  /* 0x000000882626723e */ /* 0x000fe400000000ff */
[----:B------:R-:W-:Y:S02]  /*9c30*/  F2FP.PACK_AB R37, R37, R138 ;  /* 0x0000008a2525723e */ /* 0x000fe400000000ff */
[----:B------:R-:W-:Y:S02]  /*9c40*/  F2FP.PACK_AB R39, R39, R128 ;  /* 0x000000802727723e */ /* 0x000fe400000000ff */
[----:B------:R-:W-:Y:S02]  /*9c50*/  F2FP.PACK_AB R130, R131, R130 ;  /* 0x000000828382723e */ /* 0x000fe400000000ff */
[----:B-1----:R-:W-:-:S02]  /*9c60*/  SHF.R.S32.HI R56, RZ, 0x1f, R55 ;  /* 0x0000001fff387819 */ /* 0x002fc40000011437 */
[----:B------:R-:W-:Y:S02]  /*9c70*/  F2FP.PACK_AB R36, R36, R132 ;  /* 0x000000842424723e */ /* 0x000fe400000000ff */
[CC--:B------:R-:W-:Y:S02]  /*9c80*/  LEA.HI R3, R56.reuse, R55.reuse, RZ, 0x2 ;  /* 0x0000003738037211 */ /* 0x0c0fe400078f10ff */
[----:B------:R-:W-:Y:S02]  /*9c90*/  LEA.HI R48, R56, R55, RZ, 0x5 ;  /* 0x0000003738307211 */ /* 0x000fe400078f28ff */
[--C-:B------:R-:W-:Y:S02]  /*9ca0*/  SHF.R.S32.HI R52, RZ, 0x2, R3.reuse ;  /* 0x00000002ff347819 */ /* 0x100fe40000011403 */
[----:B------:R-:W-:Y:S02]  /*9cb0*/  SHF.R.S32.HI R0, RZ, 0x1f, R3 ;  /* 0x0000001fff007819 */ /* 0x000fe40000011403 */
[----:B------:R-:W-:-:S02]  /*9cc0*/  LOP3.LUT R3, R3, 0xfffffffc, RZ, 0xc0, !PT ;  /* 0xfffffffc03037812 */ /* 0x000fc400078ec0ff */
[----:B------:R-:W-:Y:S02]  /*9cd0*/  LEA.HI R0, R0, R52, RZ, 0x3 ;  /* 0x0000003400007211 */ /* 0x000fe400078f18ff */
[----:B------:R-:W-:Y:S01]  /*9ce0*/  SHF.R.S32.HI R49, RZ, 0x5, R48 ;  /* 0x00000005ff317819 */ /* 0x000fe20000011430 */
[----:B------:R-:W-:Y:S01]  /*9cf0*/  IMAD.IADD R29, R55, 0x1, -R3 ;  /* 0x00000001371d7824 */ /* 0x000fe200078e0a03 */
[----:B------:R-:W-:Y:S02]  /*9d00*/  LOP3.LUT R0, R0, 0xfffffff8, RZ, 0xc0, !PT ;  /* 0xfffffff800007812 */ /* 0x000fe400078ec0ff */
[----:B------:R-:W-:Y:S02]  /*9d10*/  F2FP.PACK_AB R134, R135, R134 ;  /* 0x000000868786723e */ /* 0x000fe400000000ff */
[----:B------:R-:W-:Y:S01]  /*9d20*/  F2FP.PACK_AB R35, R35, R140 ;  /* 0x0000008c2323723e */ /* 0x000fe200000000ff */
[----:B------:R-:W-:Y:S01]  /*9d30*/  IMAD.IADD R2, R52, 0x1, -R0 ;  /* 0x0000000134027824 */ /* 0x000fe200078e0a00 */
[----:B------:R-:W-:-:S02]  /*9d40*/  F2FP.PACK_AB R34, R34, R142 ;  /* 0x0000008e2222723e */ /* 0x000fc400000000ff */
[----:B------:R-:W-:Y:S02]  /*9d50*/  F2FP.PACK_AB R32, R32, R152 ;  /* 0x000000982020723e */ /* 0x000fe400000000ff */
[----:B------:R-:W-:Y:S02]  /*9d60*/  LEA.HI R0, R2, R2, RZ, 0x1 ;  /* 0x0000000202007211 */ /* 0x000fe400078f08ff */
[----:B------:R-:W-:Y:S02]  /*9d70*/  F2FP.PACK_AB R31, R31, R154 ;  /* 0x0000009a1f1f723e */ /* 0x000fe400000000ff */
[----:B------:R-:W-:Y:S02]  /*9d80*/  SHF.R.S32.HI R13, RZ, 0x1, R0 ;  /* 0x00000001ff0d7819 */ /* 0x000fe40000011400 */
[----:B------:R-:W-:Y:S02]  /*9d90*/  LOP3.LUT R0, R0, 0x3fffffe, RZ, 0xc0, !PT ;  /* 0x03fffffe00007812 */ /* 0x000fe400078ec0ff */
[C---:B------:R-:W-:Y:S01]  /*9da0*/  LOP3.LUT R3, R13.reuse, 0x1, RZ, 0xc0, !PT ;  /* 0x000000010d037812 */ /* 0x040fe200078ec0ff */
[C---:B------:R-:W-:Y:S01]  /*9db0*/  IMAD.SHL.U32 R4, R13.reuse, 0x40, RZ ;  /* 0x000000400d047824 */ /* 0x040fe200078e00ff */
[----:B------:R-:W-:Y:S01]  /*9dc0*/  LOP3.LUT P0, RZ, R13, 0x2, RZ, 0xc0, !PT ;  /* 0x000000020dff7812 */ /* 0x000fe2000780c0ff */
[----:B------:R-:W-:Y:S01]  /*9dd0*/  IMAD.IADD R2, R2, 0x1, -R0 ;  /* 0x0000000102027824 */ /* 0x000fe200078e0a00 */
[----:B------:R-:W-:Y:S01]  /*9de0*/  ISETP.NE.U32.AND P1, PT, R3, 0x1, PT ;  /* 0x000000010300780c */ /* 0x000fe20003f25070 */
[----:B------:R-:W-:Y:S01]  /*9df0*/  IMAD R0, R49, 0x100, R29 ;  /* 0x0000010031007824 */ /* 0x000fe200078e021d */
[----:B------:R-:W-:-:S02]  /*9e00*/  LOP3.LUT R4, R4, 0xc0, RZ, 0xc0, !PT ;  /* 0x000000c004047812 */ /* 0x000fc400078ec0ff */
[----:B------:R-:W-:Y:S01]  /*9e10*/  F2FP.PACK_AB R33, R33, R144 ;  /* 0x000000902121723e */ /* 0x000fe200000000ff */
[----:B------:R-:W-:Y:S01]  /*9e20*/  IMAD R0, R2, 0x10, R0 ;  /* 0x0000001002007824 */ /* 0x000fe200078e0200 */
[----:B------:R-:W-:Y:S01]  /*9e30*/  LEA.HI R2, R4, R4, RZ, 0x1d ;  /* 0x0000000404027211 */ /* 0x000fe200078fe8ff */
[----:B------:R-:W-:Y:S01]  /*9e40*/  IMAD.MOV.U32 R4, RZ, RZ, 0x20 ;  /* 0x00000020ff047424 */ /* 0x000fe200078e00ff */
[----:B------:R-:W-:Y:S02]  /*9e50*/  F2FP.PACK_AB R146, R147, R146 ;  /* 0x000000929392723e */ /* 0x000fe400000000ff */
[----:B------:R-:W-:Y:S01]  /*9e60*/  F2FP.PACK_AB R30, R30, R148 ;  /* 0x000000941e1e723e */ /* 0x000fe200000000ff */
[----:B------:R-:W-:Y:S01]  /*9e70*/  IMAD.U32 R0, R0, 0x2, R2 ;  /* 0x0000000200007824 */ /* 0x000fe200078e0002 */
[----:B------:R-:W-:Y:S02]  /*9e80*/  SEL R4, R4, 0xffffffe0, !P0 ;  /* 0xffffffe004047807 */ /* 0x000fe40004000000 */
[----:B------:R-:W-:Y:S01]  /*9e90*/  F2FP.PACK_AB R150, R151, R150 ;  /* 0x000000969796723e */ /* 0x000fe200000000ff */
[----:B------:R-:W-:Y:S01]  /*9ea0*/  IMAD.SHL.U32 R0, R0, 0x2, RZ ;  /* 0x0000000200007824 */ /* 0x000fe200078e00ff */
[----:B------:R-:W-:Y:S01]  /*9eb0*/  BAR.SYNC.DEFER_BLOCKING 0x1, 0x80 ;  /* 0x0042000000007b1d */ /* 0x000fe20000010000 */
[----:B------:R-:W-:-:S02]  /*9ec0*/  F2FP.PACK_AB R28, R157, R156 ;  /* 0x0000009c9d1c723e */ /* 0x000fc400000000ff */
[----:B------:R-:W-:Y:S02]  /*9ed0*/  F2FP.PACK_AB R27, R27, R158 ;  /* 0x0000009e1b1b723e */ /* 0x000fe400000000ff */
[C---:B------:R-:W-:Y:S02]  /*9ee0*/  IADD3 R3, R0.reuse, 0x80, RZ ;  /* 0x0000008000037810 */ /* 0x040fe40007ffe0ff */
[C---:B------:R-:W-:Y:S02]  /*9ef0*/  IADD3 R2, R0.reuse, 0x70, RZ ;  /* 0x0000007000027810 */ /* 0x040fe40007ffe0ff */
[----:B------:R-:W-:Y:S01]  /*9f00*/  @P1 IADD3 R2, R3, 0x10, RZ ;  /* 0x0000001003021810 */ /* 0x000fe20007ffe0ff */
[----:B------:R-:W-:Y:S01]  /*9f10*/  IMAD.IADD R3, R0, 0x1, R4 ;  /* 0x0000000100037824 */ /* 0x000fe200078e0204 */
[----:B------:R-:W-:Y:S02]  /*9f20*/  F2FP.PACK_AB R25, R25, R168 ;  /* 0x000000a81919723e */ /* 0x000fe400000000ff */
[----:B------:R-:W-:Y:S01]  /*9f30*/  F2FP.PACK_AB R24, R24, R170 ;  /* 0x000000aa1818723e */ /* 0x000fe200000000ff */
[----:B------:R-:W-:Y:S01]  /*9f40*/  IMAD.IADD R4, R4, 0x1, R2 ;  /* 0x0000000104047824 */ /* 0x000fe200078e0202 */
[----:B------:R-:W-:-:S02]  /*9f50*/  F2FP.PACK_AB R26, R26, R160 ;  /* 0x000000a01a1a723e */ /* 0x000fc400000000ff */
[----:B------:R-:W-:Y:S02]  /*9f60*/  F2FP.PACK_AB R162, R163, R162 ;  /* 0x000000a2a3a2723e */ /* 0x000fe400000000ff */
[----:B------:R-:W-:Y:S02]  /*9f70*/  F2FP.PACK_AB R23, R23, R164 ;  /* 0x000000a41717723e */ /* 0x000fe400000000ff */
        /* <DEDUP_REMOVED lines=8> */
[----:B------:R-:W-:Y:S01]  /*a000*/  STS [R2], R43 ;  /* 0x0000002b02007388 */ /* 0x000fe20000000800 */
        /* <DEDUP_REMOVED lines=16> */
[----:B------:R-:W-:Y:S01]  /*a110*/  ISETP.NE.U32.AND P1, PT, RZ, c[0x0][0x500], PT ;  /* 0x00014000ff007a0c */ /* 0x000fe20003f25070 */
[----:B------:R-:W-:Y:S01]  /*a120*/  STS [R3+0x80], R41 ;  /* 0x0000802903007388 */ /* 0x000fe20000000800 */
[----:B------:R-:W-:Y:S02]  /*a130*/  ISETP.NE.U32.AND P0, PT, RZ, c[0x0][0x508], PT ;  /* 0x00014200ff007a0c */ /* 0x000fe40003f05070 */
[----:B------:R-:W-:Y:S01]  /*a140*/  ISETP.NE.AND.EX P1, PT, RZ, c[0x0][0x504], PT, P1 ;  /* 0x00014100ff007a0c */ /* 0x000fe20003f25310 */
[----:B------:R-:W-:Y:S01]  /*a150*/  STS [R3+0x280], R40 ;  /* 0x0002802803007388 */ /* 0x000fe20000000800 */
[----:B------:R-:W-:-:S03]  /*a160*/  ISETP.NE.AND.EX P0, PT, RZ, c[0x0][0x50c], PT, P0 ;  /* 0x00014300ff007a0c */ /* 0x000fc60003f05300 */
[----:B------:R-:W-:Y:S04]  /*a170*/  STS [R4], R38 ;  /* 0x0000002604007388 */ /* 0x000fe80000000800 */
        /* <DEDUP_REMOVED lines=33> */
[----:B------:R2:W-:Y:S04]  /*a390*/  STS [R3+0x5080], R7 ;  /* 0x0050800703007388 */ /* 0x0005e80000000800 */
[----:B------:R3:W-:Y:S01]  /*a3a0*/  STS [R3+0x5280], R12 ;  /* 0x0052800c03007388 */ /* 0x0007e20000000800 */
[----:B-1----:R-:W-:-:S03]  /*a3b0*/  IMAD.MOV.U32 R2, RZ, RZ, 0x4 ;  /* 0x00000004ff027424 */ /* 0x002fc600078e00ff */
[----:B------:R1:W-:Y:S04]  /*a3c0*/  STS [R4+0x5000], R11 ;  /* 0x0050000b04007388 */ /* 0x0003e80000000800 */
[----:B------:R1:W-:Y:S01]  /*a3d0*/  STS [R4+0x5200], R10 ;  /* 0x0052000a04007388 */ /* 0x0003e20000000800 */
[----:B--2---:R-:W-:-:S03]  /*a3e0*/  IMAD.WIDE R6, R57, R2, c[0x0][0x500] ;  /* 0x0001400039067625 */ /* 0x004fc600078e0202 */
[----:B------:R-:W-:Y:S06]  /*a3f0*/  BAR.SYNC.DEFER_BLOCKING 0x1, 0x80 ;  /* 0x0042000000007b1d */ /* 0x000fec0000010000 */
[----:B------:R-:W2:Y:S01]  /*a400*/  @P1 LDG.E R0, [R6.64] ;  /* 0x0000000406001981 */ /* 0x000ea2000c1e1900 */
[----:B------:R-:W-:Y:S02]  /*a410*/  IMAD.MOV.U32 R24, RZ, RZ, c[0x0][0x388] ;  /* 0x0000e200ff187624 */ /* 0x000fe400078e00ff */
[----:B---3--:R-:W-:-:S05]  /*a420*/  @P0 IMAD.WIDE R2, R57, R2, c[0x0][0x508] ;  /* 0x0001420039020625 */ /* 0x008fca00078e0202 */
[----:B------:R3:W5:Y:S02]  /*a430*/  @P0 LDG.E R24, [R2.64] ;  /* 0x0000000402180981 */ /* 0x000764000c1e1900 */
[----:B---3--:R-:W-:Y:S02]  /*a440*/  CS2R R2, SRZ ;  /* 0x0000000000027805 */ /* 0x008fe4000001ff00 */
[--C-:B--2---:R-:W-:Y:S01]  /*a450*/  @P1 SHF.R.S32.HI R3, RZ, 0x1f, R0.reuse ;  /* 0x0000001fff031819 */ /* 0x104fe20000011400 */
[----:B------:R-:W-:Y:S01]  /*a460*/  @P1 IMAD.MOV.U32 R2, RZ, RZ, R0 ;  /* 0x000000ffff021224 */ /* 0x000fe200078e0000 */
[----:B------:R-:W-:Y:S05]  /*a470*/  @P0 BRA `(.L_x_31) ;  /* 0x0000004000000947 */ /* 0x000fea0003800000 */
[----:B-1----:R-:W-:Y:S05]  /*a480*/  @!P1 BRA `(.L_x_31) ;  /* 0x0000003000009947 */ /* 0x002fea0003800000 */
[----:B------:R-:W2:Y:S04]  /*a490*/  LDG.E R4, [R6.64] ;  /* 0x0000000406047981 */ /* 0x000ea8000c1e1900 */
[----:B------:R-:W2:Y:S02]  /*a4a0*/  LDG.E R0, [R6.64+0x4] ;  /* 0x0000040406007981 */ /* 0x000ea4000c1e1900 */
[----:B--2--5:R-:W-:-:S02]  /*a4b0*/  IADD3 R24, -R4, R0, RZ ;  /* 0x0000000004187210 */ /* 0x024fc40007ffe1ff */
.L_x_31:
[----:B-1----:R-:W-:Y:S01]  /*a4c0*/  LOP3.LUT R6, R48, 0xffffffe0, RZ, 0xc0, !PT ;  /* 0xffffffe030067812 */ /* 0x002fe200078ec0ff */
[----:B------:R-:W1:Y:S01]  /*a4d0*/  S2R R21, SR_CTAID.X ;  /* 0x0000000000157919 */ /* 0x000e620000002500 */
[----:B------:R-:W-:Y:S01]  /*a4e0*/  SHF.R.S32.HI R4, RZ, 0x1f, R49 ;  /* 0x0000001fff047819 */ /* 0x000fe20000011431 */
[----:B------:R-:W-:Y:S01]  /*a4f0*/  IMAD.MOV.U32 R13, RZ, RZ, c[0x0][0x4e8] ;  /* 0x00013a00ff0d7624 */ /* 0x000fe200078e00ff */
[----:B------:R-:W-:Y:S01]  /*a500*/  LEA.HI R0, R29, R29, RZ, 0x1 ;  /* 0x0000001d1d007211 */ /* 0x000fe200078f08ff */
[----:B------:R-:W-:Y:S01]  /*a510*/  IMAD.IADD R6, R55, 0x1, -R6 ;  /* 0x0000000137067824 */ /* 0x000fe200078e0a06 */
[----:B------:R-:W2:Y:S01]  /*a520*/  S2R R17, SR_CTAID.Y ;  /* 0x0000000000117919 */ /* 0x000ea20000002600 */
[----:B------:R-:W-:Y:S01]  /*a530*/  LEA.HI R4, R4, R49, RZ, 0x2 ;  /* 0x0000003104047211 */ /* 0x000fe200078f10ff */
[----:B------:R-:W-:Y:S01]  /*a540*/  IMAD R11, R3, c[0x0][0x3a0], RZ ;  /* 0x0000e800030b7a24 */ /* 0x000fe200078e02ff */
[C---:B------:R-:W-:Y:S01]  /*a550*/  LOP3.LUT R7, R0.reuse, 0x1ffffffe, RZ, 0xc0, !PT ;  /* 0x1ffffffe00077812 */ /* 0x040fe200078ec0ff */
[----:B------:R-:W-:Y:S01]  /*a560*/  IMAD.SHL.U32 R5, R0, 0x20, RZ ;  /* 0x0000002000057824 */ /* 0x000fe200078e00ff */
[----:B------:R-:W-:Y:S01]  /*a570*/  SHF.R.S32.HI R10, RZ, 0x1f, R6 ;  /* 0x0000001fff0a7819 */ /* 0x000fe20000011406 */
[----:B------:R-:W-:Y:S01]  /*a580*/  IMAD.WIDE.U32 R8, R2, c[0x0][0x3a0], RZ ;  /* 0x0000e80002087a25 */ /* 0x000fe200078e00ff */
[----:B------:R-:W-:Y:S01]  /*a590*/  LOP3.LUT R4, R4, 0xffffffc, RZ, 0xc0, !PT ;  /* 0x0ffffffc04047812 */ /* 0x000fe200078ec0ff */
[----:B------:R-:W-:Y:S01]  /*a5a0*/  BSSY B0, `(.L_x_32) ;  /* 0x000008a000007945 */ /* 0x000fe20003800000 */
[----:B------:R-:W-:Y:S01]  /*a5b0*/  LEA.HI R0, R10, R6, RZ, 0x2 ;  /* 0x000000060a007211 */ /* 0x000fe200078f10ff */
[----:B-----5:R-:W-:Y:S01]  /*a5c0*/  IMAD R24, R24, c[0x0][0x4e8], RZ ;  /* 0x00013a0018187a24 */ /* 0x020fe200078e02ff */
[----:B------:R-:W-:-:S02]  /*a5d0*/  IADD3 R10, R29, -R7, RZ ;  /* 0x800000071d0a7210 */ /* 0x000fc40007ffe0ff */
[----:B------:R-:W-:Y:S01]  /*a5e0*/  LOP3.LUT R7, R5, 0xffffffc0, RZ, 0xc0, !PT ;  /* 0xffffffc005077812 */ /* 0x000fe200078ec0ff */
[----:B------:R-:W-:Y:S01]  /*a5f0*/  IMAD.IADD R5, R49, 0x1, -R4 ;  /* 0x0000000131057824 */ /* 0x000fe200078e0a04 */
[----:B------:R-:W-:Y:S01]  /*a600*/  SHF.R.S32.HI R0, RZ, 0x2, R0 ;  /* 0x00000002ff007819 */ /* 0x000fe20000011400 */
[----:B------:R-:W-:Y:S01]  /*a610*/  IMAD R4, R2, c[0x0][0x3a4], R11 ;  /* 0x0000e90002047a24 */ /* 0x000fe200078e020b */
[----:B------:R-:W-:Y:S01]  /*a620*/  LEA.HI R12, R52, R52, RZ, 0x1 ;  /* 0x00000034340c7211 */ /* 0x000fe200078f08ff */
[----:B------:R-:W-:Y:S01]  /*a630*/  IMAD R7, R10, 0x8, R7 ;  /* 0x000000080a077824 */ /* 0x000fe200078e0207 */
[----:B------:R-:W-:Y:S02]  /*a640*/  ISETP.NE.AND P2, PT, R13, 0x1, PT ;  /* 0x000000010d00780c */ /* 0x000fe40003f45270 */
[----:B------:R-:W-:Y:S01]  /*a650*/  LEA R16, R5, R0, 0x4 ;  /* 0x0000000005107211 */ /* 0x000fe200078e20ff */
[----:B------:R-:W-:Y:S01]  /*a660*/  IMAD.IADD R5, R9, 0x1, R4 ;  /* 0x0000000109057824 */ /* 0x000fe200078e0204 */
[----:B------:R-:W-:Y:S01]  /*a670*/  LOP3.LUT R0, R12, 0x3fffffe, RZ, 0xc0, !PT ;  /* 0x03fffffe0c007812 */ /* 0x000fe200078ec0ff */
[----:B--2---:R-:W-:Y:S01]  /*a680*/  IMAD.WIDE.U32 R12, R17, c[0x0][0x490], R2 ;  /* 0x00012400110c7a25 */ /* 0x004fe200078e0002 */
[----:B------:R-:W-:-:S02]  /*a690*/  LOP3.LUT P0, RZ, R6, 0x3, RZ, 0xc0, !PT ;  /* 0x0000000306ff7812 */ /* 0x000fc4000780c0ff */
[----:B------:R-:W-:Y:S01]  /*a6a0*/  IADD3 R6, R16, R7, RZ ;  /* 0x0000000710067210 */ /* 0x000fe20007ffe0ff */
[----:B------:R-:W-:Y:S01]  /*a6b0*/  IMAD.IADD R0, R52, 0x1, -R0 ;  /* 0x0000000134007824 */ /* 0x000fe200078e0a00 */
[----:B------:R-:W-:Y:S01]  /*a6c0*/  SHF.R.S32.HI R7, RZ, 0x1f, R17 ;  /* 0x0000001fff077819 */ /* 0x000fe20000011411 */
[----:B------:R-:W-:Y:S01]  /*a6d0*/  IMAD.MOV.U32 R4, RZ, RZ, R8 ;  /* 0x000000ffff047224 */ /* 0x000fe200078e0008 */
[----:B-1----:R-:W-:Y:S01]  /*a6e0*/  LEA R6, R21, R6, 0x7 ;  /* 0x0000000615067211 */ /* 0x002fe200078e38ff */
[----:B------:R-:W-:Y:S01]  /*a6f0*/  IMAD R20, R49, 0x8, R0 ;  /* 0x0000000831147824 */ /* 0x000fe200078e0200 */
[----:B------:R-:W-:Y:S01]  /*a700*/  SEL R10, R57, RZ, !P1 ;  /* 0x000000ff390a7207 */ /* 0x000fe20004800000 */
[----:B------:R-:W-:Y:S01]  /*a710*/  IMAD R2, R7, c[0x0][0x490], RZ ;  /* 0x0001240007027a24 */ /* 0x000fe200078e02ff */
[----:B------:R-:W-:Y:S01]  /*a720*/  LEA.HI R15, R56, R55, RZ, 0x3 ;  /* 0x00000037380f7211 */ /* 0x000fe200078f18ff */
[----:B------:R-:W-:-:S04]  /*a730*/  @P2 IMAD.HI.U32 R0, R6, c[0x0][0x4ec], RZ ;  /* 0x00013b0006002a27 */ /* 0x000fc800078e00ff */
[----:B------:R-:W-:Y:S01]  /*a740*/  IMAD.MOV.U32 R8, RZ, RZ, R6 ;  /* 0x000000ffff087224 */ /* 0x000fe200078e0006 */
[----:B------:R-:W-:Y:S01]  /*a750*/  @P2 SHF.R.U32.HI R8, RZ, c[0x0][0x4f0], R0 ;  /* 0x00013c00ff082a19 */ /* 0x000fe20000011600 */
[----:B------:R-:W-:Y:S01]  /*a760*/  IMAD R2, R17, c[0x0][0x494], R2 ;  /* 0x0001250011027a24 */ /* 0x000fe200078e0202 */
[----:B------:R-:W-:Y:S01]  /*a770*/  SHF.R.S32.HI R0, RZ, 0x1f, R57 ;  /* 0x0000001fff007819 */ /* 0x000fe20000011439 */
[----:B------:R-:W-:Y:S02]  /*a780*/  IMAD R14, R7, c[0x0][0x3e8], RZ ;  /* 0x0000fa00070e7a24 */ /* 0x000fe400078e02ff */
[----:B------:R-:W-:Y:S01]  /*a790*/  IMAD R9, R29, 0x20, R52 ;  /* 0x000000201d097824 */ /* 0x000fe200078e0234 */
[----:B------:R-:W-:Y:S01]  /*a7a0*/  IADD3 R3, R13, R2, RZ ;  /* 0x000000020d037210 */ /* 0x000fe20007ffe0ff */
[----:B------:R-:W-:Y:S01]  /*a7b0*/  IMAD.MOV R7, RZ, RZ, -R8 ;  /* 0x000000ffff077224 */ /* 0x000fe200078e0a08 */
[----:B------:R-:W-:Y:S01]  /*a7c0*/  SEL R0, R0, RZ, !P1 ;  /* 0x000000ff00007207 */ /* 0x000fe20004800000 */
[C---:B------:R-:W-:Y:S01]  /*a7d0*/  IMAD R14, R17.reuse, c[0x0][0x3ec], R14 ;  /* 0x0000fb00110e7a24 */ /* 0x040fe200078e020e */
[----:B------:R-:W-:Y:S01]  /*a7e0*/  MOV R2, R12 ;  /* 0x0000000c00027202 */ /* 0x000fe20000000f00 */
[----:B------:R-:W-:-:S04]  /*a7f0*/  IMAD.WIDE.U32 R4, R17, c[0x0][0x3e8], R4 ;  /* 0x0000fa0011047a25 */ /* 0x000fc800078e0004 */
[----:B------:R-:W-:Y:S02]  /*a800*/  IMAD R13, R21, 0x80, R9 ;  /* 0x00000080150d7824 */ /* 0x000fe400078e0209 */
[----:B------:R-:W-:Y:S02]  /*a810*/  IMAD R11, R7, c[0x0][0x4e8], R6 ;  /* 0x00013a00070b7a24 */ /* 0x000fe400078e0206 */
[----:B------:R-:W-:Y:S02]  /*a820*/  IMAD R9, R0, c[0x0][0x498], RZ ;  /* 0x0001260000097a24 */ /* 0x000fe400078e02ff */
[----:B------:R-:W-:-:S04]  /*a830*/  IMAD.WIDE.U32 R6, R10, c[0x0][0x498], R2 ;  /* 0x000126000a067a25 */ /* 0x000fc800078e0002 */
[----:B------:R-:W-:Y:S01]  /*a840*/  IMAD.IADD R3, R5, 0x1, R14 ;  /* 0x0000000105037824 */ /* 0x000fe200078e020e */
[----:B------:R-:W-:Y:S01]  /*a850*/  SHF.R.S32.HI R5, RZ, 0x1f, R8 ;  /* 0x0000001fff057819 */ /* 0x000fe20000011408 */
[----:B------:R-:W-:Y:S01]  /*a860*/  IMAD R9, R10, c[0x0][0x49c], R9 ;  /* 0x000127000a097a24 */ /* 0x000fe200078e0209 */
[----:B------:R-:W-:Y:S01]  /*a870*/  IADD3 R8, P1, R8, R6, RZ ;  /* 0x0000000608087210 */ /* 0x000fe20007f3e0ff */
[----:B------:R-:W-:-:S03]  /*a880*/  @P2 IMAD.HI.U32 R2, R13, c[0x0][0x4ec], RZ ;  /* 0x00013b000d022a27 */ /* 0x000fc600078e00ff */
[----:B------:R-:W-:Y:S01]  /*a890*/  IADD3.X R9, R5, R7, R9, P1, !PT ;  /* 0x0000000705097210 */ /* 0x000fe20000ffe409 */
[----:B------:R-:W-:Y:S01]  /*a8a0*/  IMAD.MOV.U32 R18, RZ, RZ, R13 ;  /* 0x000000ffff127224 */ /* 0x000fe200078e000d */
[----:B------:R-:W-:Y:S01]  /*a8b0*/  SHF.R.S32.HI R7, RZ, 0x1f, R11 ;  /* 0x0000001fff077819 */ /* 0x000fe2000001140b */
[----:B------:R-:W-:Y:S01]  /*a8c0*/  IMAD R0, R0, c[0x0][0x3f0], RZ ;  /* 0x0000fc0000007a24 */ /* 0x000fe200078e02ff */
[----:B------:R-:W-:Y:S01]  /*a8d0*/  @P2 SHF.R.U32.HI R18, RZ, c[0x0][0x4f0], R2 ;  /* 0x00013c00ff122a19 */ /* 0x000fe20000011602 */
[----:B------:R-:W-:Y:S01]  /*a8e0*/  IMAD.SHL.U32 R12, R15, 0x8, RZ ;  /* 0x000000080f0c7824 */ /* 0x000fe200078e00ff */
[----:B------:R-:W-:Y:S01]  /*a8f0*/  MOV R2, R4 ;  /* 0x0000000400027202 */ /* 0x000fe20000000f00 */
[----:B------:R-:W-:Y:S02]  /*a900*/  IMAD R7, R7, c[0x0][0x488], RZ ;  /* 0x0001220007077a24 */ /* 0x000fe400078e02ff */
[----:B------:R-:W-:Y:S01]  /*a910*/  IMAD R14, R10, c[0x0][0x3f4], R0 ;  /* 0x0000fd000a0e7a24 */ /* 0x000fe200078e0200 */
[----:B------:R-:W-:Y:S01]  /*a920*/  LOP3.LUT R0, R12, 0xc0, RZ, 0xc0, !PT ;  /* 0x000000c00c007812 */ /* 0x000fe200078ec0ff */
[----:B------:R-:W-:-:S02]  /*a930*/  IMAD.SHL.U32 R6, R29, 0x8, RZ ;  /* 0x000000081d067824 */ /* 0x000fc400078e00ff */
[----:B------:R-:W-:Y:S01]  /*a940*/  IMAD.WIDE.U32 R4, R10, c[0x0][0x3f0], R2 ;  /* 0x0000fc000a047a25 */ /* 0x000fe200078e0002 */
[----:B------:R-:W-:-:S03]  /*a950*/  SHF.R.U32.HI R10, RZ, 0x3, R0 ;  /* 0x00000003ff0a7819 */ /* 0x000fc60000011600 */
[C---:B------:R-:W-:Y:S01]  /*a960*/  IMAD.WIDE.U32 R2, R11.reuse, c[0x0][0x488], R8 ;  /* 0x000122000b027a25 */ /* 0x040fe200078e0008 */
[----:B------:R-:W-:Y:S02]  /*a970*/  LOP3.LUT R9, R0, 0x18, R6, 0xf8, !PT ;  /* 0x0000001800097812 */ /* 0x000fe400078ef806 */
[----:B------:R-:W-:Y:S01]  /*a980*/  IADD3 R0, -R18, RZ, RZ ;  /* 0x000000ff12007210 */ /* 0x000fe20007ffe1ff */
[----:B------:R-:W-:Y:S01]  /*a990*/  IMAD R8, R11, c[0x0][0x48c], R7 ;  /* 0x000123000b087a24 */ /* 0x000fe200078e0207 */
[----:B------:R-:W-:Y:S01]  /*a9a0*/  LEA R7, P1, R2, c[0x0][0x450], 0x2 ;  /* 0x0001140002077a11 */ /* 0x000fe200078210ff */
[----:B------:R-:W-:Y:S01]  /*a9b0*/  IMAD.IADD R5, R5, 0x1, R14 ;  /* 0x0000000105057824 */ /* 0x000fe200078e020e */
[----:B------:R-:W-:Y:S01]  /*a9c0*/  LOP3.LUT R19, R9, R10, RZ, 0x3c, !PT ;  /* 0x0000000a09137212 */ /* 0x000fe200078e3cff */
[----:B------:R-:W-:Y:S01]  /*a9d0*/  IMAD.IADD R3, R3, 0x1, R8 ;  /* 0x0000000103037824 */ /* 0x000fe200078e0208 */
[----:B------:R-:W-:Y:S01]  /*a9e0*/  SHF.R.S32.HI R8, RZ, 0x1f, R18 ;  /* 0x0000001fff087819 */ /* 0x000fe20000011412 */
[----:B------:R-:W-:Y:S01]  /*a9f0*/  IMAD R9, R0, c[0x0][0x4e8], R13 ;  /* 0x00013a0000097a24 */ /* 0x000fe200078e020d */
[----:B------:R-:W-:Y:S02]  /*aa00*/  SHFL.IDX PT, R14, R7, RZ, 0x1c1f ;  /* 0x001c1fff070e7589 */ /* 0x000fe400000e0000 */
[----:B------:R-:W-:Y:S01]  /*aa10*/  LEA.HI.X R0, R2, c[0x0][0x454], R3, 0x2, P1 ;  /* 0x0001150002007a11 */ /* 0x000fe200008f1403 */
[----:B------:R-:W-:Y:S01]  /*aa20*/  IMAD R2, R8, c[0x0][0x3e0], RZ ;  /* 0x0000f80008027a24 */ /* 0x000fe200078e02ff */
[----:B------:R-:W-:Y:S01]  /*aa30*/  SHFL.IDX PT, R12, R7, 0x1, 0x1c1f ;  /* 0x003c1f00070c7f89 */ /* 0x000fe200000e0000 */
[----:B------:R-:W-:-:S03]  /*aa40*/  LEA R8, R21, R16, 0x7 ;  /* 0x0000001015087211 */ /* 0x000fc600078e38ff */
[----:B------:R-:W1:Y:S01]  /*aa50*/  SHFL.IDX PT, R15, R0, RZ, 0x1c1f ;  /* 0x001c1fff000f7589 */ /* 0x000e6200000e0000 */
[----:B------:R-:W-:-:S03]  /*aa60*/  ISETP.GE.OR P3, PT, R8, R24, P0 ;  /* 0x000000180800720c */ /* 0x000fc60000766670 */
[----:B------:R-:W2:Y:S04]  /*aa70*/  SHFL.IDX PT, R13, R0, 0x1, 0x1c1f ;  /* 0x003c1f00000d7f89 */ /* 0x000ea800000e0000 */
[----:B------:R-:W-:Y:S04]  /*aa80*/  SHFL.IDX PT, R16, R7, 0x2, 0x1c1f ;  /* 0x005c1f0007107f89 */ /* 0x000fe800000e0000 */
[----:B------:R-:W3:Y:S04]  /*aa90*/  SHFL.IDX PT, R17, R0, 0x2, 0x1c1f ;  /* 0x005c1f0000117f89 */ /* 0x000ee800000e0000 */
[----:B------:R4:W-:Y:S04]  /*aaa0*/  SHFL.IDX PT, R10, R7, 0x3, 0x1c1f ;  /* 0x007c1f00070a7f89 */ /* 0x0009e800000e0000 */
[----:B------:R2:W2:Y:S04]  /*aab0*/  SHFL.IDX PT, R11, R0, 0x3, 0x1c1f ;  /* 0x007c1f00000b7f89 */ /* 0x0004a800000e0000 */
[----:B-1----:R-:W-:Y:S01]  /*aac0*/  @!P3 ST.E [R14.64], R50 ;  /* 0x000000320e00b985 */ /* 0x002fe2000c101904 */
[----:B----4-:R-:W-:-:S02]  /*aad0*/  IMAD R7, R18, c[0x0][0x3e4], R2 ;  /* 0x0000f90012077a24 */ /* 0x010fc400078e0202 */
[----:B------:R-:W-:Y:S01]  /*aae0*/  IMAD.WIDE.U32 R2, R18, c[0x0][0x3e0], R4 ;  /* 0x0000f80012027a25 */ /* 0x000fe200078e0004 */
[C---:B------:R-:W-:Y:S02]  /*aaf0*/  IADD3 R5, R8.reuse, 0x40, RZ ;  /* 0x0000004008057810 */ /* 0x040fe40007ffe0ff */
[C---:B--2---:R-:W-:Y:S01]  /*ab00*/  IADD3 R0, R8.reuse, 0x8, RZ ;  /* 0x0000000808007810 */ /* 0x044fe20007ffe0ff */
[----:B------:R-:W-:Y:S01]  /*ab10*/  IMAD.IADD R3, R3, 0x1, R7 ;  /* 0x0000000103037824 */ /* 0x000fe200078e0207 */
[----:B------:R-:W-:Y:S02]  /*ab20*/  IADD3 R8, R8, 0x48, RZ ;  /* 0x0000004808087810 */ /* 0x000fe40007ffe0ff */
[-C--:B------:R-:W-:Y:S01]  /*ab30*/  ISETP.GE.OR P2, PT, R0, R24.reuse, P0 ;  /* 0x000000180000720c */ /* 0x080fe20000746670 */
[----:B------:R-:W-:Y:S01]  /*ab40*/  IMAD.WIDE.U32 R2, R9, c[0x0][0x3d8], R2 ;  /* 0x0000f60009027a25 */ /* 0x000fe200078e0002 */
[----:B------:R-:W-:Y:S02]  /*ab50*/  SHF.R.S32.HI R4, RZ, 0x1f, R9 ;  /* 0x0000001fff047819 */ /* 0x000fe40000011409 */
[-C--:B------:R-:W-:Y:S01]  /*ab60*/  ISETP.GE.OR P1, PT, R5, R24.reuse, P0 ;  /* 0x000000180500720c */ /* 0x080fe20000726670 */
[----:B------:R-:W-:Y:S01]  /*ab70*/  IMAD.U32 R5, R20, 0x20, R19 ;  /* 0x0000002014057824 */ /* 0x000fe200078e0013 */
[----:B------:R-:W-:Y:S01]  /*ab80*/  ISETP.GE.OR P0, PT, R8, R24, P0 ;  /* 0x000000180800720c */ /* 0x000fe20000706670 */
[----:B------:R-:W-:-:S04]  /*ab90*/  IMAD R0, R4, c[0x0][0x3d8], RZ ;  /* 0x0000f60004007a24 */ /* 0x000fc800078e02ff */
[----:B------:R-:W-:Y:S01]  /*aba0*/  IMAD R4, R9, c[0x0][0x3dc], R0 ;  /* 0x0000f70009047a24 */ /* 0x000fe200078e0200 */
[----:B------:R-:W-:Y:S01]  /*abb0*/  SHF.L.U32 R0, R5, 0x1, RZ ;  /* 0x0000000105007819 */ /* 0x000fe200000006ff */
[----:B------:R-:W-:Y:S02]  /*abc0*/  @!P2 ST.E [R12.64], R51 ;  /* 0x000000330c00a985 */ /* 0x000fe4000c101904 */
[----:B------:R-:W-:Y:S02]  /*abd0*/  IMAD.IADD R3, R3, 0x1, R4 ;  /* 0x0000000103037824 */ /* 0x000fe400078e0204 */
[----:B---3--:R-:W-:Y:S04]  /*abe0*/  @!P1 ST.E [R16.64], R53 ;  /* 0x0000003510009985 */ /* 0x008fe8000c101904 */
[----:B------:R1:W-:Y:S01]  /*abf0*/  @!P0 ST.E [R10.64], R54 ;  /* 0x000000360a008985 */ /* 0x0003e2000c101904 */
[----:B------:R-:W-:-:S03]  /*ac00*/  LEA R25, P0, R2, c[0x0][0x380], 0x1 ;  /* 0x0000e00002197a11 */ /* 0x000fc600078008ff */
[----:B------:R2:W3:Y:S04]  /*ac10*/  LDS.128 R36, [R0+0x880] ;  /* 0x0008800000247984 */ /* 0x0004e80000000c00 */
[----:B------:R2:W4:Y:S04]  /*ac20*/  LDS.128 R48, [R0+0x1080] ;  /* 0x0010800000307984 */ /* 0x0005280000000c00 */
[----:B------:R2:W2:Y:S04]  /*ac30*/  LDS.128 R60, [R0+0x1880] ;  /* 0x00188000003c7984 */ /* 0x0004a80000000c00 */
[----:B------:R2:W2:Y:S04]  /*ac40*/  LDS.128 R32, [R0+0x2880] ;  /* 0x0028800000207984 */ /* 0x0004a80000000c00 */
[----:B------:R2:W2:Y:S04]  /*ac50*/  LDS.128 R44, [R0+0x3080] ;  /* 0x00308000002c7984 */ /* 0x0004a80000000c00 */
[----:B------:R2:W2:Y:S01]  /*ac60*/  LDS.128 R56, [R0+0x3880] ;  /* 0x0038800000387984 */ /* 0x0004a20000000c00 */
[----:B-1----:R-:W-:-:S03]  /*ac70*/  LEA R11, R21, R52, 0x7 ;  /* 0x00000034150b7211 */ /* 0x002fc600078e38ff */
[----:B------:R1:W1:Y:S01]  /*ac80*/  LDS.128 R28, [R0+0x4880] ;  /* 0x00488000001c7984 */ /* 0x0002620000000c00 */
[----:B------:R-:W-:Y:S02]  /*ac90*/  LEA.HI.X R10, R2, c[0x0][0x384], R3, 0x1, P0 ;  /* 0x0000e100020a7a11 */ /* 0x000fe400000f0c03 */
[----:B------:R-:W-:Y:S01]  /*aca0*/  ISETP.GE.AND P0, PT, R11, R24, PT ;  /* 0x000000180b00720c */ /* 0x000fe20003f06270 */
[----:B------:R1:W1:Y:S04]  /*acb0*/  LDS.128 R40, [R0+0x5080] ;  /* 0x0050800000287984 */ /* 0x0002680000000c00 */
[----:B------:R1:W1:Y:S04]  /*acc0*/  LDS.128 R64, [R0+0x5880] ;  /* 0x0058800000407984 */ /* 0x0002680000000c00 */
[----:B------:R1:W1:Y:S04]  /*acd0*/  SHFL.IDX PT, R2, R25, RZ, 0x1c1f ;  /* 0x001c1fff19027589 */ /* 0x00026800000e0000 */
[----:B------:R1:W1:Y:S01]  /*ace0*/  SHFL.IDX PT, R3, R10, RZ, 0x1c1f ;  /* 0x001c1fff0a037589 */ /* 0x00026200000e0000 */
[----:B------:R-:W-:Y:S05]  /*acf0*/  @P0 BRA `(.L_x_33) ;  /* 0x0000014000000947 */ /* 0x000fea0003800000 */
[----:B---3--:R-:W3:Y:S01]  /*ad00*/  LDS.128 R20, [R0+0x80] ;  /* 0x0000800000147984 */ /* 0x008ee20000000c00 */
[----:B------:R-:W-:-:S02]  /*ad10*/  IADD3 R5, R6, 0x20, RZ ;  /* 0x0000002006057810 */ /* 0x000fc40007ffe0ff */
[C---:B------:R-:W-:Y:S01]  /*ad20*/  IADD3 R7, R6.reuse, 0x40, RZ ;  /* 0x0000004006077810 */ /* 0x040fe20007ffe0ff */
[----:B------:R-:W5:Y:S01]  /*ad30*/  LDS.128 R16, [R0+0x2080] ;  /* 0x0020800000107984 */ /* 0x000f620000000c00 */
[----:B------:R-:W-:Y:S02]  /*ad40*/  ISETP.GE.AND P1, PT, R5, c[0x0][0x3c8], PT ;  /* 0x0000f20005007a0c */ /* 0x000fe40003f26270 */
[----:B------:R-:W-:Y:S01]  /*ad50*/  ISETP.GE.AND P0, PT, R7, c[0x0][0x3c8], PT ;  /* 0x0000f20007007a0c */ /* 0x000fe20003f06270 */
[----:B------:R4:W2:Y:S01]  /*ad60*/  LDS.128 R12, [R0+0x4080] ;  /* 0x00408000000c7984 */ /* 0x0008a20000000c00 */
[----:B------:R-:W-:-:S09]  /*ad70*/  ISETP.GE.AND P2, PT, R6, c[0x0][0x3c8], PT ;  /* 0x0000f20006007a0c */ /* 0x000fd20003f46270 */
[----:B------:R-:W-:-:S04]  /*ad80*/  @!P1 SHF.R.S32.HI R4, RZ, 0x1f, R5 ;  /* 0x0000001fff049819 */ /* 0x000fc80000011405 */
[----:B------:R-:W-:Y:S01]  /*ad90*/  @!P1 LEA.HI R4, R4, R5, RZ, 0x3 ;  /* 0x0000000504049211 */ /* 0x000fe200078f18ff */
[----:B-1----:R-:W-:-:S03]  /*ada0*/  @!P2 IMAD.WIDE R8, R6, 0x2, R2 ;  /* 0x000000020608a825 */ /* 0x002fc600078e0202 */
[----:B------:R-:W-:Y:S02]  /*adb0*/  @!P1 LOP3.LUT R4, R4, 0xfffffff8, RZ, 0xc0, !PT ;  /* 0xfffffff804049812 */ /* 0x000fe400078ec0ff */
[----:B--2-4-:R-:W-:-:S03]  /*adc0*/  @!P0 SHF.R.S32.HI R0, RZ, 0x1f, R7 ;  /* 0x0000001fff008819 */ /* 0x014fc60000011407 */
[----:B------:R-:W-:Y:S01]  /*add0*/  @!P1 IMAD.WIDE R4, R4, 0x2, R2 ;  /* 0x0000000204049825 */ /* 0x000fe200078e0202 */
[----:B------:R-:W-:-:S04]  /*ade0*/  @!P0 LEA.HI R0, R0, R7, RZ, 0x3 ;  /* 0x0000000700008211 */ /* 0x000fc800078f18ff */
[----:B------:R-:W-:Y:S01]  /*adf0*/  @!P0 LOP3.LUT R0, R0, 0xfffffff8, RZ, 0xc0, !PT ;  /* 0xfffffff800008812 */ /* 0x000fe200078ec0ff */
[----:B---3--:R1:W-:Y:S04]  /*ae00*/  @!P2 ST.E.128 [R8.64], R20 ;  /* 0x000000140800a985 */ /* 0x0083e8000c101d04 */
[----:B------:R-:W-:Y:S01]  /*ae10*/  @!P0 IMAD.WIDE R2, R0, 0x2, R2 ;  /* 0x0000000200028825 */ /* 0x000fe200078e0202 */
[----:B-----5:R1:W-:Y:S04]  /*ae20*/  @!P1 ST.E.128 [R4.64], R16 ;  /* 0x0000001004009985 */ /* 0x0203e8000c101d04 */
[----:B------:R1:W-:Y:S02]  /*ae30*/  @!P0 ST.E.128 [R2.64], R12 ;  /* 0x0000000c02008985 */ /* 0x0003e4000c101d04 */
.L_x_33:
[----:B---3--:R-:W-:Y:S05]  /*ae40*/  BSYNC B0 ;  /* 0x0000000000007941 */ /* 0x008fea0003800000 */
.L_x_32:
[----:B-12---:R-:W-:Y:S01]  /*ae50*/  IADD3 R0, R11, 0x20, RZ ;  /* 0x000000200b007810 */ /* 0x006fe20007ffe0ff */
[----:B------:R1:W2:Y:S01]  /*ae60*/  SHFL.IDX PT, R3, R10, 0x1, 0x1c1f ;  /* 0x003c1f000a037f89 */ /* 0x0002a200000e0000 */
[----:B------:R-:W-:Y:S02]  /*ae70*/  BSSY B0, `(.L_x_34) ;  /* 0x0000015000007945 */ /* 0x000fe40003800000 */
[----:B------:R-:W-:Y:S01]  /*ae80*/  ISETP.GE.AND P0, PT, R0, R24, PT ;  /* 0x000000180000720c */ /* 0x000fe20003f06270 */
[----:B------:R1:W3:-:S12]  /*ae90*/  SHFL.IDX PT, R2, R25, 0x1, 0x1c1f ;  /* 0x003c1f0019027f89 */ /* 0x0002d800000e0000 */
[----:B------:R-:W-:Y:S05]  /*aea0*/  @P0 BRA `(.L_x_35) ;  /* 0x0000011000000947 */ /* 0x000fea0003800000 */
[C---:B------:R-:W-:Y:S02]  /*aeb0*/  IADD3 R5, R6.reuse, 0x20, RZ ;  /* 0x0000002006057810 */ /* 0x040fe40007ffe0ff */
[C---:B------:R-:W-:Y:S02]  /*aec0*/  IADD3 R7, R6.reuse, 0x40, RZ ;  /* 0x0000004006077810 */ /* 0x040fe40007ffe0ff */
        /* <DEDUP_REMOVED lines=15> */
.L_x_35:
[----:B------:R-:W-:Y:S05]  /*afc0*/  BSYNC B0 ;  /* 0x0000000000007941 */ /* 0x000fea0003800000 */
.L_x_34:
[----:B------:R-:W-:Y:S01]  /*afd0*/  IADD3 R0, R11, 0x40, RZ ;  /* 0x000000400b007810 */ /* 0x000fe20007ffe0ff */
[----:B--2---:R2:W1:Y:S01]  /*afe0*/  SHFL.IDX PT, R3, R10, 0x2, 0x1c1f ;  /* 0x005c1f000a037f89 */ /* 0x00446200000e0000 */
[----:B------:R-:W-:Y:S02]  /*aff0*/  BSSY B0, `(.L_x_36) ;  /* 0x0000015000007945 */ /* 0x000fe40003800000 */
[----:B------:R-:W-:Y:S01]  /*b000*/  ISETP.GE.AND P0, PT, R0, R24, PT ;  /* 0x000000180000720c */ /* 0x000fe20003f06270 */
[----:B---3--:R2:W3:-:S12]  /*b010*/  SHFL.IDX PT, R2, R25, 0x2, 0x1c1f ;  /* 0x005c1f0019027f89 */ /* 0x0084d800000e0000 */
        /* <DEDUP_REMOVED lines=9> */
[--C-:B-1-3--:R-:W-:Y:S01]  /*b0b0*/  @!P2 IMAD.WIDE R8, R6, 0x2, R2.reuse ;  /* 0x000000020608a825 */ /* 0x10afe200078e0202 */
[----:B------:R-:W-:Y:S02]  /*b0c0*/  @!P0 LEA.HI R0, R0, R7, RZ, 0x3 ;  /* 0x0000000700008211 */ /* 0x000fe400078f18ff */
[----:B------:R-:W-:Y:S02]  /*b0d0*/  @!P1 LOP3.LUT R4, R4, 0xfffffff8, RZ, 0xc0, !PT ;  /* 0xfffffff804049812 */ /* 0x000fe400078ec0ff */
[----:B------:R-:W-:Y:S01]  /*b0e0*/  @!P0 LOP3.LUT R0, R0, 0xfffffff8, RZ, 0xc0, !PT ;  /* 0xfffffff800008812 */ /* 0x000fe200078ec0ff */
[----:B----4-:R1:W-:Y:S02]  /*b0f0*/  @!P2 ST.E.128 [R8.64], R48 ;  /* 0x000000300800a985 */ /* 0x0103e4000c101d04 */
[----:B------:R-:W-:-:S04]  /*b100*/  @!P1 IMAD.WIDE R4, R4, 0x2, R2 ;  /* 0x0000000204049825 */ /* 0x000fc800078e0202 */
[----:B------:R-:W-:Y:S01]  /*b110*/  @!P0 IMAD.WIDE R2, R0, 0x2, R2 ;  /* 0x0000000200028825 */ /* 0x000fe200078e0202 */
[----:B------:R1:W-:Y:S04]  /*b120*/  @!P1 ST.E.128 [R4.64], R44 ;  /* 0x0000002c04009985 */ /* 0x0003e8000c101d04 */
[----:B------:R1:W-:Y:S02]  /*b130*/  @!P0 ST.E.128 [R2.64], R40 ;  /* 0x0000002802008985 */ /* 0x0003e4000c101d04 */
.L_x_37:
[----:B------:R-:W-:Y:S05]  /*b140*/  BSYNC B0 ;  /* 0x0000000000007941 */ /* 0x000fea0003800000 */
.L_x_36:
[----:B------:R-:W-:Y:S01]  /*b150*/  IADD3 R0, R11, 0x60, RZ ;  /* 0x000000600b007810 */ /* 0x000fe20007ffe0ff */
[----:B-1----:R1:W2:Y:S03]  /*b160*/  SHFL.IDX PT, R3, R10, 0x3, 0x1c1f ;  /* 0x007c1f000a037f89 */ /* 0x0022a600000e0000 */
[----:B------:R-:W-:Y:S01]  /*b170*/  ISETP.GE.AND P0, PT, R0, R24, PT ;  /* 0x000000180000720c */ /* 0x000fe20003f06270 */
[----:B---3--:R1:W3:-:S12]  /*b180*/  SHFL.IDX PT, R2, R25, 0x3, 0x1c1f ;  /* 0x007c1f0019027f89 */ /* 0x0082d800000e0000 */
[----:B------:R-:W-:Y:S05]  /*b190*/  @P0 EXIT ;  /* 0x000000000000094d */ /* 0x000fea0003800000 */
[C---:B------:R-:W-:Y:S02]  /*b1a0*/  IADD3 R4, R6.reuse, 0x20, RZ ;  /* 0x0000002006047810 */ /* 0x040fe40007ffe0ff */
[----:B------:R-:W-:Y:S02]  /*b1b0*/  ISETP.GE.AND P1, PT, R6, c[0x0][0x3c8], PT ;  /* 0x0000f20006007a0c */ /* 0x000fe40003f26270 */
[----:B------:R-:W-:-:S11]  /*b1c0*/  ISETP.GE.AND P0, PT, R4, c[0x0][0x3c8], PT ;  /* 0x0000f20004007a0c */ /* 0x000fd60003f06270 */
[----:B--23--:R-:W-:Y:S02]  /*b1d0*/  @!P1 IMAD.WIDE R8, R6, 0x2, R2 ;  /* 0x0000000206089825 */ /* 0x00cfe400078e0202 */
[----:B------:R-:W-:-:S03]  /*b1e0*/  @!P0 SHF.R.S32.HI R0, RZ, 0x1f, R4 ;  /* 0x0000001fff008819 */ /* 0x000fc60000011404 */
[----:B------:R2:W-:Y:S01]  /*b1f0*/  @!P1 ST.E.128 [R8.64], R60 ;  /* 0x0000003c08009985 */ /* 0x0005e2000c101d04 */
[----:B------:R-:W-:-:S04]  /*b200*/  @!P0 LEA.HI R0, R0, R4, RZ, 0x3 ;  /* 0x0000000400008211 */ /* 0x000fc800078f18ff */
[----:B------:R-:W-:-:S05]  /*b210*/  @!P0 LOP3.LUT R0, R0, 0xfffffff8, RZ, 0xc0, !PT ;  /* 0xfffffff800008812 */ /* 0x000fca00078ec0ff */
[----:B------:R-:W-:Y:S01]  /*b220*/  @!P0 IMAD.WIDE R4, R0, 0x2, R2 ;  /* 0x0000000200048825 */ /* 0x000fe200078e0202 */
[----:B------:R-:W-:-:S04]  /*b230*/  IADD3 R0, R6, 0x40, RZ ;  /* 0x0000004006007810 */ /* 0x000fc80007ffe0ff */
[----:B------:R2:W-:Y:S01]  /*b240*/  @!P0 ST.E.128 [R4.64], R56 ;  /* 0x0000003804008985 */ /* 0x0005e2000c101d04 */
[----:B------:R-:W-:-:S13]  /*b250*/  ISETP.GE.AND P0, PT, R0, c[0x0][0x3c8], PT ;  /* 0x0000f20000007a0c */ /* 0x000fda0003f06270 */
[----:B------:R-:W-:Y:S05]  /*b260*/  @P0 EXIT ;  /* 0x000000000000094d */ /* 0x000fea0003800000 */
[----:B--2---:R-:W-:-:S04]  /*b270*/  SHF.R.S32.HI R4, RZ, 0x1f, R0 ;  /* 0x0000001fff047819 */ /* 0x004fc80000011400 */
[----:B------:R-:W-:-:S04]  /*b280*/  LEA.HI R0, R4, R0, RZ, 0x3 ;  /* 0x0000000004007211 */ /* 0x000fc800078f18ff */
[----:B------:R-:W-:-:S05]  /*b290*/  LOP3.LUT R0, R0, 0xfffffff8, RZ, 0xc0, !PT ;  /* 0xfffffff800007812 */ /* 0x000fca00078ec0ff */
[----:B------:R-:W-:-:S05]  /*b2a0*/  IMAD.WIDE R2, R0, 0x2, R2 ;  /* 0x0000000200027825 */ /* 0x000fca00078e0202 */
[----:B------:R-:W-:Y:S01]  /*b2b0*/  ST.E.128 [R2.64], R64 ;  /* 0x0000004002007985 */ /* 0x000fe2000c101d04 */
[----:B------:R-:W-:Y:S05]  /*b2c0*/  EXIT ;  /* 0x000000000000794d */ /* 0x000fea0003800000 */
.L_x_30:
[----:B------:R-:W2:Y:S01]  /*b2d0*/  LDL R8, [R1+0x30] ;  /* 0x0000300001087983 */ /* 0x000ea20000100800 */
[----:B------:R-:W-:Y:S01]  /*b2e0*/  ISETP.NE.U32.AND P0, PT, RZ, c[0x0][0x508], PT ;  /* 0x00014200ff007a0c */ /* 0x000fe20003f05070 */
[----:B------:R-:W-:Y:S01]  /*b2f0*/  IMAD.MOV.U32 R2, RZ, RZ, 0x4 ;  /* 0x00000004ff027424 */ /* 0x000fe200078e00ff */
[----:B------:R-:W-:Y:S02]  /*b300*/  ISETP.NE.U32.AND P1, PT, RZ, c[0x0][0x500], PT ;  /* 0x00014000ff007a0c */ /* 0x000fe40003f25070 */
[----:B------:R-:W-:Y:S02]  /*b310*/  ISETP.NE.AND.EX P0, PT, RZ, c[0x0][0x50c], PT, P0 ;  /* 0x00014300ff007a0c */ /* 0x000fe40003f05300 */
[----:B------:R-:W-:Y:S01]  /*b320*/  ISETP.NE.AND.EX P1, PT, RZ, c[0x0][0x504], PT, P1 ;  /* 0x00014100ff007a0c */ /* 0x000fe20003f25310 */
[----:B------:R-:W-:Y:S02]  /*b330*/  IMAD.MOV.U32 R13, RZ, RZ, c[0x0][0x388] ;  /* 0x0000e200ff0d7624 */ /* 0x000fe400078e00ff */
[----:B--2---:R-:W-:-:S08]  /*b340*/  IMAD.WIDE R6, R8, R2, c[0x0][0x500] ;  /* 0x0001400008067625 */ /* 0x004fd000078e0202 */
[----:B------:R-:W-:Y:S02]  /*b350*/  @P0 IMAD.WIDE R2, R8, R2, c[0x0][0x508] ;  /* 0x0001420008020625 */ /* 0x000fe400078e0202 */
[----:B------:R-:W2:Y:S04]  /*b360*/  @P1 LDG.E R0, [R6.64] ;  /* 0x0000000406001981 */ /* 0x000ea8000c1e1900 */
[----:B------:R1:W5:Y:S01]  /*b370*/  @P0 LDG.E R13, [R2.64] ;  /* 0x00000004020d0981 */ /* 0x000362000c1e1900 */
[----:B------:R-:W-:Y:S02]  /*b380*/  CS2R R4, SRZ ;  /* 0x0000000000047805 */ /* 0x000fe4000001ff00 */
[--C-:B--2---:R-:W-:Y:S01]  /*b390*/  @P1 SHF.R.S32.HI R5, RZ, 0x1f, R0.reuse ;  /* 0x0000001fff051819 */ /* 0x104fe20000011400 */
[----:B------:R-:W-:Y:S01]  /*b3a0*/  @P1 IMAD.MOV.U32 R4, RZ, RZ, R0 ;  /* 0x000000ffff041224 */ /* 0x000fe200078e0000 */
[----:B------:R-:W-:Y:S05]  /*b3b0*/  @P0 BRA `(.L_x_38) ;  /* 0x0000004000000947 */ /* 0x000fea0003800000 */
[----:B-1----:R-:W-:Y:S05]  /*b3c0*/  @!P1 BRA `(.L_x_38) ;  /* 0x0000003000009947 */ /* 0x002fea0003800000 */
[----:B------:R1:W2:Y:S04]  /*b3d0*/  LDG.E R0, [R6.64] ;  /* 0x0000000406007981 */ /* 0x0002a8000c1e1900 */
[----:B-1----:R-:W2:Y:S02]  /*b3e0*/  LDG.E R6, [R6.64+0x4] ;  /* 0x0000040406067981 */ /* 0x002ea4000c1e1900 */
[----:B--2--5:R-:W-:-:S02]  /*b3f0*/  IADD3 R13, -R0, R6, RZ ;  /* 0x00000006000d7210 */ /* 0x024fc40007ffe1ff */
.L_x_38:
[----:B-1----:R-:W1:Y:S01]  /*b400*/  S2R R11, SR_TID.X ;  /* 0x00000000000b7919 */ /* 0x002e620000002100 */
[----:B------:R-:W-:Y:S01]  /*b410*/  SHF.R.S32.HI R0, RZ, 0x1f, R8 ;  /* 0x0000001fff007819 */ /* 0x000fe20000011408 */
[----:B------:R-:W-:Y:S01]  /*b420*/  BSSY B0, `(.L_x_39) ;  /* 0x0000028000007945 */ /* 0x000fe20003800000 */
[----:B------:R-:W-:-:S02]  /*b430*/  SEL R10, R8, RZ, !P1 ;  /* 0x000000ff080a7207 */ /* 0x000fc40004800000 */
[----:B------:R-:W-:Y:S02]  /*b440*/  SEL R12, R0, RZ, !P1 ;  /* 0x000000ff000c7207 */ /* 0x000fe40004800000 */
[----:B-1----:R-:W-:-:S13]  /*b450*/  ISETP.GE.AND P0, PT, R11, 0x80, PT ;  /* 0x000000800b00780c */ /* 0x002fda0003f06270 */
[----:B------:R-:W-:Y:S05]  /*b460*/  @P0 BRA `(.L_x_40) ;  /* 0x0000023000000947 */ /* 0x000fea0003800000 */
[----:B------:R-:W1:Y:S01]  /*b470*/  S2R R9, SR_CTAID.X ;  /* 0x0000000000097919 */ /* 0x000e620000002500 */
[----:B-----5:R-:W-:Y:S01]  /*b480*/  IMAD R0, R13, c[0x0][0x4e8], RZ ;  /* 0x00013a000d007a24 */ /* 0x020fe200078e02ff */
[----:B-1----:R-:W-:-:S04]  /*b490*/  LEA R9, R9, R11, 0x7 ;  /* 0x0000000b09097211 */ /* 0x002fc800078e38ff */
[----:B------:R-:W-:-:S13]  /*b4a0*/  ISETP.GE.AND P0, PT, R9, R0, PT ;  /* 0x000000000900720c */ /* 0x000fda0003f06270 */
[----:B------:R-:W-:Y:S05]  /*b4b0*/  @P0 BRA `(.L_x_40) ;  /* 0x000001e000000947 */ /* 0x000fea0003800000 */
[----:B------:R-:W1:Y:S01]  /*b4c0*/  S2R R8, SR_CTAID.Y ;  /* 0x0000000000087919 */ /* 0x000e620000002600 */
[----:B------:R-:W-:Y:S01]  /*b4d0*/  MOV R0, c[0x0][0x4e8] ;  /* 0x00013a0000007a02 */ /* 0x000fe20000000f00 */
[----:B------:R-:W-:Y:S01]  /*b4e0*/  IMAD.MOV.U32 R3, RZ, RZ, R5 ;  /* 0x000000ffff037224 */ /* 0x000fe200078e0005 */
[----:B------:R-:W-:Y:S02]  /*b4f0*/  MOV R2, R4 ;  /* 0x0000000400027202 */ /* 0x000fe40000000f00 */
[----:B------:R-:W-:-:S13]  /*b500*/  ISETP.NE.AND P0, PT, R0, 0x1, PT ;  /* 0x000000010000780c */ /* 0x000fda0003f05270 */
[----:B------:R-:W-:Y:S01]  /*b510*/  @P0 IMAD.HI.U32 R7, R9, c[0x0][0x4ec], RZ ;  /* 0x00013b0009070a27 */ /* 0x000fe200078e00ff */
[----:B-1----:R-:W-:-:S03]  /*b520*/  SHF.R.S32.HI R0, RZ, 0x1f, R8 ;  /* 0x0000001fff007819 */ /* 0x002fc60000011408 */
[----:B------:R-:W-:-:S04]  /*b530*/  IMAD.WIDE.U32 R2, R8, c[0x0][0x490], R2 ;  /* 0x0001240008027a25 */ /* 0x000fc800078e0002 */
[----:B------:R-:W-:Y:S02]  /*b540*/  IMAD R6, R0, c[0x0][0x490], RZ ;  /* 0x0001240000067a24 */ /* 0x000fe400078e02ff */
[----:B------:R-:W-:Y:S01]  /*b550*/  IMAD.MOV.U32 R0, RZ, RZ, R9 ;  /* 0x000000ffff007224 */ /* 0x000fe200078e0009 */
[----:B------:R-:W-:Y:S01]  /*b560*/  @P0 SHF.R.U32.HI R0, RZ, c[0x0][0x4f0], R7 ;  /* 0x00013c00ff000a19 */ /* 0x000fe20000011607 */
[----:B------:R-:W-:Y:S02]  /*b570*/  IMAD R6, R8, c[0x0][0x494], R6 ;  /* 0x0001250008067a24 */ /* 0x000fe400078e0206 */
[----:B------:R-:W-:Y:S01]  /*b580*/  IMAD R8, R12, c[0x0][0x498], RZ ;  /* 0x000126000c087a24 */ /* 0x000fe200078e02ff */
[----:B------:R-:W-:Y:S01]  /*b590*/  IADD3 R7, -R0, RZ, RZ ;  /* 0x000000ff00077210 */ /* 0x000fe20007ffe1ff */
[----:B------:R-:W-:Y:S02]  /*b5a0*/  IMAD.IADD R3, R6, 0x1, R3 ;  /* 0x0000000106037824 */ /* 0x000fe400078e0203 */
[----:B------:R-:W-:-:S02]  /*b5b0*/  IMAD R8, R10, c[0x0][0x49c], R8 ;  /* 0x000127000a087a24 */ /* 0x000fc400078e0208 */
[----:B------:R-:W-:Y:S01]  /*b5c0*/  IMAD R6, R7, c[0x0][0x4e8], R9 ;  /* 0x00013a0007067a24 */ /* 0x000fe200078e0209 */
[----:B------:R-:W-:Y:S01]  /*b5d0*/  SHF.R.S32.HI R9, RZ, 0x1f, R0 ;  /* 0x0000001fff097819 */ /* 0x000fe20000011400 */
[----:B------:R-:W-:-:S03]  /*b5e0*/  IMAD.WIDE.U32 R2, R10, c[0x0][0x498], R2 ;  /* 0x000126000a027a25 */ /* 0x000fc600078e0002 */
[----:B------:R-:W-:Y:S02]  /*b5f0*/  SHF.R.S32.HI R7, RZ, 0x1f, R6 ;  /* 0x0000001fff077819 */ /* 0x000fe40000011406 */
[----:B------:R-:W-:-:S03]  /*b600*/  IADD3 R2, P0, R0, R2, RZ ;  /* 0x0000000200027210 */ /* 0x000fc60007f1e0ff */
[----:B------:R-:W-:Y:S01]  /*b610*/  IMAD R0, R7, c[0x0][0x488], RZ ;  /* 0x0001220007007a24 */ /* 0x000fe200078e02ff */
[----:B------:R-:W-:-:S03]  /*b620*/  IADD3.X R3, R9, R3, R8, P0, !PT ;  /* 0x0000000309037210 */ /* 0x000fc600007fe408 */
[C---:B------:R-:W-:Y:S02]  /*b630*/  IMAD R0, R6.reuse, c[0x0][0x48c], R0 ;  /* 0x0001230006007a24 */ /* 0x040fe400078e0200 */
[----:B------:R-:W-:-:S05]  /*b640*/  IMAD.WIDE.U32 R2, R6, c[0x0][0x488], R2 ;  /* 0x0001220006027a25 */ /* 0x000fca00078e0002 */
[----:B------:R-:W-:Y:S02]  /*b650*/  IADD3 R0, R3, R0, RZ ;  /* 0x0000000003007210 */ /* 0x000fe40007ffe0ff */
[----:B------:R-:W-:-:S04]  /*b660*/  LEA R6, P0, R2, c[0x0][0x450], 0x2 ;  /* 0x0001140002067a11 */ /* 0x000fc800078010ff */
[----:B------:R-:W-:Y:S02]  /*b670*/  LEA.HI.X R7, R2, c[0x0][0x454], R0, 0x2, P0 ;  /* 0x0001150002077a11 */ /* 0x000fe400000f1400 */
[----:B------:R-:W-:-:S05]  /*b680*/  MOV R0, 0xff800000 ;  /* 0xff80000000007802 */ /* 0x000fca0000000f00 */
[----:B------:R1:W-:Y:S02]  /*b690*/  STG.E [R6.64], R0 ;  /* 0x0000000006007986 */ /* 0x0003e4000c101904 */
.L_x_40:
[----:B------:R-:W-:Y:S05]  /*b6a0*/  BSYNC B0 ;  /* 0x0000000000007941 */ /* 0x000fea0003800000 */
.L_x_39:
[----:B-1----:R-:W1:Y:S01]  /*b6b0*/  S2R R6, SR_CTAID.Y ;  /* 0x0000000000067919 */ /* 0x002e620000002600 */
[----:B------:R-:W-:Y:S01]  /*b6c0*/  IMAD R0, R5, c[0x0][0x3a0], RZ ;  /* 0x0000e80005007a24 */ /* 0x000fe200078e02ff */
[----:B------:R-:W-:Y:S01]  /*b6d0*/  SHF.R.S32.HI R5, RZ, 0x1f, R11 ;  /* 0x0000001fff057819 */ /* 0x000fe2000001140b */
[C---:B------:R-:W-:Y:S01]  /*b6e0*/  IMAD.WIDE.U32 R2, R4.reuse, c[0x0][0x3a0], RZ ;  /* 0x0000e80004027a25 */ /* 0x040fe200078e00ff */
[----:B------:R-:W2:Y:S01]  /*b6f0*/  S2R R9, SR_CTAID.X ;  /* 0x0000000000097919 */ /* 0x000ea20000002500 */
[----:B------:R-:W-:Y:S01]  /*b700*/  MOV R8, c[0x0][0x4e8] ;  /* 0x00013a0000087a02 */ /* 0x000fe20000000f00 */
[----:B------:R-:W-:Y:S01]  /*b710*/  BSSY B0, `(.L_x_41) ;  /* 0x000003c000007945 */ /* 0x000fe20003800000 */
[----:B------:R-:W-:Y:S01]  /*b720*/  LEA.HI R5, R5, R11, RZ, 0x2 ;  /* 0x0000000b05057211 */ /* 0x000fe200078f10ff */
[----:B------:R-:W-:Y:S01]  /*b730*/  IMAD R0, R4, c[0x0][0x3a4], R0 ;  /* 0x0000e90004007a24 */ /* 0x000fe200078e0200 */
[----:B------:R-:W-:Y:S01]  /*b740*/  ISETP.NE.AND P0, PT, R8, 0x1, PT ;  /* 0x000000010800780c */ /* 0x000fe20003f05270 */
[----:B-----5:R-:W-:Y:S01]  /*b750*/  IMAD R13, R13, c[0x0][0x4e8], RZ ;  /* 0x00013a000d0d7a24 */ /* 0x020fe200078e02ff */
[----:B------:R-:W-:-:S02]  /*b760*/  LOP3.LUT R4, R5, 0xfffffffc, RZ, 0xc0, !PT ;  /* 0xfffffffc05047812 */ /* 0x000fc400078ec0ff */
[----:B------:R-:W-:-:S03]  /*b770*/  IADD3 R3, R3, R0, RZ ;  /* 0x0000000003037210 */ /* 0x000fc60007ffe0ff */
[----:B------:R-:W-:Y:S01]  /*b780*/  IMAD.IADD R8, R11, 0x1, -R4 ;  /* 0x000000010b087824 */ /* 0x000fe200078e0a04 */
[----:B------:R-:W-:-:S04]  /*b790*/  SHF.R.S32.HI R11, RZ, 0x2, R5 ;  /* 0x00000002ff0b7819 */ /* 0x000fc80000011405 */
[-C--:B------:R-:W-:Y:S02]  /*b7a0*/  LEA R4, R8, R11.reuse, 0x5 ;  /* 0x0000000b08047211 */ /* 0x080fe400078e28ff */
[----:B-1----:R-:W-:Y:S01]  /*b7b0*/  SHF.R.S32.HI R7, RZ, 0x1f, R6 ;  /* 0x0000001fff077819 */ /* 0x002fe20000011406 */
[----:B------:R-:W-:Y:S01]  /*b7c0*/  IMAD.WIDE.U32 R2, R6, c[0x0][0x3e8], R2 ;  /* 0x0000fa0006027a25 */ /* 0x000fe200078e0002 */
[----:B--2---:R-:W-:-:S03]  /*b7d0*/  LEA R11, R9, R11, 0x7 ;  /* 0x0000000b090b7211 */ /* 0x004fc600078e38ff */
[----:B------:R-:W-:Y:S02]  /*b7e0*/  IMAD R0, R7, c[0x0][0x3e8], RZ ;  /* 0x0000fa0007007a24 */ /* 0x000fe400078e02ff */
[----:B------:R-:W-:Y:S02]  /*b7f0*/  IMAD R4, R9, 0x80, R4 ;  /* 0x0000008009047824 */ /* 0x000fe400078e0204 */
[----:B------:R-:W-:Y:S02]  /*b800*/  IMAD R0, R6, c[0x0][0x3ec], R0 ;  /* 0x0000fb0006007a24 */ /* 0x000fe400078e0200 */
[----:B------:R-:W-:-:S03]  /*b810*/  @P0 IMAD.HI.U32 R5, R4, c[0x0][0x4ec], RZ ;  /* 0x00013b0004050a27 */ /* 0x000fc600078e00ff */
[----:B------:R-:W-:Y:S01]  /*b820*/  IADD3 R3, R0, R3, RZ ;  /* 0x0000000300037210 */ /* 0x000fe20007ffe0ff */
[----:B------:R-:W-:Y:S01]  /*b830*/  IMAD R6, R12, c[0x0][0x3f0], RZ ;  /* 0x0000fc000c067a24 */ /* 0x000fe200078e02ff */
[----:B------:R-:W-:Y:S02]  /*b840*/  MOV R0, R4 ;  /* 0x0000000400007202 */ /* 0x000fe40000000f00 */
[----:B------:R-:W-:Y:S01]  /*b850*/  @P0 SHF.R.U32.HI R0, RZ, c[0x0][0x4f0], R5 ;  /* 0x00013c00ff000a19 */ /* 0x000fe20000011605 */
[C---:B------:R-:W-:Y:S02]  /*b860*/  IMAD R7, R10.reuse, c[0x0][0x3f4], R6 ;  /* 0x0000fd000a077a24 */ /* 0x040fe400078e0206 */
[----:B------:R-:W-:Y:S01]  /*b870*/  IMAD.WIDE.U32 R2, R10, c[0x0][0x3f0], R2 ;  /* 0x0000fc000a027a25 */ /* 0x000fe200078e0002 */
[----:B------:R-:W-:-:S03]  /*b880*/  SHF.R.S32.HI R6, RZ, 0x1f, R0 ;  /* 0x0000001fff067819 */ /* 0x000fc60000011400 */
[----:B------:R-:W-:Y:S01]  /*b890*/  IMAD.MOV R5, RZ, RZ, -R0 ;  /* 0x000000ffff057224 */ /* 0x000fe200078e0a00 */
[----:B------:R-:W-:Y:S01]  /*b8a0*/  IADD3 R3, R3, R7, RZ ;  /* 0x0000000703037210 */ /* 0x000fe20007ffe0ff */
[----:B------:R-:W-:Y:S02]  /*b8b0*/  IMAD R6, R6, c[0x0][0x3e0], RZ ;  /* 0x0000f80006067a24 */ /* 0x000fe400078e02ff */
[----:B------:R-:W-:Y:S02]  /*b8c0*/  IMAD R5, R5, c[0x0][0x4e8], R4 ;  /* 0x00013a0005057a24 */ /* 0x000fe400078e0204 */
[----:B------:R-:W-:-:S03]  /*b8d0*/  IMAD.WIDE.U32 R2, R0, c[0x0][0x3e0], R2 ;  /* 0x0000f80000027a25 */ /* 0x000fc600078e0002 */
[----:B------:R-:W-:Y:S01]  /*b8e0*/  SHF.R.S32.HI R4, RZ, 0x1f, R5 ;  /* 0x0000001fff047819 */ /* 0x000fe20000011405 */
[----:B------:R-:W-:-:S05]  /*b8f0*/  IMAD R0, R0, c[0x0][0x3e4], R6 ;  /* 0x0000f90000007a24 */ /* 0x000fca00078e0206 */
[----:B------:R-:W-:Y:S01]  /*b900*/  IADD3 R3, R3, R0, RZ ;  /* 0x0000000003037210 */ /* 0x000fe20007ffe0ff */
[----:B------:R-:W-:-:S04]  /*b910*/  IMAD R0, R4, c[0x0][0x3d8], RZ ;  /* 0x0000f60004007a24 */ /* 0x000fc800078e02ff */
[C---:B------:R-:W-:Y:S02]  /*b920*/  IMAD R0, R5.reuse, c[0x0][0x3dc], R0 ;  /* 0x0000f70005007a24 */ /* 0x040fe400078e0200 */
[----:B------:R-:W-:-:S04]  /*b930*/  IMAD.WIDE.U32 R2, R5, c[0x0][0x3d8], R2 ;  /* 0x0000f60005027a25 */ /* 0x000fc800078e0002 */
[----:B------:R-:W-:Y:S01]  /*b940*/  IMAD.IADD R0, R3, 0x1, R0 ;  /* 0x0000000103007824 */ /* 0x000fe200078e0200 */
[----:B------:R-:W-:-:S04]  /*b950*/  LEA R14, P0, R2, c[0x0][0x380], 0x1 ;  /* 0x0000e000020e7a11 */ /* 0x000fc800078008ff */
[----:B------:R-:W-:Y:S02]  /*b960*/  LEA.HI.X R12, R2, c[0x0][0x384], R0, 0x1, P0 ;  /* 0x0000e100020c7a11 */ /* 0x000fe400000f0c00 */
[----:B------:R-:W-:Y:S01]  /*b970*/  ISETP.GE.AND P0, PT, R11, R13, PT ;  /* 0x0000000d0b00720c */ /* 0x000fe20003f06270 */
[----:B------:R1:W2:Y:S01]  /*b980*/  SHFL.IDX PT, R2, R14, RZ, 0x1c1f ;  /* 0x001c1fff0e027589 */ /* 0x0002a200000e0000 */
[----:B------:R-:W-:-:S03]  /*b990*/  SHF.L.U32 R0, R8, 0x3, RZ ;  /* 0x0000000308007819 */ /* 0x000fc600000006ff */
[----:B------:R1:W3:Y:S01]  /*b9a0*/  SHFL.IDX PT, R3, R12, RZ, 0x1c1f ;  /* 0x001c1fff0c037589 */ /* 0x0002e200000e0000 */
[C---:B------:R-:W-:Y:S02]  /*b9b0*/  IADD3 R9, R0.reuse, 0x20, RZ ;  /* 0x0000002000097810 */ /* 0x040fe40007ffe0ff */
[----:B------:R-:W-:-:S05]  /*b9c0*/  IADD3 R10, R0, 0x40, RZ ;  /* 0x00000040000a7810 */ /* 0x000fca0007ffe0ff */
        /* <DEDUP_REMOVED lines=11> */
[----:B------:R2:W-:Y:S02]  /*ba80*/  @!P2 ST.E.128 [R6.64], RZ ;  /* 0x000000ff0600a985 */ /* 0x0005e4000c101d04 */
[----:B------:R-:W-:-:S04]  /*ba90*/  @!P1 IMAD.WIDE R4, R5, 0x2, R2 ;  /* 0x0000000205049825 */ /* 0x000fc800078e0202 */
[----:B------:R-:W-:Y:S01]  /*baa0*/  @!P0 IMAD.WIDE R2, R8, 0x2, R2 ;  /* 0x0000000208028825 */ /* 0x000fe200078e0202 */
[----:B------:R2:W-:Y:S04]  /*bab0*/  @!P1 ST.E.128 [R4.64], RZ ;  /* 0x000000ff04009985 */ /* 0x0005e8000c101d04 */
[----:B------:R2:W-:Y:S02]  /*bac0*/  @!P0 ST.E.128 [R2.64], RZ ;  /* 0x000000ff02008985 */ /* 0x0005e4000c101d04 */
.L_x_42:
[----:B------:R-:W-:Y:S05]  /*bad0*/  BSYNC B0 ;  /* 0x0000000000007941 */ /* 0x000fea0003800000 */
.L_x_41:
[----:B--2---:R-:W-:Y:S01]  /*bae0*/  IADD3 R4, R11, 0x20, RZ ;  /* 0x000000200b047810 */ /* 0x004fe20007ffe0ff */
[----:B---3--:R2:W3:Y:S01]  /*baf0*/  SHFL.IDX PT, R3, R12, 0x1, 0x1c1f ;  /* 0x003c1f000c037f89 */ /* 0x0084e200000e0000 */
[----:B------:R-:W-:Y:S02]  /*bb00*/  BSSY B0, `(.L_x_43) ;  /* 0x0000013000007945 */ /* 0x000fe40003800000 */
[----:B------:R-:W-:Y:S01]  /*bb10*/  ISETP.GE.AND P0, PT, R4, R13, PT ;  /* 0x0000000d0400720c */ /* 0x000fe20003f06270 */
[----:B------:R2:W4:-:S12]  /*bb20*/  SHFL.IDX PT, R2, R14, 0x1, 0x1c1f ;  /* 0x003c1f000e027f89 */ /* 0x00051800000e0000 */
        /* <DEDUP_REMOVED lines=16> */
.L_x_44:
[----:B------:R-:W-:Y:S05]  /*bc30*/  BSYNC B0 ;  /* 0x0000000000007941 */ /* 0x000fea0003800000 */
.L_x_43:
[----:B---3--:R-:W-:Y:S01]  /*bc40*/  IADD3 R4, R11, 0x40, RZ ;  /* 0x000000400b047810 */ /* 0x008fe20007ffe0ff */
[----:B------:R3:W1:Y:S01]  /*bc50*/  SHFL.IDX PT, R3, R12, 0x2, 0x1c1f ;  /* 0x005c1f000c037f89 */ /* 0x00066200000e0000 */
[----:B------:R-:W-:Y:S02]  /*bc60*/  BSSY B0, `(.L_x_45) ;  /* 0x0000013000007945 */ /* 0x000fe40003800000 */
[----:B------:R-:W-:Y:S01]  /*bc70*/  ISETP.GE.AND P0, PT, R4, R13, PT ;  /* 0x0000000d0400720c */ /* 0x000fe20003f06270 */
[----:B----4-:R3:W4:-:S12]  /*bc80*/  SHFL.IDX PT, R2, R14, 0x2, 0x1c1f ;  /* 0x005c1f000e027f89 */ /* 0x01071800000e0000 */
[----:B------:R-:W-:Y:S05]  /*bc90*/  @P0 BRA `(.L_x_46) ;  /* 0x000000f000000947 */ /* 0x000fea0003800000 */
[----:B------:R-:W-:Y:S02]  /*bca0*/  ISETP.GE.AND P1, PT, R9, c[0x0][0x3c8], PT ;  /* 0x0000f20009007a0c */ /* 0x000fe40003f26270 */
[----:B------:R-:W-:Y:S02]  /*bcb0*/  ISETP.GE.AND P0, PT, R10, c[0x0][0x3c8], PT ;  /* 0x0000f2000a007a0c */ /* 0x000fe40003f06270 */
[----:B------:R-:W-:-:S09]  /*bcc0*/  ISETP.GE.AND P2, PT, R0, c[0x0][0x3c8], PT ;  /* 0x0000f20000007a0c */ /* 0x000fd20003f46270 */
[----:B------:R-:W-:Y:S02]  /*bcd0*/  @!P1 SHF.R.S32.HI R5, RZ, 0x1f, R9 ;  /* 0x0000001fff059819 */ /* 0x000fe40000011409 */
[----:B------:R-:W-:Y:S02]  /*bce0*/  @!P0 SHF.R.S32.HI R4, RZ, 0x1f, R10 ;  /* 0x0000001fff048819 */ /* 0x000fe4000001140a */
[----:B------:R-:W-:Y:S01]  /*bcf0*/  @!P1 LEA.HI R5, R5, R9, RZ, 0x3 ;  /* 0x0000000905059211 */ /* 0x000fe200078f18ff */
[--C-:B-1--4-:R-:W-:Y:S01]  /*bd00*/  @!P2 IMAD.WIDE R6, R0, 0x2, R2.reuse ;  /* 0x000000020006a825 */ /* 0x112fe200078e0202 */
        /* <DEDUP_REMOVED lines=8> */
.L_x_46:
[----:B------:R-:W-:Y:S05]  /*bd90*/  BSYNC B0 ;  /* 0x0000000000007941 */ /* 0x000fea0003800000 */
.L_x_45:
[----:B-1----:R-:W-:Y:S01]  /*bda0*/  IADD3 R4, R11, 0x60, RZ ;  /* 0x000000600b047810 */ /* 0x002fe20007ffe0ff */
[----:B------:R1:W2:Y:S03]  /*bdb0*/  SHFL.IDX PT, R3, R12, 0x3, 0x1c1f ;  /* 0x007c1f000c037f89 */ /* 0x0002a600000e0000 */
[----:B------:R-:W-:Y:S01]  /*bdc0*/  ISETP.GE.AND P0, PT, R4, R13, PT ;  /* 0x0000000d0400720c */ /* 0x000fe20003f06270 */
[----:B----4-:R1:W4:-:S12]  /*bdd0*/  SHFL.IDX PT, R2, R14, 0x3, 0x1c1f ;  /* 0x007c1f000e027f89 */ /* 0x01031800000e0000 */
[----:B------:R-:W-:Y:S05]  /*bde0*/  @P0 EXIT ;  /* 0x000000000000094d */ /* 0x000fea0003800000 */
[----:B------:R-:W-:Y:S02]  /*bdf0*/  ISETP.GE.AND P0, PT, R9, c[0x0][0x3c8], PT ;  /* 0x0000f20009007a0c */ /* 0x000fe40003f06270 */
[----:B------:R-:W-:-:S11]  /*be00*/  ISETP.GE.AND P1, PT, R0, c[0x0][0x3c8], PT ;  /* 0x0000f20000007a0c */ /* 0x000fd60003f26270 */
[----:B------:R-:W-:Y:S02]  /*be10*/  @!P0 SHF.R.S32.HI R4, RZ, 0x1f, R9 ;  /* 0x0000001fff048819 */ /* 0x000fe40000011409 */
[----:B--2-4-:R-:W-:Y:S02]  /*be20*/  @!P1 IMAD.WIDE R6, R0, 0x2, R2 ;  /* 0x0000000200069825 */ /* 0x014fe400078e0202 */
[----:B------:R-:W-:-:S03]  /*be30*/  @!P0 LEA.HI R4, R4, R9, RZ, 0x3 ;  /* 0x0000000904048211 */ /* 0x000fc600078f18ff */
[----:B------:R2:W-:Y:S01]  /*be40*/  @!P1 ST.E.128 [R6.64], RZ ;  /* 0x000000ff06009985 */ /* 0x0005e2000c101d04 */
[----:B------:R-:W-:-:S05]  /*be50*/  @!P0 LOP3.LUT R4, R4, 0xfffffff8, RZ, 0xc0, !PT ;  /* 0xfffffff804048812 */ /* 0x000fca00078ec0ff */
[----:B------:R-:W-:-:S05]  /*be60*/  @!P0 IMAD.WIDE R4, R4, 0x2, R2 ;  /* 0x0000000204048825 */ /* 0x000fca00078e0202 */
[----:B------:R2:W-:Y:S01]  /*be70*/  @!P0 ST.E.128 [R4.64], RZ ;  /* 0x000000ff04008985 */ /* 0x0005e2000c101d04 */
[----:B------:R-:W-:-:S13]  /*be80*/  ISETP.GE.AND P0, PT, R10, c[0x0][0x3c8], PT ;  /* 0x0000f2000a007a0c */ /* 0x000fda0003f06270 */
[----:B------:R-:W-:Y:S05]  /*be90*/  @P0 EXIT ;  /* 0x000000000000094d */ /* 0x000fea0003800000 */
[----:B------:R-:W-:-:S04]  /*bea0*/  SHF.R.S32.HI R0, RZ, 0x1f, R10 ;  /* 0x0000001fff007819 */ /* 0x000fc8000001140a */
[----:B------:R-:W-:-:S04]  /*beb0*/  LEA.HI R0, R0, R10, RZ, 0x3 ;  /* 0x0000000a00007211 */ /* 0x000fc800078f18ff */
[----:B------:R-:W-:-:S05]  /*bec0*/  LOP3.LUT R0, R0, 0xfffffff8, RZ, 0xc0, !PT ;  /* 0xfffffff800007812 */ /* 0x000fca00078ec0ff */
[----:B------:R-:W-:-:S05]  /*bed0*/  IMAD.WIDE R2, R0, 0x2, R2 ;  /* 0x0000000200027825 */ /* 0x000fca00078e0202 */
[----:B------:R-:W-:Y:S01]  /*bee0*/  ST.E.128 [R2.64], RZ ;  /* 0x000000ff02007985 */ /* 0x000fe2000c101d04 */
[----:B------:R-:W-:Y:S05]  /*bef0*/  EXIT ;  /* 0x000000000000794d */ /* 0x000fea0003800000 */
.L_x_47:
        /* <DEDUP_REMOVED lines=16> */
.L_x_1509:


//--------------------- .text._ZN7cutlass13device_kernelIN5flash19enable_sm80_to_sm89INS1_16FlashAttnFwdSm80INS1_25CollectiveMainloopFwdSm80ILi4ELi1ELb0EN4cute5tupleIJNS5_1CILi128EEENS7_ILi64EEENS7_ILi96EEEEEELi96ENS_6half_tEfNS_4arch4Sm80ELb0ELb0ELb1ELb1ELb0ELb1ELb1ELb0EEENS1_21CollectiveEpilogueFwdINS6_IJS8_SA_S9_EEENS6_IJNS7_ILi1EEESI_SI_EEESC_SE_Li128ELb1ELb1ELb0ELb0EEENS1_19SingleTileSchedulerILb1ELb0ELb1ELi128EEEEEEEEEvNT_6ParamsE --------------------------
	.section	.text._ZN7cutlass13device_kernelIN5flash19enable_sm80_to_sm89INS1_16FlashAttnFwdSm80INS1_25CollectiveMainloopFwdSm80ILi4ELi1ELb0EN4cute5tupleIJNS5_1CILi128EEENS7_ILi64EEENS7_ILi96EEEEEELi96ENS_6half_tEfNS_4arch4Sm80ELb0ELb0ELb1ELb1ELb0ELb1ELb1ELb0EEENS1_21CollectiveEpilogueFwdINS6_IJS8_SA_S9_EEENS6_IJNS7_ILi1EEESI_SI_EEESC_SE_Li128ELb1ELb1ELb0ELb0EEENS1_19SingleTileSchedulerILb1ELb0ELb1ELi128EEEEEEEEEvNT_6ParamsE,"ax",@progbits
	.sectioninfo	@"SHI_REGISTERS=255"
	.align	128
.text._ZN7cutlass13device_kernelIN5flash19enable_sm80_to_sm89INS1_16FlashAttnFwdSm80INS1_25CollectiveMainloopFwdSm80ILi4ELi1ELb0EN4cute5tupleIJNS5_1CILi128EEENS7_ILi64EEENS7_ILi96EEEEEELi96ENS_6half_tEfNS_4arch4Sm80ELb0ELb0ELb1ELb1ELb0ELb1ELb1ELb0EEENS1_21CollectiveEpilogueFwdINS6_IJS8_SA_S9_EEENS6_IJNS7_ILi1EEESI_SI_EEESC_SE_Li128ELb1ELb1ELb0ELb0EEENS1_19SingleTileSchedulerILb1ELb0ELb1ELi128EEEEEEEEEvNT_6ParamsE:
        .type           _ZN7cutlass13device_kernelIN5flash19enable_sm80_to_sm89INS1_16FlashAttnFwdSm80INS1_25CollectiveMainloopFwdSm80ILi4ELi1ELb0EN4cute5tupleIJNS5_1CILi128EEENS7_ILi64EEENS7_ILi96EEEEEELi96ENS_6half_tEfNS_4arch4Sm80ELb0ELb0ELb1ELb1ELb0ELb1ELb1ELb0EEENS1_21CollectiveEpilogueFwdINS6_IJS8_SA_S9_EEENS6_IJNS7_ILi1EEESI_SI_EEESC_SE_Li128ELb1ELb1ELb0ELb0EEENS1_19SingleTileSchedulerILb1ELb0ELb1ELi128EEEEEEEEEvNT_6ParamsE,@function
        .size           _ZN7cutlass13device_kernelIN5flash19enable_sm80_to_sm89INS1_16FlashAttnFwdSm80INS1_25CollectiveMainloopFwdSm80ILi4ELi1ELb0EN4cute5tupleIJNS5_1CILi128EEENS7_ILi64EEENS7_ILi96EEEEEELi96ENS_6half_tEfNS_4arch4Sm80ELb0ELb0ELb1ELb1ELb0ELb1ELb1ELb0EEENS1_21CollectiveEpilogueFwdINS6_IJS8_SA_S9_EEENS6_IJNS7_ILi1EEESI_SI_EEESC_SE_Li128ELb1ELb1ELb0ELb0EEENS1_19SingleTileSchedulerILb1ELb0ELb1ELi128EEEEEEEEEvNT_6ParamsE,(.L_x_1510 - _ZN7cutlass13device_kernelIN5flash19enable_sm80_to_sm89INS1_16FlashAttnFwdSm80INS1_25CollectiveMainloopFwdSm80ILi4ELi1ELb0EN4cute5tupleIJNS5_1CILi128EEENS7_ILi64EEENS7_ILi96EEEEEELi96ENS_6half_tEfNS_4arch4Sm80ELb0ELb0ELb1ELb1ELb0ELb1ELb1ELb0EEENS1_21CollectiveEpilogueFwdINS6_IJS8_SA_S9_EEENS6_IJNS7_ILi1EEESI_SI_EEESC_SE_Li128ELb1ELb1ELb0ELb0EEENS1_19SingleTileSchedulerILb1ELb0ELb1ELi128EEEEEEEEEvNT_6ParamsE)
        .other          _ZN7cutlass13device_kernelIN5flash19enable_sm80_to_sm89INS1_16FlashAttnFwdSm80INS1_25CollectiveMainloopFwdSm80ILi4ELi1ELb0EN4cute5tupleIJNS5_1CILi128EEENS7_ILi64EEENS7_ILi96EEEEEELi96ENS_6half_tEfNS_4arch4Sm80ELb0ELb0ELb1ELb1ELb0ELb1ELb1ELb0EEENS1_21CollectiveEpilogueFwdINS6_IJS8_SA_S9_EEENS6_IJNS7_ILi1EEESI_SI_EEESC_SE_Li128ELb1ELb1ELb0ELb0EEENS1_19SingleTileSchedulerILb1ELb0ELb1ELi128EEEEEEEEEvNT_6ParamsE,@"STO_CUDA_ENTRY STV_DEFAULT"
_ZN7cutlass13device_kernelIN5flash19enable_sm80_to_sm89INS1_16FlashAttnFwdSm80INS1_25CollectiveMainloopFwdSm80ILi4ELi1ELb0EN4cute5tupleIJNS5_1CILi128EEENS7_ILi64EEENS7_ILi96EEEEEELi96ENS_6half_tEfNS_4arch4Sm80ELb0ELb0ELb1ELb1ELb0ELb1ELb1ELb0EEENS1_21CollectiveEpilogueFwdINS6_IJS8_SA_S9_EEENS6_IJNS7_ILi1EEESI_SI_EEESC_SE_Li128ELb1ELb1ELb0ELb0EEENS1_19SingleTileSchedulerILb1ELb0ELb1ELi128EEEEEEEEEvNT_6ParamsE:
        /* <DEDUP_REMOVED lines=17> */
.L_x_49:
        /* <DEDUP_REMOVED lines=8> */
.L_x_51:
[----:B------:R-:W-:-:S05]  /*0190*/  MOV R0, c[0x0][0x54c] ;  /* 0x0001530000007a02 */ /* 0x000fca0000000f00 */
.L_x_50:
[----:B-----5:R-:W-:Y:S01]  /*01a0*/  IMAD R0, R0, c[0x0][0x548], RZ ;  /* 0x0001520000007a24 */ /* 0x020fe200078e02ff */
[----:B-1----:R-:W-:-:S04]  /*01b0*/  SHF.L.U32 R2, R169, 0x7, RZ ;  /* 0x00000007a9027819 */ /* 0x002fc800000006ff */
[----:B------:R-:W-:-:S04]  /*01c0*/  ISETP.GE.AND P0, PT, R2, R0, PT ;  /* 0x000000000200720c */ /* 0x000fc80003f06270 */
[----:B------:R-:W-:-:S05]  /*01d0*/  SEL R0, R5, 0xffffffff, !P0 ;  /* 0xffffffff05007807 */ /* 0x000fca0004000000 */
[----:B------:R1:W-:Y:S01]  /*01e0*/  STL [R1+0x58], R0 ;  /* 0x0000580001007387 */ /* 0x0003e20000100800 */
[----:B------:R-:W-:Y:S05]  /*01f0*/  BRA `(.L_x_52) ;  /* 0x0000013000007947 */ /* 0x000fea0003800000 */
.L_x_48:
[----:B---3--:R-:W-:-:S04]  /*0200*/  ISETP.NE.U32.AND P0, PT, RZ, c[0x0][0x568], PT ;  /* 0x00015a00ff007a0c */ /* 0x008fc80003f05070 */
[----:B------:R-:W-:-:S13]  /*0210*/  ISETP.NE.AND.EX P0, PT, RZ, c[0x0][0x56c], PT, P0 ;  /* 0x00015b00ff007a0c */ /* 0x000fda0003f05300 */
[----:B------:R-:W-:Y:S05]  /*0220*/  @!P0 BRA `(.L_x_53) ;  /* 0x0000002000008947 */ /* 0x000fea0003800000 */
[----:B------:R1:W5:Y:S01]  /*0230*/  LDG.E R0, [R2.64] ;  /* 0x0000000602007981 */ /* 0x000362000c1e1900 */
[----:B------:R-:W-:Y:S05]  /*0240*/  BRA `(.L_x_54) ;  /* 0x0000009000007947 */ /* 0x000fea0003800000 */
.L_x_53:
        /* <DEDUP_REMOVED lines=8> */
.L_x_55:
[----:B------:R-:W-:-:S05]  /*02d0*/  MOV R0, c[0x0][0x54c] ;  /* 0x0001530000007a02 */ /* 0x000fca0000000f00 */
.L_x_54:
[----:B-----5:R-:W-:Y:S01]  /*02e0*/  IMAD R0, R0, c[0x0][0x548], RZ ;  /* 0x0001520000007a24 */ /* 0x020fe200078e02ff */
[----:B-1----:R-:W-:-:S04]  /*02f0*/  SHF.L.U32 R2, R169, 0x7, RZ ;  /* 0x00000007a9027819 */ /* 0x002fc800000006ff */
[----:B------:R-:W-:-:S04]  /*0300*/  ISETP.GE.AND P0, PT, R2, R0, PT ;  /* 0x000000000200720c */ /* 0x000fc80003f06270 */
[----:B------:R-:W-:-:S05]  /*0310*/  SEL R0, R5, 0xffffffff, !P0 ;  /* 0xffffffff05007807 */ /* 0x000fca0004000000 */
[----:B------:R1:W-:Y:S04]  /*0320*/  STL [R1+0x58], R0 ;  /* 0x0000580001007387 */ /* 0x0003e80000100800 */
.L_x_52:
[----:B------:R-:W2:Y:S02]  /*0330*/  LDL R17, [R1+0x58] ;  /* 0x0000580001117983 */ /* 0x000ea40000100800 */
[----:B--2---:R-:W-:-:S13]  /*0340*/  ISETP.GE.AND P0, PT, R17, RZ, PT ;  /* 0x000000ff1100720c */ /* 0x004fda0003f06270 */
[----:B------:R-:W-:Y:S05]  /*0350*/  @!P0 EXIT ;  /* 0x000000000000894d */ /* 0x000fea0003800000 */
[----:B------:R-:W-:Y:S01]  /*0360*/  ISETP.NE.U32.AND P0, PT, RZ, c[0x0][0x370], PT ;  /* 0x0000dc00ff007a0c */ /* 0x000fe20003f05070 */
[----:B------:R-:W-:Y:S01]  /*0370*/  IMAD.MOV.U32 R148, RZ, RZ, RZ ;  /* 0x000000ffff947224 */ /* 0x000fe200078e00ff */
[----:B------:R-:W-:Y:S01]  /*0380*/  ISETP.NE.U32.AND P1, PT, RZ, c[0x0][0x360], PT ;  /* 0x0000d800ff007a0c */ /* 0x000fe20003f25070 */
[----:B------:R-:W-:Y:S01]  /*0390*/  IMAD.MOV.U32 R153, RZ, RZ, RZ ;  /* 0x000000ffff997224 */ /* 0x000fe200078e00ff */
[----:B------:R-:W-:Y:S01]  /*03a0*/  ISETP.NE.AND.EX P2, PT, RZ, c[0x0][0x374], PT, P0 ;  /* 0x0000dd00ff007a0c */ /* 0x000fe20003f45300 */
[----:B------:R-:W-:Y:S01]  /*03b0*/  IMAD.MOV.U32 R12, RZ, RZ, RZ ;  /* 0x000000ffff0c7224 */ /* 0x000fe200078e00ff */
[----:B------:R-:W-:Y:S01]  /*03c0*/  ISETP.NE.AND.EX P0, PT, RZ, c[0x0][0x364], PT, P1 ;  /* 0x0000d900ff007a0c */ /* 0x000fe20003f05310 */
[CC--:B------:R-:W-:Y:S01]  /*03d0*/  IMAD.WIDE R6, R17.reuse, R13.reuse, c[0x0][0x348] ;  /* 0x0000d20011067625 */ /* 0x0c0fe200078e020d */
[----:B------:R-:W-:Y:S02]  /*03e0*/  ISETP.NE.U32.AND P1, PT, RZ, c[0x0][0x348], PT ;  /* 0x0000d200ff007a0c */ /* 0x000fe40003f25070 */
[----:B------:R-:W-:Y:S01]  /*03f0*/  ISETP.NE.U32.AND P5, PT, RZ, c[0x0][0x350], PT ;  /* 0x0000d400ff007a0c */ /* 0x000fe20003fa5070 */
[----:B------:R-:W-:Y:S01]  /*0400*/  IMAD.WIDE R4, R17, R13, c[0x0][0x350] ;  /* 0x0000d40011047625 */ /* 0x000fe200078e020d */
[----:B------:R-:W-:-:S02]  /*0410*/  ISETP.NE.U32.AND P3, PT, RZ, c[0x0][0x358], PT ;  /* 0x0000d600ff007a0c */ /* 0x000fc40003f65070 */
[----:B------:R-:W-:Y:S01]  /*0420*/  ISETP.NE.AND.EX P1, PT, RZ, c[0x0][0x34c], PT, P1 ;  /* 0x0000d300ff007a0c */ /* 0x000fe20003f25310 */
[CC--:B------:R-:W-:Y:S01]  /*0430*/  IMAD.WIDE R2, R17.reuse, R13.reuse, c[0x0][0x358] ;  /* 0x0000d60011027625 */ /* 0x0c0fe200078e020d */
[----:B------:R-:W-:Y:S02]  /*0440*/  ISETP.NE.AND.EX P5, PT, RZ, c[0x0][0x354], PT, P5 ;  /* 0x0000d500ff007a0c */ /* 0x000fe40003fa5350 */
[----:B------:R-:W-:Y:S01]  /*0450*/  ISETP.NE.AND.EX P3, PT, RZ, c[0x0][0x35c], PT, P3 ;  /* 0x0000d700ff007a0c */ /* 0x000fe20003f65330 */
[CC--:B------:R-:W-:Y:S01]  /*0460*/  @P2 IMAD.WIDE R10, R17.reuse, R13.reuse, c[0x0][0x370] ;  /* 0x0000dc00110a2625 */ /* 0x0c0fe200078e020d */
[----:B------:R-:W-:Y:S01]  /*0470*/  MOV R150, RZ ;  /* 0x000000ff00967202 */ /* 0x000fe20000000f00 */
[----:B------:R-:W2:Y:S02]  /*0480*/  S2R R51, SR_CTAID.Y ;  /* 0x0000000000337919 */ /* 0x000ea40000002600 */
[----:B------:R-:W-:Y:S02]  /*0490*/  IMAD.MOV.U32 R155, RZ, RZ, c[0x0][0x168] ;  /* 0x00005a00ff9b7624 */ /* 0x000fe400078e00ff */
[----:B------:R3:W5:Y:S01]  /*04a0*/  @P2 LDG.E R148, [R10.64] ;  /* 0x000000060a942981 */ /* 0x000762000c1e1900 */
[----:B------:R-:W-:-:S03]  /*04b0*/  @P0 IMAD.WIDE R8, R17, R13, c[0x0][0x360] ;  /* 0x0000d80011080625 */ /* 0x000fc600078e020d */
[----:B------:R3:W5:Y:S04]  /*04c0*/  @P1 LDG.E R153, [R6.64] ;  /* 0x0000000606991981 */ /* 0x000768000c1e1900 */
[----:B------:R3:W5:Y:S04]  /*04d0*/  @P5 LDG.E R150, [R4.64] ;  /* 0x0000000604965981 */ /* 0x000768000c1e1900 */
[----:B------:R3:W5:Y:S01]  /*04e0*/  @P3 LDG.E R12, [R2.64] ;  /* 0x00000006020c3981 */ /* 0x000762000c1e1900 */
[----:B------:R-:W-:-:S03]  /*04f0*/  MOV R96, c[0x0][0x228] ;  /* 0x00008a0000607a02 */ /* 0x000fc60000000f00 */
[----:B------:R4:W5:Y:S01]  /*0500*/  @P0 LDG.E R155, [R8.64] ;  /* 0x00000006089b0981 */ /* 0x000962000c1e1900 */
[----:B--2---:R-:W-:Y:S01]  /*0510*/  SHF.R.S32.HI R171, RZ, 0x1f, R51 ;  /* 0x0000001fffab7819 */ /* 0x004fe20000011433 */
[----:B----4-:R-:W-:Y:S01]  /*0520*/  IMAD.MOV.U32 R8, RZ, RZ, c[0x0][0x1d0] ;  /* 0x00007400ff087624 */ /* 0x010fe200078e00ff */
[----:B------:R-:W-:Y:S05]  /*0530*/  @P0 BRA `(.L_x_56) ;  /* 0x0000004000000947 */ /* 0x000fea0003800000 */
[----:B---3--:R-:W-:Y:S05]  /*0540*/  @!P1 BRA `(.L_x_56) ;  /* 0x0000003000009947 */ /* 0x008fea0003800000 */
[----:B-1----:R1:W2:Y:S04]  /*0550*/  LDG.E R0, [R6.64] ;  /* 0x0000000606007981 */ /* 0x0022a8000c1e1900 */
[----:B-1----:R-:W2:Y:S02]  /*0560*/  LDG.E R6, [R6.64+0x4] ;  /* 0x0000040606067981 */ /* 0x002ea4000c1e1900 */
[----:B--2--5:R-:W-:Y:S02]  /*0570*/  IADD3 R155, -R0, R6, RZ ;  /* 0x00000006009b7210 */ /* 0x024fe40007ffe1ff */
.L_x_56:
[----:B---3--:R-:W-:-:S04]  /*0580*/  ISETP.NE.U32.AND P0, PT, RZ, c[0x0][0x368], PT ;  /* 0x0000da00ff007a0c */ /* 0x008fc80003f05070 */
[----:B------:R-:W-:-:S13]  /*0590*/  ISETP.NE.AND.EX P0, PT, RZ, c[0x0][0x36c], PT, P0 ;  /* 0x0000db00ff007a0c */ /* 0x000fda0003f05300 */
[----:B------:R-:W-:Y:S05]  /*05a0*/  @!P0 BRA `(.L_x_57) ;  /* 0x0000003000008947 */ /* 0x000fea0003800000 */
[----:B------:R-:W-:-:S05]  /*05b0*/  IMAD.WIDE R4, R17, R13, c[0x0][0x368] ;  /* 0x0000da0011047625 */ /* 0x000fca00078e020d */
[----:B------:R2:W5:Y:S01]  /*05c0*/  LDG.E R8, [R4.64] ;  /* 0x0000000604087981 */ /* 0x000562000c1e1900 */
[----:B------:R-:W-:Y:S05]  /*05d0*/  BRA `(.L_x_58) ;  /* 0x0000004000007947 */ /* 0x000fea0003800000 */
.L_x_57:
[----:B------:R-:W-:Y:S05]  /*05e0*/  @!P5 BRA `(.L_x_58) ;  /* 0x000000300000d947 */ /* 0x000fea0003800000 */
[----:B-1----:R1:W2:Y:S04]  /*05f0*/  LDG.E R0, [R4.64] ;  /* 0x0000000604007981 */ /* 0x0022a8000c1e1900 */
[----:B-1----:R-:W2:Y:S02]  /*0600*/  LDG.E R4, [R4.64+0x4] ;  /* 0x0000040604047981 */ /* 0x002ea4000c1e1900 */
[----:B--2---:R-:W-:Y:S02]  /*0610*/  IADD3 R8, -R0, R4, RZ ;  /* 0x0000000400087210 */ /* 0x004fe40007ffe1ff */
.L_x_58:
[----:B--2---:R2:W3:Y:S04]  /*0620*/  @P3 LDG.E R5, [R2.64] ;  /* 0x0000000602053981 */ /* 0x0044e8000c1e1900 */
[----:B------:R2:W3:Y:S01]  /*0630*/  @P3 LDG.E R4, [R2.64+0x4] ;  /* 0x0000040602043981 */ /* 0x0004e2000c1e1900 */
[----:B------:R-:W-:Y:S01]  /*0640*/  ISETP.NE.U32.AND P0, PT, RZ, c[0x0][0x378], PT ;  /* 0x0000de00ff007a0c */ /* 0x000fe20003f05070 */
[----:B-----5:R-:W-:-:S03]  /*0650*/  IMAD.MOV.U32 R149, RZ, RZ, R8 ;  /* 0x000000ffff957224 */ /* 0x020fc600078e0008 */
[----:B------:R-:W-:Y:S01]  /*0660*/  ISETP.NE.AND.EX P0, PT, RZ, c[0x0][0x37c], PT, P0 ;  /* 0x0000df00ff007a0c */ /* 0x000fe20003f05300 */
[----:B-1----:R-:W-:-:S12]  /*0670*/  IMAD.IADD R0, R8, 0x1, -R148 ;  /* 0x0000000108007824 */ /* 0x002fd800078e0a94 */
[----:B--2---:R-:W-:-:S05]  /*0680*/  @P0 IMAD.WIDE R2, R17, R13, c[0x0][0x378] ;  /* 0x0000de0011020625 */ /* 0x004fca00078e020d */
[----:B------:R1:W5:Y:S01]  /*0690*/  @P0 LDG.E R149, [R2.64] ;  /* 0x0000000602950981 */ /* 0x000362000c1e1900 */
[----:B---3--:R-:W-:-:S04]  /*06a0*/  @P3 IMAD.IADD R96, R4, 0x1, -R5 ;  /* 0x0000000104603824 */ /* 0x008fc800078e0a05 */
[----:B------:R-:W-:-:S05]  /*06b0*/  IMAD.IADD R165, R0, 0x1, R96 ;  /* 0x0000000100a57824 */ /* 0x000fca00078e0260 */
[----:B-1----:R-:W-:-:S04]  /*06c0*/  IADD3 R2, R165, 0x3f, RZ ;  /* 0x0000003fa5027810 */ /* 0x002fc80007ffe0ff */
[----:B------:R-:W-:-:S04]  /*06d0*/  SHF.R.S32.HI R3, RZ, 0x1f, R2 ;  /* 0x0000001fff037819 */ /* 0x000fc80000011402 */
[----:B------:R-:W-:Y:S01]  /*06e0*/  LEA.HI R250, R3, R2, RZ, 0x6 ;  /* 0x0000000203fa7211 */ /* 0x000fe200078f30ff */
[----:B------:R-:W-:-:S03]  /*06f0*/  IMAD.MOV R3, RZ, RZ, -R0 ;  /* 0x000000ffff037224 */ /* 0x000fc600078e0a00 */
[----:B------:R-:W-:-:S05]  /*0700*/  LOP3.LUT R2, R250, 0xffffffc0, RZ, 0xc0, !PT ;  /* 0xffffffc0fa027812 */ /* 0x000fca00078ec0ff */
[----:B------:R-:W-:Y:S01]  /*0710*/  IMAD.IADD R0, R2, 0x1, -R0 ;  /* 0x0000000102007824 */ /* 0x000fe200078e0a00 */
[----:B------:R-:W-:-:S04]  /*0720*/  IMNMX R2, RZ, R3, !PT ;  /* 0x00000003ff027217 */ /* 0x000fc80007800200 */
[----:B------:R-:W-:Y:S02]  /*0730*/  IMNMX R0, R0, R96, PT ;  /* 0x0000006000007217 */ /* 0x000fe40003800200 */
[----:B------:R-:W-:Y:S02]  /*0740*/  SHF.R.U32.HI R144, RZ, 0x6, R2 ;  /* 0x00000006ff907819 */ /* 0x000fe40000011602 */
[----:B------:R-:W-:-:S03]  /*0750*/  ISETP.GT.AND P0, PT, R0, R2, PT ;  /* 0x000000020000720c */ /* 0x000fc60003f04270 */
[----:B------:R-:W-:-:S10]  /*0760*/  IMAD.MOV.U32 R4, RZ, RZ, R144 ;  /* 0x000000ffff047224 */ /* 0x000fd400078e0090 */
[----:B------:R-:W-:-:S04]  /*0770*/  @P0 IADD3 R0, R0, 0x3f, RZ ;  /* 0x0000003f00000810 */ /* 0x000fc80007ffe0ff */
[----:B------:R-:W-:-:S04]  /*0780*/  @P0 SHF.R.S32.HI R2, RZ, 0x1f, R0 ;  /* 0x0000001fff020819 */ /* 0x000fc80000011400 */
[----:B------:R-:W-:-:S04]  /*0790*/  @P0 LEA.HI R0, R2, R0, RZ, 0x6 ;  /* 0x0000000002000211 */ /* 0x000fc800078f30ff */
[----:B------:R-:W-:-:S04]  /*07a0*/  @P0 SHF.R.S32.HI R4, RZ, 0x6, R0 ;  /* 0x00000006ff040819 */ /* 0x000fc80000011400 */
[----:B------:R-:W-:-:S13]  /*07b0*/  ISETP.GT.AND P0, PT, R4, R144, PT ;  /* 0x000000900400720c */ /* 0x000fda0003f04270 */
[----:B------:R-:W-:Y:S05]  /*07c0*/  @!P0 BRA `(.L_x_59) ;  /* 0x0000507000008947 */ /* 0x000fea0003800000 */
[----:B------:R-:W-:-:S04]  /*07d0*/  ISETP.NE.U32.AND P2, PT, RZ, c[0x0][0x340], PT ;  /* 0x0000d000ff007a0c */ /* 0x000fc80003f45070 */
[----:B------:R-:W-:-:S13]  /*07e0*/  ISETP.NE.AND.EX P2, PT, RZ, c[0x0][0x344], PT, P2 ;  /* 0x0000d100ff007a0c */ /* 0x000fda0003f45320 */
[----:B------:R-:W-:-:S05]  /*07f0*/  @P2 IMAD.WIDE R2, R17, R13, c[0x0][0x340] ;  /* 0x0000d00011022625 */ /* 0x000fca00078e020d */
[----:B------:R1:W2:Y:S01]  /*0800*/  @P2 LDG.E R15, [R2.64] ;  /* 0x00000006020f2981 */ /* 0x0002a2000c1e1900 */
[----:B------:R-:W-:Y:S01]  /*0810*/  SHF.R.S32.HI R10, RZ, 0x1f, R167 ;  /* 0x0000001fff0a7819 */ /* 0x000fe200000114a7 */
[----:B------:R-:W-:Y:S01]  /*0820*/  IMAD.MOV.U32 R161, RZ, RZ, c[0x0][0x238] ;  /* 0x00008e00ffa17624 */ /* 0x000fe200078e00ff */
[----:B------:R-:W-:Y:S01]  /*0830*/  IADD3 R78, R4, -0x1, RZ ;  /* 0xffffffff044e7810 */ /* 0x000fe20007ffe0ff */
[----:B------:R-:W-:Y:S01]  /*0840*/  IMAD.MOV.U32 R152, RZ, RZ, 0x6 ;  /* 0x00000006ff987424 */ /* 0x000fe200078e00ff */
[----:B------:R-:W-:Y:S01]  /*0850*/  SHF.R.S32.HI R7, RZ, 0x1f, R12 ;  /* 0x0000001fff077819 */ /* 0x000fe2000001140c */
[----:B------:R-:W-:Y:S01]  /*0860*/  IMAD.SHL.U32 R162, R161, 0x40, RZ ;  /* 0x00000040a1a27824 */ /* 0x000fe200078e00ff */
[-C--:B------:R-:W-:Y:S01]  /*0870*/  LEA.HI R34, R167, R167.reuse, RZ, 0x1 ;  /* 0x000000a7a7227211 */ /* 0x080fe200078f08ff */
[----:B------:R-:W-:Y:S01]  /*0880*/  IMAD.IADD R49, R150, 0x1, R8 ;  /* 0x0000000196317824 */ /* 0x000fe200078e0208 */
[----:B------:R-:W-:Y:S01]  /*0890*/  SHF.L.U64.HI R157, R161, R152, c[0x0][0x23c] ;  /* 0x00008f00a19d7619 */ /* 0x000fe20000010298 */
[----:B------:R-:W-:Y:S01]  /*08a0*/  IMAD.MOV.U32 R163, RZ, RZ, c[0x0][0x27c] ;  /* 0x00009f00ffa37624 */ /* 0x000fe200078e00ff */
[----:B------:R-:W-:Y:S01]  /*08b0*/  SHF.R.S32.HI R6, RZ, 0x1f, R78 ;  /* 0x0000001fff067819 */ /* 0x000fe2000001144e */
[----:B------:R-:W-:Y:S01]  /*08c0*/  IMAD.MOV.U32 R156, RZ, RZ, 0x5 ;  /* 0x00000005ff9c7424 */ /* 0x000fe200078e00ff */
[----:B------:R-:W-:Y:S01]  /*08d0*/  SHF.R.S32.HI R92, RZ, 0x1, R34 ;  /* 0x00000001ff5c7819 */ /* 0x000fe20000011422 */
[----:B------:R-:W-:Y:S01]  /*08e0*/  IMAD R4, R157, R78, RZ ;  /* 0x0000004e9d047224 */ /* 0x000fe200078e02ff */
[----:B------:R-:W-:Y:S01]  /*08f0*/  SHF.R.S32.HI R140, RZ, 0x1f, R49 ;  /* 0x0000001fff8c7819 */ /* 0x000fe20000011431 */
[----:B------:R-:W-:Y:S01]  /*0900*/  IMAD.MOV.U32 R159, RZ, RZ, c[0x0][0x1e0] ;  /* 0x00007800ff9f7624 */ /* 0x000fe200078e00ff */
[----:B------:R-:W-:Y:S01]  /*0910*/  SEL R23, R17, RZ, !P3 ;  /* 0x000000ff11177207 */ /* 0x000fe20005800000 */
[----:B------:R-:W-:Y:S01]  /*0920*/  IMAD R16, R6, R162, R4 ;  /* 0x000000a206107224 */ /* 0x000fe200078e0204 */
[-C--:B------:R-:W-:Y:S01]  /*0930*/  LEA.HI R6, R10, R167.reuse, RZ, 0x3 ;  /* 0x000000a70a067211 */ /* 0x080fe200078f18ff */
[----:B------:R-:W-:Y:S01]  /*0940*/  IMAD R8, R140, c[0x0][0x1e0], RZ ;  /* 0x000078008c087a24 */ /* 0x000fe200078e02ff */
[----:B------:R-:W-:Y:S01]  /*0950*/  LOP3.LUT R34, R34, 0xfffffffe, RZ, 0xc0, !PT ;  /* 0xfffffffe22227812 */ /* 0x000fe200078ec0ff */
[----:B------:R-:W-:Y:S01]  /*0960*/  IMAD.WIDE.U32 R146, R92, c[0x0][0x1e0], RZ ;  /* 0x000078005c927a25 */ /* 0x000fe200078e00ff */
[----:B------:R-:W-:Y:S01]  /*0970*/  SHF.R.S32.HI R13, RZ, 0x3, R6 ;  /* 0x00000003ff0d7819 */ /* 0x000fe20000011406 */
[----:B------:R-:W-:Y:S01]  /*0980*/  ULDC.U8 UR4, c[0x0][0x298] ;  /* 0x0000a60000047ab9 */ /* 0x000fe20000000000 */
[----:B-1----:R-:W-:Y:S01]  /*0990*/  LEA.HI R2, R10, R167, RZ, 0x2 ;  /* 0x000000a70a027211 */ /* 0x002fe200078f10ff */
[----:B------:R-:W-:Y:S01]  /*09a0*/  IMAD.IADD R34, R167, 0x1, -R34 ;  /* 0x00000001a7227824 */ /* 0x000fe200078e0a22 */
[----:B------:R-:W-:Y:S01]  /*09b0*/  SHF.R.S32.HI R50, RZ, 0x1f, R92 ;  /* 0x0000001fff327819 */ /* 0x000fe2000001145c */
[----:B------:R-:W-:Y:S01]  /*09c0*/  IMAD.MOV.U32 R160, RZ, RZ, c[0x0][0x280] ;  /* 0x0000a000ffa07624 */ /* 0x000fe200078e00ff */
[--C-:B------:R-:W-:Y:S01]  /*09d0*/  SHF.R.S32.HI R9, RZ, 0x2, R2.reuse ;  /* 0x00000002ff097819 */ /* 0x100fe20000011402 */
[C---:B------:R-:W-:Y:S01]  /*09e0*/  IMAD.SHL.U32 R26, R34.reuse, 0x8, RZ ;  /* 0x00000008221a7824 */ /* 0x040fe200078e00ff */
[----:B------:R-:W-:Y:S01]  /*09f0*/  SHF.R.S32.HI R0, RZ, 0x1f, R2 ;  /* 0x0000001fff007819 */ /* 0x000fe20000011402 */
[----:B------:R-:W-:Y:S01]  /*0a00*/  IMAD.SHL.U32 R34, R34, 0x4, RZ ;  /* 0x0000000422227824 */ /* 0x000fe200078e00ff */
[C---:B------:R-:W-:Y:S01]  /*0a10*/  IADD3 R143, P0, R9.reuse, R12, RZ ;  /* 0x0000000c098f7210 */ /* 0x040fe20007f1e0ff */
[----:B------:R-:W-:Y:S01]  /*0a20*/  IMAD.IADD R142, R96, 0x1, -R9 ;  /* 0x00000001608e7824 */ /* 0x000fe200078e0a09 */
[----:B------:R-:W-:Y:S01]  /*0a30*/  LEA.HI R0, R0, R9, RZ, 0x2 ;  /* 0x0000000900007211 */ /* 0x000fe200078f10ff */
[----:B------:R-:W-:Y:S01]  /*0a40*/  IMAD.MOV.U32 R158, RZ, RZ, c[0x0][0x290] ;  /* 0x0000a400ff9e7624 */ /* 0x000fe200078e00ff */
[----:B------:R-:W-:-:S02]  /*0a50*/  LEA.HI.X.SX32 R145, R9, R7, 0x1, P0 ;  /* 0x0000000709917211 */ /* 0x000fc400000f0eff */
[----:B------:R-:W-:Y:S01]  /*0a60*/  LOP3.LUT R3, R0, 0xfffffffc, RZ, 0xc0, !PT ;  /* 0xfffffffc00037812 */ /* 0x000fe200078ec0ff */
[----:B------:R-:W-:Y:S01]  /*0a70*/  IMAD R0, R78, -0x40, R142 ;  /* 0xffffffc04e007824 */ /* 0x000fe200078e028e */
[----:B------:R-:W-:Y:S02]  /*0a80*/  LEA.HI R5, R2, R9, RZ, 0x1 ;  /* 0x0000000902057211 */ /* 0x000fe400078f08ff */
[-C--:B------:R-:W-:Y:S01]  /*0a90*/  LEA.HI R7, R10, R167.reuse, RZ, 0x4 ;  /* 0x000000a70a077211 */ /* 0x080fe200078f20ff */
[----:B------:R-:W-:Y:S01]  /*0aa0*/  IMAD.IADD R40, R9, 0x1, -R3 ;  /* 0x0000000109287824 */ /* 0x000fe200078e0a03 */
[C---:B------:R-:W-:Y:S02]  /*0ab0*/  ISETP.GE.AND P1, PT, R0.reuse, 0x1, PT ;  /* 0x000000010000780c */ /* 0x040fe40003f26270 */
[----:B------:R-:W-:Y:S02]  /*0ac0*/  ISETP.GT.AND P0, PT, R0, 0x20, PT ;  /* 0x000000200000780c */ /* 0x000fe40003f04270 */
[----:B------:R-:W-:-:S02]  /*0ad0*/  LEA.HI R3, R10, R167, RZ, 0x5 ;  /* 0x000000a70a037211 */ /* 0x000fc400078f28ff */
[----:B------:R-:W-:Y:S01]  /*0ae0*/  LOP3.LUT R0, R2, 0x1ffffffc, RZ, 0xc0, !PT ;  /* 0x1ffffffc02007812 */ /* 0x000fe200078ec0ff */
[----:B------:R-:W-:Y:S01]  /*0af0*/  IMAD.SHL.U32 R2, R7, 0x10, RZ ;  /* 0x0000001007027824 */ /* 0x000fe200078e00ff */
[----:B------:R-:W-:Y:S01]  /*0b00*/  LOP3.LUT R5, R5, 0x7fffffe, RZ, 0xc0, !PT ;  /* 0x07fffffe05057812 */ /* 0x000fe200078ec0ff */
[----:B------:R-:W-:Y:S01]  /*0b10*/  IMAD.SHL.U32 R12, R3, 0x8, RZ ;  /* 0x00000008030c7824 */ /* 0x000fe200078e00ff */
[----:B------:R-:W-:Y:S01]  /*0b20*/  LEA.HI R3, R92, R92, RZ, 0x1 ;  /* 0x0000005c5c037211 */ /* 0x000fe200078f08ff */
[----:B------:R-:W-:Y:S01]  /*0b30*/  IMAD.IADD R0, R167, 0x1, -R0 ;  /* 0x00000001a7007824 */ /* 0x000fe200078e0a00 */
[----:B------:R-:W-:Y:S01]  /*0b40*/  LOP3.LUT R10, R2, 0xffffff00, RZ, 0xc0, !PT ;  /* 0xffffff00020a7812 */ /* 0x000fe200078ec0ff */
[----:B------:R-:W-:Y:S01]  /*0b50*/  IMAD.IADD R14, R9, 0x1, -R5 ;  /* 0x00000001090e7824 */ /* 0x000fe200078e0a05 */
[----:B------:R-:W-:Y:S01]  /*0b60*/  LOP3.LUT R3, R3, 0x7fffffe, RZ, 0xc0, !PT ;  /* 0x07fffffe03037812 */ /* 0x000fe200078ec0ff */
[----:B------:R-:W-:Y:S01]  /*0b70*/  IMAD.SHL.U32 R6, R0, 0x8, RZ ;  /* 0x0000000800067824 */ /* 0x000fe200078e00ff */
[C---:B------:R-:W-:Y:S01]  /*0b80*/  IADD3 R37, R34.reuse, 0x10, RZ ;  /* 0x0000001022257810 */ /* 0x040fe20007ffe0ff */
[----:B------:R-:W-:Y:S01]  /*0b90*/  IMAD R9, R49, c[0x0][0x1e4], R8 ;  /* 0x0000790031097a24 */ /* 0x000fe200078e0208 */
[----:B------:R-:W-:Y:S01]  /*0ba0*/  IADD3 R36, R34, 0x20, RZ ;  /* 0x0000002022247810 */ /* 0x000fe20007ffe0ff */
[----:B------:R-:W-:Y:S01]  /*0bb0*/  IMAD.IADD R8, R92, 0x1, -R3 ;  /* 0x000000015c087824 */ /* 0x000fe200078e0a03 */
[----:B------:R-:W-:Y:S01]  /*0bc0*/  SHF.R.S32.HI R7, RZ, 0x1f, R6 ;  /* 0x0000001fff077819 */ /* 0x000fe20000011406 */
[----:B------:R-:W-:Y:S01]  /*0bd0*/  IMAD R0, R145, c[0x0][0x238], RZ ;  /* 0x00008e0091007a24 */ /* 0x000fe200078e02ff */
[----:B------:R-:W-:Y:S01]  /*0be0*/  SHF.R.S32.HI R27, RZ, 0x1f, R26 ;  /* 0x0000001fff1b7819 */ /* 0x000fe2000001141a */
[----:B------:R-:W-:Y:S01]  /*0bf0*/  IMAD.WIDE.U32 R4, R49, c[0x0][0x1e0], RZ ;  /* 0x0000780031047a25 */ /* 0x000fe200078e00ff */
[----:B------:R-:W-:-:S02]  /*0c00*/  SHF.R.S32.HI R35, RZ, 0x1f, R34 ;  /* 0x0000001fff237819 */ /* 0x000fc40000011422 */
[----:B------:R-:W-:Y:S01]  /*0c10*/  SHF.L.U64.HI R156, R161, R156, c[0x0][0x23c] ;  /* 0x00008f00a19c7619 */ /* 0x000fe2000001029c */
[----:B------:R-:W-:Y:S01]  /*0c20*/  IMAD R20, R8, 0x20, R10 ;  /* 0x0000002008147824 */ /* 0x000fe200078e020a */
[-C--:B------:R-:W-:Y:S01]  /*0c30*/  SHF.L.U64.HI R154, R159, R152.reuse, c[0x0][0x1e4] ;  /* 0x000079009f9a7619 */ /* 0x080fe20000010298 */
[C---:B------:R-:W-:Y:S01]  /*0c40*/  IMAD R0, R143.reuse, c[0x0][0x23c], R0 ;  /* 0x00008f008f007a24 */ /* 0x040fe200078e0200 */
[-C--:B------:R-:W-:Y:S01]  /*0c50*/  SHF.L.U64.HI R151, R160, R152.reuse, c[0x0][0x284] ;  /* 0x0000a100a0977619 */ /* 0x080fe20000010298 */
[----:B------:R-:W-:Y:S01]  /*0c60*/  IMAD.WIDE.U32 R2, R143, c[0x0][0x238], R6 ;  /* 0x00008e008f027a25 */ /* 0x000fe200078e0006 */
[----:B------:R-:W-:Y:S02]  /*0c70*/  SHF.L.U64.HI R152, R158, R152, c[0x0][0x294] ;  /* 0x0000a5009e987619 */ /* 0x000fe40000010298 */
[----:B------:R-:W-:Y:S01]  /*0c80*/  ISETP.NE.AND P6, PT, RZ, UR4, PT ;  /* 0x00000004ff007c0c */ /* 0x000fe2000bfc5270 */
[----:B------:R-:W-:Y:S01]  /*0c90*/  IMAD.SHL.U32 R8, R13, 0x40, RZ ;  /* 0x000000400d087824 */ /* 0x000fe200078e00ff */
[----:B------:R-:W-:Y:S01]  /*0ca0*/  IADD3 R95, R26, 0x30, RZ ;  /* 0x000000301a5f7810 */ /* 0x000fe20007ffe0ff */
[----:B------:R-:W-:Y:S01]  /*0cb0*/  IMAD.IADD R11, R5, 0x1, R9 ;  /* 0x00000001050b7824 */ /* 0x000fe200078e0209 */
[----:B------:R-:W-:Y:S01]  /*0cc0*/  LOP3.LUT R5, R12, 0xffffff00, RZ, 0xc0, !PT ;  /* 0xffffff000c057812 */ /* 0x000fe200078ec0ff */
[----:B------:R-:W-:Y:S01]  /*0cd0*/  IMAD.IADD R3, R3, 0x1, R0 ;  /* 0x0000000103037824 */ /* 0x000fe200078e0200 */
[----:B------:R-:W-:Y:S01]  /*0ce0*/  LOP3.LUT R0, R8, 0xc0, RZ, 0xc0, !PT ;  /* 0x000000c008007812 */ /* 0x000fe200078ec0ff */
[----:B------:R-:W-:Y:S01]  /*0cf0*/  IMAD.MOV.U32 R10, RZ, RZ, R4 ;  /* 0x000000ffff0a7224 */ /* 0x000fe200078e0004 */
[----:B------:R-:W-:Y:S01]  /*0d00*/  IADD3 R94, R26, 0x40, RZ ;  /* 0x000000401a5e7810 */ /* 0x000fe20007ffe0ff */
[----:B------:R-:W-:Y:S01]  /*0d10*/  IMAD R13, R14, 0x20, R5 ;  /* 0x000000200e0d7824 */ /* 0x000fe200078e0205 */
[----:B------:R-:W-:Y:S01]  /*0d20*/  LOP3.LUT R9, R0, 0x18, R6, 0xf8, !PT ;  /* 0x0000001800097812 */ /* 0x000fe200078ef806 */
[----:B------:R-:W-:Y:S01]  /*0d30*/  IMAD R4, R171, c[0x0][0x240], RZ ;  /* 0x00009000ab047a24 */ /* 0x000fe200078e02ff */
[----:B------:R-:W-:Y:S01]  /*0d40*/  SHF.R.U32.HI R5, RZ, 0x3, R0 ;  /* 0x00000003ff057819 */ /* 0x000fe20000011600 */
[----:B------:R-:W-:Y:S01]  /*0d50*/  IMAD.WIDE.U32 R2, R51, c[0x0][0x240], R2 ;  /* 0x0000900033027a25 */ /* 0x000fe200078e0002 */
[----:B------:R-:W-:-:S02]  /*0d60*/  SHF.R.S32.HI R0, RZ, 0x1f, R17 ;  /* 0x0000001fff007819 */ /* 0x000fc40000011411 */
[----:B------:R-:W-:Y:S01]  /*0d70*/  LOP3.LUT R12, R9, R5, RZ, 0x3c, !PT ;  /* 0x00000005090c7212 */ /* 0x000fe200078e3cff */
[----:B------:R-:W-:Y:S01]  /*0d80*/  IMAD R8, R51, c[0x0][0x244], R4 ;  /* 0x0000910033087a24 */ /* 0x000fe200078e0204 */
[----:B------:R-:W-:Y:S01]  /*0d90*/  SEL R24, R0, RZ, !P3 ;  /* 0x000000ff00187207 */ /* 0x000fe20005800000 */
[----:B------:R-:W-:Y:S01]  /*0da0*/  IMAD.IADD R29, R34, 0x1, R37 ;  /* 0x00000001221d7824 */ /* 0x000fe200078e0225 */
[----:B------:R-:W-:Y:S01]  /*0db0*/  IADD3 R4, R6, 0x20, RZ ;  /* 0x0000002006047810 */ /* 0x000fe20007ffe0ff */
[----:B------:R-:W-:Y:S01]  /*0dc0*/  IMAD.IADD R3, R3, 0x1, R8 ;  /* 0x0000000103037824 */ /* 0x000fe200078e0208 */
[----:B------:R-:W-:Y:S01]  /*0dd0*/  IADD3 R93, R26, 0x50, RZ ;  /* 0x000000501a5d7810 */ /* 0x000fe20007ffe0ff */
[----:B------:R-:W-:Y:S01]  /*0de0*/  IMAD R8, R24, c[0x0][0x248], RZ ;  /* 0x0000920018087a24 */ /* 0x000fe200078e02ff */
[----:B------:R-:W-:Y:S01]  /*0df0*/  ISETP.GE.AND P4, PT, R4, c[0x0][0x1d4], PT ;  /* 0x0000750004007a0c */ /* 0x000fe20003f86270 */
[----:B------:R-:W-:-:S04]  /*0e00*/  IMAD.WIDE.U32 R116, R23, c[0x0][0x248], R2 ;  /* 0x0000920017747a25 */ /* 0x000fc800078e0002 */
[----:B------:R-:W-:Y:S02]  /*0e10*/  IMAD.MOV.U32 R104, RZ, RZ, R116 ;  /* 0x000000ffff687224 */ /* 0x000fe400078e0074 */
[----:B------:R-:W-:Y:S02]  /*0e20*/  IMAD.SHL.U32 R3, R163, 0x2, RZ ;  /* 0x00000002a3037824 */ /* 0x000fe400078e00ff */
[----:B------:R-:W-:Y:S02]  /*0e30*/  IMAD.IADD R85, R13, 0x1, R12 ;  /* 0x000000010d557824 */ /* 0x000fe400078e020c */
[----:B------:R-:W-:Y:S01]  /*0e40*/  IMAD R12, R171, c[0x0][0x1e8], RZ ;  /* 0x00007a00ab0c7a24 */ /* 0x000fe200078e02ff */
[----:B------:R-:W-:Y:S01]  /*0e50*/  IADD3 R21, -R3, c[0x0][0x1d4], RZ ;  /* 0x0000750003157a10 */ /* 0x000fe20007ffe1ff */
[----:B------:R-:W-:Y:S02]  /*0e60*/  IMAD.IADD R28, R34, 0x1, R36 ;  /* 0x00000001221c7824 */ /* 0x000fe400078e0224 */
[----:B------:R-:W-:-:S02]  /*0e70*/  IMAD R12, R51, c[0x0][0x1ec], R12 ;  /* 0x00007b00330c7a24 */ /* 0x000fc400078e020c */
[----:B------:R-:W-:Y:S02]  /*0e80*/  IMAD.SHL.U32 R85, R85, 0x2, RZ ;  /* 0x0000000255557824 */ /* 0x000fe400078e00ff */
[----:B------:R-:W-:Y:S02]  /*0e90*/  IMAD.SHL.U32 R161, R161, 0x20, RZ ;  /* 0x00000020a1a17824 */ /* 0x000fe400078e00ff */
[----:B------:R-:W-:Y:S02]  /*0ea0*/  IMAD.SHL.U32 R159, R159, 0x40, RZ ;  /* 0x000000409f9f7824 */ /* 0x000fe400078e00ff */
[----:B------:R-:W-:Y:S02]  /*0eb0*/  IMAD.SHL.U32 R160, R160, 0x40, RZ ;  /* 0x00000040a0a07824 */ /* 0x000fe400078e00ff */
[----:B------:R-:W-:Y:S01]  /*0ec0*/  IMAD.SHL.U32 R158, R158, 0x40, RZ ;  /* 0x000000409e9e7824 */ /* 0x000fe200078e00ff */
[----:B--2---:R-:W-:Y:S01]  /*0ed0*/  @P2 SHF.R.S32.HI R5, RZ, 0x1f, R15 ;  /* 0x0000001fff052819 */ /* 0x004fe2000001140f */
[----:B------:R-:W-:-:S02]  /*0ee0*/  @!P2 IMAD.MOV.U32 R5, RZ, RZ, R0 ;  /* 0x000000ffff05a224 */ /* 0x000fc400078e0000 */
[----:B------:R-:W-:Y:S02]  /*0ef0*/  IMAD R0, R23, c[0x0][0x24c], R8 ;  /* 0x0000930017007a24 */ /* 0x000fe400078e0208 */
[----:B------:R-:W-:Y:S01]  /*0f00*/  @P2 IMAD.MOV.U32 R4, RZ, RZ, R15 ;  /* 0x000000ffff042224 */ /* 0x000fe200078e000f */
[----:B------:R-:W-:Y:S01]  /*0f10*/  SEL R47, R5, RZ, !P5 ;  /* 0x000000ff052f7207 */ /* 0x000fe20006800000 */
[----:B------:R-:W-:Y:S01]  /*0f20*/  IMAD.IADD R105, R117, 0x1, R0 ;  /* 0x0000000175697824 */ /* 0x000fe200078e0200 */
[----:B------:R-:W-:Y:S01]  /*0f30*/  IADD3 R0, R6, 0x40, RZ ;  /* 0x0000004006007810 */ /* 0x000fe20007ffe0ff */
[----:B------:R-:W-:Y:S01]  /*0f40*/  @!P2 IMAD.MOV.U32 R4, RZ, RZ, R17 ;  /* 0x000000ffff04a224 */ /* 0x000fe200078e0011 */
[----:B------:R-:W-:Y:S01]  /*0f50*/  ISETP.GE.AND P2, PT, R163, 0x1, PT ;  /* 0x00000001a300780c */ /* 0x000fe20003f46270 */
[----:B------:R-:W-:Y:S01]  /*0f60*/  IMAD.WIDE.U32 R18, R78, R162, R104 ;  /* 0x000000a24e127225 */ /* 0x000fe200078e0068 */
[----:B------:R-:W-:Y:S02]  /*0f70*/  ISETP.GE.AND P2, PT, R26, c[0x0][0x27c], PT ;  /* 0x00009f001a007a0c */ /* 0x000fe40003f46270 */
[----:B------:R-:W-:Y:S01]  /*0f80*/  SEL R48, R4, RZ, !P5 ;  /* 0x000000ff04307207 */ /* 0x000fe20006800000 */
[----:B------:R-:W-:Y:S01]  /*0f90*/  IMAD.IADD R41, R19, 0x1, R16 ;  /* 0x0000000113297824 */ /* 0x000fe200078e0210 */
[----:B------:R-:W-:Y:S01]  /*0fa0*/  @P1 LEA R14, P3, R18, c[0x0][0x220], 0x1 ;  /* 0x00008800120e1a11 */ /* 0x000fe200078608ff */
[----:B------:R-:W-:Y:S01]  /*0fb0*/  IMAD.WIDE.U32 R4, R51, c[0x0][0x1e8], R10 ;  /* 0x00007a0033047a25 */ /* 0x000fe200078e000a */
[----:B------:R-:W-:-:S02]  /*0fc0*/  SEL R2, RZ, c[0x0][0x27c], !P2 ;  /* 0x00009f00ff027a07 */ /* 0x000fc40005000000 */
[----:B------:R-:W-:Y:S01]  /*0fd0*/  @P1 LEA.HI.X R15, R18, c[0x0][0x224], R41, 0x1, P3 ;  /* 0x00008900120f1a11 */ /* 0x000fe200018f0c29 */
[----:B------:R-:W-:Y:S01]  /*0fe0*/  IMAD R16, R50, c[0x0][0x280], RZ ;  /* 0x0000a00032107a24 */ /* 0x000fe200078e02ff */
[----:B------:R-:W-:Y:S01]  /*0ff0*/  ISETP.GE.AND P3, PT, R0, c[0x0][0x1d4], PT ;  /* 0x0000750000007a0c */ /* 0x000fe20003f66270 */
[----:B------:R-:W-:Y:S01]  /*1000*/  IMAD.IADD R0, R26, 0x1, R2 ;  /* 0x000000011a007824 */ /* 0x000fe200078e0202 */
[----:B------:R-:W-:Y:S01]  /*1010*/  SEL R9, R3, R21, !P2 ;  /* 0x0000001503097207 */ /* 0x000fe20005000000 */
[----:B------:R-:W-:Y:S01]  /*1020*/  IMAD.IADD R89, R5, 0x1, R12 ;  /* 0x0000000105597824 */ /* 0x000fe200078e020c */
[----:B------:R-:W-:Y:S01]  /*1030*/  ISETP.GE.AND P2, PT, R29, c[0x0][0x27c], PT ;  /* 0x00009f001d007a0c */ /* 0x000fe20003f46270 */
[----:B------:R-:W-:Y:S01]  /*1040*/  IMAD.MOV.U32 R88, RZ, RZ, R4 ;  /* 0x000000ffff587224 */ /* 0x000fe200078e0004 */
[----:B------:R-:W-:Y:S01]  /*1050*/  SHF.R.S32.HI R8, RZ, 0x1f, R0 ;  /* 0x0000001fff087819 */ /* 0x000fe20000011400 */
[----:B------:R-:W-:Y:S01]  /*1060*/  IMAD.WIDE.U32 R4, R92, c[0x0][0x290], R26 ;  /* 0x0000a4005c047a25 */ /* 0x000fe200078e001a */
[----:B------:R-:W-:-:S02]  /*1070*/  SEL R38, RZ, c[0x0][0x27c], !P2 ;  /* 0x00009f00ff267a07 */ /* 0x000fc40005000000 */
[----:B------:R-:W-:Y:S01]  /*1080*/  SEL R22, R3, R21, !P2 ;  /* 0x0000001503167207 */ /* 0x000fe20005000000 */
[----:B------:R-:W-:Y:S01]  /*1090*/  IMAD R16, R92, c[0x0][0x284], R16 ;  /* 0x0000a1005c107a24 */ /* 0x000fe200078e0210 */
[----:B------:R-:W-:Y:S01]  /*10a0*/  SHF.R.S32.HI R10, RZ, 0x1f, R9 ;  /* 0x0000001fff0a7819 */ /* 0x000fe20000011409 */
[----:B------:R-:W-:Y:S01]  /*10b0*/  IMAD R19, R171, c[0x0][0x260], RZ ;  /* 0x00009800ab137a24 */ /* 0x000fe200078e02ff */
[CC--:B------:R-:W-:Y:S01]  /*10c0*/  LEA.HI R25, R8.reuse, R0.reuse, RZ, 0x3 ;  /* 0x0000000008197211 */ /* 0x0c0fe200078f18ff */
[----:B------:R-:W-:Y:S01]  /*10d0*/  IMAD.MOV.U32 R30, RZ, RZ, R4 ;  /* 0x000000ffff1e7224 */ /* 0x000fe200078e0004 */
[----:B------:R-:W-:Y:S01]  /*10e0*/  LEA.HI R39, R8, R0, RZ, 0x5 ;  /* 0x0000000008277211 */ /* 0x000fe200078f28ff */
[----:B------:R-:W-:Y:S01]  /*10f0*/  IMAD R0, R50, c[0x0][0x290], RZ ;  /* 0x0000a40032007a24 */ /* 0x000fe200078e02ff */
[----:B------:R-:W-:Y:S01]  /*1100*/  ISETP.GE.AND P2, PT, R28, c[0x0][0x27c], PT ;  /* 0x00009f001c007a0c */ /* 0x000fe20003f46270 */
[----:B------:R-:W-:Y:S01]  /*1110*/  IMAD R19, R51, c[0x0][0x264], R19 ;  /* 0x0000990033137a24 */ /* 0x000fe200078e0213 */
[----:B------:R-:W-:Y:S01]  /*1120*/  LEA.HI R46, R10, R9, RZ, 0x4 ;  /* 0x000000090a2e7211 */ /* 0x000fe200078f20ff */
[C---:B------:R-:W-:Y:S01]  /*1130*/  IMAD R0, R92.reuse, c[0x0][0x294], R0 ;  /* 0x0000a5005c007a24 */ /* 0x040fe200078e0200 */
[----:B------:R-:W-:Y:S01]  /*1140*/  SEL R21, R3, R21, !P2 ;  /* 0x0000001503157207 */ /* 0x000fe20005000000 */
[----:B------:R-:W-:Y:S01]  /*1150*/  IMAD.WIDE.U32 R10, R92, c[0x0][0x290], R34 ;  /* 0x0000a4005c0a7a25 */ /* 0x000fe200078e0022 */
[----:B------:R-:W-:-:S02]  /*1160*/  ISETP.GE.AND P5, PT, R6, c[0x0][0x1d4], PT ;  /* 0x0000750006007a0c */ /* 0x000fc40003fa6270 */
[----:B------:R-:W-:Y:S01]  /*1170*/  SHF.R.S32.HI R4, RZ, 0x1f, R21 ;  /* 0x0000001fff047819 */ /* 0x000fe20000011415 */
[----:B------:R-:W-:Y:S01]  /*1180*/  IMAD.WIDE.U32 R2, R92, c[0x0][0x280], R34 ;  /* 0x0000a0005c027a25 */ /* 0x000fe200078e0022 */
[----:B------:R-:W-:-:S03]  /*1190*/  LOP3.LUT R119, R25, 0xfffffff8, RZ, 0xc0, !PT ;  /* 0xfffffff819777812 */ /* 0x000fc600078ec0ff */
[----:B------:R-:W-:Y:S01]  /*11a0*/  IMAD.WIDE.U32 R8, R92, c[0x0][0x280], R26 ;  /* 0x0000a0005c087a25 */ /* 0x000fe200078e001a */
[----:B------:R-:W-:-:S03]  /*11b0*/  SHF.R.S32.HI R134, RZ, 0x1f, R119 ;  /* 0x0000001fff867819 */ /* 0x000fc60000011477 */
[----:B------:R-:W-:Y:S02]  /*11c0*/  IMAD.IADD R43, R11, 0x1, R0 ;  /* 0x000000010b2b7824 */ /* 0x000fe400078e0200 */
[----:B------:R-:W-:Y:S01]  /*11d0*/  IMAD.IADD R31, R0, 0x1, R5 ;  /* 0x00000001001f7824 */ /* 0x000fe200078e0205 */
[----:B------:R-:W-:Y:S01]  /*11e0*/  SHF.R.S32.HI R5, RZ, 0x1f, R22 ;  /* 0x0000001fff057819 */ /* 0x000fe20000011416 */
[----:B------:R-:W-:Y:S01]  /*11f0*/  IMAD.IADD R45, R3, 0x1, R16 ;  /* 0x00000001032d7824 */ /* 0x000fe200078e0210 */
[----:B------:R-:W-:Y:S01]  /*1200*/  @!PT LDS RZ, [RZ] ;  /* 0x00000000fffff984 */ /* 0x000fe20000000800 */
[----:B------:R-:W-:Y:S01]  /*1210*/  @!PT LDS RZ, [RZ] ;  /* 0x00000000fffff984 */ /* 0x000fe20000000800 */
[----:B------:R-:W-:Y:S01]  /*1220*/  @!PT LDS RZ, [RZ] ;  /* 0x00000000fffff984 */ /* 0x000fe20000000800 */
[----:B------:R1:W-:Y:S01]  /*1230*/  @P1 LDGSTS.E.BYPASS.LTC128B.128 [R85+0x3100], [R14.64], !P5 ;  /* 0x031000000e551fae */ /* 0x0003e2000e901d46 */
[----:B------:R-:W-:Y:S01]  /*1240*/  IMAD.MOV.U32 R44, RZ, RZ, R2 ;  /* 0x000000ffff2c7224 */ /* 0x000fe200078e0002 */
[----:B------:R-:W-:Y:S01]  /*1250*/  LEA.HI R22, R5, R22, RZ, 0x4 ;  /* 0x0000001605167211 */ /* 0x000fe200078f20ff */
[----:B------:R-:W-:Y:S01]  /*1260*/  IMAD R0, R24, c[0x0][0x268], RZ ;  /* 0x00009a0018007a24 */ /* 0x000fe200078e02ff */
[----:B------:R1:W-:Y:S01]  /*1270*/  @P1 LDGSTS.E.BYPASS.LTC128B.128 [R85+0x4100], [R14.64+0x40], !P4 ;  /* 0x041000400e551fae */ /* 0x0003e2000e101d46 */
[----:B------:R-:W-:-:S03]  /*1280*/  IMAD.WIDE.U32 R2, R51, c[0x0][0x260], R6 ;  /* 0x0000980033027a25 */ /* 0x000fc600078e0006 */
[----:B------:R1:W-:Y:S01]  /*1290*/  @P1 LDGSTS.E.BYPASS.LTC128B.128 [R85+0x5100], [R14.64+0x80], !P3 ;  /* 0x051000800e551fae */ /* 0x0003e2000d901d46 */
[----:B------:R-:W-:Y:S01]  /*12a0*/  IMAD.IADD R33, R16, 0x1, R9 ;  /* 0x0000000110217824 */ /* 0x000fe200078e0209 */
[----:B------:R-:W-:Y:S01]  /*12b0*/  LEA.HI R9, R4, R21, RZ, 0x4 ;  /* 0x0000001504097211 */ /* 0x000fe200078f20ff */
[----:B------:R-:W-:Y:S01]  /*12c0*/  IMAD R101, R23, c[0x0][0x26c], R0 ;  /* 0x00009b0017657a24 */ /* 0x000fe200078e0200 */
[----:B------:R-:W-:Y:S01]  /*12d0*/  SEL R0, RZ, c[0x0][0x27c], !P2 ;  /* 0x00009f00ff007a07 */ /* 0x000fe20005000000 */
[----:B------:R-:W-:Y:S01]  /*12e0*/  IMAD.IADD R4, R38, 0x1, R29 ;  /* 0x0000000126047824 */ /* 0x000fe200078e021d */
[----:B------:R-:W-:Y:S01]  /*12f0*/  LOP3.LUT P2, RZ, R40, 0x2, RZ, 0xc0, !PT ;  /* 0x0000000228ff7812 */ /* 0x000fe2000784c0ff */
[----:B------:R-:W-:Y:S01]  /*1300*/  IMAD.IADD R3, R3, 0x1, R19 ;  /* 0x0000000103037824 */ /* 0x000fe200078e0213 */
[----:B------:R-:W-:Y:S01]  /*1310*/  IADD3 R38, R34, 0x18, RZ ;  /* 0x0000001822267810 */ /* 0x000fe20007ffe0ff */
[----:B------:R-:W-:Y:S01]  /*1320*/  IMAD.SHL.U32 R6, R40, 0x40, RZ ;  /* 0x0000004028067824 */ /* 0x000fe200078e00ff */
[----:B------:R-:W-:Y:S01]  /*1330*/  SHF.R.S32.HI R5, RZ, 0x1f, R4 ;  /* 0x0000001fff057819 */ /* 0x000fe20000011404 */
[----:B------:R-:W-:Y:S01]  /*1340*/  IMAD.WIDE.U32 R98, R23, c[0x0][0x268], R2 ;  /* 0x00009a0017627a25 */ /* 0x000fe200078e0002 */
[----:B------:R-:W-:-:S02]  /*1350*/  IADD3 R40, R34, 0x28, RZ ;  /* 0x0000002822287810 */ /* 0x000fc40007ffe0ff */
[CC--:B------:R-:W-:Y:S01]  /*1360*/  LEA.HI R21, R5.reuse, R4.reuse, RZ, 0x3 ;  /* 0x0000000405157211 */ /* 0x0c0fe200078f18ff */
[----:B------:R-:W-:Y:S01]  /*1370*/  IMAD.IADD R3, R0, 0x1, R28 ;  /* 0x0000000100037824 */ /* 0x000fe200078e021c */
[----:B------:R-:W-:Y:S01]  /*1380*/  LEA.HI R5, R5, R4, RZ, 0x5 ;  /* 0x0000000405057211 */ /* 0x000fe200078f28ff */
[----:B------:R-:W-:Y:S01]  /*1390*/  IMAD.MOV.U32 R42, RZ, RZ, R10 ;  /* 0x000000ffff2a7224 */ /* 0x000fe200078e000a */
[----:B------:R-:W-:Y:S01]  /*13a0*/  LOP3.LUT R0, R6, 0xc0, RZ, 0xc0, !PT ;  /* 0x000000c006007812 */ /* 0x000fe200078ec0ff */
[----:B------:R-:W-:Y:S01]  /*13b0*/  IMAD.SHL.U32 R6, R39, 0x40, RZ ;  /* 0x0000004027067824 */ /* 0x000fe200078e00ff */
[----:B------:R-:W-:Y:S01]  /*13c0*/  SHF.R.S32.HI R4, RZ, 0x1f, R3 ;  /* 0x0000001fff047819 */ /* 0x000fe20000011403 */
[----:B------:R-:W-:Y:S01]  /*13d0*/  IMAD.MOV.U32 R32, RZ, RZ, R8 ;  /* 0x000000ffff207224 */ /* 0x000fe200078e0008 */
[----:B------:R-:W-:Y:S01]  /*13e0*/  SHF.R.U32.HI R2, RZ, 0x3, R0 ;  /* 0x00000003ff027819 */ /* 0x000fe20000011600 */
[----:B------:R-:W-:Y:S01]  /*13f0*/  IMAD R17, R171, c[0x0][0x210], RZ ;  /* 0x00008400ab117a24 */ /* 0x000fe200078e02ff */
[CC--:B------:R-:W-:Y:S01]  /*1400*/  LEA.HI R19, R4.reuse, R3.reuse, RZ, 0x3 ;  /* 0x0000000304137211 */ /* 0x0c0fe200078f18ff */
[----:B------:R-:W-:Y:S01]  /*1410*/  IMAD.WIDE.U32 R12, R51, c[0x0][0x210], R26 ;  /* 0x00008400330c7a25 */ /* 0x000fe200078e001a */
[----:B------:R-:W-:-:S02]  /*1420*/  LEA.HI R3, R4, R3, RZ, 0x5 ;  /* 0x0000000304037211 */ /* 0x000fc400078f28ff */
[C---:B------:R-:W-:Y:S01]  /*1430*/  LOP3.LUT R7, R0.reuse, 0x18, R25, 0xf8, !PT ;  /* 0x0000001800077812 */ /* 0x040fe200078ef819 */
[----:B------:R-:W-:Y:S01]  /*1440*/  IMAD.SHL.U32 R4, R5, 0x40, RZ ;  /* 0x0000004005047824 */ /* 0x000fe200078e00ff */
[----:B------:R-:W-:Y:S01]  /*1450*/  LOP3.LUT R5, R0, 0x18, R21, 0xf8, !PT ;  /* 0x0000001800057812 */ /* 0x000fe200078ef815 */
[----:B------:R-:W-:Y:S01]  /*1460*/  IMAD.SHL.U32 R3, R3, 0x40, RZ ;  /* 0x0000004003037824 */ /* 0x000fe200078e00ff */
[----:B------:R-:W-:Y:S01]  /*1470*/  LOP3.LUT R10, R6, 0x7ffff800, RZ, 0xc0, !PT ;  /* 0x7ffff800060a7812 */ /* 0x000fe200078ec0ff */
[----:B------:R-:W-:Y:S01]  /*1480*/  IMAD R17, R51, c[0x0][0x214], R17 ;  /* 0x0000850033117a24 */ /* 0x000fe200078e0211 */
[-C--:B------:R-:W-:Y:S01]  /*1490*/  LOP3.LUT R8, R7, R2.reuse, RZ, 0x3c, !PT ;  /* 0x0000000207087212 */ /* 0x080fe200078e3cff */
[----:B------:R-:W-:Y:S01]  /*14a0*/  IMAD.MOV.U32 R16, RZ, RZ, R12 ;  /* 0x000000ffff107224 */ /* 0x000fe200078e000c */
[----:B------:R-:W-:Y:S01]  /*14b0*/  LOP3.LUT R6, R0, 0x18, R19, 0xf8, !PT ;  /* 0x0000001800067812 */ /* 0x000fe200078ef813 */
[----:B------:R-:W-:Y:S01]  /*14c0*/  IMAD.IADD R17, R13, 0x1, R17 ;  /* 0x000000010d117824 */ /* 0x000fe200078e0211 */
[----:B------:R-:W-:Y:S01]  /*14d0*/  LOP3.LUT R7, R4, 0x7ffff800, RZ, 0xc0, !PT ;  /* 0x7ffff80004077812 */ /* 0x000fe200078ec0ff */
[----:B------:R-:W-:Y:S01]  /*14e0*/  IMAD.WIDE.U32 R88, R48, c[0x0][0x1f0], R88 ;  /* 0x00007c0030587a25 */ /* 0x000fe200078e0058 */
[----:B------:R-:W-:-:S02]  /*14f0*/  LOP3.LUT R5, R5, R2, RZ, 0x3c, !PT ;  /* 0x0000000205057212 */ /* 0x000fc400078e3cff */
[----:B------:R-:W-:Y:S01]  /*1500*/  LOP3.LUT R4, R3, 0x7ffff800, RZ, 0xc0, !PT ;  /* 0x7ffff80003047812 */ /* 0x000fe200078ec0ff */
[----:B------:R-:W-:Y:S01]  /*1510*/  IMAD.WIDE.U32 R114, R48, c[0x0][0x218], R16 ;  /* 0x0000860030727a25 */ /* 0x000fe200078e0010 */
[----:B------:R-:W-:Y:S02]  /*1520*/  LOP3.LUT R3, R6, R2, RZ, 0x3c, !PT ;  /* 0x0000000206037212 */ /* 0x000fe400078e3cff */
[----:B------:R-:W-:Y:S01]  /*1530*/  IADD3 R130, R5, R7, R20 ;  /* 0x0000000705827210 */ /* 0x000fe20007ffe014 */
[----:B-----5:R-:W-:Y:S01]  /*1540*/  IMAD.WIDE.U32 R112, R149, c[0x0][0x280], R44 ;  /* 0x0000a00095707a25 */ /* 0x020fe200078e002c */
[----:B------:R-:W-:Y:S02]  /*1550*/  SHF.R.S32.HI R5, RZ, 0x4, R46 ;  /* 0x00000004ff057819 */ /* 0x000fe4000001142e */
[----:B------:R-:W-:Y:S01]  /*1560*/  IADD3 R129, R3, R4, R20 ;  /* 0x0000000403817210 */ /* 0x000fe20007ffe014 */
[----:B------:R-:W-:Y:S01]  /*1570*/  IMAD.WIDE.U32 R110, R149, c[0x0][0x280], R32 ;  /* 0x0000a000956e7a25 */ /* 0x000fe200078e0020 */
[----:B------:R-:W-:-:S02]  /*1580*/  SHF.R.S32.HI R4, RZ, 0x4, R22 ;  /* 0x00000004ff047819 */ /* 0x000fc40000011416 */
[----:B------:R-:W-:Y:S01]  /*1590*/  LEA.HI.SX32 R5, R25, R5, 0x1d ;  /* 0x0000000519057211 */ /* 0x000fe200078feaff */
[----:B------:R-:W-:Y:S01]  /*15a0*/  IMAD.WIDE.U32 R108, R149, c[0x0][0x290], R42 ;  /* 0x0000a400956c7a25 */ /* 0x000fe200078e002a */
[----:B------:R-:W-:Y:S02]  /*15b0*/  SHF.R.S32.HI R3, RZ, 0x4, R9 ;  /* 0x00000004ff037819 */ /* 0x000fe40000011409 */
[----:B------:R-:W-:Y:S01]  /*15c0*/  LEA.HI.SX32 R4, R21, R4, 0x1d ;  /* 0x0000000415047211 */ /* 0x000fe200078feaff */
[----:B------:R-:W-:Y:S01]  /*15d0*/  IMAD.SHL.U32 R100, R5, 0x8, RZ ;  /* 0x0000000805647824 */ /* 0x000fe200078e00ff */
[----:B------:R-:W-:Y:S01]  /*15e0*/  SHF.R.S32.HI R6, RZ, 0x1f, R5 ;  /* 0x0000001fff067819 */ /* 0x000fe20000011405 */
[----:B------:R-:W-:Y:S01]  /*15f0*/  IMAD.WIDE.U32 R106, R149, c[0x0][0x290], R30 ;  /* 0x0000a400956a7a25 */ /* 0x000fe200078e001e */
[----:B------:R-:W-:Y:S02]  /*1600*/  LEA.HI.SX32 R3, R19, R3, 0x1d ;  /* 0x0000000313037211 */ /* 0x000fe400078feaff */
[----:B------:R-:W-:Y:S01]  /*1610*/  LEA.HI R11, R6, R5, RZ, 0x2 ;  /* 0x00000005060b7211 */ /* 0x000fe200078f10ff */
[----:B------:R-:W-:Y:S01]  /*1620*/  IMAD.SHL.U32 R97, R4, 0x8, RZ ;  /* 0x0000000804617824 */ /* 0x000fe200078e00ff */
[----:B------:R-:W-:Y:S01]  /*1630*/  SHF.R.S32.HI R6, RZ, 0x1f, R3 ;  /* 0x0000001fff067819 */ /* 0x000fe20000011403 */
[----:B------:R-:W-:Y:S01]  /*1640*/  IMAD.SHL.U32 R102, R3, 0x8, RZ ;  /* 0x0000000803667824 */ /* 0x000fe200078e00ff */
[----:B------:R-:W-:Y:S01]  /*1650*/  SHF.R.S32.HI R7, RZ, 0x1f, R4 ;  /* 0x0000001fff077819 */ /* 0x000fe20000011404 */
[----:B------:R-:W-:Y:S01]  /*1660*/  IMAD.IADD R101, R99, 0x1, R101 ;  /* 0x0000000163657824 */ /* 0x000fe200078e0265 */
[----:B------:R-:W-:Y:S01]  /*1670*/  LEA.HI R6, R6, R3, RZ, 0x2 ;  /* 0x0000000306067211 */ /* 0x000fe200078f10ff */
[----:B------:R-:W-:Y:S01]  /*1680*/  IMAD.SHL.U32 R130, R130, 0x2, RZ ;  /* 0x0000000282827824 */ /* 0x000fe200078e00ff */
[----:B------:R-:W-:Y:S01]  /*1690*/  IADD3 R131, R8, R10, R20 ;  /* 0x0000000a08837210 */ /* 0x000fe20007ffe014 */
[----:B------:R-:W-:Y:S01]  /*16a0*/  IMAD.SHL.U32 R129, R129, 0x2, RZ ;  /* 0x0000000281817824 */ /* 0x000fe200078e00ff */
[----:B------:R-:W-:Y:S01]  /*16b0*/  LEA.HI R7, R7, R4, RZ, 0x2 ;  /* 0x0000000407077211 */ /* 0x000fe200078f10ff */
[----:B------:R-:W-:Y:S01]  /*16c0*/  IMAD.SHL.U32 R6, R6, 0x200, RZ ;  /* 0x0000020006067824 */ /* 0x000fe200078e00ff */
[----:B------:R-:W-:Y:S01]  /*16d0*/  LOP3.LUT R3, R0, 0x18, R97, 0xf8, !PT ;  /* 0x0000001800037812 */ /* 0x000fe200078ef861 */
[----:B------:R-:W-:Y:S01]  /*16e0*/  IMAD.SHL.U32 R131, R131, 0x2, RZ ;  /* 0x0000000283837824 */ /* 0x000fe200078e00ff */
[----:B------:R-:W-:-:S02]  /*16f0*/  @P0 IADD3 R8, P1, R161, R18, RZ ;  /* 0x00000012a1080210 */ /* 0x000fc40007f3e0ff */
[C---:B------:R-:W-:Y:S02]  /*1700*/  LOP3.LUT R4, R0.reuse, 0x8, R26, 0xf8, !PT ;  /* 0x0000000800047812 */ /* 0x040fe400078ef81a */
[C---:B------:R-:W-:Y:S02]  /*1710*/  LOP3.LUT R5, R0.reuse, 0x18, R100, 0xf8, !PT ;  /* 0x0000001800057812 */ /* 0x040fe400078ef864 */
[----:B------:R-:W-:Y:S02]  /*1720*/  LOP3.LUT R0, R0, 0x18, R102, 0xf8, !PT ;  /* 0x0000001800007812 */ /* 0x000fe400078ef866 */
[-C--:B------:R-:W-:Y:S01]  /*1730*/  LOP3.LUT R10, R3, R2.reuse, RZ, 0x3c, !PT ;  /* 0x00000002030a7212 */ /* 0x080fe200078e3cff */
[----:B------:R-:W-:Y:S01]  /*1740*/  IMAD.SHL.U32 R3, R11, 0x200, RZ ;  /* 0x000002000b037824 */ /* 0x000fe200078e00ff */
[-C--:B------:R-:W-:Y:S01]  /*1750*/  LOP3.LUT R12, R5, R2.reuse, RZ, 0x3c, !PT ;  /* 0x00000002050c7212 */ /* 0x080fe200078e3cff */
[----:B------:R-:W-:Y:S01]  /*1760*/  @P0 IMAD.X R5, R156, 0x1, R41, P1 ;  /* 0x000000019c050824 */ /* 0x000fe200008e0629 */
[----:B------:R-:W-:-:S02]  /*1770*/  LOP3.LUT R13, R4, R2, RZ, 0x3c, !PT ;  /* 0x00000002040d7212 */ /* 0x000fc400078e3cff */
[----:B------:R-:W-:Y:S01]  /*1780*/  LOP3.LUT R9, R0, R2, RZ, 0x3c, !PT ;  /* 0x0000000200097212 */ /* 0x000fe200078e3cff */
[----:B------:R-:W-:Y:S01]  /*1790*/  IMAD.SHL.U32 R0, R7, 0x200, RZ ;  /* 0x0000020007007824 */ /* 0x000fe200078e00ff */
[----:B------:R-:W-:Y:S01]  /*17a0*/  @P0 LEA R2, P1, R8, c[0x0][0x220], 0x1 ;  /* 0x0000880008020a11 */ /* 0x000fe200078208ff */
[----:B------:R-:W-:Y:S01]  /*17b0*/  IMAD.IADD R13, R20, 0x1, R13 ;  /* 0x00000001140d7824 */ /* 0x000fe200078e020d */
[----:B------:R-:W-:Y:S02]  /*17c0*/  LOP3.LUT R7, R3, 0x7ffff800, RZ, 0xc0, !PT ;  /* 0x7ffff80003077812 */ /* 0x000fe400078ec0ff */
[----:B------:R-:W-:Y:S02]  /*17d0*/  @P0 LEA.HI.X R3, R8, c[0x0][0x224], R5, 0x1, P1 ;  /* 0x0000890008030a11 */ /* 0x000fe400008f0c05 */
[----:B------:R-:W-:Y:S02]  /*17e0*/  LOP3.LUT R4, R0, 0x7ffff800, RZ, 0xc0, !PT ;  /* 0x7ffff80000047812 */ /* 0x000fe400078ec0ff */
[----:B------:R-:W-:Y:S01]  /*17f0*/  LOP3.LUT R0, R6, 0x7ffff800, RZ, 0xc0, !PT ;  /* 0x7ffff80006007812 */ /* 0x000fe200078ec0ff */
[----:B------:R2:W-:Y:S01]  /*1800*/  @P0 LDGSTS.E.BYPASS.LTC128B.128 [R85+0x3900], [R2.64], !P5 ;  /* 0x0390000002550fae */ /* 0x0005e2000e901d46 */
[----:B------:R-:W-:-:S02]  /*1810*/  IADD3 R10, R10, R4, R20 ;  /* 0x000000040a0a7210 */ /* 0x000fc40007ffe014 */
[--C-:B------:R-:W-:Y:S01]  /*1820*/  IADD3 R9, R9, R0, R20.reuse ;  /* 0x0000000009097210 */ /* 0x100fe20007ffe014 */
[----:B------:R2:W-:Y:S01]  /*1830*/  @P0 LDGSTS.E.BYPASS.LTC128B.128 [R85+0x4900], [R2.64+0x40], !P4 ;  /* 0x0490004002550fae */ /* 0x0005e2000e101d46 */
[----:B------:R-:W-:Y:S01]  /*1840*/  IMAD R0, R47, c[0x0][0x218], RZ ;  /* 0x000086002f007a24 */ /* 0x000fe200078e02ff */
[----:B------:R-:W-:Y:S01]  /*1850*/  IADD3 R7, R12, R7, R20 ;  /* 0x000000070c077210 */ /* 0x000fe20007ffe014 */
[----:B------:R-:W-:Y:S01]  /*1860*/  IMAD.SHL.U32 R122, R10, 0x2, RZ ;  /* 0x000000020a7a7824 */ /* 0x000fe200078e00ff */
[----:B------:R2:W-:Y:S01]  /*1870*/  @P0 LDGSTS.E.BYPASS.LTC128B.128 [R85+0x5900], [R2.64+0x80], !P3 ;  /* 0x0590008002550fae */ /* 0x0005e2000d901d46 */
[----:B------:R-:W-:Y:S01]  /*1880*/  IMAD R4, R48, c[0x0][0x21c], R0 ;  /* 0x0000870030047a24 */ /* 0x000fe200078e0200 */
[----:B------:R-:W-:Y:S01]  /*1890*/  SHF.R.S32.HI R0, RZ, 0x1f, R149 ;  /* 0x0000001fff007819 */ /* 0x000fe20000011495 */
[----:B------:R-:W-:Y:S01]  /*18a0*/  IMAD.SHL.U32 R123, R7, 0x2, RZ ;  /* 0x00000002077b7824 */ /* 0x000fe200078e00ff */
[----:B------:R-:W0:Y:S01]  /*18b0*/  LDGDEPBAR ;  /* 0x00000000000079af */ /* 0x000e220000000000 */
[----:B------:R-:W-:Y:S01]  /*18c0*/  IADD3 R141, P0, R49, R92, RZ ;  /* 0x0000005c318d7210 */ /* 0x000fe20007f1e0ff */
[----:B------:R-:W-:Y:S01]  /*18d0*/  IMAD.IADD R132, R115, 0x1, R4 ;  /* 0x0000000173847824 */ /* 0x000fe200078e0204 */
[----:B------:R-:W-:Y:S01]  /*18e0*/  LEA R86, R13, 0x100, 0x1 ;  /* 0x000001000d567811 */ /* 0x000fe200078e08ff */
[----:B------:R-:W-:Y:S01]  /*18f0*/  IMAD.SHL.U32 R121, R9, 0x2, RZ ;  /* 0x0000000209797824 */ /* 0x000fe200078e00ff */
[----:B------:R-:W-:Y:S01]  /*1900*/  LOP3.LUT R118, R21, 0xfffffff8, RZ, 0xc0, !PT ;  /* 0xfffffff815767812 */ /* 0x000fe200078ec0ff */
[----:B------:R-:W-:Y:S01]  /*1910*/  IMAD.X R140, R140, 0x1, R50, P0 ;  /* 0x000000018c8c7824 */ /* 0x000fe200000e0632 */
[----:B------:R-:W-:-:S02]  /*1920*/  IADD3 R139, P1, P0, R88, R146, R26 ;  /* 0x00000092588b7210 */ /* 0x000fc4000783e01a */
[----:B------:R-:W-:Y:S02]  /*1930*/  LOP3.LUT R103, R19, 0xfffffff8, RZ, 0xc0, !PT ;  /* 0xfffffff813677812 */ /* 0x000fe400078ec0ff */
[----:B------:R-:W-:Y:S02]  /*1940*/  IADD3 R87, R86, 0x20, RZ ;  /* 0x0000002056577810 */ /* 0x000fe40007ffe0ff */
[----:B------:R-:W-:Y:S02]  /*1950*/  IADD3 R39, R34, 0x8, RZ ;  /* 0x0000000822277810 */ /* 0x000fe40007ffe0ff */
[----:B------:R-:W-:Y:S02]  /*1960*/  SHF.R.S32.HI R126, RZ, 0x1f, R100 ;  /* 0x0000001fff7e7819 */ /* 0x000fe40000011464 */
[----:B------:R-:W-:Y:S02]  /*1970*/  SHF.R.S32.HI R128, RZ, 0x1f, R118 ;  /* 0x0000001fff807819 */ /* 0x000fe40000011476 */
[----:B------:R-:W-:-:S02]  /*1980*/  SHF.R.S32.HI R127, RZ, 0x1f, R103 ;  /* 0x0000001fff7f7819 */ /* 0x000fc40000011467 */
[----:B------:R-:W-:Y:S01]  /*1990*/  @P2 IADD3 R87, R86, -0x20, RZ ;  /* 0xffffffe056572810 */ /* 0x000fe20007ffe0ff */
[----:B--2---:R-:W-:Y:S01]  /*19a0*/  IMAD R2, R47, c[0x0][0x1f0], RZ ;  /* 0x00007c002f027a24 */ /* 0x004fe200078e02ff */
[----:B------:R-:W-:Y:S02]  /*19b0*/  SHF.R.S32.HI R125, RZ, 0x1f, R97 ;  /* 0x0000001fff7d7819 */ /* 0x000fe40000011461 */
[----:B------:R-:W-:Y:S01]  /*19c0*/  SHF.R.S32.HI R124, RZ, 0x1f, R102 ;  /* 0x0000001fff7c7819 */ /* 0x000fe20000011466 */
[----:B------:R-:W-:Y:S02]  /*19d0*/  IMAD R3, R48, c[0x0][0x1f4], R2 ;  /* 0x00007d0030037a24 */ /* 0x000fe400078e0202 */
[----:B------:R-:W-:Y:S02]  /*19e0*/  IMAD R2, R50, c[0x0][0x1e0], RZ ;  /* 0x0000780032027a24 */ /* 0x000fe400078e02ff */
[----:B------:R-:W-:Y:S02]  /*19f0*/  IMAD.IADD R90, R89, 0x1, R3 ;  /* 0x00000001595a7824 */ /* 0x000fe400078e0203 */
[----:B------:R-:W-:-:S04]  /*1a00*/  IMAD R2, R92, c[0x0][0x1e4], R2 ;  /* 0x000079005c027a24 */ /* 0x000fc800078e0202 */
[----:B------:R-:W-:Y:S02]  /*1a10*/  IMAD.IADD R120, R147, 0x1, R2 ;  /* 0x0000000193787824 */ /* 0x000fe400078e0202 */
[C---:B------:R-:W-:Y:S02]  /*1a20*/  IMAD R2, R0.reuse, c[0x0][0x280], RZ ;  /* 0x0000a00000027a24 */ /* 0x040fe400078e02ff */
[----:B------:R-:W-:Y:S01]  /*1a30*/  IMAD R0, R0, c[0x0][0x290], RZ ;  /* 0x0000a40000007a24 */ /* 0x000fe200078e02ff */
[----:B------:R-:W-:Y:S01]  /*1a40*/  IADD3.X R138, R90, R120, R27, P1, P0 ;  /* 0x000000785a8a7210 */ /* 0x000fe20000fe041b */
[C---:B------:R-:W-:Y:S02]  /*1a50*/  IMAD R2, R149.reuse, c[0x0][0x284], R2 ;  /* 0x0000a10095027a24 */ /* 0x040fe400078e0202 */
[----:B------:R-:W-:Y:S02]  /*1a60*/  IMAD R0, R149, c[0x0][0x294], R0 ;  /* 0x0000a50095007a24 */ /* 0x000fe400078e0200 */
[----:B------:R-:W-:-:S02]  /*1a70*/  IMAD.IADD R137, R113, 0x1, R2 ;  /* 0x0000000171897824 */ /* 0x000fc400078e0202 */
[----:B------:R-:W-:Y:S02]  /*1a80*/  IMAD.IADD R135, R2, 0x1, R111 ;  /* 0x0000000102877824 */ /* 0x000fe400078e026f */
[----:B------:R-:W-:Y:S02]  /*1a90*/  IMAD.IADD R136, R109, 0x1, R0 ;  /* 0x000000016d887824 */ /* 0x000fe400078e0200 */
[----:B------:R-:W-:Y:S01]  /*1aa0*/  IMAD.IADD R133, R0, 0x1, R107 ;  /* 0x0000000100857824 */ /* 0x000fe200078e026b */
[----:B-1----:R-:W-:Y:S06]  /*1ab0*/  BAR.SYNC.DEFER_BLOCKING 0x0 ;  /* 0x0000000000007b1d */ /* 0x002fec0000010000 */
.L_x_84:
[-C--:B------:R-:W-:Y:S01]  /*1ac0*/  IMAD R0, R154, R78.reuse, RZ ;  /* 0x0000004e9a007224 */ /* 0x080fe200078e02ff */
[----:B------:R-:W-:Y:S01]  /*1ad0*/  SHF.R.S32.HI R91, RZ, 0x1f, R78 ;  /* 0x0000001fff5b7819 */ /* 0x000fe2000001144e */
[----:B------:R-:W-:Y:S01]  /*1ae0*/  IMAD.WIDE.U32 R10, R159, R78, RZ ;  /* 0x0000004e9f0a7225 */ /* 0x000fe200078e00ff */
[----:B------:R-:W-:Y:S04]  /*1af0*/  DEPBAR.LE SB0, 0x0 ;  /* 0x000080000000791a */ /* 0x000fe80000000000 */
[----:B------:R-:W-:Y:S01]  /*1b00*/  BAR.SYNC.DEFER_BLOCKING 0x0 ;  /* 0x0000000000007b1d */ /* 0x000fe20000010000 */
[----:B------:R-:W-:Y:S01]  /*1b10*/  ISETP.GE.AND P2, PT, R163, 0x1, PT ;  /* 0x00000001a300780c */ /* 0x000fe20003f46270 */
[----:B-1----:R-:W-:Y:S01]  /*1b20*/  IMAD R2, R91, R159, R0 ;  /* 0x0000009f5b027224 */ /* 0x002fe200078e0200 */
[----:B------:R-:W-:Y:S03]  /*1b30*/  IADD3 R0, P1, R139, R10, RZ ;  /* 0x0000000a8b007210 */ /* 0x000fe60007f3e0ff */
[----:B------:R-:W-:Y:S01]  /*1b40*/  IMAD.IADD R16, R11, 0x1, R2 ;  /* 0x000000010b107824 */ /* 0x000fe200078e0202 */
[----:B------:R-:W-:Y:S03]  /*1b50*/  LEA R60, P0, R0, c[0x0][0x1c8], 0x1 ;  /* 0x00007200003c7a11 */ /* 0x000fe600078008ff */
[----:B------:R-:W-:Y:S05]  /*1b60*/  IMAD.X R2, R16, 0x1, R138, P1 ;  /* 0x0000000110027824 */ /* 0x000fea00008e068a */
[----:B------:R-:W-:Y:S01]  /*1b70*/  LEA.HI.X R61, R0, c[0x0][0x1cc], R2, 0x1, P0 ;  /* 0x00007300003d7a11 */ /* 0x000fe200000f0c02 */
[----:B------:R-:W-:Y:S01]  /*1b80*/  BSSY B1, `(.L_x_60) ;  /* 0x000036b000017945 */ /* 0x000fe20003800000 */
[----:B------:R-:W-:-:S05]  /*1b90*/  @!P2 BRA `(.L_x_61) ;  /* 0x000035300000a947 */ /* 0x000fca0003800000 */
[-C--:B------:R-:W-:Y:S02]  /*1ba0*/  IMAD R2, R151, R78.reuse, RZ ;  /* 0x0000004e97027224 */ /* 0x080fe400078e02ff */
[-C--:B------:R-:W-:Y:S02]  /*1bb0*/  IMAD R0, R152, R78.reuse, RZ ;  /* 0x0000004e98007224 */ /* 0x080fe400078e02ff */
[----:B------:R-:W-:Y:S02]  /*1bc0*/  IMAD R4, R78, -0x40, R96 ;  /* 0xffffffc04e047824 */ /* 0x000fe400078e0260 */
[-C--:B------:R-:W-:Y:S04]  /*1bd0*/  IMAD.WIDE.U32 R8, R160, R78.reuse, RZ ;  /* 0x0000004ea0087225 */ /* 0x080fe800078e00ff */
[----:B------:R-:W-:Y:S04]  /*1be0*/  IMAD.WIDE.U32 R24, R158, R78, RZ ;  /* 0x0000004e9e187225 */ /* 0x000fe800078e00ff */
[C---:B------:R-:W-:Y:S02]  /*1bf0*/  IMAD R3, R91.reuse, R160, R2 ;  /* 0x000000a05b037224 */ /* 0x040fe400078e0202 */
[----:B------:R-:W-:Y:S01]  /*1c00*/  IMAD R2, R91, R158, R0 ;  /* 0x0000009e5b027224 */ /* 0x000fe200078e0200 */
[----:B------:R-:W-:Y:S02]  /*1c10*/  IMNMX R0, R4, 0x40, PT ;  /* 0x0000004004007817 */ /* 0x000fe40003800200 */
[----:B------:R-:W-:Y:S02]  /*1c20*/  IADD3 R30, R9, R3, RZ ;  /* 0x00000003091e7210 */ /* 0x000fe40007ffe0ff */
[----:B------:R-:W-:Y:S01]  /*1c30*/  IADD3 R31, R25, R2, RZ ;  /* 0x00000002191f7210 */ /* 0x000fe20007ffe0ff */
[----:B------:R-:W-:-:S05]  /*1c40*/  @!P6 BRA `(.L_x_62) ;  /* 0x00001a200000e947 */ /* 0x000fca0003800000 */
[----:B------:R-:W-:Y:S01]  /*1c50*/  ISETP.GE.AND P1, PT, R92, R0, PT ;  /* 0x000000005c00720c */ /* 0x000fe20003f26270 */
[----:B------:R-:W-:Y:S01]  /*1c60*/  BSSY B0, `(.L_x_63) ;  /* 0x0000034000007945 */ /* 0x000fe20003800000 */
[----:B------:R-:W-:Y:S01]  /*1c70*/  CS2R R52, SRZ ;  /* 0x0000000000347805 */ /* 0x000fe2000001ff00 */
        /* <DEDUP_REMOVED lines=11> */
[----:B------:R-:W-:-:S05]  /*1d30*/  @P1 BRA `(.L_x_64) ;  /* 0x0000026000001947 */ /* 0x000fca0003800000 */
[----:B------:R-:W-:Y:S01]  /*1d40*/  IADD3 R0, P0, R112, R8, RZ ;  /* 0x0000000870007210 */ /* 0x000fe20007f1e0ff */
[----:B------:R-:W-:Y:S01]  /*1d50*/  CS2R R32, SRZ ;  /* 0x0000000000207805 */ /* 0x000fe2000001ff00 */
[----:B------:R-:W-:Y:S01]  /*1d60*/  CS2R R44, SRZ ;  /* 0x00000000002c7805 */ /* 0x000fe2000001ff00 */
[----:B------:R-:W-:Y:S01]  /*1d70*/  CS2R R12, SRZ ;  /* 0x00000000000c7805 */ /* 0x000fe2000001ff00 */
[----:B------:R-:W-:Y:S01]  /*1d80*/  CS2R R46, SRZ ;  /* 0x00000000002e7805 */ /* 0x000fe2000001ff00 */
[----:B------:R-:W-:Y:S01]  /*1d90*/  IMAD.X R3, R30, 0x1, R137, P0 ;  /* 0x000000011e037824 */ /* 0x000fe200000e0689 */
[----:B------:R-:W-:Y:S01]  /*1da0*/  IADD3 R2, P0, R108, R24, RZ ;  /* 0x000000186c027210 */ /* 0x000fe20007f1e0ff */
[----:B------:R-:W-:Y:S01]  /*1db0*/  CS2R R14, SRZ ;  /* 0x00000000000e7805 */ /* 0x000fe2000001ff00 */
[----:B------:R-:W-:Y:S01]  /*1dc0*/  CS2R R48, SRZ ;  /* 0x0000000000307805 */ /* 0x000fe2000001ff00 */
[----:B------:R-:W-:Y:S01]  /*1dd0*/  CS2R R16, SRZ ;  /* 0x0000000000107805 */ /* 0x000fe2000001ff00 */
[----:B------:R-:W-:Y:S01]  /*1de0*/  CS2R R50, SRZ ;  /* 0x0000000000327805 */ /* 0x000fe2000001ff00 */
[----:B------:R-:W-:Y:S01]  /*1df0*/  IMAD.X R5, R31, 0x1, R136, P0 ;  /* 0x000000011f057824 */ /* 0x000fe200000e0688 */
[C---:B------:R-:W-:Y:S01]  /*1e00*/  LEA R6, P0, R0.reuse, c[0x0][0x270], 0x1 ;  /* 0x00009c0000067a11 */ /* 0x040fe200078008ff */
[----:B------:R-:W-:Y:S01]  /*1e10*/  CS2R R18, SRZ ;  /* 0x0000000000127805 */ /* 0x000fe2000001ff00 */
[----:B------:R-:W-:Y:S01]  /*1e20*/  CS2R R52, SRZ ;  /* 0x0000000000347805 */ /* 0x000fe2000001ff00 */
[----:B------:R-:W-:Y:S01]  /*1e30*/  CS2R R20, SRZ ;  /* 0x0000000000147805 */ /* 0x000fe2000001ff00 */
[----:B------:R-:W-:Y:S02]  /*1e40*/  LEA.HI.X R7, R0, c[0x0][0x274], R3, 0x1, P0 ;  /* 0x00009d0000077a11 */ /* 0x000fe400000f0c03 */
[C---:B------:R-:W-:Y:S04]  /*1e50*/  LEA R4, P0, R2.reuse, c[0x0][0x288], 0x1 ;  /* 0x0000a20002047a11 */ /* 0x040fe800078008ff */
[----:B------:R-:W-:Y:S02]  /*1e60*/  LEA.HI.X R5, R2, c[0x0][0x28c], R5, 0x1, P0 ;  /* 0x0000a30002057a11 */ /* 0x000fe400000f0c05 */
[----:B------:R-:W-:Y:S01]  /*1e70*/  ISETP.GE.AND P0, PT, R34, c[0x0][0x27c], PT ;  /* 0x00009f0022007a0c */ /* 0x000fe20003f06270 */
[----:B------:R-:W-:-:S12]  /*1e80*/  CS2R R2, SRZ ;  /* 0x0000000000027805 */ /* 0x000fd8000001ff00 */
[----:B------:R1:W5:Y:S04]  /*1e90*/  @!P0 LDG.E.64 R32, [R6.64] ;  /* 0x0000000606208981 */ /* 0x000368000c1e1b00 */
[----:B------:R1:W5:Y:S01]  /*1ea0*/  @!P0 LDG.E.64 R2, [R4.64] ;  /* 0x0000000604028981 */ /* 0x000362000c1e1b00 */
[----:B------:R-:W-:-:S13]  /*1eb0*/  ISETP.GE.AND P0, PT, R39, c[0x0][0x27c], PT ;  /* 0x00009f0027007a0c */ /* 0x000fda0003f06270 */
[----:B------:R1:W5:Y:S04]  /*1ec0*/  @!P0 LDG.E.64 R44, [R6.64+0x10] ;  /* 0x00001006062c8981 */ /* 0x000368000c1e1b00 */
[----:B------:R1:W5:Y:S01]  /*1ed0*/  @!P0 LDG.E.64 R12, [R4.64+0x10] ;  /* 0x00001006040c8981 */ /* 0x000362000c1e1b00 */
        /* <DEDUP_REMOVED lines=11> */
[----:B------:R1:W5:Y:S02]  /*1f90*/  @!P0 LDG.E.64 R20, [R4.64+0x50] ;  /* 0x0000500604148981 */ /* 0x000364000c1e1b00 */
.L_x_64:
[----:B------:R-:W-:Y:S05]  /*1fa0*/  BSYNC B0 ;  /* 0x0000000000007941 */ /* 0x000fea0003800000 */
.L_x_63:
[----:B------:R-:W-:-:S05]  /*1fb0*/  @P1 BRA `(.L_x_65) ;  /* 0x0000327000001947 */ /* 0x000fca0003800000 */
[----:B-----5:R-:W-:Y:S01]  /*1fc0*/  MOV R0, R51 ;  /* 0x0000003300007202 */ /* 0x020fe20000000f00 */
[----:B-1----:R-:W-:Y:S01]  /*1fd0*/  IMAD.MOV.U32 R6, RZ, RZ, R52 ;  /* 0x000000ffff067224 */ /* 0x002fe200078e0034 */
[----:B------:R-:W-:Y:S01]  /*1fe0*/  ISETP.GE.AND P0, PT, R26, c[0x0][0x1d4], PT ;  /* 0x000075001a007a0c */ /* 0x000fe20003f06270 */
[----:B------:R-:W-:Y:S01]  /*1ff0*/  IMAD.MOV.U32 R5, RZ, RZ, R53 ;  /* 0x000000ffff057224 */ /* 0x000fe200078e0035 */
[----:B------:R-:W-:Y:S01]  /*2000*/  BSSY B0, `(.L_x_66) ;  /* 0x0000054000007945 */ /* 0x000fe20003800000 */
[----:B------:R-:W-:Y:S03]  /*2010*/  IMAD.MOV.U32 R4, RZ, RZ, R50 ;  /* 0x000000ffff047224 */ /* 0x000fe600078e0032 */
[----:B------:R-:W-:Y:S01]  /*2020*/  PRMT R59, R6, 0x5410, R5 ;  /* 0x00005410063b7816 */ /* 0x000fe20000000005 */
[----:B------:R-:W-:Y:S01]  /*2030*/  IMAD.MOV.U32 R6, RZ, RZ, R48 ;  /* 0x000000ffff067224 */ /* 0x000fe200078e0030 */
[----:B------:R-:W-:Y:S01]  /*2040*/  PRMT R58, R4, 0x5410, R0 ;  /* 0x00005410043a7816 */ /* 0x000fe20000000000 */
[----:B------:R-:W-:Y:S01]  /*2050*/  IMAD.MOV.U32 R5, RZ, RZ, R49 ;  /* 0x000000ffff057224 */ /* 0x000fe200078e0031 */
[----:B------:R-:W-:Y:S01]  /*2060*/  MOV R4, R46 ;  /* 0x0000002e00047202 */ /* 0x000fe20000000f00 */
        /* <DEDUP_REMOVED lines=11> */
[----:B------:R-:W-:Y:S02]  /*2120*/  MOV R6, R18 ;  /* 0x0000001200067202 */ /* 0x000fe40000000f00 */
[----:B------:R-:W-:Y:S02]  /*2130*/  MOV R0, R17 ;  /* 0x0000001100007202 */ /* 0x000fe40000000f00 */
[----:B------:R-:W-:Y:S01]  /*2140*/  PRMT R25, R6, 0x5410, R5 ;  /* 0x0000541006197816 */ /* 0x000fe20000000005 */
[----:B------:R-:W-:Y:S01]  /*2150*/  IMAD.MOV.U32 R6, RZ, RZ, R14 ;  /* 0x000000ffff067224 */ /* 0x000fe200078e000e */
[----:B------:R-:W-:Y:S01]  /*2160*/  PRMT R24, R4, 0x5410, R0 ;  /* 0x0000541004187816 */ /* 0x000fe20000000000 */
[----:B------:R-:W-:Y:S01]  /*2170*/  IMAD.MOV.U32 R5, RZ, RZ, R15 ;  /* 0x000000ffff057224 */ /* 0x000fe200078e000f */
[----:B------:R-:W-:Y:S01]  /*2180*/  MOV R4, R12 ;  /* 0x0000000c00047202 */ /* 0x000fe20000000f00 */
[----:B------:R-:W-:Y:S03]  /*2190*/  IMAD.MOV.U32 R0, RZ, RZ, R13 ;  /* 0x000000ffff007224 */ /* 0x000fe600078e000d */
[----:B------:R-:W-:Y:S02]  /*21a0*/  PRMT R23, R6, 0x5410, R5 ;  /* 0x0000541006177816 */ /* 0x000fe40000000005 */
[----:B------:R-:W-:Y:S01]  /*21b0*/  PRMT R22, R4, 0x5410, R0 ;  /* 0x0000541004167816 */ /* 0x000fe20000000000 */
[----:B------:R-:W-:-:S05]  /*21c0*/  @P0 BRA `(.L_x_67) ;  /* 0x0000037000000947 */ /* 0x000fca0003800000 */
[----:B------:R-:W-:Y:S01]  /*21d0*/  ISETP.GE.AND P0, PT, R34, c[0x0][0x27c], PT ;  /* 0x00009f0022007a0c */ /* 0x000fe20003f06270 */
[----:B------:R-:W1:Y:S01]  /*21e0*/  LDS.128 R8, [R86+0x3000] ;  /* 0x0030000056087984 */ /* 0x000e620000000c00 */
[----:B------:R-:W-:Y:S02]  /*21f0*/  MOV R4, R2 ;  /* 0x0000000200047202 */ /* 0x000fe40000000f00 */
[----:B------:R-:W-:Y:S02]  /*2200*/  MOV R41, R32 ;  /* 0x0000002000297202 */ /* 0x000fe40000000f00 */
[----:B------:R-:W-:Y:S02]  /*2210*/  MOV R6, R3 ;  /* 0x0000000300067202 */ /* 0x000fe40000000f00 */
[----:B------:R-:W-:Y:S05]  /*2220*/  MOV R43, R33 ;  /* 0x00000021002b7202 */ /* 0x000fea0000000f00 */
[--C-:B------:R-:W-:Y:S01]  /*2230*/  @!P0 SHF.R.U64 R5, R2, 0x10, R3.reuse ;  /* 0x0000001002058819 */ /* 0x100fe20000001203 */
[----:B------:R-:W-:Y:S01]  /*2240*/  @!P0 HADD2.F32 R4, -RZ, R4.H0_H0 ;  /* 0x20000004ff048230 */ /* 0x000fe20000004100 */
[----:B------:R-:W-:Y:S01]  /*2250*/  @!P0 SHF.R.U32.HI R7, RZ, 0x10, R3 ;  /* 0x00000010ff078819 */ /* 0x000fe20000011603 */
[----:B------:R-:W-:Y:S01]  /*2260*/  @!P0 HADD2.F32 R6, -RZ, R6.H0_H0 ;  /* 0x20000006ff068230 */ /* 0x000fe20000004100 */
[--C-:B------:R-:W-:Y:S01]  /*2270*/  @!P0 SHF.R.U64 R42, R32, 0x10, R33.reuse ;  /* 0x00000010202a8819 */ /* 0x100fe20000001221 */
[----:B------:R-:W-:Y:S01]  /*2280*/  @!P0 HADD2.F32 R32, -RZ, R41.H0_H0 ;  /* 0x20000029ff208230 */ /* 0x000fe20000004100 */
[----:B------:R-:W-:Y:S01]  /*2290*/  @!P0 SHF.R.U32.HI R54, RZ, 0x10, R33 ;  /* 0x00000010ff368819 */ /* 0x000fe20000011621 */
[----:B------:R-:W-:Y:S02]  /*22a0*/  @!P0 HADD2.F32 R5, -RZ, R5.H0_H0 ;  /* 0x20000005ff058230 */ /* 0x000fe40000004100 */
[----:B------:R-:W-:Y:S01]  /*22b0*/  @!P0 HADD2.F32 R7, -RZ, R7.H0_H0 ;  /* 0x20000007ff078230 */ /* 0x000fe20000004100 */
[----:B-1----:R-:W-:Y:S01]  /*22c0*/  @!P0 IMAD.MOV.U32 R3, RZ, RZ, R9 ;  /* 0x000000ffff038224 */ /* 0x002fe200078e0009 */
[----:B------:R-:W-:Y:S04]  /*22d0*/  @!P0 MOV R0, R8 ;  /* 0x0000000800008202 */ /* 0x000fe80000000f00 */
[--C-:B------:R-:W-:Y:S02]  /*22e0*/  @!P0 HADD2.F32 R33, -RZ, R3.reuse.H1_H1 ;  /* 0x30000003ff218230 */ /* 0x100fe40000004100 */
[--C-:B------:R-:W-:Y:S02]  /*22f0*/  @!P0 HADD2.F32 R31, -RZ, R0.reuse.H1_H1 ;  /* 0x30000000ff1f8230 */ /* 0x100fe40000004100 */
[----:B------:R-:W-:Y:S02]  /*2300*/  @!P0 HADD2.F32 R2, -RZ, R0.H0_H0 ;  /* 0x20000000ff028230 */ /* 0x000fe40000004100 */
[----:B------:R-:W-:Y:S01]  /*2310*/  @!P0 HADD2.F32 R3, -RZ, R3.H0_H0 ;  /* 0x20000003ff038230 */ /* 0x000fe20000004100 */
[-C--:B------:R-:W-:Y:S02]  /*2320*/  @!P0 FMUL.FTZ R41, R31, R4.reuse ;  /* 0x000000041f298220 */ /* 0x080fe40000410000 */
[C---:B------:R-:W-:Y:S01]  /*2330*/  @!P0 FMUL.FTZ R0, R2.reuse, R4 ;  /* 0x0000000402008220 */ /* 0x040fe20000410000 */
[----:B------:R-:W-:Y:S01]  /*2340*/  @!P0 MOV R4, R10 ;  /* 0x0000000a00048202 */ /* 0x000fe20000000f00 */
[-C--:B------:R-:W-:Y:S01]  /*2350*/  @!P0 FFMA.FTZ R64, R2, R32.reuse, -R41 ;  /* 0x0000002002408223 */ /* 0x080fe20000010829 */
[----:B------:R-:W-:Y:S01]  /*2360*/  @!P0 HADD2.F32 R41, -RZ, R42.H0_H0 ;  /* 0x2000002aff298230 */ /* 0x000fe20000004100 */
[-C--:B------:R-:W-:Y:S02]  /*2370*/  @!P0 FMUL.FTZ R42, R33, R5.reuse ;  /* 0x00000005212a8220 */ /* 0x080fe40000410000 */
[C---:B------:R-:W-:Y:S02]  /*2380*/  @!P0 FMUL.FTZ R2, R3.reuse, R5 ;  /* 0x0000000503028220 */ /* 0x040fe40000410000 */
[----:B------:R-:W-:Y:S01]  /*2390*/  @!P0 FFMA.FTZ R63, R3, R41, -R42 ;  /* 0x00000029033f8223 */ /* 0x000fe2000001082a */
[----:B------:R-:W-:Y:S01]  /*23a0*/  @!P0 MOV R3, R11 ;  /* 0x0000000b00038202 */ /* 0x000fe20000000f00 */
[----:B------:R-:W-:Y:S01]  /*23b0*/  @!P0 FFMA.FTZ R0, R31, R32, R0 ;  /* 0x000000201f008223 */ /* 0x000fe20000010000 */
[--C-:B------:R-:W-:Y:S01]  /*23c0*/  @!P0 HADD2.F32 R31, -RZ, R4.reuse.H1_H1 ;  /* 0x30000004ff1f8230 */ /* 0x100fe20000004100 */
[----:B------:R-:W-:Y:S01]  /*23d0*/  @!P0 FFMA.FTZ R2, R33, R41, R2 ;  /* 0x0000002921028223 */ /* 0x000fe20000010002 */
[----:B------:R-:W-:Y:S02]  /*23e0*/  @!P0 HADD2.F32 R4, -RZ, R4.H0_H0 ;  /* 0x20000004ff048230 */ /* 0x000fe40000004100 */
[----:B------:R-:W-:Y:S01]  /*23f0*/  @!P0 HADD2.F32 R32, -RZ, R43.H0_H0 ;  /* 0x2000002bff208230 */ /* 0x000fe20000004100 */
[----:B------:R-:W-:Y:S01]  /*2400*/  @!P0 FMUL.FTZ R62, R31, R6 ;  /* 0x000000061f3e8220 */ /* 0x000fe20000410000 */
[--C-:B------:R-:W-:Y:S01]  /*2410*/  @!P0 HADD2.F32 R42, -RZ, R3.reuse.H1_H1 ;  /* 0x30000003ff2a8230 */ /* 0x100fe20000004100 */
[----:B------:R-:W-:Y:S01]  /*2420*/  @!P0 F2FP.PACK_AB R0, R0, R64 ;  /* 0x000000400000823e */ /* 0x000fe200000000ff */
[----:B------:R-:W-:Y:S01]  /*2430*/  @!P0 HADD2.F32 R5, -RZ, R3.H0_H0 ;  /* 0x20000003ff058230 */ /* 0x000fe20000004100 */
[----:B------:R-:W-:Y:S01]  /*2440*/  @!P0 FMUL.FTZ R3, R4, R6 ;  /* 0x0000000604038220 */ /* 0x000fe20000410000 */
[----:B------:R-:W-:Y:S01]  /*2450*/  @!P0 HADD2.F32 R43, -RZ, R54.H0_H0 ;  /* 0x20000036ff2b8230 */ /* 0x000fe20000004100 */
[----:B------:R-:W-:Y:S01]  /*2460*/  @!P0 FMUL.FTZ R54, R42, R7 ;  /* 0x000000072a368220 */ /* 0x000fe20000410000 */
[----:B------:R-:W-:Y:S01]  /*2470*/  @!P0 F2FP.PACK_AB R2, R2, R63 ;  /* 0x0000003f0202823e */ /* 0x000fe200000000ff */
[----:B------:R-:W-:Y:S02]  /*2480*/  @!P0 FFMA.FTZ R62, R4, R32, -R62 ;  /* 0x00000020043e8223 */ /* 0x000fe4000001083e */
[----:B------:R-:W-:Y:S01]  /*2490*/  @!P0 FMUL.FTZ R4, R5, R7 ;  /* 0x0000000705048220 */ /* 0x000fe20000410000 */
[----:B------:R-:W-:Y:S01]  /*24a0*/  @!P0 MOV R9, R2 ;  /* 0x0000000200098202 */ /* 0x000fe20000000f00 */
[----:B------:R-:W-:Y:S02]  /*24b0*/  @!P0 FFMA.FTZ R3, R31, R32, R3 ;  /* 0x000000201f038223 */ /* 0x000fe40000010003 */
[-C--:B------:R-:W-:Y:S02]  /*24c0*/  @!P0 FFMA.FTZ R54, R5, R43.reuse, -R54 ;  /* 0x0000002b05368223 */ /* 0x080fe40000010836 */
[----:B------:R-:W-:Y:S01]  /*24d0*/  @!P0 FFMA.FTZ R4, R42, R43, R4 ;  /* 0x0000002b2a048223 */ /* 0x000fe20000010004 */
[----:B------:R-:W-:Y:S01]  /*24e0*/  @!P0 F2FP.PACK_AB R3, R3, R62 ;  /* 0x0000003e0303823e */ /* 0x000fe200000000ff */
[----:B------:R-:W-:Y:S03]  /*24f0*/  @!P0 IMAD.MOV.U32 R8, RZ, RZ, R0 ;  /* 0x000000ffff088224 */ /* 0x000fe600078e0000 */
[----:B------:R-:W-:Y:S02]  /*2500*/  @!P0 F2FP.PACK_AB R4, R4, R54 ;  /* 0x000000360404823e */ /* 0x000fe400000000ff */
[----:B------:R-:W-:Y:S02]  /*2510*/  @!P0 MOV R10, R3 ;  /* 0x00000003000a8202 */ /* 0x000fe40000000f00 */
[----:B------:R-:W-:Y:S05]  /*2520*/  @!P0 MOV R11, R4 ;  /* 0x00000004000b8202 */ /* 0x000fea0000000f00 */
[----:B------:R1:W-:Y:S02]  /*2530*/  STG.E.128 [R60.64], R8 ;  /* 0x000000083c007986 */ /* 0x0003e4000c101d06 */
.L_x_67:
[----:B------:R-:W-:Y:S05]  /*2540*/  BSYNC B0 ;  /* 0x0000000000007941 */ /* 0x000fea0003800000 */
.L_x_66:
[----:B------:R-:W-:Y:S01]  /*2550*/  ISETP.GE.AND P0, PT, R29, c[0x0][0x1d4], PT ;  /* 0x000075001d007a0c */ /* 0x000fe20003f06270 */
[----:B------:R-:W-:-:S12]  /*2560*/  BSSY B0, `(.L_x_68) ;  /* 0x0000035000007945 */ /* 0x000fd80003800000 */
[----:B------:R-:W-:-:S05]  /*2570*/  @P0 BRA `(.L_x_69) ;  /* 0x0000033000000947 */ /* 0x000fca0003800000 */
[----:B------:R-:W-:Y:S01]  /*2580*/  ISETP.GE.AND P0, PT, R39, c[0x0][0x27c], PT ;  /* 0x00009f0027007a0c */ /* 0x000fe20003f06270 */
[----:B-1----:R-:W1:-:S12]  /*2590*/  LDS.128 R8, [R87+0x3000] ;  /* 0x0030000057087984 */ /* 0x002e580000000c00 */
[----:B------:R-:W-:Y:S01]  /*25a0*/  @!P0 HADD2.F32 R0, -RZ, R22.H0_H0 ;  /* 0x20000016ff008230 */ /* 0x000fe20000004100 */
[--C-:B------:R-:W-:Y:S01]  /*25b0*/  @!P0 SHF.R.U64 R4, R12, 0x10, R13.reuse ;  /* 0x000000100c048819 */ /* 0x100fe2000000120d */
[----:B------:R-:W-:Y:S01]  /*25c0*/  @!P0 HADD2.F32 R6, -RZ, R55.H0_H0 ;  /* 0x20000037ff068230 */ /* 0x000fe20000004100 */
[----:B------:R-:W-:Y:S02]  /*25d0*/  @!P0 SHF.R.U32.HI R7, RZ, 0x10, R13 ;  /* 0x00000010ff078819 */ /* 0x000fe4000001160d */
[--C-:B------:R-:W-:Y:S01]  /*25e0*/  @!P0 SHF.R.U64 R13, R44, 0x10, R45.reuse ;  /* 0x000000102c0d8819 */ /* 0x100fe2000000122d */
[----:B------:R-:W-:Y:S01]  /*25f0*/  @!P0 HADD2.F32 R4, -RZ, R4.H0_H0 ;  /* 0x20000004ff048230 */ /* 0x000fe20000004100 */
[----:B------:R-:W-:Y:S01]  /*2600*/  @!P0 SHF.R.U32.HI R33, RZ, 0x10, R45 ;  /* 0x00000010ff218819 */ /* 0x000fe2000001162d */
[----:B------:R-:W-:Y:S02]  /*2610*/  @!P0 HADD2.F32 R7, -RZ, R7.H0_H0 ;  /* 0x20000007ff078230 */ /* 0x000fe40000004100 */
[----:B------:R-:W-:Y:S02]  /*2620*/  @!P0 HADD2.F32 R13, -RZ, R13.H0_H0 ;  /* 0x2000000dff0d8230 */ /* 0x000fe40000004100 */
[----:B------:R-:W-:Y:S01]  /*2630*/  @!P0 HADD2.F32 R33, -RZ, R33.H0_H0 ;  /* 0x20000021ff218230 */ /* 0x000fe20000004100 */
[----:B-1----:R-:W-:Y:S02]  /*2640*/  @!P0 MOV R2, R8 ;  /* 0x0000000800028202 */ /* 0x002fe40000000f00 */
[----:B------:R-:W-:Y:S03]  /*2650*/  @!P0 MOV R3, R9 ;  /* 0x0000000900038202 */ /* 0x000fe60000000f00 */
[--C-:B------:R-:W-:Y:S02]  /*2660*/  @!P0 HADD2.F32 R5, -RZ, R2.reuse.H1_H1 ;  /* 0x30000002ff058230 */ /* 0x100fe40000004100 */
[----:B------:R-:W-:Y:S02]  /*2670*/  @!P0 HADD2.F32 R2, -RZ, R2.H0_H0 ;  /* 0x20000002ff028230 */ /* 0x000fe40000004100 */
[--C-:B------:R-:W-:Y:S01]  /*2680*/  @!P0 HADD2.F32 R12, -RZ, R3.reuse.H1_H1 ;  /* 0x30000003ff0c8230 */ /* 0x100fe20000004100 */
[CC--:B------:R-:W-:Y:S01]  /*2690*/  @!P0 FMUL.FTZ R31, R5.reuse, R0.reuse ;  /* 0x00000000051f8220 */ /* 0x0c0fe20000410000 */
[----:B------:R-:W-:Y:S01]  /*26a0*/  @!P0 HADD2.F32 R3, -RZ, R3.H0_H0 ;  /* 0x20000003ff038230 */ /* 0x000fe20000004100 */
[C---:B------:R-:W-:Y:S02]  /*26b0*/  @!P0 FMUL.FTZ R0, R2.reuse, R0 ;  /* 0x0000000002008220 */ /* 0x040fe40000410000 */
[-C--:B------:R-:W-:Y:S02]  /*26c0*/  @!P0 FFMA.FTZ R43, R2, R6.reuse, -R31 ;  /* 0x00000006022b8223 */ /* 0x080fe4000001081f */
[----:B------:R-:W-:Y:S01]  /*26d0*/  @!P0 FFMA.FTZ R0, R5, R6, R0 ;  /* 0x0000000605008223 */ /* 0x000fe20000010000 */
[----:B------:R-:W-:Y:S01]  /*26e0*/  @!P0 MOV R5, R10 ;  /* 0x0000000a00058202 */ /* 0x000fe20000000f00 */
[CC--:B------:R-:W-:Y:S02]  /*26f0*/  @!P0 FMUL.FTZ R31, R12.reuse, R4.reuse ;  /* 0x000000040c1f8220 */ /* 0x0c0fe40000410000 */
[C---:B------:R-:W-:Y:S01]  /*2700*/  @!P0 FMUL.FTZ R2, R3.reuse, R4 ;  /* 0x0000000403028220 */ /* 0x040fe20000410000 */
[----:B------:R-:W-:Y:S01]  /*2710*/  @!P0 MOV R4, R11 ;  /* 0x0000000b00048202 */ /* 0x000fe20000000f00 */
[-C--:B------:R-:W-:Y:S01]  /*2720*/  @!P0 FFMA.FTZ R42, R3, R13.reuse, -R31 ;  /* 0x0000000d032a8223 */ /* 0x080fe2000001081f */
[----:B------:R-:W-:Y:S01]  /*2730*/  @!P0 HADD2.F32 R3, -RZ, R22.H1_H1 ;  /* 0x30000016ff038230 */ /* 0x000fe20000004100 */
[----:B------:R-:W-:Y:S01]  /*2740*/  @!P0 FFMA.FTZ R2, R12, R13, R2 ;  /* 0x0000000d0c028223 */ /* 0x000fe20000010002 */
[----:B------:R-:W-:Y:S01]  /*2750*/  @!P0 F2FP.PACK_AB R0, R0, R43 ;  /* 0x0000002b0000823e */ /* 0x000fe200000000ff */
[--C-:B------:R-:W-:Y:S02]  /*2760*/  @!P0 HADD2.F32 R22, -RZ, R5.reuse.H1_H1 ;  /* 0x30000005ff168230 */ /* 0x100fe40000004100 */
[----:B------:R-:W-:Y:S01]  /*2770*/  @!P0 HADD2.F32 R6, -RZ, R5.H0_H0 ;  /* 0x20000005ff068230 */ /* 0x000fe20000004100 */
[----:B------:R-:W-:Y:S01]  /*2780*/  @!P0 F2FP.PACK_AB R2, R2, R42 ;  /* 0x0000002a0202823e */ /* 0x000fe200000000ff */
[----:B------:R-:W-:Y:S01]  /*2790*/  @!P0 HADD2.F32 R31, -RZ, R55.H1_H1 ;  /* 0x30000037ff1f8230 */ /* 0x000fe20000004100 */
[----:B------:R-:W-:Y:S01]  /*27a0*/  @!P0 MOV R8, R0 ;  /* 0x0000000000088202 */ /* 0x000fe20000000f00 */
[--C-:B------:R-:W-:Y:S01]  /*27b0*/  @!P0 HADD2.F32 R32, -RZ, R4.reuse.H1_H1 ;  /* 0x30000004ff208230 */ /* 0x100fe20000004100 */
[----:B------:R-:W-:Y:S01]  /*27c0*/  @!P0 MOV R9, R2 ;  /* 0x0000000200098202 */ /* 0x000fe20000000f00 */
[----:B------:R-:W-:Y:S01]  /*27d0*/  @!P0 HADD2.F32 R5, -RZ, R4.H0_H0 ;  /* 0x20000004ff058230 */ /* 0x000fe20000004100 */
[-C--:B------:R-:W-:Y:S02]  /*27e0*/  @!P0 FMUL.FTZ R4, R22, R3.reuse ;  /* 0x0000000316048220 */ /* 0x080fe40000410000 */
[----:B------:R-:W-:Y:S02]  /*27f0*/  @!P0 FMUL.FTZ R3, R6, R3 ;  /* 0x0000000306038220 */ /* 0x000fe40000410000 */
[----:B------:R-:W-:Y:S02]  /*2800*/  @!P0 FMUL.FTZ R41, R32, R7 ;  /* 0x0000000720298220 */ /* 0x000fe40000410000 */
[----:B------:R-:W-:Y:S02]  /*2810*/  @!P0 FFMA.FTZ R6, R6, R31, -R4 ;  /* 0x0000001f06068223 */ /* 0x000fe40000010804 */
[C---:B------:R-:W-:Y:S02]  /*2820*/  @!P0 FMUL.FTZ R4, R5.reuse, R7 ;  /* 0x0000000705048220 */ /* 0x040fe40000410000 */
[----:B------:R-:W-:Y:S02]  /*2830*/  @!P0 FFMA.FTZ R3, R22, R31, R3 ;  /* 0x0000001f16038223 */ /* 0x000fe40000010003 */
[-C--:B------:R-:W-:Y:S02]  /*2840*/  @!P0 FFMA.FTZ R41, R5, R33.reuse, -R41 ;  /* 0x0000002105298223 */ /* 0x080fe40000010829 */
[----:B------:R-:W-:Y:S01]  /*2850*/  @!P0 FFMA.FTZ R4, R32, R33, R4 ;  /* 0x0000002120048223 */ /* 0x000fe20000010004 */
[----:B------:R-:W-:Y:S04]  /*2860*/  @!P0 F2FP.PACK_AB R3, R3, R6 ;  /* 0x000000060303823e */ /* 0x000fe800000000ff */
[----:B------:R-:W-:Y:S02]  /*2870*/  @!P0 F2FP.PACK_AB R4, R4, R41 ;  /* 0x000000290404823e */ /* 0x000fe400000000ff */
[----:B------:R-:W-:Y:S02]  /*2880*/  @!P0 MOV R10, R3 ;  /* 0x00000003000a8202 */ /* 0x000fe40000000f00 */
[----:B------:R-:W-:Y:S05]  /*2890*/  @!P0 MOV R11, R4 ;  /* 0x00000004000b8202 */ /* 0x000fea0000000f00 */
[----:B------:R1:W-:Y:S02]  /*28a0*/  STG.E.128 [R60.64+0x20], R8 ;  /* 0x000020083c007986 */ /* 0x0003e4000c101d06 */
.L_x_69:
[----:B------:R-:W-:Y:S05]  /*28b0*/  BSYNC B0 ;  /* 0x0000000000007941 */ /* 0x000fea0003800000 */
.L_x_68:
[----:B------:R-:W-:Y:S01]  /*28c0*/  ISETP.GE.AND P0, PT, R28, c[0x0][0x1d4], PT ;  /* 0x000075001c007a0c */ /* 0x000fe20003f06270 */
[----:B------:R-:W-:-:S12]  /*28d0*/  BSSY B0, `(.L_x_70) ;  /* 0x0000035000007945 */ /* 0x000fd80003800000 */
[----:B------:R-:W-:-:S05]  /*28e0*/  @P0 BRA `(.L_x_71) ;  /* 0x0000033000000947 */ /* 0x000fca0003800000 */
[----:B------:R-:W-:Y:S01]  /*28f0*/  ISETP.GE.AND P0, PT, R37, c[0x0][0x27c], PT ;  /* 0x00009f0025007a0c */ /* 0x000fe20003f06270 */
[----:B-1----:R-:W1:-:S12]  /*2900*/  LDS.128 R8, [R86+0x4000] ;  /* 0x0040000056087984 */ /* 0x002e580000000c00 */
[----:B------:R-:W-:Y:S01]  /*2910*/  @!P0 HADD2.F32 R0, -RZ, R23.H0_H0 ;  /* 0x20000017ff008230 */ /* 0x000fe20000004100 */
[----:B------:R-:W-:Y:S01]  /*2920*/  @!P0 SHF.R.U64 R4, R14, 0x10, R15 ;  /* 0x000000100e048819 */ /* 0x000fe2000000120f */
[----:B------:R-:W-:Y:S01]  /*2930*/  @!P0 HADD2.F32 R6, -RZ, R56.H0_H0 ;  /* 0x20000038ff068230 */ /* 0x000fe20000004100 */
[----:B------:R-:W-:Y:S02]  /*2940*/  @!P0 SHF.R.U64 R13, R46, 0x10, R47 ;  /* 0x000000102e0d8819 */ /* 0x000fe4000000122f */
[----:B------:R-:W-:Y:S01]  /*2950*/  @!P0 SHF.R.U32.HI R7, RZ, 0x10, R15 ;  /* 0x00000010ff078819 */ /* 0x000fe2000001160f */
[----:B------:R-:W-:Y:S01]  /*2960*/  @!P0 HADD2.F32 R4, -RZ, R4.H0_H0 ;  /* 0x20000004ff048230 */ /* 0x000fe20000004100 */
[----:B------:R-:W-:Y:S01]  /*2970*/  @!P0 SHF.R.U32.HI R46, RZ, 0x10, R47 ;  /* 0x00000010ff2e8819 */ /* 0x000fe2000001162f */
[----:B------:R-:W-:Y:S02]  /*2980*/  @!P0 HADD2.F32 R13, -RZ, R13.H0_H0 ;  /* 0x2000000dff0d8230 */ /* 0x000fe40000004100 */
[----:B------:R-:W-:Y:S02]  /*2990*/  @!P0 HADD2.F32 R15, -RZ, R56.H1_H1 ;  /* 0x30000038ff0f8230 */ /* 0x000fe40000004100 */
        /* <DEDUP_REMOVED lines=19> */
[----:B------:R-:W-:Y:S02]  /*2ad0*/  @!P0 HADD2.F32 R3, -RZ, R23.H1_H1 ;  /* 0x30000017ff038230 */ /* 0x000fe40000004100 */
[----:B------:R-:W-:Y:S01]  /*2ae0*/  @!P0 HADD2.F32 R6, -RZ, R5.H0_H0 ;  /* 0x20000005ff068230 */ /* 0x000fe20000004100 */
[----:B------:R-:W-:Y:S01]  /*2af0*/  @!P0 F2FP.PACK_AB R2, R2, R32 ;  /* 0x000000200202823e */ /* 0x000fe200000000ff */
[--C-:B------:R-:W-:Y:S01]  /*2b00*/  @!P0 HADD2.F32 R22, -RZ, R4.reuse.H1_H1 ;  /* 0x30000004ff168230 */ /* 0x100fe20000004100 */
[----:B------:R-:W-:Y:S01]  /*2b10*/  @!P0 MOV R8, R0 ;  /* 0x0000000000088202 */ /* 0x000fe20000000f00 */
[----:B------:R-:W-:Y:S01]  /*2b20*/  @!P0 HADD2.F32 R5, -RZ, R4.H0_H0 ;  /* 0x20000004ff058230 */ /* 0x000fe20000004100 */
[-C--:B------:R-:W-:Y:S01]  /*2b30*/  @!P0 FMUL.FTZ R4, R14, R3.reuse ;  /* 0x000000030e048220 */ /* 0x080fe20000410000 */
[----:B------:R-:W-:Y:S01]  /*2b40*/  @!P0 MOV R9, R2 ;  /* 0x0000000200098202 */ /* 0x000fe20000000f00 */
[----:B------:R-:W-:Y:S01]  /*2b50*/  @!P0 FMUL.FTZ R3, R6, R3 ;  /* 0x0000000306038220 */ /* 0x000fe20000410000 */
[----:B------:R-:W-:Y:S01]  /*2b60*/  @!P0 HADD2.F32 R23, -RZ, R46.H0_H0 ;  /* 0x2000002eff178230 */ /* 0x000fe20000004100 */
        /* <DEDUP_REMOVED lines=11> */
.L_x_71:
[----:B------:R-:W-:Y:S05]  /*2c20*/  BSYNC B0 ;  /* 0x0000000000007941 */ /* 0x000fea0003800000 */
.L_x_70:
[----:B------:R-:W-:Y:S01]  /*2c30*/  ISETP.GE.AND P0, PT, R95, c[0x0][0x1d4], PT ;  /* 0x000075005f007a0c */ /* 0x000fe20003f06270 */
[----:B------:R-:W-:-:S12]  /*2c40*/  BSSY B0, `(.L_x_72) ;  /* 0x0000035000007945 */ /* 0x000fd80003800000 */
[----:B------:R-:W-:-:S05]  /*2c50*/  @P0 BRA `(.L_x_73) ;  /* 0x0000033000000947 */ /* 0x000fca0003800000 */
[----:B------:R-:W-:Y:S01]  /*2c60*/  ISETP.GE.AND P0, PT, R38, c[0x0][0x27c], PT ;  /* 0x00009f0026007a0c */ /* 0x000fe20003f06270 */
[----:B-1----:R-:W1:-:S12]  /*2c70*/  LDS.128 R8, [R87+0x4000] ;  /* 0x0040000057087984 */ /* 0x002e580000000c00 */
[----:B------:R-:W-:Y:S01]  /*2c80*/  @!P0 HADD2.F32 R0, -RZ, R24.H0_H0 ;  /* 0x20000018ff008230 */ /* 0x000fe20000004100 */
[----:B------:R-:W-:Y:S01]  /*2c90*/  @!P0 SHF.R.U64 R4, R16, 0x10, R17 ;  /* 0x0000001010048819 */ /* 0x000fe20000001211 */
[--C-:B------:R-:W-:Y:S01]  /*2ca0*/  @!P0 HADD2.F32 R6, -RZ, R57.reuse.H0_H0 ;  /* 0x20000039ff068230 */ /* 0x100fe20000004100 */
[----:B------:R-:W-:Y:S01]  /*2cb0*/  @!P0 SHF.R.U64 R13, R48, 0x10, R49 ;  /* 0x00000010300d8819 */ /* 0x000fe20000001231 */
[----:B------:R-:W-:Y:S01]  /*2cc0*/  @!P0 HADD2.F32 R15, -RZ, R57.H1_H1 ;  /* 0x30000039ff0f8230 */ /* 0x000fe20000004100 */
[----:B------:R-:W-:Y:S01]  /*2cd0*/  @!P0 SHF.R.U32.HI R7, RZ, 0x10, R17 ;  /* 0x00000010ff078819 */ /* 0x000fe20000011611 */
        /* <DEDUP_REMOVED lines=20> */
[--C-:B------:R-:W-:Y:S01]  /*2e20*/  @!P0 HADD2.F32 R14, -RZ, R5.reuse.H1_H1 ;  /* 0x30000005ff0e8230 */ /* 0x100fe20000004100 */
        /* <DEDUP_REMOVED lines=22> */
.L_x_73:
[----:B------:R-:W-:Y:S05]  /*2f90*/  BSYNC B0 ;  /* 0x0000000000007941 */ /* 0x000fea0003800000 */
.L_x_72:
        /* <DEDUP_REMOVED lines=54> */
.L_x_75:
[----:B------:R-:W-:Y:S05]  /*3300*/  BSYNC B0 ;  /* 0x0000000000007941 */ /* 0x000fea0003800000 */
.L_x_74:
[----:B------:R-:W-:-:S13]  /*3310*/  ISETP.GE.AND P0, PT, R93, c[0x0][0x1d4], PT ;  /* 0x000075005d007a0c */ /* 0x000fda0003f06270 */
        /* <DEDUP_REMOVED lines=51> */
[----:B------:R1:W-:Y:S01]  /*3650*/  STG.E.128 [R60.64+0xa0], R8 ;  /* 0x0000a0083c007986 */ /* 0x0003e2000c101d06 */
[----:B------:R-:W-:-:S05]  /*3660*/  BRA `(.L_x_65) ;  /* 0x00001bc000007947 */ /* 0x000fca0003800000 */
.L_x_62:
        /* <DEDUP_REMOVED lines=36> */
[----:B------:R1:W5:Y:S04]  /*38b0*/  @!P0 LDG.E.128 R44, [R8.64] ;  /* 0x00000006082c8981 */ /* 0x000368000c1e1d00 */
[----:B------:R1:W5:Y:S01]  /*38c0*/  @!P0 LDG.E.128 R4, [R2.64] ;  /* 0x0000000602048981 */ /* 0x000362000c1e1d00 */
[----:B------:R-:W-:-:S13]  /*38d0*/  ISETP.GE.AND P0, PT, R29, c[0x0][0x27c], PT ;  /* 0x00009f001d007a0c */ /* 0x000fda0003f06270 */
[----:B------:R1:W5:Y:S04]  /*38e0*/  @!P0 LDG.E.128 R56, [R8.64+0x20] ;  /* 0x0000200608388981 */ /* 0x000368000c1e1d00 */
[----:B------:R1:W5:Y:S01]  /*38f0*/  @!P0 LDG.E.128 R12, [R2.64+0x20] ;  /* 0x00002006020c8981 */ /* 0x000362000c1e1d00 */
[----:B------:R-:W-:-:S13]  /*3900*/  ISETP.GE.AND P0, PT, R28, c[0x0][0x27c], PT ;  /* 0x00009f001c007a0c */ /* 0x000fda0003f06270 */
[----:B------:R1:W5:Y:S04]  /*3910*/  @!P0 LDG.E.128 R64, [R8.64+0x40] ;  /* 0x0000400608408981 */ /* 0x000368000c1e1d00 */
[----:B------:R1:W5:Y:S02]  /*3920*/  @!P0 LDG.E.128 R20, [R2.64+0x40] ;  /* 0x0000400602148981 */ /* 0x000364000c1e1d00 */
.L_x_77:
[----:B------:R-:W-:Y:S05]  /*3930*/  BSYNC B0 ;  /* 0x0000000000007941 */ /* 0x000fea0003800000 */
.L_x_76:
[----:B------:R-:W-:Y:S04]  /*3940*/  IADD3 R80, P0, R146, R10, RZ ;  /* 0x0000000a92507210 */ /* 0x000fe80007f1e0ff */
[----:B------:R-:W-:Y:S01]  /*3950*/  IADD3.X R79, R120, R16, RZ, P0, !PT ;  /* 0x00000010784f7210 */ /* 0x000fe200007fe4ff */
        /* <DEDUP_REMOVED lines=25> */
[----:B------:R-:W-:Y:S02]  /*3af0*/  PRMT R31, R3, 0x5410, R8 ;  /* 0x00005410031f7816 */ /* 0x000fe40000000008 */
[----:B------:R-:W-:Y:S01]  /*3b00*/  PRMT R30, R2, 0x5410, R0 ;  /* 0x00005410021e7816 */ /* 0x000fe20000000000 */
[----:B------:R-:W-:-:S05]  /*3b10*/  @P0 BRA `(.L_x_79) ;  /* 0x0000076000000947 */ /* 0x000fca0003800000 */
[----:B------:R-:W-:Y:S01]  /*3b20*/  IMAD.MOV.U32 R48, RZ, RZ, R45 ;  /* 0x000000ffff307224 */ /* 0x000fe200078e002d */
[----:B------:R-:W-:Y:S01]  /*3b30*/  ISETP.GE.AND P2, PT, R100, c[0x0][0x1d4], PT ;  /* 0x0000750064007a0c */ /* 0x000fe20003f46270 */
[----:B------:R-:W-:Y:S01]  /*3b40*/  LDS.128 R60, [R123+0x3100] ;  /* 0x003100007b3c7984 */ /* 0x000fe20000000c00 */
[----:B------:R-:W-:Y:S01]  /*3b50*/  IADD3 R0, P1, P0, R88, R80, R119 ;  /* 0x0000005058007210 */ /* 0x000fe2000783e077 */
[----:B------:R-:W-:Y:S01]  /*3b60*/  IMAD.MOV.U32 R53, RZ, RZ, R47 ;  /* 0x000000ffff357224 */ /* 0x000fe200078e002f */
[----:B------:R-:W-:Y:S01]  /*3b70*/  MOV R10, R6 ;  /* 0x00000006000a7202 */ /* 0x000fe20000000f00 */
[----:B------:R-:W-:Y:S01]  /*3b80*/  IMAD.MOV.U32 R24, RZ, RZ, R7 ;  /* 0x000000ffff187224 */ /* 0x000fe200078e0007 */
[-C--:B------:R-:W-:Y:S02]  /*3b90*/  IADD3.X R3, R90, R79.reuse, R134, P1, P0 ;  /* 0x0000004f5a037210 */ /* 0x080fe40000fe0486 */
[----:B------:R-:W-:Y:S01]  /*3ba0*/  MOV R41, R44 ;  /* 0x0000002c00297202 */ /* 0x000fe20000000f00 */
[----:B------:R-:W1:Y:S01]  /*3bb0*/  LDS.128 R16, [R131+0x3100] ;  /* 0x0031000083107984 */ /* 0x000e620000000c00 */
[----:B------:R-:W-:Y:S03]  /*3bc0*/  MOV R51, R46 ;  /* 0x0000002e00337202 */ /* 0x000fe60000000f00 */
[----:B------:R-:W-:Y:S04]  /*3bd0*/  @!P2 IADD3 R2, P1, P0, R88, R80, R100 ;  /* 0x000000505802a210 */ /* 0x000fe8000783e064 */
[----:B------:R-:W-:Y:S02]  /*3be0*/  @!P2 IADD3.X R8, R90, R79, R126, P1, P0 ;  /* 0x0000004f5a08a210 */ /* 0x000fe40000fe047e */
[C---:B------:R-:W-:Y:S04]  /*3bf0*/  LEA R74, P0, R0.reuse, c[0x0][0x1c8], 0x1 ;  /* 0x00007200004a7a11 */ /* 0x040fe800078008ff */
[----:B------:R-:W-:Y:S02]  /*3c00*/  LEA.HI.X R75, R0, c[0x0][0x1cc], R3, 0x1, P0 ;  /* 0x00007300004b7a11 */ /* 0x000fe400000f0c03 */
[C---:B------:R-:W-:Y:S02]  /*3c10*/  @!P2 LEA R72, P0, R2.reuse, c[0x0][0x1c8], 0x1 ;  /* 0x000072000248aa11 */ /* 0x040fe400078008ff */
[----:B------:R-:W-:Y:S02]  /*3c20*/  MOV R0, R4 ;  /* 0x0000000400007202 */ /* 0x000fe40000000f00 */
[----:B------:R-:W-:Y:S01]  /*3c30*/  @!P2 LEA.HI.X R73, R2, c[0x0][0x1cc], R8, 0x1, P0 ;  /* 0x000073000249aa11 */ /* 0x000fe200000f0c08 */
[----:B------:R-:W-:Y:S01]  /*3c40*/  IMAD.MOV.U32 R2, RZ, RZ, R5 ;  /* 0x000000ffff027224 */ /* 0x000fe200078e0005 */
[----:B------:R-:W-:-:S13]  /*3c50*/  ISETP.GE.AND P0, PT, R26, c[0x0][0x27c], PT ;  /* 0x00009f001a007a0c */ /* 0x000fda0003f06270 */
[--C-:B------:R-:W-:Y:S01]  /*3c60*/  @!P0 SHF.R.U32.HI R9, RZ, 0x10, R5.reuse ;  /* 0x00000010ff098819 */ /* 0x100fe20000011605 */
[----:B------:R-:W-:Y:S01]  /*3c70*/  @!P0 HADD2.F32 R3, -RZ, R2.H0_H0 ;  /* 0x20000002ff038230 */ /* 0x000fe20000004100 */
[----:B------:R-:W-:Y:S01]  /*3c80*/  @!P0 SHF.R.U64 R8, R4, 0x10, R5 ;  /* 0x0000001004088819 */ /* 0x000fe20000001205 */
[----:B------:R-:W-:Y:S01]  /*3c90*/  @!P0 HADD2.F32 R0, -RZ, R0.H0_H0 ;  /* 0x20000000ff008230 */ /* 0x000fe20000004100 */
[----:B------:R-:W-:Y:S01]  /*3ca0*/  @!P0 SHF.R.U64 R11, R6, 0x10, R7 ;  /* 0x00000010060b8819 */ /* 0x000fe20000001207 */
[----:B-1----:R-:W-:Y:S01]  /*3cb0*/  @!P0 IMAD.MOV.U32 R6, RZ, RZ, R16 ;  /* 0x000000ffff068224 */ /* 0x002fe200078e0010 */
[----:B------:R-:W-:Y:S01]  /*3cc0*/  @!P0 MOV R42, R61 ;  /* 0x0000003d002a8202 */ /* 0x000fe20000000f00 */
[----:B------:R-:W-:Y:S01]  /*3cd0*/  @!P0 HADD2.F32 R41, -RZ, R41.H0_H0 ;  /* 0x20000029ff298230 */ /* 0x000fe20000004100 */
[----:B------:R-:W-:Y:S02]  /*3ce0*/  @!P0 MOV R5, R17 ;  /* 0x0000001100058202 */ /* 0x000fe40000000f00 */
[--C-:B------:R-:W-:Y:S01]  /*3cf0*/  @!P0 SHF.R.U64 R52, R46, 0x10, R47.reuse ;  /* 0x000000102e348819 */ /* 0x100fe2000000122f */
[----:B------:R-:W-:Y:S01]  /*3d00*/  @!P0 HADD2.F32 R43, -RZ, R42.H0_H0 ;  /* 0x2000002aff2b8230 */ /* 0x000fe20000004100 */
[----:B------:R-:W-:Y:S01]  /*3d10*/  @!P0 SHF.R.U32.HI R54, RZ, 0x10, R47 ;  /* 0x00000010ff368819 */ /* 0x000fe2000001162f */
[----:B------:R-:W-:Y:S01]  /*3d20*/  @!P0 HADD2.F32 R2, -RZ, R6.H0_H0 ;  /* 0x20000006ff028230 */ /* 0x000fe20000004100 */
[----:B------:R-:W-:Y:S01]  /*3d30*/  @!P0 MOV R47, R60 ;  /* 0x0000003c002f8202 */ /* 0x000fe20000000f00 */
[----:B------:R-:W-:Y:S01]  /*3d40*/  @!P0 HADD2.F32 R4, -RZ, R5.H0_H0 ;  /* 0x20000005ff048230 */ /* 0x000fe20000004100 */
[----:B------:R-:W-:Y:S01]  /*3d50*/  @!P0 SHF.R.U64 R50, R44, 0x10, R45 ;  /* 0x000000102c328819 */ /* 0x000fe2000000122d */
[----:B------:R-:W-:Y:S01]  /*3d60*/  @!P0 HADD2.F32 R44, -RZ, R48.H0_H0 ;  /* 0x20000030ff2c8230 */ /* 0x000fe20000004100 */
[----:B------:R-:W-:Y:S01]  /*3d70*/  @!P0 SHF.R.U32.HI R25, RZ, 0x10, R7 ;  /* 0x00000010ff198819 */ /* 0x000fe20000011607 */
[----:B------:R-:W-:Y:S01]  /*3d80*/  @!P0 HADD2.F32 R7, -RZ, R47.H0_H0 ;  /* 0x2000002fff078230 */ /* 0x000fe20000004100 */
[----:B------:R-:W-:Y:S01]  /*3d90*/  @!P0 SHF.R.U32.HI R49, RZ, 0x10, R45 ;  /* 0x00000010ff318819 */ /* 0x000fe2000001162d */
[-C--:B------:R-:W-:Y:S01]  /*3da0*/  @!P0 FMUL.FTZ R45, R43, R3.reuse ;  /* 0x000000032b2d8220 */ /* 0x080fe20000410000 */
[----:B------:R-:W-:Y:S01]  /*3db0*/  @!P0 HADD2.F32 R48, -RZ, R51.H0_H0 ;  /* 0x20000033ff308230 */ /* 0x000fe20000004100 */
[----:B------:R-:W-:Y:S01]  /*3dc0*/  @!P0 FMUL.FTZ R3, R4, R3 ;  /* 0x0000000304038220 */ /* 0x000fe20000410000 */
[----:B------:R-:W-:Y:S01]  /*3dd0*/  @!P0 HADD2.F32 R51, -RZ, R53.H0_H0 ;  /* 0x20000035ff338230 */ /* 0x000fe20000004100 */
[CC--:B------:R-:W-:Y:S02]  /*3de0*/  @!P0 FMUL.FTZ R46, R7.reuse, R0.reuse ;  /* 0x00000000072e8220 */ /* 0x0c0fe40000410000 */
[----:B------:R-:W-:Y:S02]  /*3df0*/  @!P0 FMUL.FTZ R0, R2, R0 ;  /* 0x0000000002008220 */ /* 0x000fe40000410000 */
[----:B------:R-:W-:Y:S01]  /*3e00*/  @!P0 FFMA.FTZ R83, R4, R44, -R45 ;  /* 0x0000002c04538223 */ /* 0x000fe2000001082d */
[----:B------:R-:W-:Y:S01]  /*3e10*/  @!P0 HADD2.F32 R4, -RZ, R9.H0_H0 ;  /* 0x20000009ff048230 */ /* 0x000fe20000004100 */
[-C--:B------:R-:W-:Y:S01]  /*3e20*/  @!P0 FFMA.FTZ R84, R2, R41.reuse, -R46 ;  /* 0x0000002902548223 */ /* 0x080fe2000001082e */
[----:B------:R-:W-:Y:S01]  /*3e30*/  @!P0 HADD2.F32 R45, -RZ, R42.H1_H1 ;  /* 0x3000002aff2d8230 */ /* 0x000fe20000004100 */
[----:B------:R-:W-:Y:S01]  /*3e40*/  @!P0 FFMA.FTZ R0, R7, R41, R0 ;  /* 0x0000002907008223 */ /* 0x000fe20000010000 */
[----:B------:R-:W-:Y:S02]  /*3e50*/  @!P0 HADD2.F32 R41, -RZ, R47.H1_H1 ;  /* 0x3000002fff298230 */ /* 0x000fe40000004100 */
[----:B------:R-:W-:Y:S01]  /*3e60*/  @!P0 HADD2.F32 R7, -RZ, R8.H0_H0 ;  /* 0x20000008ff078230 */ /* 0x000fe20000004100 */
[----:B------:R-:W-:Y:S01]  /*3e70*/  @!P0 FMUL.FTZ R8, R45, R4 ;  /* 0x000000042d088220 */ /* 0x000fe20000410000 */
[----:B------:R-:W-:Y:S02]  /*3e80*/  @!P0 HADD2.F32 R46, -RZ, R49.H0_H0 ;  /* 0x20000031ff2e8230 */ /* 0x000fe40000004100 */
[----:B------:R-:W-:Y:S02]  /*3e90*/  @!P0 HADD2.F32 R2, -RZ, R5.H1_H1 ;  /* 0x30000005ff028230 */ /* 0x000fe40000004100 */
[----:B------:R-:W-:Y:S01]  /*3ea0*/  @!P0 HADD2.F32 R5, -RZ, R6.H1_H1 ;  /* 0x30000006ff058230 */ /* 0x000fe20000004100 */
[----:B------:R-:W-:Y:S01]  /*3eb0*/  @!P0 FMUL.FTZ R6, R41, R7 ;  /* 0x0000000729068220 */ /* 0x000fe20000410000 */
[----:B------:R-:W-:Y:S01]  /*3ec0*/  @!P0 HADD2.F32 R42, -RZ, R50.H0_H0 ;  /* 0x20000032ff2a8230 */ /* 0x000fe20000004100 */
[C---:B------:R-:W-:Y:S01]  /*3ed0*/  @!P0 FFMA.FTZ R82, R2.reuse, R46, -R8 ;  /* 0x0000002e02528223 */ /* 0x040fe20000010808 */
[----:B------:R-:W-:Y:S01]  /*3ee0*/  @!P0 HADD2.F32 R50, -RZ, R52.H0_H0 ;  /* 0x20000034ff328230 */ /* 0x000fe20000004100 */
[----:B------:R-:W-:Y:S01]  /*3ef0*/  @!P0 IMAD.MOV.U32 R8, RZ, RZ, R62 ;  /* 0x000000ffff088224 */ /* 0x000fe200078e003e */
[----:B------:R-:W-:Y:S01]  /*3f00*/  @!P0 MOV R52, R63 ;  /* 0x0000003f00348202 */ /* 0x000fe20000000f00 */
[----:B------:R-:W-:Y:S01]  /*3f10*/  @!P0 FMUL.FTZ R4, R2, R4 ;  /* 0x0000000402048220 */ /* 0x000fe20000410000 */
[----:B------:R-:W-:Y:S01]  /*3f20*/  @!P0 HADD2.F32 R9, -RZ, R10.H0_H0 ;  /* 0x2000000aff098230 */ /* 0x000fe20000004100 */
[C---:B------:R-:W-:Y:S01]  /*3f30*/  @!P0 FMUL.FTZ R2, R5.reuse, R7 ;  /* 0x0000000705028220 */ /* 0x040fe20000410000 */
[--C-:B------:R-:W-:Y:S01]  /*3f40*/  @!P0 HADD2.F32 R49, -RZ, R8.reuse.H1_H1 ;  /* 0x30000008ff318230 */ /* 0x100fe20000004100 */
[----:B------:R-:W-:Y:S01]  /*3f50*/  @!P0 FFMA.FTZ R81, R5, R42, -R6 ;  /* 0x0000002a05518223 */ /* 0x000fe20000010806 */
[----:B------:R-:W-:Y:S01]  /*3f60*/  @!P0 MOV R5, R18 ;  /* 0x0000001200058202 */ /* 0x000fe20000000f00 */
[----:B------:R-:W-:Y:S01]  /*3f70*/  @!P0 FFMA.FTZ R2, R41, R42, R2 ;  /* 0x0000002a29028223 */ /* 0x000fe20000010002 */
[----:B------:R-:W-:Y:S01]  /*3f80*/  @!P0 HADD2.F32 R6, -RZ, R11.H0_H0 ;  /* 0x2000000bff068230 */ /* 0x000fe20000004100 */
[----:B------:R-:W-:Y:S01]  /*3f90*/  @!P0 FFMA.FTZ R3, R43, R44, R3 ;  /* 0x0000002c2b038223 */ /* 0x000fe20000010003 */
[----:B------:R-:W-:Y:S01]  /*3fa0*/  @!P0 HADD2.F32 R47, -RZ, R8.H0_H0 ;  /* 0x20000008ff2f8230 */ /* 0x000fe20000004100 */
[----:B------:R-:W-:Y:S01]  /*3fb0*/  @!P0 FFMA.FTZ R4, R45, R46, R4 ;  /* 0x0000002e2d048223 */ /* 0x000fe20000010004 */
[--C-:B------:R-:W-:Y:S01]  /*3fc0*/  @!P0 HADD2.F32 R7, -RZ, R5.reuse.H1_H1 ;  /* 0x30000005ff078230 */ /* 0x100fe20000004100 */
[-C--:B------:R-:W-:Y:S01]  /*3fd0*/  @!P0 FMUL.FTZ R10, R49, R6.reuse ;  /* 0x00000006310a8220 */ /* 0x080fe20000410000 */
[----:B------:R-:W-:Y:S01]  /*3fe0*/  @!P0 HADD2.F32 R8, -RZ, R5.H0_H0 ;  /* 0x20000005ff088230 */ /* 0x000fe20000004100 */
[----:B------:R-:W-:Y:S01]  /*3ff0*/  @!P0 FMUL.FTZ R11, R47, R9 ;  /* 0x000000092f0b8220 */ /* 0x000fe20000410000 */
[----:B------:R-:W-:Y:S01]  /*4000*/  @!P0 F2FP.PACK_AB R3, R4, R3 ;  /* 0x000000030403823e */ /* 0x000fe200000000ff */
[C---:B------:R-:W-:Y:S01]  /*4010*/  @!P0 FMUL.FTZ R6, R7.reuse, R6 ;  /* 0x0000000607068220 */ /* 0x040fe20000410000 */
[----:B------:R-:W-:Y:S01]  /*4020*/  @!P0 F2FP.PACK_AB R0, R2, R0 ;  /* 0x000000000200823e */ /* 0x000fe200000000ff */
[----:B------:R-:W-:Y:S01]  /*4030*/  @!P0 FFMA.FTZ R77, R7, R50, -R10 ;  /* 0x00000032074d8223 */ /* 0x000fe2000001080a */
[----:B------:R-:W-:Y:S01]  /*4040*/  @!P0 HADD2.F32 R10, -RZ, R24.H0_H0 ;  /* 0x20000018ff0a8230 */ /* 0x000fe20000004100 */
[----:B------:R-:W-:Y:S01]  /*4050*/  @!P0 IMAD.MOV.U32 R7, RZ, RZ, R19 ;  /* 0x000000ffff078224 */ /* 0x000fe200078e0013 */
[----:B------:R-:W-:Y:S01]  /*4060*/  @!P0 MOV R60, R0 ;  /* 0x00000000003c8202 */ /* 0x000fe20000000f00 */
[CC--:B------:R-:W-:Y:S01]  /*4070*/  @!P0 FFMA.FTZ R76, R8.reuse, R48.reuse, -R11 ;  /* 0x00000030084c8223 */ /* 0x0c0fe2000001080b */
[----:B------:R-:W-:Y:S01]  /*4080*/  @!P0 HADD2.F32 R11, -RZ, R25.H0_H0 ;  /* 0x20000019ff0b8230 */ /* 0x000fe20000004100 */
[----:B------:R-:W-:Y:S01]  /*4090*/  @!P0 FMUL.FTZ R5, R8, R9 ;  /* 0x0000000908058220 */ /* 0x000fe20000410000 */
[--C-:B------:R-:W-:Y:S01]  /*40a0*/  @!P0 HADD2.F32 R24, -RZ, R52.reuse.H0_H0 ;  /* 0x20000034ff188230 */ /* 0x100fe20000004100 */
[----:B------:R-:W-:Y:S01]  /*40b0*/  @!P0 IMAD.MOV.U32 R61, RZ, RZ, R3 ;  /* 0x000000ffff3d8224 */ /* 0x000fe200078e0003 */
[----:B------:R-:W-:Y:S01]  /*40c0*/  @!P0 HADD2.F32 R25, -RZ, R52.H1_H1 ;  /* 0x30000034ff198230 */ /* 0x000fe20000004100 */
[----:B------:R-:W-:Y:S01]  /*40d0*/  @!P0 FFMA.FTZ R5, R47, R48, R5 ;  /* 0x000000302f058223 */ /* 0x000fe20000010005 */
[--C-:B------:R-:W-:Y:S01]  /*40e0*/  @!P0 HADD2.F32 R9, -RZ, R7.reuse.H1_H1 ;  /* 0x30000007ff098230 */ /* 0x100fe20000004100 */
[----:B------:R-:W-:Y:S01]  /*40f0*/  @!P0 FMUL.FTZ R71, R24, R10 ;  /* 0x0000000a18478220 */ /* 0x000fe20000410000 */
[----:B------:R-:W-:Y:S01]  /*4100*/  @!P0 HADD2.F32 R8, -RZ, R7.H0_H0 ;  /* 0x20000007ff088230 */ /* 0x000fe20000004100 */
[----:B------:R-:W-:Y:S01]  /*4110*/  @!P0 FMUL.FTZ R53, R25, R11 ;  /* 0x0000000b19358220 */ /* 0x000fe20000410000 */
[----:B------:R-:W-:Y:S01]  /*4120*/  @!P0 HADD2.F32 R52, -RZ, R54.H0_H0 ;  /* 0x20000036ff348230 */ /* 0x000fe20000004100 */
[----:B------:R-:W-:Y:S02]  /*4130*/  @!P0 FFMA.FTZ R6, R49, R50, R6 ;  /* 0x0000003231068223 */ /* 0x000fe40000010006 */
[----:B------:R-:W-:Y:S02]  /*4140*/  @!P0 FFMA.FTZ R71, R8, R51, -R71 ;  /* 0x0000003308478223 */ /* 0x000fe40000010847 */
[C---:B------:R-:W-:Y:S01]  /*4150*/  @!P0 FFMA.FTZ R53, R9.reuse, R52, -R53 ;  /* 0x0000003409358223 */ /* 0x040fe20000010835 */
[----:B------:R-:W-:Y:S01]  /*4160*/  @!P0 F2FP.PACK_AB R5, R6, R5 ;  /* 0x000000050605823e */ /* 0x000fe200000000ff */
[----:B------:R-:W-:Y:S01]  /*4170*/  @!P0 FMUL.FTZ R7, R8, R10 ;  /* 0x0000000a08078220 */ /* 0x000fe20000410000 */
[----:B------:R-:W-:Y:S01]  /*4180*/  @!P0 F2FP.PACK_AB R10, R82, R83 ;  /* 0x00000053520a823e */ /* 0x000fe200000000ff */
[----:B------:R-:W-:Y:S01]  /*4190*/  @!P0 FMUL.FTZ R8, R9, R11 ;  /* 0x0000000b09088220 */ /* 0x000fe20000410000 */
[----:B------:R-:W-:Y:S01]  /*41a0*/  @!P0 F2FP.PACK_AB R11, R77, R76 ;  /* 0x0000004c4d0b823e */ /* 0x000fe200000000ff */
[----:B------:R-:W-:Y:S01]  /*41b0*/  @!P0 FFMA.FTZ R7, R24, R51, R7 ;  /* 0x0000003318078223 */ /* 0x000fe20000010007 */
[----:B------:R-:W-:Y:S01]  /*41c0*/  @!P0 F2FP.PACK_AB R9, R81, R84 ;  /* 0x000000545109823e */ /* 0x000fe200000000ff */
[----:B------:R-:W-:Y:S01]  /*41d0*/  @!P0 FFMA.FTZ R8, R25, R52, R8 ;  /* 0x0000003419088223 */ /* 0x000fe20000010008 */
[----:B------:R-:W-:Y:S01]  /*41e0*/  @!P0 F2FP.PACK_AB R41, R53, R71 ;  /* 0x000000473529823e */ /* 0x000fe200000000ff */
[----:B------:R-:W-:Y:S01]  /*41f0*/  @!P0 IMAD.MOV.U32 R18, RZ, RZ, R11 ;  /* 0x000000ffff128224 */ /* 0x000fe200078e000b */
[----:B------:R-:W-:Y:S02]  /*4200*/  @!P0 MOV R16, R9 ;  /* 0x0000000900108202 */ /* 0x000fe40000000f00 */
[----:B------:R-:W-:Y:S02]  /*4210*/  @!P0 MOV R17, R10 ;  /* 0x0000000a00118202 */ /* 0x000fe40000000f00 */
[----:B------:R-:W-:Y:S02]  /*4220*/  @!P0 MOV R19, R41 ;  /* 0x0000002900138202 */ /* 0x000fe40000000f00 */
[----:B------:R-:W-:Y:S02]  /*4230*/  @!P0 F2FP.PACK_AB R7, R8, R7 ;  /* 0x000000070807823e */ /* 0x000fe400000000ff */
[----:B------:R-:W-:Y:S01]  /*4240*/  @!P0 MOV R62, R5 ;  /* 0x00000005003e8202 */ /* 0x000fe20000000f00 */
[----:B------:R1:W-:Y:S01]  /*4250*/  STG.E.128 [R74.64], R16 ;  /* 0x000000104a007986 */ /* 0x0003e2000c101d06 */
[----:B------:R-:W-:Y:S07]  /*4260*/  @!P0 MOV R63, R7 ;  /* 0x00000007003f8202 */ /* 0x000fee0000000f00 */
[----:B------:R1:W-:Y:S02]  /*4270*/  @!P2 STG.E.128 [R72.64], R60 ;  /* 0x0000003c4800a986 */ /* 0x0003e4000c101d06 */
.L_x_79:
[----:B------:R-:W-:Y:S05]  /*4280*/  BSYNC B0 ;  /* 0x0000000000007941 */ /* 0x000fea0003800000 */
.L_x_78:
[----:B------:R-:W-:Y:S01]  /*4290*/  ISETP.GE.AND P0, PT, R29, c[0x0][0x1d4], PT ;  /* 0x000075001d007a0c */ /* 0x000fe20003f06270 */
[----:B------:R-:W-:-:S12]  /*42a0*/  BSSY B0, `(.L_x_80) ;  /* 0x0000070000007945 */ /* 0x000fd80003800000 */
[----:B------:R-:W-:-:S05]  /*42b0*/  @P0 BRA `(.L_x_81) ;  /* 0x000006e000000947 */ /* 0x000fca0003800000 */
[----:B------:R-:W2:Y:S01]  /*42c0*/  LDS.128 R48, [R122+0x3100] ;  /* 0x003100007a307984 */ /* 0x000ea20000000c00 */
[----:B------:R-:W-:Y:S02]  /*42d0*/  ISETP.GE.AND P2, PT, R97, c[0x0][0x1d4], PT ;  /* 0x0000750061007a0c */ /* 0x000fe40003f46270 */
[-C--:B------:R-:W-:Y:S04]  /*42e0*/  IADD3 R0, P1, P0, R88, R80.reuse, R118 ;  /* 0x0000005058007210 */ /* 0x080fe8000783e076 */
[-C--:B------:R-:W-:Y:S01]  /*42f0*/  IADD3.X R3, R90, R79.reuse, R128, P1, P0 ;  /* 0x0000004f5a037210 */ /* 0x080fe20000fe0480 */
[----:B-1----:R-:W1:Y:S06]  /*4300*/  LDS.128 R16, [R130+0x3100] ;  /* 0x0031000082107984 */ /* 0x002e6c0000000c00 */
[----:B------:R-:W-:Y:S04]  /*4310*/  @!P2 IADD3 R2, P1, P0, R88, R80, R97 ;  /* 0x000000505802a210 */ /* 0x000fe8000783e061 */
[----:B------:R-:W-:Y:S02]  /*4320*/  @!P2 IADD3.X R4, R90, R79, R125, P1, P0 ;  /* 0x0000004f5a04a210 */ /* 0x000fe40000fe047d */
[C---:B------:R-:W-:Y:S04]  /*4330*/  LEA R62, P0, R0.reuse, c[0x0][0x1c8], 0x1 ;  /* 0x00007200003e7a11 */ /* 0x040fe800078008ff */
[----:B------:R-:W-:Y:S02]  /*4340*/  LEA.HI.X R63, R0, c[0x0][0x1cc], R3, 0x1, P0 ;  /* 0x00007300003f7a11 */ /* 0x000fe400000f0c03 */
[C---:B------:R-:W-:Y:S04]  /*4350*/  @!P2 LEA R60, P0, R2.reuse, c[0x0][0x1c8], 0x1 ;  /* 0x00007200023caa11 */ /* 0x040fe800078008ff */
[----:B------:R-:W-:Y:S02]  /*4360*/  @!P2 LEA.HI.X R61, R2, c[0x0][0x1cc], R4, 0x1, P0 ;  /* 0x00007300023daa11 */ /* 0x000fe400000f0c04 */
[----:B------:R-:W-:-:S13]  /*4370*/  ISETP.GE.AND P0, PT, R29, c[0x0][0x27c], PT ;  /* 0x00009f001d007a0c */ /* 0x000fda0003f06270 */
[--C-:B------:R-:W-:Y:S01]  /*4380*/  @!P0 SHF.R.U64 R4, R12, 0x10, R13.reuse ;  /* 0x000000100c048819 */ /* 0x100fe2000000120d */
[----:B------:R-:W-:Y:S01]  /*4390*/  @!P0 HADD2.F32 R0, -RZ, R30.H0_H0 ;  /* 0x2000001eff008230 */ /* 0x000fe20000004100 */
[----:B------:R-:W-:Y:S01]  /*43a0*/  @!P0 SHF.R.U32.HI R7, RZ, 0x10, R13 ;  /* 0x00000010ff078819 */ /* 0x000fe2000001160d */
[----:B------:R-:W-:Y:S01]  /*43b0*/  @!P0 HADD2.F32 R6, -RZ, R55.H0_H0 ;  /* 0x20000037ff068230 */ /* 0x000fe20000004100 */
[----:B--2---:R-:W-:Y:S01]  /*43c0*/  @!P0 MOV R9, R48 ;  /* 0x0000003000098202 */ /* 0x004fe20000000f00 */
[----:B------:R-:W-:Y:S01]  /*43d0*/  @!P0 HADD2.F32 R4, -RZ, R4.H0_H0 ;  /* 0x20000004ff048230 */ /* 0x000fe20000004100 */
[----:B-1----:R-:W-:Y:S01]  /*43e0*/  @!P0 MOV R3, R16 ;  /* 0x0000001000038202 */ /* 0x002fe20000000f00 */
[----:B------:R-:W-:Y:S01]  /*43f0*/  @!P0 HADD2.F32 R7, -RZ, R7.H0_H0 ;  /* 0x20000007ff078230 */ /* 0x000fe20000004100 */
[----:B------:R-:W-:Y:S01]  /*4400*/  @!P0 SHF.R.U64 R13, R56, 0x10, R57 ;  /* 0x00000010380d8819 */ /* 0x000fe20000001239 */
[----:B------:R-:W-:Y:S01]  /*4410*/  @!P0 HADD2.F32 R5, -RZ, R9.H0_H0 ;  /* 0x20000009ff058230 */ /* 0x000fe20000004100 */
[----:B------:R-:W-:Y:S01]  /*4420*/  @!P0 SHF.R.U64 R42, R58, 0x10, R59 ;  /* 0x000000103a2a8819 */ /* 0x000fe2000000123b */
[----:B------:R-:W-:Y:S01]  /*4430*/  @!P0 HADD2.F32 R2, -RZ, R3.H0_H0 ;  /* 0x20000003ff028230 */ /* 0x000fe20000004100 */
[----:B------:R-:W-:Y:S01]  /*4440*/  @!P0 SHF.R.U32.HI R25, RZ, 0x10, R57 ;  /* 0x00000010ff198819 */ /* 0x000fe20000011639 */
[----:B------:R-:W-:Y:S01]  /*4450*/  @!P0 HADD2.F32 R12, -RZ, R9.H1_H1 ;  /* 0x30000009ff0c8230 */ /* 0x000fe20000004100 */
[CC--:B------:R-:W-:Y:S01]  /*4460*/  @!P0 FMUL.FTZ R10, R5.reuse, R0.reuse ;  /* 0x00000000050a8220 */ /* 0x0c0fe20000410000 */
[----:B------:R-:W-:Y:S01]  /*4470*/  @!P0 HADD2.F32 R3, -RZ, R3.H1_H1 ;  /* 0x30000003ff038230 */ /* 0x000fe20000004100 */
[----:B------:R-:W-:Y:S01]  /*4480*/  @!P0 FMUL.FTZ R0, R2, R0 ;  /* 0x0000000002008220 */ /* 0x000fe20000410000 */
[----:B------:R-:W-:Y:S01]  /*4490*/  @!P0 HADD2.F32 R13, -RZ, R13.H0_H0 ;  /* 0x2000000dff0d8230 */ /* 0x000fe20000004100 */
[----:B------:R-:W-:Y:S01]  /*44a0*/  @!P0 FMUL.FTZ R9, R12, R4 ;  /* 0x000000040c098220 */ /* 0x000fe20000410000 */
[----:B------:R-:W-:Y:S01]  /*44b0*/  @!P0 HADD2.F32 R25, -RZ, R25.H0_H0 ;  /* 0x20000019ff198230 */ /* 0x000fe20000004100 */
[-C--:B------:R-:W-:Y:S01]  /*44c0*/  @!P0 FFMA.FTZ R0, R5, R6.reuse, R0 ;  /* 0x0000000605008223 */ /* 0x080fe20000010000 */
[----:B------:R-:W-:Y:S01]  /*44d0*/  @!P0 HADD2.F32 R44, -RZ, R68.H0_H0 ;  /* 0x20000044ff2c8230 */ /* 0x000fe20000004100 */
[----:B------:R-:W-:Y:S01]  /*44e0*/  @!P0 IMAD.MOV.U32 R5, RZ, RZ, R49 ;  /* 0x000000ffff058224 */ /* 0x000fe200078e0031 */
[----:B------:R-:W-:Y:S01]  /*44f0*/  @!P0 HADD2.F32 R42, -RZ, R42.H0_H0 ;  /* 0x2000002aff2a8230 */ /* 0x000fe20000004100 */
[----:B------:R-:W-:Y:S01]  /*4500*/  @!P0 FFMA.FTZ R58, R2, R6, -R10 ;  /* 0x00000006023a8223 */ /* 0x000fe2000001080a */
[----:B------:R-:W-:Y:S01]  /*4510*/  @!P0 SHF.R.U64 R11, R14, 0x10, R15 ;  /* 0x000000100e0b8819 */ /* 0x000fe2000000120f */
[C---:B------:R-:W-:Y:S01]  /*4520*/  @!P0 FMUL.FTZ R2, R3.reuse, R4 ;  /* 0x0000000403028220 */ /* 0x040fe20000410000 */
[----:B------:R-:W-:Y:S01]  /*4530*/  @!P0 MOV R4, R17 ;  /* 0x0000001100048202 */ /* 0x000fe20000000f00 */
[-C--:B------:R-:W-:Y:S01]  /*4540*/  @!P0 FFMA.FTZ R57, R3, R13.reuse, -R9 ;  /* 0x0000000d03398223 */ /* 0x080fe20000010809 */
[----:B------:R-:W-:Y:S01]  /*4550*/  @!P0 HADD2.F32 R3, -RZ, R30.H1_H1 ;  /* 0x3000001eff038230 */ /* 0x000fe20000004100 */
[----:B------:R-:W-:Y:S01]  /*4560*/  @!P0 FFMA.FTZ R2, R12, R13, R2 ;  /* 0x0000000d0c028223 */ /* 0x000fe20000010002 */
[----:B------:R-:W-:Y:S01]  /*4570*/  @!P0 HADD2.F32 R14, -RZ, R5.H0_H0 ;  /* 0x20000005ff0e8230 */ /* 0x000fe20000004100 */
[----:B------:R-:W-:Y:S01]  /*4580*/  @!P0 SHF.R.U32.HI R8, RZ, 0x10, R15 ;  /* 0x00000010ff088819 */ /* 0x000fe2000001160f */
[----:B------:R-:W-:Y:S01]  /*4590*/  @!P0 HADD2.F32 R15, -RZ, R55.H1_H1 ;  /* 0x30000037ff0f8230 */ /* 0x000fe20000004100 */
[----:B------:R-:W-:Y:S01]  /*45a0*/  @!P0 SHF.R.U32.HI R46, RZ, 0x10, R59 ;  /* 0x00000010ff2e8819 */ /* 0x000fe2000001163b */
[--C-:B------:R-:W-:Y:S01]  /*45b0*/  @!P0 HADD2.F32 R6, -RZ, R4.reuse.H0_H0 ;  /* 0x20000004ff068230 */ /* 0x100fe20000004100 */
[----:B------:R-:W-:Y:S01]  /*45c0*/  @!P0 FMUL.FTZ R9, R14, R3 ;  /* 0x000000030e098220 */ /* 0x000fe20000410000 */
[----:B------:R-:W-:Y:S01]  /*45d0*/  @!P0 HADD2.F32 R24, -RZ, R5.H1_H1 ;  /* 0x30000005ff188230 */ /* 0x000fe20000004100 */
[----:B------:R-:W-:Y:S01]  /*45e0*/  @!P0 F2FP.PACK_AB R0, R2, R0 ;  /* 0x000000000200823e */ /* 0x000fe200000000ff */
[----:B------:R-:W-:Y:S01]  /*45f0*/  @!P0 HADD2.F32 R5, -RZ, R4.H1_H1 ;  /* 0x30000004ff058230 */ /* 0x000fe20000004100 */
[----:B------:R-:W-:Y:S01]  /*4600*/  @!P0 FFMA.FTZ R56, R6, R15, -R9 ;  /* 0x0000000f06388223 */ /* 0x000fe20000010809 */
[----:B------:R-:W-:Y:S01]  /*4610*/  @!P0 HADD2.F32 R46, -RZ, R46.H0_H0 ;  /* 0x2000002eff2e8230 */ /* 0x000fe20000004100 */
[-C--:B------:R-:W-:Y:S01]  /*4620*/  @!P0 FMUL.FTZ R10, R24, R7.reuse ;  /* 0x00000007180a8220 */ /* 0x080fe20000410000 */
[----:B------:R-:W-:Y:S01]  /*4630*/  @!P0 MOV R48, R0 ;  /* 0x0000000000308202 */ /* 0x000fe20000000f00 */
[----:B------:R-:W-:Y:S01]  /*4640*/  @!P0 IMAD.MOV.U32 R9, RZ, RZ, R51 ;  /* 0x000000ffff098224 */ /* 0x000fe200078e0033 */
[----:B------:R-:W-:Y:S01]  /*4650*/  @!P0 HADD2.F32 R11, -RZ, R11.H0_H0 ;  /* 0x2000000bff0b8230 */ /* 0x000fe20000004100 */
[C---:B------:R-:W-:Y:S01]  /*4660*/  @!P0 FMUL.FTZ R4, R5.reuse, R7 ;  /* 0x0000000705048220 */ /* 0x040fe20000410000 */
[----:B------:R-:W-:Y:S01]  /*4670*/  @!P0 HADD2.F32 R7, -RZ, R31.H0_H0 ;  /* 0x2000001fff078230 */ /* 0x000fe20000004100 */
[----:B------:R-:W-:Y:S01]  /*4680*/  @!P0 FFMA.FTZ R55, R5, R25, -R10 ;  /* 0x0000001905378223 */ /* 0x000fe2000001080a */
[----:B------:R-:W-:Y:S01]  /*4690*/  @!P0 MOV R5, R19 ;  /* 0x0000001300058202 */ /* 0x000fe20000000f00 */
[----:B------:R-:W-:Y:S01]  /*46a0*/  @!P0 FMUL.FTZ R3, R6, R3 ;  /* 0x0000000306038220 */ /* 0x000fe20000410000 */
[--C-:B------:R-:W-:Y:S02]  /*46b0*/  @!P0 HADD2.F32 R43, -RZ, R9.reuse.H0_H0 ;  /* 0x20000009ff2b8230 */ /* 0x100fe40000004100 */
[----:B------:R-:W-:Y:S01]  /*46c0*/  @!P0 HADD2.F32 R45, -RZ, R9.H1_H1 ;  /* 0x30000009ff2d8230 */ /* 0x000fe20000004100 */
[----:B------:R-:W-:Y:S01]  /*46d0*/  @!P0 FFMA.FTZ R3, R14, R15, R3 ;  /* 0x0000000f0e038223 */ /* 0x000fe20000010003 */
[--C-:B------:R-:W-:Y:S01]  /*46e0*/  @!P0 HADD2.F32 R6, -RZ, R5.reuse.H0_H0 ;  /* 0x20000005ff068230 */ /* 0x100fe20000004100 */
[----:B------:R-:W-:Y:S01]  /*46f0*/  @!P0 FMUL.FTZ R9, R43, R7 ;  /* 0x000000072b098220 */ /* 0x000fe20000410000 */
[----:B------:R-:W-:Y:S01]  /*4700*/  @!P0 HADD2.F32 R8, -RZ, R8.H0_H0 ;  /* 0x20000008ff088230 */ /* 0x000fe20000004100 */
[----:B------:R-:W-:Y:S01]  /*4710*/  @!P0 FFMA.FTZ R4, R24, R25, R4 ;  /* 0x0000001918048223 */ /* 0x000fe20000010004 */
[----:B------:R-:W-:Y:S01]  /*4720*/  @!P0 HADD2.F32 R5, -RZ, R5.H1_H1 ;  /* 0x30000005ff058230 */ /* 0x000fe20000004100 */
[----:B------:R-:W-:Y:S01]  /*4730*/  @!P0 FFMA.FTZ R54, R6, R44, -R9 ;  /* 0x0000002c06368223 */ /* 0x000fe20000010809 */
[----:B------:R-:W-:Y:S01]  /*4740*/  @!P0 MOV R9, R50 ;  /* 0x0000003200098202 */ /* 0x000fe20000000f00 */
[-C--:B------:R-:W-:Y:S01]  /*4750*/  @!P0 FMUL.FTZ R10, R45, R8.reuse ;  /* 0x000000082d0a8220 */ /* 0x080fe20000410000 */
[----:B------:R-:W-:Y:S01]  /*4760*/  @!P0 F2FP.PACK_AB R3, R4, R3 ;  /* 0x000000030403823e */ /* 0x000fe200000000ff */
[----:B------:R-:W-:Y:S02]  /*4770*/  @!P0 FMUL.FTZ R7, R6, R7 ;  /* 0x0000000706078220 */ /* 0x000fe40000410000 */
[----:B------:R-:W-:Y:S01]  /*4780*/  @!P0 IMAD.MOV.U32 R6, RZ, RZ, R18 ;  /* 0x000000ffff068224 */ /* 0x000fe200078e0012 */
[--C-:B------:R-:W-:Y:S01]  /*4790*/  @!P0 HADD2.F32 R30, -RZ, R9.reuse.H0_H0 ;  /* 0x20000009ff1e8230 */ /* 0x100fe20000004100 */
[C---:B------:R-:W-:Y:S01]  /*47a0*/  @!P0 FMUL.FTZ R8, R5.reuse, R8 ;  /* 0x0000000805088220 */ /* 0x040fe20000410000 */
[----:B------:R-:W-:Y:S01]  /*47b0*/  @!P0 HADD2.F32 R41, -RZ, R9.H1_H1 ;  /* 0x30000009ff298230 */ /* 0x000fe20000004100 */
[----:B------:R-:W-:Y:S01]  /*47c0*/  @!P0 FFMA.FTZ R53, R5, R46, -R10 ;  /* 0x0000002e05358223 */ /* 0x000fe2000001080a */
[----:B------:R-:W-:Y:S01]  /*47d0*/  @!P0 HADD2.F32 R5, -RZ, R31.H1_H1 ;  /* 0x3000001fff058230 */ /* 0x000fe20000004100 */
[----:B------:R-:W-:Y:S01]  /*47e0*/  @!P0 IMAD.MOV.U32 R49, RZ, RZ, R3 ;  /* 0x000000ffff318224 */ /* 0x000fe200078e0003 */
[--C-:B------:R-:W-:Y:S01]  /*47f0*/  @!P0 HADD2.F32 R10, -RZ, R6.reuse.H0_H0 ;  /* 0x20000006ff0a8230 */ /* 0x100fe20000004100 */
[----:B------:R-:W-:Y:S01]  /*4800*/  @!P0 FMUL.FTZ R47, R41, R11 ;  /* 0x0000000b292f8220 */ /* 0x000fe20000410000 */
[----:B------:R-:W-:Y:S01]  /*4810*/  @!P0 F2FP.PACK_AB R12, R53, R54 ;  /* 0x00000036350c823e */ /* 0x000fe200000000ff */
[----:B------:R-:W-:Y:S01]  /*4820*/  @!P0 HADD2.F32 R9, -RZ, R6.H1_H1 ;  /* 0x30000006ff098230 */ /* 0x000fe20000004100 */
[-C--:B------:R-:W-:Y:S01]  /*4830*/  @!P0 FMUL.FTZ R6, R30, R5.reuse ;  /* 0x000000051e068220 */ /* 0x080fe20000410000 */
[----:B------:R-:W-:Y:S01]  /*4840*/  @!P0 HADD2.F32 R31, -RZ, R68.H1_H1 ;  /* 0x30000044ff1f8230 */ /* 0x000fe20000004100 */
[----:B------:R-:W-:Y:S01]  /*4850*/  @!P0 MOV R19, R12 ;  /* 0x0000000c00138202 */ /* 0x000fe20000000f00 */
[C---:B------:R-:W-:Y:S03]  /*4860*/  @!P0 FMUL.FTZ R5, R10.reuse, R5 ;  /* 0x000000050a058220 */ /* 0x040fe60000410000 */
[----:B------:R-:W-:Y:S01]  /*4870*/  @!P0 FFMA.FTZ R52, R10, R31, -R6 ;  /* 0x0000001f0a348223 */ /* 0x000fe20000010806 */
[----:B------:R-:W-:Y:S01]  /*4880*/  @!P0 F2FP.PACK_AB R10, R55, R56 ;  /* 0x00000038370a823e */ /* 0x000fe200000000ff */
[C---:B------:R-:W-:Y:S02]  /*4890*/  @!P0 FMUL.FTZ R6, R9.reuse, R11 ;  /* 0x0000000b09068220 */ /* 0x040fe40000410000 */
[----:B------:R-:W-:Y:S01]  /*48a0*/  @!P0 FFMA.FTZ R11, R9, R42, -R47 ;  /* 0x0000002a090b8223 */ /* 0x000fe2000001082f */
[----:B------:R-:W-:Y:S01]  /*48b0*/  @!P0 F2FP.PACK_AB R9, R57, R58 ;  /* 0x0000003a3909823e */ /* 0x000fe200000000ff */
[----:B------:R-:W-:Y:S01]  /*48c0*/  @!P0 FFMA.FTZ R5, R30, R31, R5 ;  /* 0x0000001f1e058223 */ /* 0x000fe20000010005 */
[----:B------:R-:W-:Y:S01]  /*48d0*/  @!P0 MOV R17, R10 ;  /* 0x0000000a00118202 */ /* 0x000fe20000000f00 */
[----:B------:R-:W-:Y:S01]  /*48e0*/  @!P0 FFMA.FTZ R6, R41, R42, R6 ;  /* 0x0000002a29068223 */ /* 0x000fe20000010006 */
[----:B------:R-:W-:Y:S01]  /*48f0*/  @!P0 F2FP.PACK_AB R11, R11, R52 ;  /* 0x000000340b0b823e */ /* 0x000fe200000000ff */
[----:B------:R-:W-:Y:S01]  /*4900*/  @!P0 FFMA.FTZ R7, R43, R44, R7 ;  /* 0x0000002c2b078223 */ /* 0x000fe20000010007 */
[----:B------:R-:W-:Y:S01]  /*4910*/  @!P0 MOV R16, R9 ;  /* 0x0000000900108202 */ /* 0x000fe20000000f00 */
[----:B------:R-:W-:Y:S01]  /*4920*/  @!P0 FFMA.FTZ R8, R45, R46, R8 ;  /* 0x0000002e2d088223 */ /* 0x000fe20000010008 */
[----:B------:R-:W-:Y:S01]  /*4930*/  @!P0 F2FP.PACK_AB R5, R6, R5 ;  /* 0x000000050605823e */ /* 0x000fe200000000ff */
[----:B------:R-:W-:Y:S03]  /*4940*/  @!P0 IMAD.MOV.U32 R18, RZ, RZ, R11 ;  /* 0x000000ffff128224 */ /* 0x000fe600078e000b */
[----:B------:R-:W-:Y:S02]  /*4950*/  @!P0 F2FP.PACK_AB R7, R8, R7 ;  /* 0x000000070807823e */ /* 0x000fe400000000ff */
[----:B------:R1:W-:Y:S01]  /*4960*/  STG.E.128 [R62.64], R16 ;  /* 0x000000103e007986 */ /* 0x0003e2000c101d06 */
[----:B------:R-:W-:Y:S02]  /*4970*/  @!P0 MOV R50, R5 ;  /* 0x0000000500328202 */ /* 0x000fe40000000f00 */
[----:B------:R-:W-:Y:S05]  /*4980*/  @!P0 MOV R51, R7 ;  /* 0x0000000700338202 */ /* 0x000fea0000000f00 */
[----:B------:R1:W-:Y:S02]  /*4990*/  @!P2 STG.E.128 [R60.64], R48 ;  /* 0x000000303c00a986 */ /* 0x0003e4000c101d06 */
.L_x_81:
[----:B------:R-:W-:Y:S05]  /*49a0*/  BSYNC B0 ;  /* 0x0000000000007941 */ /* 0x000fea0003800000 */
.L_x_80:
[----:B------:R-:W-:-:S13]  /*49b0*/  ISETP.GE.AND P0, PT, R28, c[0x0][0x1d4], PT ;  /* 0x000075001c007a0c */ /* 0x000fda0003f06270 */
[----:B------:R-:W-:-:S05]  /*49c0*/  @P0 BRA `(.L_x_65) ;  /* 0x0000086000000947 */ /* 0x000fca0003800000 */
[----:B-1----:R-:W-:Y:S01]  /*49d0*/  LDS.128 R48, [R121+0x3100] ;  /* 0x0031000079307984 */ /* 0x002fe20000000c00 */
[----:B------:R-:W-:Y:S04]  /*49e0*/  IADD3 R2, P1, P0, R88, R80, R103 ;  /* 0x0000005058027210 */ /* 0x000fe8000783e067 */
[----:B------:R-:W-:Y:S02]  /*49f0*/  IADD3.X R5, R90, R79, R127, P1, P0 ;  /* 0x0000004f5a057210 */ /* 0x000fe40000fe047f */
[----:B------:R-:W-:Y:S01]  /*4a00*/  ISETP.GE.AND P0, PT, R28, c[0x0][0x27c], PT ;  /* 0x00009f001c007a0c */ /* 0x000fe20003f06270 */
[----:B------:R-:W1:Y:S01]  /*4a10*/  LDS.128 R12, [R129+0x3100] ;  /* 0x00310000810c7984 */ /* 0x000e620000000c00 */
[C---:B------:R-:W-:Y:S04]  /*4a20*/  LEA R58, P1, R2.reuse, c[0x0][0x1c8], 0x1 ;  /* 0x00007200023a7a11 */ /* 0x040fe800078208ff */
[----:B------:R-:W-:Y:S02]  /*4a30*/  LEA.HI.X R59, R2, c[0x0][0x1cc], R5, 0x1, P1 ;  /* 0x00007300023b7a11 */ /* 0x000fe400008f0c05 */
[----:B------:R-:W-:Y:S05]  /*4a40*/  ISETP.GE.AND P1, PT, R102, c[0x0][0x1d4], PT ;  /* 0x0000750066007a0c */ /* 0x000fea0003f26270 */
[----:B------:R-:W-:Y:S01]  /*4a50*/  @!P0 SHF.R.U64 R4, R20, 0x10, R21 ;  /* 0x0000001014048819 */ /* 0x000fe20000001215 */
[--C-:B------:R-:W-:Y:S01]  /*4a60*/  @!P0 HADD2.F32 R25, -RZ, R69.reuse.H0_H0 ;  /* 0x20000045ff198230 */ /* 0x100fe20000004100 */
[----:B------:R-:W-:Y:S01]  /*4a70*/  @!P0 SHF.R.U64 R8, R22, 0x10, R23 ;  /* 0x0000001016088819 */ /* 0x000fe20000001217 */
[----:B------:R-:W-:Y:S01]  /*4a80*/  @!P0 HADD2.F32 R44, -RZ, R70.H0_H0 ;  /* 0x20000046ff2c8230 */ /* 0x000fe20000004100 */
[----:B------:R-:W-:Y:S01]  /*4a90*/  @!P0 SHF.R.U32.HI R10, RZ, 0x10, R21 ;  /* 0x00000010ff0a8819 */ /* 0x000fe20000011615 */
[----:B------:R-:W-:Y:S01]  /*4aa0*/  @!P0 HADD2.F32 R21, -RZ, R69.H1_H1 ;  /* 0x30000045ff158230 */ /* 0x000fe20000004100 */
[----:B------:R-:W-:Y:S01]  /*4ab0*/  @!P0 SHF.R.U64 R9, R64, 0x10, R65 ;  /* 0x0000001040098819 */ /* 0x000fe20000001241 */
[----:B------:R-:W-:Y:S01]  /*4ac0*/  @!P0 HADD2.F32 R17, -RZ, R8.H0_H0 ;  /* 0x20000008ff118230 */ /* 0x000fe20000004100 */
[----:B------:R-:W-:Y:S01]  /*4ad0*/  @!P0 SHF.R.U32.HI R11, RZ, 0x10, R23 ;  /* 0x00000010ff0b8819 */ /* 0x000fe20000011617 */
[----:B------:R-:W-:Y:S01]  /*4ae0*/  @!P0 HADD2.F32 R18, -RZ, R10.H0_H0 ;  /* 0x2000000aff128230 */ /* 0x000fe20000004100 */
[----:B------:R-:W-:Y:S01]  /*4af0*/  @!P0 SHF.R.U32.HI R31, RZ, 0x10, R65 ;  /* 0x00000010ff1f8819 */ /* 0x000fe20000011641 */
[----:B------:R-:W-:Y:S01]  /*4b00*/  @!P0 HADD2.F32 R23, -RZ, R9.H0_H0 ;  /* 0x20000009ff178230 */ /* 0x000fe20000004100 */
[--C-:B------:R-:W-:Y:S01]  /*4b10*/  @!P0 SHF.R.U32.HI R46, RZ, 0x10, R67.reuse ;  /* 0x00000010ff2e8819 */ /* 0x100fe20000011643 */
[----:B------:R-:W-:Y:S01]  /*4b20*/  @!P0 HADD2.F32 R3, -RZ, R32.H0_H0 ;  /* 0x20000020ff038230 */ /* 0x000fe20000004100 */
[----:B------:R-:W-:Y:S01]  /*4b30*/  @!P0 SHF.R.U64 R42, R66, 0x10, R67 ;  /* 0x00000010422a8819 */ /* 0x000fe20000001243 */
[----:B------:R-:W-:Y:S02]  /*4b40*/  @!P0 HADD2.F32 R31, -RZ, R31.H0_H0 ;  /* 0x2000001fff1f8230 */ /* 0x000fe40000004100 */
[----:B------:R-:W-:Y:S02]  /*4b50*/  @!P0 HADD2.F32 R46, -RZ, R46.H0_H0 ;  /* 0x2000002eff2e8230 */ /* 0x000fe40000004100 */
[----:B------:R-:W-:Y:S02]  /*4b60*/  @!P0 HADD2.F32 R42, -RZ, R42.H0_H0 ;  /* 0x2000002aff2a8230 */ /* 0x000fe40000004100 */
[----:B------:R-:W-:Y:S02]  /*4b70*/  @!P0 HADD2.F32 R16, -RZ, R33.H0_H0 ;  /* 0x20000021ff108230 */ /* 0x000fe40000004100 */
[----:B------:R-:W-:Y:S01]  /*4b80*/  @!P0 HADD2.F32 R19, -RZ, R11.H0_H0 ;  /* 0x2000000bff138230 */ /* 0x000fe20000004100 */
[----:B-1----:R-:W-:Y:S02]  /*4b90*/  @!P0 MOV R6, R13 ;  /* 0x0000000d00068202 */ /* 0x002fe40000000f00 */
[----:B------:R-:W-:Y:S02]  /*4ba0*/  @!P0 MOV R30, R49 ;  /* 0x00000031001e8202 */ /* 0x000fe40000000f00 */
[----:B------:R-:W-:Y:S01]  /*4bb0*/  @!P0 MOV R2, R12 ;  /* 0x0000000c00028202 */ /* 0x000fe20000000f00 */
[--C-:B------:R-:W-:Y:S01]  /*4bc0*/  @!P0 HADD2.F32 R8, -RZ, R6.reuse.H1_H1 ;  /* 0x30000006ff088230 */ /* 0x100fe20000004100 */
[----:B------:R-:W-:Y:S01]  /*4bd0*/  @!P0 MOV R5, R48 ;  /* 0x0000003000058202 */ /* 0x000fe20000000f00 */
[----:B------:R-:W-:Y:S01]  /*4be0*/  @!P0 HADD2.F32 R0, -RZ, R6.H0_H0 ;  /* 0x20000006ff008230 */ /* 0x000fe20000004100 */
[----:B------:R-:W-:Y:S01]  /*4bf0*/  @!P0 MOV R41, R50 ;  /* 0x0000003200298202 */ /* 0x000fe20000000f00 */
[----:B------:R-:W-:Y:S02]  /*4c00*/  @!P0 HADD2.F32 R24, -RZ, R30.H0_H0 ;  /* 0x2000001eff188230 */ /* 0x000fe40000004100 */
[--C-:B------:R-:W-:Y:S02]  /*4c10*/  @!P0 HADD2.F32 R20, -RZ, R5.reuse.H0_H0 ;  /* 0x20000005ff148230 */ /* 0x100fe40000004100 */
[----:B------:R-:W-:Y:S01]  /*4c20*/  @!P0 HADD2.F32 R22, -RZ, R5.H1_H1 ;  /* 0x30000005ff168230 */ /* 0x000fe20000004100 */
[-C--:B------:R-:W-:Y:S01]  /*4c30*/  @!P0 FMUL.FTZ R7, R24, R3.reuse ;  /* 0x0000000318078220 */ /* 0x080fe20000410000 */
[----:B------:R-:W-:Y:S01]  /*4c40*/  @!P0 HADD2.F32 R5, -RZ, R2.H0_H0 ;  /* 0x20000002ff058230 */ /* 0x000fe20000004100 */
[C---:B------:R-:W-:Y:S01]  /*4c50*/  @!P0 FMUL.FTZ R3, R0.reuse, R3 ;  /* 0x0000000300038220 */ /* 0x040fe20000410000 */
[----:B------:R-:W-:Y:S01]  /*4c60*/  @!P0 HADD2.F32 R30, -RZ, R30.H1_H1 ;  /* 0x3000001eff1e8230 */ /* 0x000fe20000004100 */
[----:B------:R-:W-:Y:S01]  /*4c70*/  @!P0 FFMA.FTZ R61, R0, R25, -R7 ;  /* 0x00000019003d8223 */ /* 0x000fe20000010807 */
[----:B------:R-:W-:Y:S01]  /*4c80*/  @!P0 HADD2.F32 R0, -RZ, R32.H1_H1 ;  /* 0x30000020ff008230 */ /* 0x000fe20000004100 */
[----:B------:R-:W-:Y:S01]  /*4c90*/  @!P0 MOV R32, R51 ;  /* 0x0000003300208202 */ /* 0x000fe20000000f00 */
[----:B------:R-:W-:Y:S01]  /*4ca0*/  @!P0 HADD2.F32 R7, -RZ, R4.H0_H0 ;  /* 0x20000004ff078230 */ /* 0x000fe20000004100 */
[----:B------:R-:W-:Y:S01]  /*4cb0*/  @!P0 FMUL.FTZ R53, R30, R18 ;  /* 0x000000121e358220 */ /* 0x000fe20000410000 */
[----:B------:R-:W-:Y:S01]  /*4cc0*/  @!P0 HADD2.F32 R4, -RZ, R2.H1_H1 ;  /* 0x30000002ff048230 */ /* 0x000fe20000004100 */
[-C--:B------:R-:W-:Y:S01]  /*4cd0*/  @!P0 FMUL.FTZ R2, R20, R0.reuse ;  /* 0x0000000014028220 */ /* 0x080fe20000410000 */
[--C-:B------:R-:W-:Y:S01]  /*4ce0*/  @!P0 HADD2.F32 R43, -RZ, R32.reuse.H0_H0 ;  /* 0x20000020ff2b8230 */ /* 0x100fe20000004100 */
[----:B------:R-:W-:Y:S01]  /*4cf0*/  @!P0 FMUL.FTZ R9, R22, R7 ;  /* 0x0000000716098220 */ /* 0x000fe20000410000 */
[----:B------:R-:W-:Y:S01]  /*4d00*/  @!P0 HADD2.F32 R45, -RZ, R32.H1_H1 ;  /* 0x30000020ff2d8230 */ /* 0x000fe20000004100 */
[C---:B------:R-:W-:Y:S01]  /*4d10*/  @!P0 FMUL.FTZ R0, R5.reuse, R0 ;  /* 0x0000000005008220 */ /* 0x040fe20000410000 */
[--C-:B------:R-:W-:Y:S01]  /*4d20*/  @!P0 HADD2.F32 R32, -RZ, R41.reuse.H0_H0 ;  /* 0x20000029ff208230 */ /* 0x100fe20000004100 */
[----:B------:R-:W-:Y:S01]  /*4d30*/  @!P0 FFMA.FTZ R60, R5, R21, -R2 ;  /* 0x00000015053c8223 */ /* 0x000fe20000010802 */
[----:B------:R-:W-:Y:S01]  /*4d40*/  @!P0 MOV R5, R14 ;  /* 0x0000000e00058202 */ /* 0x000fe20000000f00 */
[C---:B------:R-:W-:Y:S01]  /*4d50*/  @!P0 FMUL.FTZ R2, R4.reuse, R7 ;  /* 0x0000000704028220 */ /* 0x040fe20000410000 */
[----:B------:R-:W-:Y:S01]  /*4d60*/  @!P0 HADD2.F32 R41, -RZ, R41.H1_H1 ;  /* 0x30000029ff298230 */ /* 0x000fe20000004100 */
[----:B------:R-:W-:Y:S01]  /*4d70*/  @!P0 FFMA.FTZ R57, R4, R23, -R9 ;  /* 0x0000001704398223 */ /* 0x000fe20000010809 */
[----:B------:R-:W-:Y:S01]  /*4d80*/  @!P0 HADD2.F32 R9, -RZ, R33.H1_H1 ;  /* 0x30000021ff098230 */ /* 0x000fe20000004100 */
[----:B------:R-:W-:Y:S01]  /*4d90*/  @!P0 IMAD.MOV.U32 R4, RZ, RZ, R15 ;  /* 0x000000ffff048224 */ /* 0x000fe200078e000f */
[----:B------:R-:W-:Y:S01]  /*4da0*/  @!P0 HADD2.F32 R33, -RZ, R70.H1_H1 ;  /* 0x30000046ff218230 */ /* 0x000fe20000004100 */
[----:B------:R-:W-:Y:S01]  /*4db0*/  @!P0 FMUL.FTZ R47, R41, R17 ;  /* 0x00000011292f8220 */ /* 0x000fe20000410000 */
[--C-:B------:R-:W-:Y:S01]  /*4dc0*/  @!P0 HADD2.F32 R7, -RZ, R5.reuse.H0_H0 ;  /* 0x20000005ff078230 */ /* 0x100fe20000004100 */
[----:B------:R-:W-:Y:S01]  /*4dd0*/  @!P0 FMUL.FTZ R52, R32, R9 ;  /* 0x0000000920348220 */ /* 0x000fe20000410000 */
[--C-:B------:R-:W-:Y:S01]  /*4de0*/  @!P0 HADD2.F32 R11, -RZ, R4.reuse.H0_H0 ;  /* 0x20000004ff0b8230 */ /* 0x100fe20000004100 */
[----:B------:R-:W-:Y:S01]  /*4df0*/  @!P0 FFMA.FTZ R56, R8, R31, -R53 ;  /* 0x0000001f08388223 */ /* 0x000fe20000010835 */
[----:B------:R-:W-:Y:S01]  /*4e00*/  @!P0 HADD2.F32 R10, -RZ, R4.H1_H1 ;  /* 0x30000004ff0a8230 */ /* 0x000fe20000004100 */
[----:B------:R-:W-:Y:S01]  /*4e10*/  @!P0 FMUL.FTZ R4, R45, R19 ;  /* 0x000000132d048220 */ /* 0x000fe20000410000 */
[----:B------:R-:W-:Y:S01]  /*4e20*/  @!P0 HADD2.F32 R6, -RZ, R5.H1_H1 ;  /* 0x30000005ff068230 */ /* 0x000fe20000004100 */
[----:B------:R-:W-:Y:S02]  /*4e30*/  @!P0 FMUL.FTZ R5, R43, R16 ;  /* 0x000000102b058220 */ /* 0x000fe40000410000 */
[----:B------:R-:W-:Y:S02]  /*4e40*/  @!P0 FFMA.FTZ R54, R10, R46, -R4 ;  /* 0x0000002e0a368223 */ /* 0x000fe40000010804 */
[----:B------:R-:W-:Y:S02]  /*4e50*/  @!P0 FFMA.FTZ R5, R11, R44, -R5 ;  /* 0x0000002c0b058223 */ /* 0x000fe40000010805 */
[----:B------:R-:W-:Y:S01]  /*4e60*/  @!P0 FFMA.FTZ R55, R7, R33, -R52 ;  /* 0x0000002107378223 */ /* 0x000fe20000010834 */
[----:B------:R-:W-:Y:S01]  /*4e70*/  @!P0 F2FP.PACK_AB R52, R56, R61 ;  /* 0x0000003d3834823e */ /* 0x000fe200000000ff */
[----:B------:R-:W-:Y:S01]  /*4e80*/  @!P0 FFMA.FTZ R53, R6, R42, -R47 ;  /* 0x0000002a06358223 */ /* 0x000fe2000001082f */
[----:B------:R-:W-:Y:S01]  /*4e90*/  @!P0 F2FP.PACK_AB R47, R57, R60 ;  /* 0x0000003c392f823e */ /* 0x000fe200000000ff */
[----:B------:R-:W-:Y:S01]  /*4ea0*/  @!P0 FMUL.FTZ R4, R8, R18 ;  /* 0x0000001208048220 */ /* 0x000fe20000410000 */
[----:B------:R-:W-:Y:S01]  /*4eb0*/  @!P0 F2FP.PACK_AB R18, R54, R5 ;  /* 0x000000053612823e */ /* 0x000fe200000000ff */
[----:B------:R-:W-:Y:S01]  /*4ec0*/  @!P0 FFMA.FTZ R0, R20, R21, R0 ;  /* 0x0000001514008223 */ /* 0x000fe20000010000 */
[----:B------:R-:W-:Y:S01]  /*4ed0*/  @!P0 F2FP.PACK_AB R8, R53, R55 ;  /* 0x000000373508823e */ /* 0x000fe200000000ff */
[----:B------:R-:W-:Y:S01]  /*4ee0*/  @!P0 IMAD.MOV.U32 R12, RZ, RZ, R47 ;  /* 0x000000ffff0c8224 */ /* 0x000fe200078e002f */
[----:B------:R-:W-:Y:S01]  /*4ef0*/  @!P0 MOV R13, R52 ;  /* 0x00000034000d8202 */ /* 0x000fe20000000f00 */
[----:B------:R-:W-:Y:S01]  /*4f00*/  @!P0 FFMA.FTZ R2, R22, R23, R2 ;  /* 0x0000001716028223 */ /* 0x000fe20000010002 */
[----:B------:R-:W-:Y:S01]  /*4f10*/  @!P0 MOV R14, R8 ;  /* 0x00000008000e8202 */ /* 0x000fe20000000f00 */
[----:B------:R-:W-:Y:S01]  /*4f20*/  @!P0 FMUL.FTZ R5, R7, R9 ;  /* 0x0000000907058220 */ /* 0x000fe20000410000 */
[----:B------:R-:W-:Y:S01]  /*4f30*/  @!P0 MOV R15, R18 ;  /* 0x00000012000f8202 */ /* 0x000fe20000000f00 */
[----:B------:R-:W-:Y:S01]  /*4f40*/  @!P0 FFMA.FTZ R3, R24, R25, R3 ;  /* 0x0000001918038223 */ /* 0x000fe20000010003 */
[----:B------:R-:W-:Y:S01]  /*4f50*/  @!P0 F2FP.PACK_AB R0, R2, R0 ;  /* 0x000000000200823e */ /* 0x000fe200000000ff */
[----:B------:R-:W-:Y:S02]  /*4f60*/  @!P0 FMUL.FTZ R6, R6, R17 ;  /* 0x0000001106068220 */ /* 0x000fe40000410000 */
[----:B------:R-:W-:Y:S01]  /*4f70*/  @!P0 FFMA.FTZ R4, R30, R31, R4 ;  /* 0x0000001f1e048223 */ /* 0x000fe20000010004 */
[----:B------:R1:W-:Y:S01]  /*4f80*/  STG.E.128 [R58.64], R12 ;  /* 0x0000000c3a007986 */ /* 0x0003e2000c101d06 */
[----:B------:R-:W-:Y:S02]  /*4f90*/  @!P0 FMUL.FTZ R7, R11, R16 ;  /* 0x000000100b078220 */ /* 0x000fe40000410000 */
[----:B------:R-:W-:Y:S01]  /*4fa0*/  @!P0 FFMA.FTZ R5, R32, R33, R5 ;  /* 0x0000002120058223 */ /* 0x000fe20000010005 */
[----:B------:R-:W-:Y:S01]  /*4fb0*/  @!P0 F2FP.PACK_AB R3, R4, R3 ;  /* 0x000000030403823e */ /* 0x000fe200000000ff */
[----:B------:R-:W-:Y:S02]  /*4fc0*/  @!P0 FMUL.FTZ R8, R10, R19 ;  /* 0x000000130a088220 */ /* 0x000fe40000410000 */
[----:B------:R-:W-:Y:S01]  /*4fd0*/  @!P0 FFMA.FTZ R6, R41, R42, R6 ;  /* 0x0000002a29068223 */ /* 0x000fe20000010006 */
[----:B------:R-:W-:Y:S01]  /*4fe0*/  @!P0 MOV R49, R3 ;  /* 0x0000000300318202 */ /* 0x000fe20000000f00 */
[----:B------:R-:W-:Y:S02]  /*4ff0*/  @!P0 FFMA.FTZ R7, R43, R44, R7 ;  /* 0x0000002c2b078223 */ /* 0x000fe40000010007 */
[----:B------:R-:W-:Y:S01]  /*5000*/  @!P0 FFMA.FTZ R8, R45, R46, R8 ;  /* 0x0000002e2d088223 */ /* 0x000fe20000010008 */
[----:B------:R-:W-:Y:S01]  /*5010*/  @!P0 F2FP.PACK_AB R5, R6, R5 ;  /* 0x000000050605823e */ /* 0x000fe200000000ff */
[----:B------:R-:W-:Y:S03]  /*5020*/  @!P0 IMAD.MOV.U32 R48, RZ, RZ, R0 ;  /* 0x000000ffff308224 */ /* 0x000fe600078e0000 */
[----:B------:R-:W-:Y:S02]  /*5030*/  @!P0 F2FP.PACK_AB R7, R8, R7 ;  /* 0x000000070807823e */ /* 0x000fe400000000ff */
[----:B------:R-:W-:Y:S02]  /*5040*/  @!P0 MOV R50, R5 ;  /* 0x0000000500328202 */ /* 0x000fe40000000f00 */
[----:B------:R-:W-:Y:S01]  /*5050*/  @!P0 MOV R51, R7 ;  /* 0x0000000700338202 */ /* 0x000fe20000000f00 */
[----:B------:R-:W-:-:S05]  /*5060*/  @P1 BRA `(.L_x_65) ;  /* 0x000001c000001947 */ /* 0x000fca0003800000 */
[----:B------:R-:W-:Y:S04]  /*5070*/  IADD3 R0, P1, P0, R88, R80, R102 ;  /* 0x0000005058007210 */ /* 0x000fe8000783e066 */
[----:B------:R-:W-:Y:S02]  /*5080*/  IADD3.X R3, R90, R79, R124, P1, P0 ;  /* 0x0000004f5a037210 */ /* 0x000fe40000fe047c */
[C---:B------:R-:W-:Y:S04]  /*5090*/  LEA R2, P0, R0.reuse, c[0x0][0x1c8], 0x1 ;  /* 0x0000720000027a11 */ /* 0x040fe800078008ff */
[----:B------:R-:W-:Y:S05]  /*50a0*/  LEA.HI.X R3, R0, c[0x0][0x1cc], R3, 0x1, P0 ;  /* 0x0000730000037a11 */ /* 0x000fea00000f0c03 */
[----:B------:R2:W-:Y:S01]  /*50b0*/  STG.E.128 [R2.64], R48 ;  /* 0x0000003002007986 */ /* 0x0005e2000c101d06 */
[----:B------:R-:W-:-:S05]  /*50c0*/  BRA `(.L_x_65) ;  /* 0x0000016000007947 */ /* 0x000fca0003800000 */
.L_x_61:
[----:B------:R-:W-:Y:S05]  /*50d0*/  IMAD R0, R78, -0x40, R96 ;  /* 0xffffffc04e007824 */ /* 0x000fea00078e0260 */
[----:B------:R-:W-:Y:S04]  /*50e0*/  IMNMX R0, R0, 0x40, PT ;  /* 0x0000004000007817 */ /* 0x000fe80003800200 */
[----:B------:R-:W-:-:S13]  /*50f0*/  ISETP.GE.AND P0, PT, R92, R0, PT ;  /* 0x000000005c00720c */ /* 0x000fda0003f06270 */
[----:B------:R-:W-:-:S05]  /*5100*/  @P0 BRA `(.L_x_65) ;  /* 0x0000012000000947 */ /* 0x000fca0003800000 */
[----:B------:R-:W-:Y:S02]  /*5110*/  ISETP.GE.AND P0, PT, R26, c[0x0][0x1d4], PT ;  /* 0x000075001a007a0c */ /* 0x000fe40003f06270 */
[----:B------:R-:W-:Y:S02]  /*5120*/  ISETP.GE.AND P2, PT, R29, c[0x0][0x1d4], PT ;  /* 0x000075001d007a0c */ /* 0x000fe40003f46270 */
[----:B------:R-:W-:Y:S09]  /*5130*/  ISETP.GE.AND P1, PT, R28, c[0x0][0x1d4], PT ;  /* 0x000075001c007a0c */ /* 0x000ff20003f26270 */
[----:B------:R-:W1:Y:S04]  /*5140*/  @!P0 LDS.128 R8, [R86+0x3000] ;  /* 0x0030000056088984 */ /* 0x000e680000000c00 */
[----:B------:R-:W2:Y:S04]  /*5150*/  @!P2 LDS.128 R4, [R87+0x3000] ;  /* 0x003000005704a984 */ /* 0x000ea80000000c00 */
[----:B-1----:R-:W-:Y:S01]  /*5160*/  @!P0 STG.E.128 [R60.64], R8 ;  /* 0x000000083c008986 */ /* 0x002fe2000c101d06 */
[----:B------:R-:W-:Y:S03]  /*5170*/  ISETP.GE.AND P0, PT, R95, c[0x0][0x1d4], PT ;  /* 0x000075005f007a0c */ /* 0x000fe60003f06270 */
[----:B------:R-:W1:Y:S04]  /*5180*/  @!P1 LDS.128 R8, [R86+0x4000] ;  /* 0x0040000056089984 */ /* 0x000e680000000c00 */
[----:B--2---:R-:W-:Y:S06]  /*5190*/  @!P2 STG.E.128 [R60.64+0x20], R4 ;  /* 0x000020043c00a986 */ /* 0x004fec000c101d06 */
[----:B------:R-:W2:Y:S04]  /*51a0*/  @!P0 LDS.128 R4, [R87+0x4000] ;  /* 0x0040000057048984 */ /* 0x000ea80000000c00 */
[----:B-1----:R-:W-:Y:S01]  /*51b0*/  @!P1 STG.E.128 [R60.64+0x40], R8 ;  /* 0x000040083c009986 */ /* 0x002fe2000c101d06 */
[----:B------:R-:W-:Y:S03]  /*51c0*/  ISETP.GE.AND P1, PT, R94, c[0x0][0x1d4], PT ;  /* 0x000075005e007a0c */ /* 0x000fe60003f26270 */
[----:B--2---:R-:W-:Y:S01]  /*51d0*/  @!P0 STG.E.128 [R60.64+0x60], R4 ;  /* 0x000060043c008986 */ /* 0x004fe2000c101d06 */
[----:B------:R-:W-:Y:S09]  /*51e0*/  ISETP.GE.AND P0, PT, R93, c[0x0][0x1d4], PT ;  /* 0x000075005d007a0c */ /* 0x000ff20003f06270 */
[----:B------:R-:W1:Y:S04]  /*51f0*/  @!P1 LDS.128 R8, [R86+0x5000] ;  /* 0x0050000056089984 */ /* 0x000e680000000c00 */
[----:B------:R-:W2:Y:S04]  /*5200*/  @!P0 LDS.128 R4, [R87+0x5000] ;  /* 0x0050000057048984 */ /* 0x000ea80000000c00 */
[----:B-1----:R1:W-:Y:S04]  /*5210*/  @!P1 STG.E.128 [R60.64+0x80], R8 ;  /* 0x000080083c009986 */ /* 0x0023e8000c101d06 */
[----:B--2---:R1:W-:Y:S02]  /*5220*/  @!P0 STG.E.128 [R60.64+0xa0], R4 ;  /* 0x0000a0043c008986 */ /* 0x0043e4000c101d06 */
.L_x_65:
[----:B------:R-:W-:Y:S05]  /*5230*/  BSYNC B1 ;  /* 0x0000000000017941 */ /* 0x000fea0003800000 */
.L_x_60:
[C---:B-1----:R-:W-:Y:S01]  /*5240*/  IMAD.SHL.U32 R10, R78.reuse, 0x40, RZ ;  /* 0x000000404e0a7824 */ /* 0x042fe200078e00ff */
[----:B------:R-:W-:Y:S01]  /*5250*/  SHF.L.U64.HI R9, R78, 0x6, R91 ;  /* 0x000000064e097819 */ /* 0x000fe2000001025b */
[----:B------:R-:W-:Y:S02]  /*5260*/  BSSY B0, `(.L_x_82) ;  /* 0x0000044000007945 */ /* 0x000fe40003800000 */
[----:B--2--5:R-:W-:Y:S01]  /*5270*/  IMAD.IADD R3, R142, 0x1, -R10 ;  /* 0x000000018e037824 */ /* 0x024fe200078e0a0a */
[----:B------:R-:W-:Y:S04]  /*5280*/  IADD3 R0, P1, R10, R143, RZ ;  /* 0x0000008f0a007210 */ /* 0x000fe80007f3e0ff */
[----:B------:R-:W-:Y:S02]  /*5290*/  ISETP.GE.AND P0, PT, R3, 0x21, PT ;  /* 0x000000210300780c */ /* 0x000fe40003f06270 */
[----:B------:R-:W-:Y:S11]  /*52a0*/  IADD3.X R2, R9, R145, RZ, P1, !PT ;  /* 0x0000009109027210 */ /* 0x000ff60000ffe4ff */
[----:B------:R-:W-:Y:S05]  /*52b0*/  @P0 IADD3 R8, P1, R0, 0x20, RZ ;  /* 0x0000002000080810 */ /* 0x000fea0007f3e0ff */
[----:B------:R-:W-:Y:S01]  /*52c0*/  @P0 IMAD.X R5, RZ, RZ, R2, P1 ;  /* 0x000000ffff050224 */ /* 0x000fe200008e0602 */
[----:B------:R-:W-:-:S13]  /*52d0*/  ISETP.GE.AND P1, PT, R3, 0x1, PT ;  /* 0x000000010300780c */ /* 0x000fda0003f26270 */
[-C--:B------:R-:W-:Y:S01]  /*52e0*/  @P1 MOV R3, R101.reuse ;  /* 0x0000006500031202 */ /* 0x080fe20000000f00 */
[----:B------:R-:W-:Y:S02]  /*52f0*/  @P1 IMAD R4, R2, c[0x0][0x258], RZ ;  /* 0x0000960002041a24 */ /* 0x000fe400078e02ff */
[----:B------:R-:W-:Y:S04]  /*5300*/  @P1 IMAD.MOV.U32 R2, RZ, RZ, R98 ;  /* 0x000000ffff021224 */ /* 0x000fe800078e0062 */
[C---:B------:R-:W-:Y:S04]  /*5310*/  @P1 IMAD.WIDE.U32 R2, R0.reuse, c[0x0][0x258], R2 ;  /* 0x0000960000021a25 */ /* 0x040fe800078e0002 */
[----:B------:R-:W-:Y:S01]  /*5320*/  @P1 IMAD R0, R0, c[0x0][0x25c], R4 ;  /* 0x0000970000001a24 */ /* 0x000fe200078e0204 */
[C---:B------:R-:W-:Y:S01]  /*5330*/  @P1 LEA R6, P2, R2.reuse, c[0x0][0x250], 0x1 ;  /* 0x0000940002061a11 */ /* 0x040fe200078408ff */
[----:B------:R-:W-:Y:S02]  /*5340*/  @P0 IMAD.MOV.U32 R4, RZ, RZ, R98 ;  /* 0x000000ffff040224 */ /* 0x000fe400078e0062 */
[----:B------:R-:W-:Y:S05]  /*5350*/  @P1 IMAD.IADD R0, R3, 0x1, R0 ;  /* 0x0000000103001824 */ /* 0x000fea00078e0200 */
[----:B------:R-:W-:Y:S01]  /*5360*/  @P1 LEA.HI.X R7, R2, c[0x0][0x254], R0, 0x1, P2 ;  /* 0x0000950002071a11 */ /* 0x000fe200010f0c00 */
[----:B------:R-:W-:Y:S01]  /*5370*/  @P0 IMAD R0, R5, c[0x0][0x258], RZ ;  /* 0x0000960005000a24 */ /* 0x000fe200078e02ff */
[----:B------:R-:W-:Y:S03]  /*5380*/  @P0 MOV R5, R101 ;  /* 0x0000006500050202 */ /* 0x000fe60000000f00 */
[----:B------:R-:W-:Y:S01]  /*5390*/  @!PT LDS RZ, [RZ] ;  /* 0x00000000fffff984 */ /* 0x000fe20000000800 */
[----:B------:R-:W-:Y:S01]  /*53a0*/  @!PT LDS RZ, [RZ] ;  /* 0x00000000fffff984 */ /* 0x000fe20000000800 */
[----:B------:R-:W-:Y:S01]  /*53b0*/  @!PT LDS RZ, [RZ] ;  /* 0x00000000fffff984 */ /* 0x000fe20000000800 */
[----:B------:R1:W-:Y:S01]  /*53c0*/  @P1 LDGSTS.E.BYPASS.LTC128B.128 [R85+0x100], [R6.64], !P5 ;  /* 0x0010000006551fae */ /* 0x0003e2000e901d46 */
[C---:B------:R-:W-:Y:S02]  /*53d0*/  @P0 IMAD R0, R8.reuse, c[0x0][0x25c], R0 ;  /* 0x0000970008000a24 */ /* 0x040fe400078e0200 */
[----:B------:R-:W-:Y:S01]  /*53e0*/  @P0 IMAD.WIDE.U32 R4, R8, c[0x0][0x258], R4 ;  /* 0x0000960008040a25 */ /* 0x000fe200078e0004 */
[----:B------:R1:W-:Y:S03]  /*53f0*/  @P1 LDGSTS.E.BYPASS.LTC128B.128 [R85+0x1100], [R6.64+0x40], !P4 ;  /* 0x0110004006551fae */ /* 0x0003e6000e101d46 */
[----:B------:R-:W-:Y:S01]  /*5400*/  @P0 IMAD.IADD R0, R5, 0x1, R0 ;  /* 0x0000000105000824 */ /* 0x000fe200078e0200 */
[----:B------:R1:W-:Y:S01]  /*5410*/  @P1 LDGSTS.E.BYPASS.LTC128B.128 [R85+0x2100], [R6.64+0x80], !P3 ;  /* 0x0210008006551fae */ /* 0x0003e2000d901d46 */
[C---:B------:R-:W-:Y:S04]  /*5420*/  @P0 LEA R2, P2, R4.reuse, c[0x0][0x250], 0x1 ;  /* 0x0000940004020a11 */ /* 0x040fe800078408ff */
[----:B------:R-:W-:Y:S02]  /*5430*/  @P0 LEA.HI.X R3, R4, c[0x0][0x254], R0, 0x1, P2 ;  /* 0x0000950004030a11 */ /* 0x000fe400010f0c00 */
[----:B------:R-:W-:Y:S03]  /*5440*/  IADD3 R0, -R10, R96, RZ ;  /* 0x000000600a007210 */ /* 0x000fe60007ffe1ff */
[----:B------:R1:W-:Y:S01]  /*5450*/  @P0 LDGSTS.E.BYPASS.LTC128B.128 [R85+0x900], [R2.64], !P5 ;  /* 0x0090000002550fae */ /* 0x0003e2000e901d46 */
[----:B------:R-:W-:Y:S03]  /*5460*/  IMNMX R0, R0, 0x40, PT ;  /* 0x0000004000007817 */ /* 0x000fe60003800200 */
[----:B------:R1:W-:Y:S04]  /*5470*/  @P0 LDGSTS.E.BYPASS.LTC128B.128 [R85+0x1900], [R2.64+0x40], !P4 ;  /* 0x0190004002550fae */ /* 0x0003e8000e101d46 */
[----:B------:R1:W-:Y:S01]  /*5480*/  @P0 LDGSTS.E.BYPASS.LTC128B.128 [R85+0x2900], [R2.64+0x80], !P3 ;  /* 0x0290008002550fae */ /* 0x0003e2000d901d46 */
[----:B------:R-:W-:Y:S03]  /*5490*/  ISETP.GE.AND P0, PT, R92, R0, PT ;  /* 0x000000005c00720c */ /* 0x000fe60003f06270 */
[----:B------:R-:W0:Y:S01]  /*54a0*/  LDGDEPBAR ;  /* 0x00000000000079af */ /* 0x000e220000000000 */
[----:B------:R-:W-:Y:S04]  /*54b0*/  DEPBAR.LE SB0, 0x0 ;  /* 0x000080000000791a */ /* 0x000fe80000000000 */
[----:B------:R-:W-:Y:S06]  /*54c0*/  BAR.SYNC.DEFER_BLOCKING 0x0 ;  /* 0x0000000000007b1d */ /* 0x000fec0000010000 */
[----:B------:R-:W-:-:S05]  /*54d0*/  @P0 BRA `(.L_x_83) ;  /* 0x000001c000000947 */ /* 0x000fca0003800000 */
[----:B-1----:R-:W-:Y:S01]  /*54e0*/  IADD3 R0, P0, R10, R141, RZ ;  /* 0x0000008d0a007210 */ /* 0x002fe20007f1e0ff */
[----:B------:R-:W-:Y:S01]  /*54f0*/  IMAD.MOV.U32 R4, RZ, RZ, R114 ;  /* 0x000000ffff047224 */ /* 0x000fe200078e0072 */
[----:B------:R-:W-:Y:S01]  /*5500*/  ISETP.GE.AND P1, PT, R26, c[0x0][0x1d4], PT ;  /* 0x000075001a007a0c */ /* 0x000fe20003f26270 */
[----:B------:R-:W-:Y:S02]  /*5510*/  IMAD.MOV.U32 R5, RZ, RZ, R132 ;  /* 0x000000ffff057224 */ /* 0x000fe400078e0084 */
[----:B------:R-:W-:Y:S02]  /*5520*/  IMAD.X R2, R9, 0x1, R140, P0 ;  /* 0x0000000109027824 */ /* 0x000fe400000e068c */
[----:B------:R-:W-:Y:S04]  /*5530*/  IMAD.WIDE.U32 R4, R0, c[0x0][0x208], R4 ;  /* 0x0000820000047a25 */ /* 0x000fe800078e0004 */
[----:B------:R-:W-:Y:S04]  /*5540*/  IMAD R2, R2, c[0x0][0x208], RZ ;  /* 0x0000820002027a24 */ /* 0x000fe800078e02ff */
[----:B------:R-:W1:Y:S01]  /*5550*/  @!P1 LDS.128 R8, [R86] ;  /* 0x0000000056089984 */ /* 0x000e620000000c00 */
[----:B------:R-:W-:Y:S01]  /*5560*/  IMAD R0, R0, c[0x0][0x20c], R2 ;  /* 0x0000830000007a24 */ /* 0x000fe200078e0202 */
[C---:B------:R-:W-:Y:S03]  /*5570*/  LEA R2, P0, R4.reuse, c[0x0][0x1f8], 0x1 ;  /* 0x00007e0004027a11 */ /* 0x040fe600078008ff */
[----:B------:R-:W-:Y:S05]  /*5580*/  IMAD.IADD R0, R5, 0x1, R0 ;  /* 0x0000000105007824 */ /* 0x000fea00078e0200 */
[----:B------:R-:W-:Y:S02]  /*5590*/  LEA.HI.X R3, R4, c[0x0][0x1fc], R0, 0x1, P0 ;  /* 0x00007f0004037a11 */ /* 0x000fe400000f0c00 */
[----:B------:R-:W-:-:S13]  /*55a0*/  ISETP.GE.AND P0, PT, R29, c[0x0][0x1d4], PT ;  /* 0x000075001d007a0c */ /* 0x000fda0003f06270 */
[----:B------:R-:W2:Y:S04]  /*55b0*/  @!P0 LDS.128 R4, [R87] ;  /* 0x0000000057048984 */ /* 0x000ea80000000c00 */
[----:B-1----:R-:W-:Y:S01]  /*55c0*/  @!P1 STG.E.128 [R2.64], R8 ;  /* 0x0000000802009986 */ /* 0x002fe2000c101d06 */
[----:B------:R-:W-:-:S13]  /*55d0*/  ISETP.GE.AND P1, PT, R28, c[0x0][0x1d4], PT ;  /* 0x000075001c007a0c */ /* 0x000fda0003f26270 */
[----:B------:R-:W1:Y:S04]  /*55e0*/  @!P1 LDS.128 R8, [R86+0x1000] ;  /* 0x0010000056089984 */ /* 0x000e680000000c00 */
[----:B--2---:R-:W-:Y:S01]  /*55f0*/  @!P0 STG.E.128 [R2.64+0x20], R4 ;  /* 0x0000200402008986 */ /* 0x004fe2000c101d06 */
[----:B------:R-:W-:-:S13]  /*5600*/  ISETP.GE.AND P0, PT, R95, c[0x0][0x1d4], PT ;  /* 0x000075005f007a0c */ /* 0x000fda0003f06270 */
[----:B------:R-:W2:Y:S04]  /*5610*/  @!P0 LDS.128 R4, [R87+0x1000] ;  /* 0x0010000057048984 */ /* 0x000ea80000000c00 */
[----:B-1----:R-:W-:Y:S01]  /*5620*/  @!P1 STG.E.128 [R2.64+0x40], R8 ;  /* 0x0000400802009986 */ /* 0x002fe2000c101d06 */
[----:B------:R-:W-:-:S13]  /*5630*/  ISETP.GE.AND P1, PT, R94, c[0x0][0x1d4], PT ;  /* 0x000075005e007a0c */ /* 0x000fda0003f26270 */
[----:B------:R-:W1:Y:S04]  /*5640*/  @!P1 LDS.128 R8, [R86+0x2000] ;  /* 0x0020000056089984 */ /* 0x000e680000000c00 */
[----:B--2---:R-:W-:Y:S01]  /*5650*/  @!P0 STG.E.128 [R2.64+0x60], R4 ;  /* 0x0000600402008986 */ /* 0x004fe2000c101d06 */
[----:B------:R-:W-:-:S13]  /*5660*/  ISETP.GE.AND P0, PT, R93, c[0x0][0x1d4], PT ;  /* 0x000075005d007a0c */ /* 0x000fda0003f06270 */
[----:B------:R-:W2:Y:S04]  /*5670*/  @!P0 LDS.128 R4, [R87+0x2000] ;  /* 0x0020000057048984 */ /* 0x000ea80000000c00 */
[----:B-1----:R1:W-:Y:S04]  /*5680*/  @!P1 STG.E.128 [R2.64+0x80], R8 ;  /* 0x0000800802009986 */ /* 0x0023e8000c101d06 */
[----:B--2---:R1:W-:Y:S02]  /*5690*/  @!P0 STG.E.128 [R2.64+0xa0], R4 ;  /* 0x0000a00402008986 */ /* 0x0043e4000c101d06 */
.L_x_83:
[----:B-1----:R-:W-:Y:S05]  /*56a0*/  BSYNC B0 ;  /* 0x0000000000007941 */ /* 0x002fea0003800000 */
.L_x_82:
[C---:B------:R-:W-:Y:S02]  /*56b0*/  ISETP.GT.AND P0, PT, R78.reuse, R144, PT ;  /* 0x000000904e00720c */ /* 0x040fe40003f04270 */
[----:B------:R-:W-:Y:S11]  /*56c0*/  IADD3 R78, R78, -0x1, RZ ;  /* 0xffffffff4e4e7810 */ /* 0x000ff60007ffe0ff */
[----:B------:R-:W-:Y:S01]  /*56d0*/  @P0 SHF.R.S32.HI R2, RZ, 0x1f, R78 ;  /* 0x0000001fff020819 */ /* 0x000fe2000001144e */
[----:B------:R-:W-:Y:S02]  /*56e0*/  @P0 IMAD R0, R157, R78, RZ ;  /* 0x0000004e9d000224 */ /* 0x000fe400078e02ff */
[----:B------:R-:W-:Y:S02]  /*56f0*/  @P0 IMAD.MOV.U32 R4, RZ, RZ, R116 ;  /* 0x000000ffff040224 */ /* 0x000fe400078e0074 */
[----:B------:R-:W-:Y:S02]  /*5700*/  @P0 IMAD.MOV.U32 R5, RZ, RZ, R105 ;  /* 0x000000ffff050224 */ /* 0x000fe400078e0069 */
[-C--:B------:R-:W-:Y:S02]  /*5710*/  @P0 IMAD R0, R2, R162.reuse, R0 ;  /* 0x000000a202000224 */ /* 0x080fe400078e0200 */
[----:B------:R-:W-:Y:S04]  /*5720*/  @P0 IMAD.WIDE.U32 R4, R78, R162, R4 ;  /* 0x000000a24e040225 */ /* 0x000fe800078e0004 */
[----:B------:R-:W-:Y:S01]  /*5730*/  @P0 IMAD.IADD R0, R5, 0x1, R0 ;  /* 0x0000000105000824 */ /* 0x000fe200078e0200 */
[C---:B------:R-:W-:Y:S04]  /*5740*/  @P0 LEA R2, P1, R4.reuse, c[0x0][0x220], 0x1 ;  /* 0x0000880004020a11 */ /* 0x040fe800078208ff */
[----:B------:R-:W-:Y:S02]  /*5750*/  @P0 LEA.HI.X R3, R4, c[0x0][0x224], R0, 0x1, P1 ;  /* 0x0000890004030a11 */ /* 0x000fe400008f0c00 */
[C---:B------:R-:W-:Y:S03]  /*5760*/  @P0 LEA R4, P1, R161.reuse, R2, 0x1 ;  /* 0x00000002a1040211 */ /* 0x040fe600078208ff */
[----:B------:R-:W-:Y:S01]  /*5770*/  @!PT LDS RZ, [RZ] ;  /* 0x00000000fffff984 */ /* 0x000fe20000000800 */
[----:B------:R-:W-:Y:S01]  /*5780*/  @!PT LDS RZ, [RZ] ;  /* 0x00000000fffff984 */ /* 0x000fe20000000800 */
[----:B------:R-:W-:Y:S01]  /*5790*/  @!PT LDS RZ, [RZ] ;  /* 0x00000000fffff984 */ /* 0x000fe20000000800 */
[----:B------:R1:W-:Y:S01]  /*57a0*/  @P0 LDGSTS.E.BYPASS.LTC128B.128 [R85+0x3100], [R2.64], !P5 ;  /* 0x0310000002550fae */ /* 0x0003e2000e901d46 */
[----:B------:R-:W-:Y:S03]  /*57b0*/  @P0 LEA.HI.X R5, R161, R3, R156, 0x1, P1 ;  /* 0x00000003a1050211 */ /* 0x000fe600008f0c9c */
[----:B------:R1:W-:Y:S04]  /*57c0*/  @P0 LDGSTS.E.BYPASS.LTC128B.128 [R85+0x4100], [R2.64+0x40], !P4 ;  /* 0x0410004002550fae */ /* 0x0003e8000e101d46 */
[----:B------:R1:W-:Y:S04]  /*57d0*/  @P0 LDGSTS.E.BYPASS.LTC128B.128 [R85+0x5100], [R2.64+0x80], !P3 ;  /* 0x0510008002550fae */ /* 0x0003e8000d901d46 */
[----:B------:R1:W-:Y:S04]  /*57e0*/  @P0 LDGSTS.E.BYPASS.LTC128B.128 [R85+0x3900], [R4.64], !P5 ;  /* 0x0390000004550fae */ /* 0x0003e8000e901d46 */
[----:B------:R1:W-:Y:S04]  /*57f0*/  @P0 LDGSTS.E.BYPASS.LTC128B.128 [R85+0x4900], [R4.64+0x40], !P4 ;  /* 0x0490004004550fae */ /* 0x0003e8000e101d46 */
[----:B------:R1:W-:Y:S04]  /*5800*/  @P0 LDGSTS.E.BYPASS.LTC128B.128 [R85+0x5900], [R4.64+0x80], !P3 ;  /* 0x0590008004550fae */ /* 0x0003e8000d901d46 */
[----:B------:R-:W0:Y:S01]  /*5810*/  LDGDEPBAR ;  /* 0x00000000000079af */ /* 0x000e220000000000 */
[----:B------:R-:W-:-:S05]  /*5820*/  @P0 BRA `(.L_x_84) ;  /* 0xffffc29000000947 */ /* 0x000fca000383ffff */
[----:B------:R-:W-:Y:S06]  /*5830*/  BAR.SYNC.DEFER_BLOCKING 0x0 ;  /* 0x0000000000007b1d */ /* 0x000fec0000010000 */
.L_x_59:
[----:B------:R-:W-:Y:S01]  /*5840*/  ISETP.GE.AND P0, PT, R165, 0x1, PT ;  /* 0x00000001a500780c */ /* 0x000fe20003f06270 */
[----:B------:R-:W-:Y:S01]  /*5850*/  IMAD.IADD R12, R150, 0x1, R148 ;  /* 0x00000001960c7824 */ /* 0x000fe200078e0294 */
[----:B------:R-:W-:Y:S01]  /*5860*/  PLOP3.LUT P4, PT, PT, PT, PT, 0x80, 0x0 ;  /* 0x000000000000781c */ /* 0x000fe20003f8f070 */
[----:B------:R-:W-:Y:S01]  /*5870*/  CS2R R94, SRZ ;  /* 0x00000000005e7805 */ /* 0x000fe2000001ff00 */
[----:B------:R-:W-:Y:S01]  /*5880*/  CS2R R92, SRZ ;  /* 0x00000000005c7805 */ /* 0x000fe2000001ff00 */
[----:B------:R-:W-:Y:S01]  /*5890*/  CS2R R98, SRZ ;  /* 0x0000000000627805 */ /* 0x000fe2000001ff00 */
[----:B------:R-:W-:Y:S01]  /*58a0*/  CS2R R96, SRZ ;  /* 0x0000000000607805 */ /* 0x000fe2000001ff00 */
[----:B------:R-:W-:Y:S01]  /*58b0*/  CS2R R90, SRZ ;  /* 0x00000000005a7805 */ /* 0x000fe2000001ff00 */
[----:B------:R-:W-:Y:S01]  /*58c0*/  CS2R R88, SRZ ;  /* 0x0000000000587805 */ /* 0x000fe2000001ff00 */
[----:B------:R-:W-:Y:S01]  /*58d0*/  CS2R R86, SRZ ;  /* 0x0000000000567805 */ /* 0x000fe2000001ff00 */
[----:B-1----:R-:W-:Y:S01]  /*58e0*/  CS2R R84, SRZ ;  /* 0x0000000000547805 */ /* 0x002fe2000001ff00 */
[----:B------:R-:W-:Y:S01]  /*58f0*/  CS2R R14, SRZ ;  /* 0x00000000000e7805 */ /* 0x000fe2000001ff00 */
[----:B------:R-:W-:Y:S01]  /*5900*/  MOV R78, RZ ;  /* 0x000000ff004e7202 */ /* 0x000fe20000000f00 */
[----:B------:R-:W-:Y:S01]  /*5910*/  IMAD.MOV.U32 R76, RZ, RZ, RZ ;  /* 0x000000ffff4c7224 */ /* 0x000fe200078e00ff */
        /* <DEDUP_REMOVED lines=16> */
[----:B------:R-:W-:Y:S01]  /*5a20*/  CS2R R26, SRZ ;  /* 0x00000000001a7805 */ /* 0x000fe2000001ff00 */
[----:B------:R-:W-:Y:S01]  /*5a30*/  MOV R160, RZ ;  /* 0x000000ff00a07202 */ /* 0x000fe20000000f00 */
[----:B------:R-:W-:Y:S01]  /*5a40*/  IMAD.MOV.U32 R158, RZ, RZ, RZ ;  /* 0x000000ffff9e7224 */ /* 0x000fe200078e00ff */
[----:B------:R-:W-:Y:S01]  /*5a50*/  MOV R28, RZ ;  /* 0x000000ff001c7202 */ /* 0x000fe20000000f00 */
[----:B------:R-:W-:Y:S01]  /*5a60*/  IMAD.MOV.U32 R156, RZ, RZ, RZ ;  /* 0x000000ffff9c7224 */ /* 0x000fe200078e00ff */
[----:B------:R-:W-:Y:S01]  /*5a70*/  CS2R R150, SRZ ;  /* 0x0000000000967805 */ /* 0x000fe2000001ff00 */
[----:B------:R-:W-:Y:S01]  /*5a80*/  CS2R R30, SRZ ;  /* 0x00000000001e7805 */ /* 0x000fe2000001ff00 */
[----:B------:R-:W-:Y:S01]  /*5a90*/  MOV R148, RZ ;  /* 0x000000ff00947202 */ /* 0x000fe20000000f00 */
[----:B------:R-:W-:Y:S01]  /*5aa0*/  IMAD.MOV.U32 R154, RZ, RZ, RZ ;  /* 0x000000ffff9a7224 */ /* 0x000fe200078e00ff */
[----:B------:R-:W-:Y:S01]  /*5ab0*/  CS2R R32, SRZ ;  /* 0x0000000000207805 */ /* 0x000fe2000001ff00 */
[----:B------:R-:W-:Y:S01]  /*5ac0*/  MOV R152, RZ ;  /* 0x000000ff00987202 */ /* 0x000fe20000000f00 */
[----:B------:R-:W-:Y:S01]  /*5ad0*/  CS2R R146, SRZ ;  /* 0x0000000000927805 */ /* 0x000fe2000001ff00 */
        /* <DEDUP_REMOVED lines=18> */
[----:B------:R-:W-:Y:S01]  /*5c00*/  CS2R R42, SRZ ;  /* 0x00000000002a7805 */ /* 0x000fe2000001ff00 */
[----:B------:R-:W-:Y:S01]  /*5c10*/  IMAD.MOV.U32 R122, RZ, RZ, RZ ;  /* 0x000000ffff7a7224 */ /* 0x000fe200078e00ff */
[----:B------:R-:W-:Y:S01]  /*5c20*/  MOV R120, RZ ;  /* 0x000000ff00787202 */ /* 0x000fe20000000f00 */
[----:B------:R-:W-:Y:S01]  /*5c30*/  CS2R R110, SRZ ;  /* 0x00000000006e7805 */ /* 0x000fe2000001ff00 */
[----:B------:R-:W-:Y:S01]  /*5c40*/  IMAD.MOV.U32 R108, RZ, RZ, RZ ;  /* 0x000000ffff6c7224 */ /* 0x000fe200078e00ff */
[----:B------:R-:W-:Y:S01]  /*5c50*/  CS2R R44, SRZ ;  /* 0x00000000002c7805 */ /* 0x000fe2000001ff00 */
[----:B------:R-:W-:Y:S01]  /*5c60*/  MOV R114, RZ ;  /* 0x000000ff00727202 */ /* 0x000fe20000000f00 */
[----:B------:R-:W-:Y:S01]  /*5c70*/  IMAD.MOV.U32 R112, RZ, RZ, RZ ;  /* 0x000000ffff707224 */ /* 0x000fe200078e00ff */
[----:B------:R-:W-:Y:S01]  /*5c80*/  MOV R54, RZ ;  /* 0x000000ff00367202 */ /* 0x000fe20000000f00 */
[----:B------:R-:W-:Y:S01]  /*5c90*/  IMAD.MOV.U32 R53, RZ, RZ, RZ ;  /* 0x000000ffff357224 */ /* 0x000fe200078e00ff */
[----:B------:R-:W-:Y:S01]  /*5ca0*/  CS2R R50, SRZ ;  /* 0x0000000000327805 */ /* 0x000fe2000001ff00 */
[----:B------:R-:W-:Y:S05]  /*5cb0*/  @!P0 BRA `(.L_x_85) ;  /* 0x0000efc000008947 */ /* 0x000fea0003800000 */
[----:B------:R-:W2:Y:S01]  /*5cc0*/  LDL R48, [R1+0x58] ;  /* 0x0000580001307983 */ /* 0x000ea20000100800 */
[----:B------:R-:W-:-:S04]  /*5cd0*/  ISETP.NE.U32.AND P0, PT, RZ, c[0x0][0x340], PT ;  /* 0x0000d000ff007a0c */ /* 0x000fc80003f05070 */
[----:B------:R-:W-:-:S13]  /*5ce0*/  ISETP.NE.AND.EX P2, PT, RZ, c[0x0][0x344], PT, P0 ;  /* 0x0000d100ff007a0c */ /* 0x000fda0003f45300 */
[----:B------:R-:W-:Y:S01]  /*5cf0*/  @P2 IMAD.MOV.U32 R2, RZ, RZ, 0x4 ;  /* 0x00000004ff022424 */ /* 0x000fe200078e00ff */
[----:B------:R-:W-:Y:S02]  /*5d00*/  SHF.R.S32.HI R0, RZ, 0x1f, R153 ;  /* 0x0000001fff007819 */ /* 0x000fe40000011499 */
[----:B------:R-:W-:-:S03]  /*5d10*/  SHF.R.S32.HI R14, RZ, 0x1f, R167 ;  /* 0x0000001fff0e7819 */ /* 0x000fc600000114a7 */
[----:B------:R-:W-:Y:S01]  /*5d20*/  IMAD R0, R0, c[0x0][0x178], RZ ;  /* 0x00005e0000007a24 */ /* 0x000fe200078e02ff */
[CC--:B------:R-:W-:Y:S01]  /*5d30*/  LEA.HI R27, R14.reuse, R167.reuse, RZ, 0x4 ;  /* 0x000000a70e1b7211 */ /* 0x0c0fe200078f20ff */
[----:B------:R-:W-:Y:S02]  /*5d40*/  IMAD.MOV.U32 R4, RZ, RZ, c[0x0][0x2c4] ;  /* 0x0000b100ff047624 */ /* 0x000fe400078e00ff */
[----:B------:R-:W-:Y:S01]  /*5d50*/  IMAD R0, R153, c[0x0][0x17c], R0 ;  /* 0x00005f0099007a24 */ /* 0x000fe200078e0200 */
[CC--:B------:R-:W-:Y:S02]  /*5d60*/  LEA.HI R28, R14.reuse, R167.reuse, RZ, 0x3 ;  /* 0x000000a70e1c7211 */ /* 0x0c0fe400078f18ff */
[----:B------:R-:W-:Y:S01]  /*5d70*/  LEA.HI R13, R14, R167, RZ, 0x2 ;  /* 0x000000a70e0d7211 */ /* 0x000fe200078f10ff */
[----:B------:R-:W1:Y:S01]  /*5d80*/  S2R R29, SR_CTAID.Y ;  /* 0x00000000001d7919 */ /* 0x000e620000002600 */
[----:B------:R-:W-:Y:S02]  /*5d90*/  ISETP.NE.AND P1, PT, R4, 0x1, PT ;  /* 0x000000010400780c */ /* 0x000fe40003f25270 */
[----:B------:R-:W-:-:S02]  /*5da0*/  SHF.R.S32.HI R4, RZ, 0x3, R28 ;  /* 0x00000003ff047819 */ /* 0x000fc4000001141c */
[----:B------:R-:W-:-:S03]  /*5db0*/  LOP3.LUT R7, R13, 0xfffffffc, RZ, 0xc0, !PT ;  /* 0xfffffffc0d077812 */ /* 0x000fc600078ec0ff */
[----:B------:R-:W-:Y:S02]  /*5dc0*/  IMAD.SHL.U32 R4, R4, 0x40, RZ ;  /* 0x0000004004047824 */ /* 0x000fe400078e00ff */
[----:B------:R-:W-:Y:S01]  /*5dd0*/  IMAD.IADD R7, R167, 0x1, -R7 ;  /* 0x00000001a7077824 */ /* 0x000fe200078e0a07 */
[----:B------:R-:W-:Y:S02]  /*5de0*/  LOP3.LUT R5, R28, 0xfffffff8, RZ, 0xc0, !PT ;  /* 0xfffffff81c057812 */ /* 0x000fe400078ec0ff */
[----:B------:R-:W-:Y:S01]  /*5df0*/  LOP3.LUT R4, R4, 0xc0, RZ, 0xc0, !PT ;  /* 0x000000c004047812 */ /* 0x000fe200078ec0ff */
[----:B------:R-:W-:Y:S01]  /*5e00*/  IMAD.SHL.U32 R6, R7, 0x8, RZ ;  /* 0x0000000807067824 */ /* 0x000fe200078e00ff */
[----:B------:R-:W-:Y:S01]  /*5e10*/  SHF.R.S32.HI R64, RZ, 0x2, R13 ;  /* 0x00000002ff407819 */ /* 0x000fe2000001140d */
[----:B------:R-:W-:-:S04]  /*5e20*/  IMAD.IADD R5, R167, 0x1, -R5 ;  /* 0x00000001a7057824 */ /* 0x000fc800078e0a05 */
[----:B------:R-:W-:Y:S01]  /*5e30*/  IMAD R7, R7, 0x20, R64 ;  /* 0x0000002007077824 */ /* 0x000fe200078e0240 */
[----:B------:R-:W-:Y:S02]  /*5e40*/  LEA.HI R22, R5, R5, RZ, 0x1 ;  /* 0x0000000505167211 */ /* 0x000fe400078f08ff */
[----:B------:R-:W-:Y:S01]  /*5e50*/  ISETP.NE.U32.AND P0, PT, RZ, c[0x0][0x348], PT ;  /* 0x0000d200ff007a0c */ /* 0x000fe20003f05070 */
[----:B------:R-:W-:Y:S02]  /*5e60*/  IMAD R15, R169, 0x80, R7 ;  /* 0x00000080a90f7824 */ /* 0x000fe400078e0207 */
[----:B--2---:R-:W-:-:S05]  /*5e70*/  @P2 IMAD.WIDE R2, R48, R2, c[0x0][0x340] ;  /* 0x0000d00030022625 */ /* 0x004fca00078e0202 */
[----:B------:R2:W3:Y:S01]  /*5e80*/  @P2 LDG.E R25, [R2.64] ;  /* 0x0000000602192981 */ /* 0x0004e2000c1e1900 */
[----:B------:R-:W-:Y:S01]  /*5e90*/  SHF.R.S32.HI R24, RZ, 0x1f, R48 ;  /* 0x0000001fff187819 */ /* 0x000fe20000011430 */
[----:B------:R-:W-:Y:S01]  /*5ea0*/  IMAD.MOV.U32 R10, RZ, RZ, R15 ;  /* 0x000000ffff0a7224 */ /* 0x000fe200078e000f */
[----:B------:R-:W-:Y:S01]  /*5eb0*/  ISETP.NE.AND.EX P0, PT, RZ, c[0x0][0x34c], PT, P0 ;  /* 0x0000d300ff007a0c */ /* 0x000fe20003f05300 */
[----:B------:R-:W-:Y:S01]  /*5ec0*/  IMAD R54, R155, c[0x0][0x2c4], RZ ;  /* 0x0000b1009b367a24 */ /* 0x000fe200078e02ff */
[----:B------:R-:W-:Y:S01]  /*5ed0*/  LEA.HI R154, R14, R167, RZ, 0x5 ;  /* 0x000000a70e9a7211 */ /* 0x000fe200078f28ff */
[----:B------:R-:W-:Y:S01]  /*5ee0*/  BSSY B0, `(.L_x_86) ;  /* 0x00000a4000007945 */ /* 0x000fe20003800000 */
[----:B------:R-:W-:Y:S02]  /*5ef0*/  SHF.R.S32.HI R63, RZ, 0x4, R27 ;  /* 0x00000004ff3f7819 */ /* 0x000fe4000001141b */
[----:B------:R-:W-:Y:S01]  /*5f00*/  SHF.R.S32.HI R16, RZ, 0x5, R154 ;  /* 0x00000005ff107819 */ /* 0x000fe2000001149a */
[----:B--2---:R-:W-:-:S04]  /*5f10*/  IMAD.WIDE.U32 R2, R153, c[0x0][0x178], RZ ;  /* 0x00005e0099027a25 */ /* 0x004fc800078e00ff */
[----:B------:R-:W-:Y:S01]  /*5f20*/  IMAD.IADD R3, R3, 0x1, R0 ;  /* 0x0000000103037824 */ /* 0x000fe200078e0200 */
[----:B------:R-:W-:-:S03]  /*5f30*/  LOP3.LUT R0, R27, 0xfffffff0, RZ, 0xc0, !PT ;  /* 0xfffffff01b007812 */ /* 0x000fc600078ec0ff */
[----:B-1----:R-:W-:-:S04]  /*5f40*/  IMAD.WIDE.U32 R2, R29, c[0x0][0x1b8], R2 ;  /* 0x00006e001d027a25 */ /* 0x002fc800078e0002 */
[----:B------:R-:W-:-:S05]  /*5f50*/  IMAD.IADD R0, R167, 0x1, -R0 ;  /* 0x00000001a7007824 */ /* 0x000fca00078e0a00 */
[----:B------:R-:W-:Y:S02]  /*5f60*/  SHF.R.S32.HI R9, RZ, 0x1f, R0 ;  /* 0x0000001fff097819 */ /* 0x000fe40000011400 */
[-C--:B------:R-:W-:Y:S02]  /*5f70*/  LEA.HI R11, R0, R0.reuse, RZ, 0x1 ;  /* 0x00000000000b7211 */ /* 0x080fe400078f08ff */
[----:B------:R-:W-:Y:S02]  /*5f80*/  LEA.HI R23, R9, R0, RZ, 0x3 ;  /* 0x0000000009177211 */ /* 0x000fe400078f18ff */
[----:B------:R-:W-:Y:S02]  /*5f90*/  LOP3.LUT R9, R4, 0x18, R6, 0xf8, !PT ;  /* 0x0000001804097812 */ /* 0x000fe400078ef806 */
[----:B------:R-:W-:Y:S02]  /*5fa0*/  SHF.R.U32.HI R4, RZ, 0x3, R4 ;  /* 0x00000003ff047819 */ /* 0x000fe40000011604 */
[----:B------:R-:W-:-:S02]  /*5fb0*/  LOP3.LUT R8, R11, 0x7fffffe, RZ, 0xc0, !PT ;  /* 0x07fffffe0b087812 */ /* 0x000fc400078ec0ff */
[----:B------:R-:W-:Y:S01]  /*5fc0*/  LOP3.LUT R20, R9, R4, RZ, 0x3c, !PT ;  /* 0x0000000409147212 */ /* 0x000fe200078e3cff */
[----:B------:R-:W-:Y:S01]  /*5fd0*/  IMAD R4, R171, c[0x0][0x1b8], RZ ;  /* 0x00006e00ab047a24 */ /* 0x000fe200078e02ff */
[----:B------:R-:W-:Y:S01]  /*5fe0*/  LEA.HI R9, R13, R64, RZ, 0x1 ;  /* 0x000000400d097211 */ /* 0x000fe200078f08ff */
[----:B------:R-:W-:Y:S01]  /*5ff0*/  IMAD.IADD R21, R0, 0x1, -R8 ;  /* 0x0000000100157824 */ /* 0x000fe200078e0a08 */
[----:B------:R-:W-:Y:S01]  /*6000*/  LOP3.LUT R0, R22, 0x7fffffe, RZ, 0xc0, !PT ;  /* 0x07fffffe16007812 */ /* 0x000fe200078ec0ff */
[----:B------:R-:W-:Y:S01]  /*6010*/  IMAD R4, R29, c[0x0][0x1bc], R4 ;  /* 0x00006f001d047a24 */ /* 0x000fe200078e0204 */
[----:B------:R-:W-:-:S03]  /*6020*/  SHF.R.S32.HI R8, RZ, 0x1f, R12 ;  /* 0x0000001fff087819 */ /* 0x000fc6000001140c */
[----:B------:R-:W-:Y:S01]  /*6030*/  IMAD.IADD R26, R5, 0x1, -R0 ;  /* 0x00000001051a7824 */ /* 0x000fe200078e0a00 */
[----:B------:R-:W-:Y:S01]  /*6040*/  IADD3 R3, R3, R4, RZ ;  /* 0x0000000403037210 */ /* 0x000fe20007ffe0ff */
[----:B------:R-:W-:Y:S01]  /*6050*/  @P1 IMAD.HI.U32 R4, R15, c[0x0][0x2c8], RZ ;  /* 0x0000b2000f041a27 */ /* 0x000fe200078e00ff */
[----:B------:R-:W-:Y:S02]  /*6060*/  IADD3 R0, R6, 0x40, RZ ;  /* 0x0000004006007810 */ /* 0x000fe40007ffe0ff */
[----:B------:R-:W-:Y:S02]  /*6070*/  SEL R5, R24, RZ, !P0 ;  /* 0x000000ff18057207 */ /* 0x000fe40004000000 */
[----:B------:R-:W-:Y:S02]  /*6080*/  @P1 SHF.R.U32.HI R10, RZ, c[0x0][0x2cc], R4 ;  /* 0x0000b300ff0a1a19 */ /* 0x000fe40000011604 */
[C---:B------:R-:W-:Y:S01]  /*6090*/  ISETP.GE.AND P3, PT, R0.reuse, c[0x0][0x1d4], PT ;  /* 0x0000750000007a0c */ /* 0x040fe20003f66270 */
[----:B------:R-:W-:Y:S01]  /*60a0*/  IMAD R7, R5, c[0x0][0x1c0], RZ ;  /* 0x0000700005077a24 */ /* 0x000fe200078e02ff */
[----:B------:R-:W-:-:S02]  /*60b0*/  ISETP.GE.AND P4, PT, R0, c[0x0][0x198], PT ;  /* 0x0000660000007a0c */ /* 0x000fc40003f86270 */
[----:B------:R-:W-:Y:S02]  /*60c0*/  SEL R4, R48, RZ, !P0 ;  /* 0x000000ff30047207 */ /* 0x000fe40004000000 */
[----:B------:R-:W-:Y:S02]  /*60d0*/  IADD3 R0, P0, R64, R12, RZ ;  /* 0x0000000c40007210 */ /* 0x000fe40007f1e0ff */
[----:B------:R-:W-:Y:S01]  /*60e0*/  SHF.R.S32.HI R12, RZ, 0x1, R11 ;  /* 0x00000001ff0c7819 */ /* 0x000fe2000001140b */
[----:B------:R-:W-:Y:S01]  /*60f0*/  IMAD R18, R4, c[0x0][0x1c4], R7 ;  /* 0x0000710004127a24 */ /* 0x000fe200078e0207 */
[----:B------:R-:W-:Y:S01]  /*6100*/  LEA.HI.X.SX32 R5, R64, R8, 0x1, P0 ;  /* 0x0000000840057211 */ /* 0x000fe200000f0eff */
[----:B------:R-:W-:Y:S01]  /*6110*/  IMAD.WIDE.U32 R2, R4, c[0x0][0x1c0], R2 ;  /* 0x0000700004027a25 */ /* 0x000fe200078e0002 */
[----:B------:R-:W-:Y:S02]  /*6120*/  LOP3.LUT R8, R9, 0x7fffffe, RZ, 0xc0, !PT ;  /* 0x07fffffe09087812 */ /* 0x000fe400078ec0ff */
[----:B------:R-:W-:Y:S01]  /*6130*/  SHF.R.S32.HI R7, RZ, 0x1f, R6 ;  /* 0x0000001fff077819 */ /* 0x000fe20000011406 */
[C---:B------:R-:W-:Y:S01]  /*6140*/  IMAD R9, R5.reuse, c[0x0][0x1e0], RZ ;  /* 0x0000780005097a24 */ /* 0x040fe200078e02ff */
[----:B------:R-:W-:Y:S01]  /*6150*/  ISETP.GE.AND P1, PT, R6, c[0x0][0x1d4], PT ;  /* 0x0000750006007a0c */ /* 0x000fe20003f26270 */
[----:B------:R-:W-:Y:S01]  /*6160*/  IMAD R4, R5, c[0x0][0x208], RZ ;  /* 0x0000820005047a24 */ /* 0x000fe200078e02ff */
[----:B------:R-:W-:Y:S01]  /*6170*/  SHF.R.S32.HI R5, RZ, 0x1f, R11 ;  /* 0x0000001fff057819 */ /* 0x000fe2000001140b */
[----:B------:R-:W-:Y:S01]  /*6180*/  IMAD.IADD R13, R64, 0x1, -R8 ;  /* 0x00000001400d7824 */ /* 0x000fe200078e0a08 */
[----:B------:R-:W-:Y:S01]  /*6190*/  P2R R164, PR, RZ, 0x8 ;  /* 0x00000008ffa47803 */ /* 0x000fe20000000000 */
[C---:B------:R-:W-:Y:S01]  /*61a0*/  IMAD R17, R0.reuse, c[0x0][0x1e4], R9 ;  /* 0x0000790000117a24 */ /* 0x040fe200078e0209 */
[----:B------:R-:W-:Y:S01]  /*61b0*/  LEA.HI R11, R5, R12, RZ, 0x2 ;  /* 0x0000000c050b7211 */ /* 0x000fe200078f10ff */
[----:B------:R-:W-:Y:S01]  /*61c0*/  IMAD R19, R0, c[0x0][0x20c], R4 ;  /* 0x0000830000137a24 */ /* 0x000fe200078e0204 */
[----:B------:R-:W-:Y:S01]  /*61d0*/  P2R R159, PR, RZ, 0x2 ;  /* 0x00000002ff9f7803 */ /* 0x000fe20000000000 */
[----:B------:R-:W-:Y:S01]  /*61e0*/  IMAD R14, R16, 0x8, R13 ;  /* 0x00000008100e7824 */ /* 0x000fe200078e020d */
[----:B------:R-:W-:Y:S01]  /*61f0*/  LOP3.LUT R11, R11, 0xfffffffc, RZ, 0xc0, !PT ;  /* 0xfffffffc0b0b7812 */ /* 0x000fe200078ec0ff */
[C---:B------:R-:W-:Y:S01]  /*6200*/  IMAD.WIDE.U32 R8, R0.reuse, c[0x0][0x1e0], R6 ;  /* 0x0000780000087a25 */ /* 0x040fe200078e0006 */
[----:B------:R-:W-:Y:S01]  /*6210*/  SHF.R.S32.HI R13, RZ, 0x1f, R10 ;  /* 0x0000001fff0d7819 */ /* 0x000fe2000001140a */
[----:B------:R1:W-:Y:S02]  /*6220*/  STL [R1+0x5c], R164 ;  /* 0x00005ca401007387 */ /* 0x0003e40000100800 */
[----:B------:R-:W-:-:S02]  /*6230*/  IMAD.WIDE.U32 R4, R0, c[0x0][0x208], R6 ;  /* 0x0000820000047a25 */ /* 0x000fc400078e0006 */
[----:B------:R1:W-:Y:S02]  /*6240*/  STL [R1+0x30], R159 ;  /* 0x0000309f01007387 */ /* 0x0003e40000100800 */
[----:B------:R-:W-:Y:S02]  /*6250*/  IMAD.SHL.U32 R0, R23, 0x20, RZ ;  /* 0x0000002017007824 */ /* 0x000fe400078e00ff */
[----:B------:R-:W-:Y:S02]  /*6260*/  IMAD.U32 R233, R14, 0x20, R20 ;  /* 0x000000200ee97824 */ /* 0x000fe400078e0014 */
[----:B------:R-:W-:Y:S01]  /*6270*/  IMAD.IADD R20, R12, 0x1, -R11 ;  /* 0x000000010c147824 */ /* 0x000fe200078e0a0b */
[----:B------:R-:W-:Y:S01]  /*6280*/  LOP3.LUT R0, R0, 0xffffff00, RZ, 0xc0, !PT ;  /* 0xffffff0000007812 */ /* 0x000fe200078ec0ff */
[----:B------:R-:W-:Y:S02]  /*6290*/  IMAD R12, R13, c[0x0][0x1b0], RZ ;  /* 0x00006c000d0c7a24 */ /* 0x000fe400078e02ff */
[----:B------:R-:W-:-:S02]  /*62a0*/  IMAD.MOV R13, RZ, RZ, -R10 ;  /* 0x000000ffff0d7224 */ /* 0x000fc400078e0a0a */
[----:B------:R-:W-:Y:S02]  /*62b0*/  IMAD.IADD R3, R3, 0x1, R18 ;  /* 0x0000000103037824 */ /* 0x000fe400078e0212 */
[----:B------:R-:W-:Y:S01]  /*62c0*/  IMAD.IADD R11, R9, 0x1, R17 ;  /* 0x00000001090b7824 */ /* 0x000fe200078e0211 */
[----:B------:R-:W-:Y:S01]  /*62d0*/  IADD3 R9, R5, R19, RZ ;  /* 0x0000001305097210 */ /* 0x000fe20007ffe0ff */
[----:B------:R-:W-:Y:S02]  /*62e0*/  IMAD R14, R10, c[0x0][0x1b4], R12 ;  /* 0x00006d000a0e7a24 */ /* 0x000fe400078e020c */
[----:B------:R-:W-:Y:S01]  /*62f0*/  IMAD R5, R13, c[0x0][0x2c4], R15 ;  /* 0x0000b1000d057a24 */ /* 0x000fe200078e020f */
[----:B------:R-:W-:Y:S01]  /*6300*/  IADD3 R15, R6, 0x20, RZ ;  /* 0x00000020060f7810 */ /* 0x000fe20007ffe0ff */
[--C-:B------:R-:W-:Y:S02]  /*6310*/  IMAD R12, R16, 0x200, R0.reuse ;  /* 0x00000200100c7824 */ /* 0x100fe400078e0200 */
[----:B------:R-:W-:Y:S01]  /*6320*/  IMAD R23, R21, 0x20, R0 ;  /* 0x0000002015177824 */ /* 0x000fe200078e0200 */
[----:B------:R-:W-:Y:S01]  /*6330*/  SHF.R.S32.HI R0, RZ, 0x1, R22 ;  /* 0x00000001ff007819 */ /* 0x000fe20000011416 */
[----:B------:R-:W-:Y:S01]  /*6340*/  IMAD.WIDE.U32 R2, R10, c[0x0][0x1b0], R2 ;  /* 0x00006c000a027a25 */ /* 0x000fe200078e0002 */
[----:B------:R-:W-:-:S02]  /*6350*/  ISETP.GE.AND P6, PT, R15, c[0x0][0x1d4], PT ;  /* 0x000075000f007a0c */ /* 0x000fc40003fc6270 */
[C---:B------:R-:W-:Y:S01]  /*6360*/  LOP3.LUT P5, RZ, R0.reuse, 0x2, RZ, 0xc0, !PT ;  /* 0x0000000200ff7812 */ /* 0x040fe200078ac0ff */
[----:B------:R-:W-:Y:S02]  /*6370*/  IMAD.MOV.U32 R10, RZ, RZ, R8 ;  /* 0x000000ffff0a7224 */ /* 0x000fe400078e0008 */
[----:B------:R-:W-:Y:S01]  /*6380*/  IMAD.MOV.U32 R8, RZ, RZ, R4 ;  /* 0x000000ffff087224 */ /* 0x000fe200078e0004 */
[----:B------:R-:W-:Y:S01]  /*6390*/  SHF.R.S32.HI R4, RZ, 0x1f, R5 ;  /* 0x0000001fff047819 */ /* 0x000fe20000011405 */
[----:B------:R-:W-:Y:S02]  /*63a0*/  IMAD.SHL.U32 R0, R0, 0x40, RZ ;  /* 0x0000004000007824 */ /* 0x000fe400078e00ff */
[----:B------:R-:W-:Y:S01]  /*63b0*/  IMAD R21, R21, 0x20, R12 ;  /* 0x0000002015157824 */ /* 0x000fe200078e020c */
[----:B------:R-:W-:Y:S01]  /*63c0*/  LEA.HI R12, R27, R63, RZ, 0x1 ;  /* 0x0000003f1b0c7211 */ /* 0x000fe200078f08ff */
[----:B------:R-:W-:Y:S01]  /*63d0*/  IMAD R4, R4, c[0x0][0x1a8], RZ ;  /* 0x00006a0004047a24 */ /* 0x000fe200078e02ff */
[----:B------:R-:W-:Y:S01]  /*63e0*/  LOP3.LUT R0, R0, 0xc0, RZ, 0xc0, !PT ;  /* 0x000000c000007812 */ /* 0x000fe200078ec0ff */
[----:B------:R-:W-:Y:S01]  /*63f0*/  IMAD.IADD R3, R3, 0x1, R14 ;  /* 0x0000000103037824 */ /* 0x000fe200078e020e */
[----:B------:R-:W-:Y:S01]  /*6400*/  LOP3.LUT R12, R12, 0xfffffffe, RZ, 0xc0, !PT ;  /* 0xfffffffe0c0c7812 */ /* 0x000fe200078ec0ff */
[----:B------:R-:W-:-:S02]  /*6410*/  IMAD R16, R5, c[0x0][0x1ac], R4 ;  /* 0x00006b0005107a24 */ /* 0x000fc400078e0204 */
[----:B------:R-:W-:Y:S01]  /*6420*/  IMAD.WIDE.U32 R4, R5, c[0x0][0x1a8], R2 ;  /* 0x00006a0005047a25 */ /* 0x000fe200078e0002 */
[----:B------:R-:W-:Y:S02]  /*6430*/  LOP3.LUT R3, R0, 0x8, R28, 0xf8, !PT ;  /* 0x0000000800037812 */ /* 0x000fe400078ef81c */
[----:B------:R-:W-:Y:S01]  /*6440*/  SHF.R.U32.HI R2, RZ, 0x3, R0 ;  /* 0x00000003ff027819 */ /* 0x000fe20000011600 */
[----:B------:R-:W-:Y:S01]  /*6450*/  IMAD.IADD R13, R63, 0x1, -R12 ;  /* 0x000000013f0d7824 */ /* 0x000fe200078e0a0c */
[----:B------:R-:W-:Y:S01]  /*6460*/  SEL R0, RZ, 0xffffffff, P6 ;  /* 0xffffffffff007807 */ /* 0x000fe20003000000 */
[----:B------:R-:W-:Y:S01]  /*6470*/  IMAD.IADD R12, R5, 0x1, R16 ;  /* 0x00000001050c7824 */ /* 0x000fe200078e0210 */
[----:B------:R-:W-:Y:S01]  /*6480*/  LEA R19, P0, R4, c[0x0][0x160], 0x1 ;  /* 0x0000580004137a11 */ /* 0x000fe200078008ff */
[----:B------:R-:W-:Y:S01]  /*6490*/  IMAD R16, R171, c[0x0][0x210], RZ ;  /* 0x00008400ab107a24 */ /* 0x000fe200078e02ff */
[----:B------:R-:W-:Y:S01]  /*64a0*/  LOP3.LUT R14, R3, R2, RZ, 0x3c, !PT ;  /* 0x00000002030e7212 */ /* 0x000fe200078e3cff */
[----:B------:R-:W-:Y:S01]  /*64b0*/  IMAD.SHL.U32 R0, R0, 0x2, RZ ;  /* 0x0000000200007824 */ /* 0x000fe200078e00ff */
[----:B------:R-:W-:Y:S01]  /*64c0*/  SEL R2, RZ, 0x1, P1 ;  /* 0x00000001ff027807 */ /* 0x000fe20000800000 */
[----:B------:R-:W-:Y:S01]  /*64d0*/  IMAD.WIDE.U32 R10, R29, c[0x0][0x1e8], R10 ;  /* 0x00007a001d0a7a25 */ /* 0x000fe200078e000a */
[----:B------:R-:W-:-:S02]  /*64e0*/  LEA.HI.X R18, R4, c[0x0][0x164], R12, 0x1, P0 ;  /* 0x0000590004127a11 */ /* 0x000fc400000f0c0c */
[----:B------:R-:W-:Y:S01]  /*64f0*/  LEA R3, R13, R26, 0x3 ;  /* 0x0000001a0d037211 */ /* 0x000fe200078e18ff */
[----:B------:R-:W-:Y:S01]  /*6500*/  IMAD R12, R171, c[0x0][0x1e8], RZ ;  /* 0x00007a00ab0c7a24 */ /* 0x000fe200078e02ff */
[----:B------:R-:W-:Y:S01]  /*6510*/  ISETP.NE.U32.AND P0, PT, RZ, c[0x0][0x350], PT ;  /* 0x0000d400ff007a0c */ /* 0x000fe20003f05070 */
[----:B------:R-:W-:Y:S01]  /*6520*/  IMAD R16, R29, c[0x0][0x214], R16 ;  /* 0x000085001d107a24 */ /* 0x000fe200078e0210 */
[----:B------:R-:W-:Y:S01]  /*6530*/  LOP3.LUT R17, R0, 0x2, R2, 0xe2, !PT ;  /* 0x0000000200117812 */ /* 0x000fe200078ee202 */
[----:B------:R-:W-:Y:S01]  /*6540*/  IMAD.SHL.U32 R0, R20, 0x40, RZ ;  /* 0x0000004014007824 */ /* 0x000fe200078e00ff */
[----:B------:R-:W-:Y:S01]  /*6550*/  ISETP.NE.AND.EX P0, PT, RZ, c[0x0][0x354], PT, P0 ;  /* 0x0000d500ff007a0c */ /* 0x000fe20003f05300 */
[----:B------:R-:W-:Y:S01]  /*6560*/  IMAD.U32 R2, R3, 0x20, R14 ;  /* 0x0000002003027824 */ /* 0x000fe200078e000e */
[----:B------:R-:W-:Y:S01]  /*6570*/  SEL R14, RZ, 0x4, P3 ;  /* 0x00000004ff0e7807 */ /* 0x000fe20001800000 */
[C---:B------:R-:W-:Y:S01]  /*6580*/  IMAD R12, R29.reuse, c[0x0][0x1ec], R12 ;  /* 0x00007b001d0c7a24 */ /* 0x040fe200078e020c */
[----:B------:R-:W-:Y:S01]  /*6590*/  LOP3.LUT R0, R0, 0xc0, RZ, 0xc0, !PT ;  /* 0x000000c000007812 */ /* 0x000fe200078ec0ff */
[----:B------:R-:W-:Y:S01]  /*65a0*/  IMAD.WIDE.U32 R8, R29, c[0x0][0x210], R8 ;  /* 0x000084001d087a25 */ /* 0x000fe200078e0008 */
[----:B------:R-:W-:-:S02]  /*65b0*/  LOP3.LUT R74, R17, R14, RZ, 0xfc, !PT ;  /* 0x0000000e114a7212 */ /* 0x000fc400078efcff */
[----:B------:R-:W-:Y:S01]  /*65c0*/  LOP3.LUT P1, RZ, R20, 0x2, RZ, 0xc0, !PT ;  /* 0x0000000214ff7812 */ /* 0x000fe2000782c0ff */
[----:B------:R-:W-:Y:S01]  /*65d0*/  IMAD.SHL.U32 R3, R13, 0x8, RZ ;  /* 0x000000080d037824 */ /* 0x000fe200078e00ff */
[----:B------:R-:W-:Y:S01]  /*65e0*/  ISETP.GE.AND P3, PT, R6, c[0x0][0x198], PT ;  /* 0x0000660006007a0c */ /* 0x000fe20003f66270 */
[----:B------:R-:W-:Y:S01]  /*65f0*/  IMAD.IADD R13, R12, 0x1, R11 ;  /* 0x000000010c0d7824 */ /* 0x000fe200078e020b */
[----:B------:R-:W-:Y:S01]  /*6600*/  MOV R12, R10 ;  /* 0x0000000a000c7202 */ /* 0x000fe20000000f00 */
[----:B------:R-:W-:Y:S01]  /*6610*/  IMAD.IADD R11, R16, 0x1, R9 ;  /* 0x00000001100b7824 */ /* 0x000fe200078e0209 */
[----:B------:R-:W-:Y:S01]  /*6620*/  LOP3.LUT R9, R0, 0x8, R3, 0xf8, !PT ;  /* 0x0000000800097812 */ /* 0x000fe200078ef803 */
[----:B------:R-:W-:Y:S01]  /*6630*/  IMAD.MOV.U32 R10, RZ, RZ, R8 ;  /* 0x000000ffff0a7224 */ /* 0x000fe200078e0008 */
[----:B------:R-:W-:Y:S01]  /*6640*/  SHF.R.U32.HI R3, RZ, 0x3, R0 ;  /* 0x00000003ff037819 */ /* 0x000fe20000011600 */
[----:B------:R-:W-:Y:S01]  /*6650*/  IMAD R16, R169, 0x80, R64 ;  /* 0x00000080a9107824 */ /* 0x000fe200078e0240 */
[----:B------:R1:W2:Y:S01]  /*6660*/  SHFL.IDX PT, R8, R19, RZ, 0x1c1f ;  /* 0x001c1fff13087589 */ /* 0x0002a200000e0000 */
[----:B------:R-:W-:Y:S01]  /*6670*/  IMAD.MOV.U32 R17, RZ, RZ, 0x10 ;  /* 0x00000010ff117424 */ /* 0x000fe200078e00ff */
[----:B------:R-:W-:-:S02]  /*6680*/  LOP3.LUT R3, R9, R3, RZ, 0x3c, !PT ;  /* 0x0000000309037212 */ /* 0x000fc400078e3cff */
[----:B------:R1:W4:Y:S01]  /*6690*/  SHFL.IDX PT, R9, R18, RZ, 0x1c1f ;  /* 0x001c1fff12097589 */ /* 0x00032200000e0000 */
[--C-:B---3--:R-:W-:Y:S01]  /*66a0*/  @P2 SHF.R.S32.HI R5, RZ, 0x1f, R25.reuse ;  /* 0x0000001fff052819 */ /* 0x108fe20000011419 */
[----:B------:R-:W-:Y:S02]  /*66b0*/  @!P2 IMAD.MOV.U32 R5, RZ, RZ, R24 ;  /* 0x000000ffff05a224 */ /* 0x000fe400078e0018 */
[----:B------:R-:W-:Y:S02]  /*66c0*/  @P2 IMAD.MOV.U32 R4, RZ, RZ, R25 ;  /* 0x000000ffff042224 */ /* 0x000fe400078e0019 */
[----:B------:R-:W-:Y:S01]  /*66d0*/  @!P2 IMAD.MOV.U32 R4, RZ, RZ, R48 ;  /* 0x000000ffff04a224 */ /* 0x000fe200078e0030 */
[----:B------:R-:W-:Y:S02]  /*66e0*/  SEL R5, R5, RZ, !P0 ;  /* 0x000000ff05057207 */ /* 0x000fe40004000000 */
[----:B------:R-:W-:Y:S02]  /*66f0*/  ISETP.GE.AND P2, PT, R15, c[0x0][0x198], PT ;  /* 0x000066000f007a0c */ /* 0x000fe40003f46270 */
[----:B------:R-:W-:Y:S01]  /*6700*/  SEL R0, R4, RZ, !P0 ;  /* 0x000000ff04007207 */ /* 0x000fe20004000000 */
[C---:B------:R-:W-:Y:S01]  /*6710*/  IMAD R14, R5.reuse, c[0x0][0x1f0], RZ ;  /* 0x00007c00050e7a24 */ /* 0x040fe200078e02ff */
[----:B------:R-:W-:Y:S01]  /*6720*/  ISETP.GE.AND P0, PT, R16, R54, PT ;  /* 0x000000361000720c */ /* 0x000fe20003f06270 */
[----:B------:R-:W-:-:S02]  /*6730*/  IMAD R5, R5, c[0x0][0x218], RZ ;  /* 0x0000860005057a24 */ /* 0x000fc400078e02ff */
[----:B------:R-:W-:-:S04]  /*6740*/  IMAD.WIDE.U32 R78, R0, c[0x0][0x218], R10 ;  /* 0x00008600004e7a25 */ /* 0x000fc800078e000a */
[C---:B------:R-:W-:Y:S02]  /*6750*/  IMAD R5, R0.reuse, c[0x0][0x21c], R5 ;  /* 0x0000870000057a24 */ /* 0x040fe400078e0205 */
[C---:B------:R-:W-:Y:S02]  /*6760*/  IMAD R14, R0.reuse, c[0x0][0x1f4], R14 ;  /* 0x00007d00000e7a24 */ /* 0x040fe400078e020e */
[----:B------:R-:W-:Y:S01]  /*6770*/  IMAD.WIDE.U32 R24, R0, c[0x0][0x1f0], R12 ;  /* 0x00007c0000187a25 */ /* 0x000fe200078e000c */
[----:B------:R-:W-:-:S03]  /*6780*/  SEL R0, R17, 0xfffffff0, !P1 ;  /* 0xfffffff011007807 */ /* 0x000fc60004800000 */
[----:B------:R-:W-:Y:S01]  /*6790*/  IMAD.IADD R81, R79, 0x1, R5 ;  /* 0x000000014f517824 */ /* 0x000fe200078e0205 */
[----:B------:R1:W-:Y:S01]  /*67a0*/  STL.64 [R1+0x50], R24 ;  /* 0x0000501801007387 */ /* 0x0003e20000100a00 */
[----:B------:R-:W-:Y:S02]  /*67b0*/  IMAD.IADD R27, R25, 0x1, R14 ;  /* 0x00000001191b7824 */ /* 0x000fe400078e020e */
[C---:B------:R-:W-:Y:S01]  /*67c0*/  IMAD.IADD R4, R3.reuse, 0x1, R23 ;  /* 0x0000000103047824 */ /* 0x040fe200078e0217 */
[----:B------:R1:W-:Y:S01]  /*67d0*/  STL.64 [R1+0x40], R78 ;  /* 0x0000404e01007387 */ /* 0x0003e20000100a00 */
[----:B------:R-:W-:-:S03]  /*67e0*/  IMAD.IADD R3, R3, 0x1, R21 ;  /* 0x0000000103037824 */ /* 0x000fc600078e0215 */
[----:B------:R1:W-:Y:S04]  /*67f0*/  STL [R1+0x4c], R81 ;  /* 0x00004c5101007387 */ /* 0x0003e80000100800 */
[----:B------:R1:W-:Y:S01]  /*6800*/  STL [R1+0x3c], R27 ;  /* 0x00003c1b01007387 */ /* 0x0003e20000100800 */
[----:B------:R-:W-:Y:S05]  /*6810*/  @P0 BRA `(.L_x_87) ;  /* 0x0000010000000947 */ /* 0x000fea0003800000 */
[----:B--2-4-:R-:W-:Y:S02]  /*6820*/  IADD3 R5, R6, 0x40, RZ ;  /* 0x0000004006057810 */ /* 0x014fe40007ffe0ff */
[----:B------:R-:W-:Y:S02]  /*6830*/  SHF.R.S32.HI R13, RZ, 0x1f, R15 ;  /* 0x0000001fff0d7819 */ /* 0x000fe4000001140f */
[----:B------:R-:W-:Y:S02]  /*6840*/  SHF.R.S32.HI R12, RZ, 0x1f, R5 ;  /* 0x0000001fff0c7819 */ /* 0x000fe40000011405 */
[----:B------:R-:W-:-:S02]  /*6850*/  LEA.HI R13, R13, R15, RZ, 0x3 ;  /* 0x0000000f0d0d7211 */ /* 0x000fc400078f18ff */
[----:B------:R-:W-:Y:S02]  /*6860*/  LEA.HI R5, R12, R5, RZ, 0x3 ;  /* 0x000000050c057211 */ /* 0x000fe400078f18ff */
[C---:B------:R-:W-:Y:S02]  /*6870*/  LEA R10, P0, R6.reuse, R8, 0x1 ;  /* 0x00000008060a7211 */ /* 0x040fe400078008ff */
[----:B------:R-:W-:Y:S02]  /*6880*/  LOP3.LUT R12, R13, 0xfffffff8, RZ, 0xc0, !PT ;  /* 0xfffffff80d0c7812 */ /* 0x000fe400078ec0ff */
[----:B------:R-:W-:Y:S01]  /*6890*/  LOP3.LUT R14, R5, 0xfffffff8, RZ, 0xc0, !PT ;  /* 0xfffffff8050e7812 */ /* 0x000fe200078ec0ff */
[----:B------:R-:W-:Y:S01]  /*68a0*/  IMAD.SHL.U32 R5, R233, 0x2, RZ ;  /* 0x00000002e9057824 */ /* 0x000fe200078e00ff */
[----:B------:R-:W-:Y:S01]  /*68b0*/  LEA.HI.X R11, R6, R9, R7, 0x1, P0 ;  /* 0x00000009060b7211 */ /* 0x000fe200000f0c07 */
[----:B------:R-:W-:-:S04]  /*68c0*/  IMAD.WIDE R12, R12, 0x2, R8 ;  /* 0x000000020c0c7825 */ /* 0x000fc800078e0208 */
[----:B------:R-:W-:Y:S01]  /*68d0*/  IMAD.WIDE R8, R14, 0x2, R8 ;  /* 0x000000020e087825 */ /* 0x000fe200078e0208 */
[----:B------:R-:W-:Y:S01]  /*68e0*/  @!PT LDS RZ, [RZ] ;  /* 0x00000000fffff984 */ /* 0x000fe20000000800 */
[----:B------:R2:W-:Y:S04]  /*68f0*/  LDGSTS.E.BYPASS.LTC128B.128 [R5+0x6100], [R10.64], !P3 ;  /* 0x061000000a057fae */ /* 0x0005e8000d901d46 */
[----:B------:R2:W-:Y:S04]  /*6900*/  LDGSTS.E.BYPASS.LTC128B.128 [R5+0x8100], [R12.64], !P2 ;  /* 0x081000000c057fae */ /* 0x0005e8000d101d46 */
[----:B------:R2:W-:Y:S02]  /*6910*/  LDGSTS.E.BYPASS.LTC128B.128 [R5+0xa100], [R8.64], !P4 ;  /* 0x0a10000008057fae */ /* 0x0005e4000e101d46 */
.L_x_87:
[----:B--2-4-:R-:W-:Y:S05]  /*6920*/  BSYNC B0 ;  /* 0x0000000000007941 */ /* 0x014fea0003800000 */
.L_x_86:
[----:B------:R-:W-:Y:S01]  /*6930*/  IADD3 R5, R16, 0x20, RZ ;  /* 0x0000002010057810 */ /* 0x000fe20007ffe0ff */
[----:B------:R2:W3:Y:S01]  /*6940*/  SHFL.IDX PT, R9, R18, 0x1, 0x1c1f ;  /* 0x003c1f0012097f89 */ /* 0x0004e200000e0000 */
        /* <DEDUP_REMOVED lines=20> */
.L_x_89:
[----:B------:R-:W-:Y:S05]  /*6a90*/  BSYNC B0 ;  /* 0x0000000000007941 */ /* 0x000fea0003800000 */
.L_x_88:
        /* <DEDUP_REMOVED lines=22> */
.L_x_91:
[----:B------:R-:W-:Y:S05]  /*6c00*/  BSYNC B0 ;  /* 0x0000000000007941 */ /* 0x000fea0003800000 */
.L_x_90:
[----:B-1--4-:R-:W1:Y:S01]  /*6c10*/  SHFL.IDX PT, R8, R19, 0x3, 0x1c1f ;  /* 0x007c1f0013087f89 */ /* 0x012e6200000e0000 */
[----:B------:R-:W-:Y:S01]  /*6c20*/  IADD3 R5, R16, 0x60, RZ ;  /* 0x0000006010057810 */ /* 0x000fe20007ffe0ff */
[----:B------:R-:W-:Y:S01]  /*6c30*/  IMAD.MOV.U32 R13, RZ, RZ, c[0x0][0x1e0] ;  /* 0x00007800ff0d7624 */ /* 0x000fe200078e00ff */
[----:B------:R-:W-:Y:S01]  /*6c40*/  LEA.HI.SX32 R65, R250, 0xffffffff, 0x1a ;  /* 0xfffffffffa417811 */ /* 0x000fe200078fd2ff */
[----:B------:R-:W4:Y:S01]  /*6c50*/  SHFL.IDX PT, R9, R18, 0x3, 0x1c1f ;  /* 0x007c1f0012097f89 */ /* 0x000f2200000e0000 */
[----:B------:R-:W-:Y:S01]  /*6c60*/  ISETP.GE.AND P0, PT, R5, R54, PT ;  /* 0x000000360500720c */ /* 0x000fe20003f06270 */
[----:B------:R-:W-:Y:S01]  /*6c70*/  IMAD.MOV.U32 R14, RZ, RZ, 0x6 ;  /* 0x00000006ff0e7424 */ /* 0x000fe200078e00ff */
[----:B------:R-:W-:Y:S01]  /*6c80*/  SHF.R.S32.HI R75, RZ, 0x1f, R65 ;  /* 0x0000001fff4b7819 */ /* 0x000fe20000011441 */
[----:B------:R-:W-:-:S02]  /*6c90*/  IMAD.MOV.U32 R170, RZ, RZ, R26 ;  /* 0x000000ffffaa7224 */ /* 0x000fc400078e001a */
[----:B------:R-:W-:Y:S01]  /*6ca0*/  IMAD.MOV.U32 R171, RZ, RZ, R27 ;  /* 0x000000ffffab7224 */ /* 0x000fe200078e001b */
[C---:B------:R-:W-:Y:S01]  /*6cb0*/  SHF.L.U64.HI R155, R13.reuse, R14, c[0x0][0x1e4] ;  /* 0x000079000d9b7619 */ /* 0x040fe2000001020e */
[C---:B------:R-:W-:Y:S02]  /*6cc0*/  IMAD.SHL.U32 R156, R13.reuse, 0x40, RZ ;  /* 0x000000400d9c7824 */ /* 0x040fe400078e00ff */
[----:B------:R-:W-:Y:S02]  /*6cd0*/  IMAD.MOV.U32 R170, RZ, RZ, R24 ;  /* 0x000000ffffaa7224 */ /* 0x000fe400078e0018 */
[----:B------:R-:W-:Y:S02]  /*6ce0*/  IMAD.SHL.U32 R157, R13, 0x20, RZ ;  /* 0x000000200d9d7824 */ /* 0x000fe400078e00ff */
[----:B------:R-:W-:Y:S01]  /*6cf0*/  @!P0 IMAD.SHL.U32 R12, R233, 0x2, RZ ;  /* 0x00000002e90c8824 */ /* 0x000fe200078e00ff */
[----:B------:R2:W-:Y:S01]  /*6d00*/  STL.64 [R1+0x38], R170 ;  /* 0x000038aa01007387 */ /* 0x0005e20000100a00 */
[----:B-1----:R-:W-:-:S04]  /*6d10*/  @!P0 LEA R10, P1, R6, R8, 0x1 ;  /* 0x00000008060a8211 */ /* 0x002fc800078208ff */
[C---:B----4-:R-:W-:Y:S02]  /*6d20*/  @!P0 LEA.HI.X R11, R6.reuse, R9, R7, 0x1, P1 ;  /* 0x00000009060b8211 */ /* 0x050fe400008f0c07 */
[----:B------:R-:W-:Y:S02]  /*6d30*/  @!P0 IADD3 R6, R6, 0x40, RZ ;  /* 0x0000004006068810 */ /* 0x000fe40007ffe0ff */
[----:B------:R-:W-:Y:S01]  /*6d40*/  @!P0 SHF.R.S32.HI R7, RZ, 0x1f, R15 ;  /* 0x0000001fff078819 */ /* 0x000fe2000001140f */
[----:B------:R-:W-:Y:S01]  /*6d50*/  @!PT LDS RZ, [RZ] ;  /* 0x00000000fffff984 */ /* 0x000fe20000000800 */
[----:B------:R1:W-:Y:S01]  /*6d60*/  @!P0 LDGSTS.E.BYPASS.LTC128B.128 [R12+0x7900], [R10.64], !P3 ;  /* 0x079000000a0c8fae */ /* 0x0003e2000d901d46 */
[----:B------:R-:W-:Y:S02]  /*6d70*/  @!P0 SHF.R.S32.HI R5, RZ, 0x1f, R6 ;  /* 0x0000001fff058819 */ /* 0x000fe40000011406 */
[----:B------:R-:W-:Y:S02]  /*6d80*/  @!P0 LEA.HI R7, R7, R15, RZ, 0x3 ;  /* 0x0000000f07078211 */ /* 0x000fe400078f18ff */
[----:B------:R-:W-:-:S02]  /*6d90*/  @!P0 LEA.HI R6, R5, R6, RZ, 0x3 ;  /* 0x0000000605068211 */ /* 0x000fc400078f18ff */
[----:B------:R-:W-:Y:S02]  /*6da0*/  @!P0 LOP3.LUT R5, R7, 0xfffffff8, RZ, 0xc0, !PT ;  /* 0xfffffff807058812 */ /* 0x000fe400078ec0ff */
[----:B------:R-:W-:Y:S01]  /*6db0*/  ISETP.NE.AND P3, PT, R164, RZ, PT ;  /* 0x000000ffa400720c */ /* 0x000fe20003f65270 */
[----:B-1----:R-:W-:Y:S01]  /*6dc0*/  IMAD.IADD R11, R165, 0x1, -R64 ;  /* 0x00000001a50b7824 */ /* 0x002fe200078e0a40 */
[----:B------:R-:W-:Y:S01]  /*6dd0*/  @!P0 LOP3.LUT R10, R6, 0xfffffff8, RZ, 0xc0, !PT ;  /* 0xfffffff8060a8812 */ /* 0x000fe200078ec0ff */
[----:B------:R-:W-:-:S04]  /*6de0*/  @!P0 IMAD.WIDE R6, R5, 0x2, R8 ;  /* 0x0000000205068825 */ /* 0x000fc800078e0208 */
[----:B------:R-:W-:Y:S01]  /*6df0*/  IMAD R5, R65, -0x40, R11 ;  /* 0xffffffc041057824 */ /* 0x000fe200078e020b */
[----:B------:R1:W-:Y:S01]  /*6e00*/  @!P0 LDGSTS.E.BYPASS.LTC128B.128 [R12+0x9900], [R6.64], !P2 ;  /* 0x09900000060c8fae */ /* 0x0003e2000d101d46 */
[----:B------:R-:W-:-:S03]  /*6e10*/  @!P0 IMAD.WIDE R8, R10, 0x2, R8 ;  /* 0x000000020a088825 */ /* 0x000fc600078e0208 */
[C---:B------:R-:W-:Y:S02]  /*6e20*/  ISETP.GE.AND P1, PT, R5.reuse, 0x1, PT ;  /* 0x000000010500780c */ /* 0x040fe40003f26270 */
[----:B------:R4:W-:Y:S01]  /*6e30*/  @!P0 LDGSTS.E.BYPASS.LTC128B.128 [R12+0xb900], [R8.64], !P4 ;  /* 0x0b900000080c8fae */ /* 0x0009e2000e101d46 */
[----:B------:R-:W-:Y:S02]  /*6e40*/  ISETP.GE.AND P0, PT, R5, 0x21, PT ;  /* 0x000000210500780c */ /* 0x000fe40003f06270 */
[----:B------:R-:W-:Y:S01]  /*6e50*/  ISETP.NE.AND P4, PT, R159, RZ, PT ;  /* 0x000000ff9f00720c */ /* 0x000fe20003f85270 */
[----:B------:R-:W0:Y:S07]  /*6e60*/  LDGDEPBAR ;  /* 0x00000000000079af */ /* 0x000e2e0000000000 */
[----:B------:R-:W-:-:S02]  /*6e70*/  @P1 IMAD.SHL.U32 R10, R233, 0x2, RZ ;  /* 0x00000002e90a1824 */ /* 0x000fc400078e00ff */
        /* <DEDUP_REMOVED lines=12> */
[----:B------:R-:W-:Y:S01]  /*6f40*/  @P0 LEA.HI.X R7, R7, c[0x0][0x1cc], R5, 0x1, P2 ;  /* 0x0000730007070a11 */ /* 0x000fe200010f0c05 */
[----:B------:R-:W-:Y:S01]  /*6f50*/  @P0 IMAD.SHL.U32 R5, R233, 0x2, RZ ;  /* 0x00000002e9050824 */ /* 0x000fe200078e00ff */
[----:B------:R-:W-:Y:S01]  /*6f60*/  @!PT LDS RZ, [RZ] ;  /* 0x00000000fffff984 */ /* 0x000fe20000000800 */
[----:B------:R-:W-:Y:S01]  /*6f70*/  @!PT LDS RZ, [RZ] ;  /* 0x00000000fffff984 */ /* 0x000fe20000000800 */
[----:B------:R-:W-:Y:S01]  /*6f80*/  @!PT LDS RZ, [RZ] ;  /* 0x00000000fffff984 */ /* 0x000fe20000000800 */
[----:B------:R2:W-:Y:S04]  /*6f90*/  @P1 LDGSTS.E.BYPASS.LTC128B.128 [R10+0x3100], [R8.64], !P4 ;  /* 0x03100000080a1fae */ /* 0x0005e8000e101d46 */
[----:B------:R2:W-:Y:S04]  /*6fa0*/  @P1 LDGSTS.E.BYPASS.LTC128B.128 [R10+0x4100], [R8.64+0x40], !P6 ;  /* 0x04100040080a1fae */ /* 0x0005e8000f101d46 */
[----:B------:R2:W-:Y:S04]  /*6fb0*/  @P1 LDGSTS.E.BYPASS.LTC128B.128 [R10+0x5100], [R8.64+0x80], !P3 ;  /* 0x05100080080a1fae */ /* 0x0005e8000d901d46 */
[----:B------:R1:W-:Y:S04]  /*6fc0*/  @P0 LDGSTS.E.BYPASS.LTC128B.128 [R5+0x3900], [R6.64], !P4 ;  /* 0x0390000006050fae */ /* 0x0003e8000e101d46 */
[----:B------:R1:W-:Y:S04]  /*6fd0*/  @P0 LDGSTS.E.BYPASS.LTC128B.128 [R5+0x4900], [R6.64+0x40], !P6 ;  /* 0x0490004006050fae */ /* 0x0003e8000f101d46 */
[----:B------:R1:W-:Y:S01]  /*6fe0*/  @P0 LDGSTS.E.BYPASS.LTC128B.128 [R5+0x5900], [R6.64+0x80], !P3 ;  /* 0x0590008006050fae */ /* 0x0003e2000d901d46 */
[----:B------:R-:W-:-:S03]  /*6ff0*/  ISETP.LT.AND P0, PT, RZ, c[0x0][0x27c], PT ;  /* 0x00009f00ff007a0c */ /* 0x000fc60003f01270 */
[----:B------:R-:W0:Y:S01]  /*7000*/  LDGDEPBAR ;  /* 0x00000000000079af */ /* 0x000e220000000000 */
[----:B-1----:R-:W-:-:S04]  /*7010*/  IMAD.MOV.U32 R5, RZ, RZ, c[0x0][0x208] ;  /* 0x00008200ff057624 */ /* 0x002fc800078e00ff */
[C---:B------:R-:W-:Y:S01]  /*7020*/  IMAD.SHL.U32 R77, R5.reuse, 0x40, RZ ;  /* 0x00000040054d7824 */ /* 0x040fe200078e00ff */
[----:B------:R-:W-:-:S04]  /*7030*/  SHF.L.U64.HI R76, R5, R14, c[0x0][0x20c] ;  /* 0x00008300054c7619 */ /* 0x000fc8000001020e */
[----:B------:R-:W-:Y:S05]  /*7040*/  @P0 BRA `(.L_x_92) ;  /* 0x0000002000000947 */ /* 0x000fea0003800000 */
[----:B--2---:R-:W-:-:S04]  /*7050*/  DEPBAR.LE SB0, 0x1 ;  /* 0x000080400000791a */ /* 0x004fc80000000000 */
[----:B------:R-:W-:Y:S05]  /*7060*/  BRA `(.L_x_93) ;  /* 0x00005d5000007947 */ /* 0x000fea0003800000 */
.L_x_92:
[----:B--2--5:R-:W-:Y:S01]  /*7070*/  SHF.R.S32.HI R5, RZ, 0x1f, R149 ;  /* 0x0000001fff057819 */ /* 0x024fe20000011495 */
[----:B------:R-:W-:Y:S01]  /*7080*/  ULDC.U8 UR4, c[0x0][0x298] ;  /* 0x0000a60000047ab9 */ /* 0x000fe20000000000 */
[----:B------:R-:W-:Y:S01]  /*7090*/  LEA.HI R12, R167, R167, RZ, 0x1 ;  /* 0x000000a7a70c7211 */ /* 0x000fe200078f08ff */
[----:B------:R-:W-:Y:S01]  /*70a0*/  IMAD.WIDE.U32 R8, R149, c[0x0][0x280], RZ ;  /* 0x0000a00095087a25 */ /* 0x000fe200078e00ff */
[----:B------:R-:W-:Y:S01]  /*70b0*/  ISETP.NE.AND P2, PT, RZ, UR4, PT ;  /* 0x00000004ff007c0c */ /* 0x000fe2000bf45270 */
[----:B------:R-:W-:Y:S01]  /*70c0*/  BSSY B2, `(.L_x_93) ;  /* 0x00005cf000027945 */ /* 0x000fe20003800000 */
[----:B------:R-:W-:Y:S01]  /*70d0*/  SHF.R.S32.HI R60, RZ, 0x1, R12 ;  /* 0x00000001ff3c7819 */ /* 0x000fe2000001140c */
[C---:B------:R-:W-:Y:S01]  /*70e0*/  IMAD R6, R5.reuse, c[0x0][0x280], RZ ;  /* 0x0000a00005067a24 */ /* 0x040fe200078e02ff */
[----:B------:R-:W-:Y:S01]  /*70f0*/  LEA R34, P1, R8, c[0x0][0x270], 0x1 ;  /* 0x00009c0008227a11 */ /* 0x000fe200078208ff */
[----:B------:R-:W-:Y:S02]  /*7100*/  IMAD R5, R5, c[0x0][0x290], RZ ;  /* 0x0000a40005057a24 */ /* 0x000fe400078e02ff */
[----:B------:R-:W-:-:S02]  /*7110*/  IMAD R11, R149, c[0x0][0x284], R6 ;  /* 0x0000a100950b7a24 */ /* 0x000fc400078e0206 */
[C---:B------:R-:W-:Y:S01]  /*7120*/  IMAD R10, R149.reuse, c[0x0][0x294], R5 ;  /* 0x0000a500950a7a24 */ /* 0x040fe200078e0205 */
[----:B------:R-:W-:Y:S01]  /*7130*/  LOP3.LUT R5, R12, 0xfffffffe, RZ, 0xc0, !PT ;  /* 0xfffffffe0c057812 */ /* 0x000fe200078ec0ff */
[----:B------:R-:W-:-:S03]  /*7140*/  IMAD.WIDE.U32 R6, R149, c[0x0][0x290], RZ ;  /* 0x0000a40095067a25 */ /* 0x000fc600078e00ff */
[----:B------:R-:W-:Y:S01]  /*7150*/  IADD3 R61, -R5, R167, RZ ;  /* 0x000000a7053d7210 */ /* 0x000fe20007ffe1ff */
[----:B------:R-:W-:Y:S01]  /*7160*/  IMAD.IADD R11, R11, 0x1, R9 ;  /* 0x000000010b0b7824 */ /* 0x000fe200078e0209 */
[----:B------:R-:W-:Y:S01]  /*7170*/  LEA R32, P0, R6, c[0x0][0x288], 0x1 ;  /* 0x0000a20006207a11 */ /* 0x000fe200078008ff */
[----:B------:R-:W-:Y:S01]  /*7180*/  IMAD.IADD R10, R10, 0x1, R7 ;  /* 0x000000010a0a7824 */ /* 0x000fe200078e0207 */
[----:B------:R-:W-:Y:S01]  /*7190*/  SHF.L.U32 R62, R61, 0x3, RZ ;  /* 0x000000033d3e7819 */ /* 0x000fe200000006ff */
[----:B------:R-:W-:Y:S01]  /*71a0*/  IMAD R5, R169, 0x80, R60 ;  /* 0x00000080a9057824 */ /* 0x000fe200078e023c */
[----:B------:R-:W-:Y:S02]  /*71b0*/  LEA.HI.X R35, R8, c[0x0][0x274], R11, 0x1, P1 ;  /* 0x00009d0008237a11 */ /* 0x000fe400008f0c0b */
[----:B------:R-:W-:Y:S01]  /*71c0*/  LEA.HI.X R33, R6, c[0x0][0x28c], R10, 0x1, P0 ;  /* 0x0000a30006217a11 */ /* 0x000fe200000f0c0a */
[----:B------:R-:W-:Y:S05]  /*71d0*/  @!P2 BRA `(.L_x_94) ;  /* 0x00002ac00000a947 */ /* 0x000fea0003800000 */
[----:B------:R-:W-:Y:S01]  /*71e0*/  ISETP.GE.AND P0, PT, R5, R54, PT ;  /* 0x000000360500720c */ /* 0x000fe20003f06270 */
[----:B------:R-:W-:Y:S01]  /*71f0*/  BSSY B0, `(.L_x_95) ;  /* 0x000004d000007945 */ /* 0x000fe20003800000 */
[----:B------:R-:W-:Y:S01]  /*7200*/  SHF.L.U32 R40, R61, 0x2, RZ ;  /* 0x000000023d287819 */ /* 0x000fe200000006ff */
[----:B------:R-:W-:Y:S01]  /*7210*/  CS2R R28, SRZ ;  /* 0x00000000001c7805 */ /* 0x000fe2000001ff00 */
[----:B------:R-:W-:Y:S01]  /*7220*/  CS2R R26, SRZ ;  /* 0x00000000001a7805 */ /* 0x000fe2000001ff00 */
[----:B------:R-:W-:Y:S01]  /*7230*/  CS2R R24, SRZ ;  /* 0x0000000000187805 */ /* 0x000fe2000001ff00 */
[----:B------:R-:W-:Y:S01]  /*7240*/  CS2R R22, SRZ ;  /* 0x0000000000167805 */ /* 0x000fe2000001ff00 */
[----:B------:R-:W-:Y:S01]  /*7250*/  CS2R R20, SRZ ;  /* 0x0000000000147805 */ /* 0x000fe2000001ff00 */
[----:B---3--:R-:W-:Y:S01]  /*7260*/  CS2R R18, SRZ ;  /* 0x0000000000127805 */ /* 0x008fe2000001ff00 */
[----:B------:R-:W-:Y:S01]  /*7270*/  CS2R R16, SRZ ;  /* 0x0000000000107805 */ /* 0x000fe2000001ff00 */
[----:B------:R-:W-:Y:S01]  /*7280*/  CS2R R14, SRZ ;  /* 0x00000000000e7805 */ /* 0x000fe2000001ff00 */
[----:B------:R-:W-:Y:S01]  /*7290*/  CS2R R12, SRZ ;  /* 0x00000000000c7805 */ /* 0x000fe2000001ff00 */
[----:B------:R-:W-:Y:S01]  /*72a0*/  CS2R R10, SRZ ;  /* 0x00000000000a7805 */ /* 0x000fe2000001ff00 */
[----:B------:R-:W-:Y:S01]  /*72b0*/  CS2R R8, SRZ ;  /* 0x0000000000087805 */ /* 0x000fe2000001ff00 */
[----:B------:R-:W-:Y:S01]  /*72c0*/  CS2R R6, SRZ ;  /* 0x0000000000067805 */ /* 0x000fe2000001ff00 */
[----:B------:R-:W-:Y:S05]  /*72d0*/  @P0 BRA `(.L_x_96) ;  /* 0x000003e000000947 */ /* 0x000fea0003800000 */
[C---:B------:R-:W-:Y:S01]  /*72e0*/  IADD3 R24, R40.reuse, 0x10, RZ ;  /* 0x0000001028187810 */ /* 0x040fe20007ffe0ff */
[----:B------:R-:W-:Y:S01]  /*72f0*/  CS2R R18, SRZ ;  /* 0x0000000000127805 */ /* 0x000fe2000001ff00 */
[----:B------:R-:W-:-:S02]  /*7300*/  IADD3 R9, R40, 0x8, RZ ;  /* 0x0000000828097810 */ /* 0x000fc40007ffe0ff */
[----:B------:R-:W-:Y:S02]  /*7310*/  ISETP.GE.AND P0, PT, R24, c[0x0][0x27c], PT ;  /* 0x00009f0018007a0c */ /* 0x000fe40003f06270 */
[----:B------:R-:W-:Y:S02]  /*7320*/  ISETP.GE.AND P1, PT, R9, c[0x0][0x27c], PT ;  /* 0x00009f0009007a0c */ /* 0x000fe40003f26270 */
[----:B------:R-:W-:-:S09]  /*7330*/  ISETP.GE.AND P2, PT, R40, c[0x0][0x27c], PT ;  /* 0x00009f0028007a0c */ /* 0x000fd20003f46270 */
[----:B------:R-:W-:Y:S02]  /*7340*/  @!P0 SHF.R.S32.HI R5, RZ, 0x1f, R24 ;  /* 0x0000001fff058819 */ /* 0x000fe40000011418 */
[----:B------:R-:W-:Y:S02]  /*7350*/  @!P1 SHF.R.S32.HI R8, RZ, 0x1f, R9 ;  /* 0x0000001fff089819 */ /* 0x000fe40000011409 */
[----:B------:R-:W-:Y:S01]  /*7360*/  @!P0 LEA.HI R24, R5, R24, RZ, 0x2 ;  /* 0x0000001805188211 */ /* 0x000fe200078f10ff */
[--C-:B------:R-:W-:Y:S01]  /*7370*/  @!P2 IMAD.WIDE R6, R40, 0x2, R34.reuse ;  /* 0x000000022806a825 */ /* 0x100fe200078e0222 */
[----:B------:R-:W-:Y:S02]  /*7380*/  @!P1 LEA.HI R8, R8, R9, RZ, 0x2 ;  /* 0x0000000908089211 */ /* 0x000fe400078f10ff */
[----:B------:R-:W-:Y:S02]  /*7390*/  @!P0 LOP3.LUT R24, R24, 0xfffffffc, RZ, 0xc0, !PT ;  /* 0xfffffffc18188812 */ /* 0x000fe400078ec0ff */
[----:B------:R-:W-:Y:S01]  /*73a0*/  @!P1 LOP3.LUT R5, R8, 0xfffffffc, RZ, 0xc0, !PT ;  /* 0xfffffffc08059812 */ /* 0x000fe200078ec0ff */
[----:B------:R-:W-:Y:S01]  /*73b0*/  CS2R R22, SRZ ;  /* 0x0000000000167805 */ /* 0x000fe2000001ff00 */
[----:B------:R1:W5:Y:S01]  /*73c0*/  @!P2 LD.E.64 R18, [R6.64] ;  /* 0x000000060612a980 */ /* 0x000362000c101b00 */
[----:B------:R-:W-:Y:S01]  /*73d0*/  CS2R R8, SRZ ;  /* 0x0000000000087805 */ /* 0x000fe2000001ff00 */
[----:B------:R-:W-:Y:S01]  /*73e0*/  @!P0 IMAD.WIDE R14, R24, 0x2, R34 ;  /* 0x00000002180e8825 */ /* 0x000fe200078e0222 */
[----:B------:R-:W-:-:S03]  /*73f0*/  CS2R R20, SRZ ;  /* 0x0000000000147805 */ /* 0x000fc6000001ff00 */
[C-C-:B------:R-:W-:Y:S01]  /*7400*/  @!P1 IMAD.WIDE R10, R5.reuse, 0x2, R32.reuse ;  /* 0x00000002050a9825 */ /* 0x140fe200078e0220 */
[----:B------:R2:W5:Y:S03]  /*7410*/  @!P0 LD.E.64 R22, [R14.64] ;  /* 0x000000060e168980 */ /* 0x000566000c101b00 */
[----:B------:R-:W-:Y:S01]  /*7420*/  @!P2 IMAD.WIDE R12, R40, 0x2, R32 ;  /* 0x00000002280ca825 */ /* 0x000fe200078e0220 */
[----:B------:R3:W5:Y:S03]  /*7430*/  @!P1 LD.E.64 R8, [R10.64] ;  /* 0x000000060a089980 */ /* 0x000766000c101b00 */
[----:B------:R-:W-:-:S05]  /*7440*/  @!P1 IMAD.WIDE R16, R5, 0x2, R34 ;  /* 0x0000000205109825 */ /* 0x000fca00078e0222 */
[----:B------:R4:W5:Y:S01]  /*7450*/  @!P1 LD.E.64 R20, [R16.64] ;  /* 0x0000000610149980 */ /* 0x000962000c101b00 */
[----:B-1----:R-:W-:-:S06]  /*7460*/  CS2R R6, SRZ ;  /* 0x0000000000067805 */ /* 0x002fcc000001ff00 */
[----:B------:R1:W5:Y:S01]  /*7470*/  @!P2 LD.E.64 R6, [R12.64] ;  /* 0x000000060c06a980 */ /* 0x000362000c101b00 */
[C---:B--2---:R-:W-:Y:S02]  /*7480*/  IADD3 R14, R40.reuse, 0x18, RZ ;  /* 0x00000018280e7810 */ /* 0x044fe40007ffe0ff */
[----:B------:R-:W-:Y:S01]  /*7490*/  IADD3 R15, R40, 0x20, RZ ;  /* 0x00000020280f7810 */ /* 0x000fe20007ffe0ff */
[----:B---3--:R-:W-:Y:S01]  /*74a0*/  CS2R R10, SRZ ;  /* 0x00000000000a7805 */ /* 0x008fe2000001ff00 */
[----:B------:R-:W-:Y:S02]  /*74b0*/  ISETP.GE.AND P2, PT, R14, c[0x0][0x27c], PT ;  /* 0x00009f000e007a0c */ /* 0x000fe40003f46270 */
[----:B------:R-:W-:Y:S02]  /*74c0*/  ISETP.GE.AND P1, PT, R15, c[0x0][0x27c], PT ;  /* 0x00009f000f007a0c */ /* 0x000fe40003f26270 */
[----:B----4-:R-:W-:Y:S01]  /*74d0*/  IADD3 R16, R40, 0x28, RZ ;  /* 0x0000002828107810 */ /* 0x010fe20007ffe0ff */
[----:B-1----:R-:W-:-:S05]  /*74e0*/  @!P0 IMAD.WIDE R12, R24, 0x2, R32 ;  /* 0x00000002180c8825 */ /* 0x002fca00078e0220 */
[----:B------:R1:W5:Y:S01]  /*74f0*/  @!P0 LD.E.64 R10, [R12.64] ;  /* 0x000000060c0a8980 */ /* 0x000362000c101b00 */
[----:B------:R-:W-:Y:S01]  /*7500*/  ISETP.GE.AND P0, PT, R16, c[0x0][0x27c], PT ;  /* 0x00009f0010007a0c */ /* 0x000fe20003f06270 */
[----:B------:R-:W-:-:S12]  /*7510*/  CS2R R24, SRZ ;  /* 0x0000000000187805 */ /* 0x000fd8000001ff00 */
[----:B------:R-:W-:Y:S02]  /*7520*/  @!P0 SHF.R.S32.HI R5, RZ, 0x1f, R16 ;  /* 0x0000001fff058819 */ /* 0x000fe40000011410 */
[----:B-1----:R-:W-:Y:S02]  /*7530*/  @!P2 SHF.R.S32.HI R13, RZ, 0x1f, R14 ;  /* 0x0000001fff0da819 */ /* 0x002fe4000001140e */
[----:B------:R-:W-:Y:S02]  /*7540*/  @!P1 SHF.R.S32.HI R12, RZ, 0x1f, R15 ;  /* 0x0000001fff0c9819 */ /* 0x000fe4000001140f */
[----:B------:R-:W-:Y:S02]  /*7550*/  @!P2 LEA.HI R13, R13, R14, RZ, 0x2 ;  /* 0x0000000e0d0da211 */ /* 0x000fe400078f10ff */
[----:B------:R-:W-:Y:S02]  /*7560*/  @!P1 LEA.HI R12, R12, R15, RZ, 0x2 ;  /* 0x0000000f0c0c9211 */ /* 0x000fe400078f10ff */
[----:B------:R-:W-:-:S02]  /*7570*/  @!P0 LEA.HI R5, R5, R16, RZ, 0x2 ;  /* 0x0000001005058211 */ /* 0x000fc400078f10ff */
[----:B------:R-:W-:Y:S02]  /*7580*/  @!P2 LOP3.LUT R15, R13, 0xfffffffc, RZ, 0xc0, !PT ;  /* 0xfffffffc0d0fa812 */ /* 0x000fe400078ec0ff */
[----:B------:R-:W-:Y:S02]  /*7590*/  @!P1 LOP3.LUT R14, R12, 0xfffffffc, RZ, 0xc0, !PT ;  /* 0xfffffffc0c0e9812 */ /* 0x000fe400078ec0ff */
[----:B------:R-:W-:Y:S01]  /*75a0*/  @!P0 LOP3.LUT R5, R5, 0xfffffffc, RZ, 0xc0, !PT ;  /* 0xfffffffc05058812 */ /* 0x000fe200078ec0ff */
[--C-:B------:R-:W-:Y:S01]  /*75b0*/  @!P2 IMAD.WIDE R12, R15, 0x2, R34.reuse ;  /* 0x000000020f0ca825 */ /* 0x100fe200078e0222 */
[----:B------:R-:W-:Y:S01]  /*75c0*/  CS2R R26, SRZ ;  /* 0x00000000001a7805 */ /* 0x000fe2000001ff00 */
[----:B------:R-:W-:Y:S02]  /*75d0*/  CS2R R28, SRZ ;  /* 0x00000000001c7805 */ /* 0x000fe4000001ff00 */
[----:B------:R-:W-:Y:S01]  /*75e0*/  @!P1 IMAD.WIDE R38, R14, 0x2, R34 ;  /* 0x000000020e269825 */ /* 0x000fe200078e0222 */
[----:B------:R1:W5:Y:S01]  /*75f0*/  @!P2 LD.E.64 R24, [R12.64] ;  /* 0x000000060c18a980 */ /* 0x000362000c101b00 */
[----:B------:R-:W-:-:S02]  /*7600*/  CS2R R16, SRZ ;  /* 0x0000000000107805 */ /* 0x000fc4000001ff00 */
[----:B------:R-:W-:Y:S01]  /*7610*/  @!P0 IMAD.WIDE R36, R5, 0x2, R34 ;  /* 0x0000000205248825 */ /* 0x000fe200078e0222 */
[----:B------:R2:W5:Y:S03]  /*7620*/  @!P1 LD.E.64 R26, [R38.64] ;  /* 0x00000006261a9980 */ /* 0x000566000c101b00 */
[--C-:B------:R-:W-:Y:S01]  /*7630*/  @!P2 IMAD.WIDE R34, R15, 0x2, R32.reuse ;  /* 0x000000020f22a825 */ /* 0x100fe200078e0220 */
[----:B------:R2:W5:Y:S03]  /*7640*/  @!P0 LD.E.64 R28, [R36.64] ;  /* 0x00000006241c8980 */ /* 0x000566000c101b00 */
[----:B------:R-:W-:Y:S02]  /*7650*/  @!P1 IMAD.WIDE R30, R14, 0x2, R32 ;  /* 0x000000020e1e9825 */ /* 0x000fe400078e0220 */
[----:B------:R-:W-:-:S02]  /*7660*/  CS2R R14, SRZ ;  /* 0x00000000000e7805 */ /* 0x000fc4000001ff00 */
[----:B------:R-:W-:-:S04]  /*7670*/  @!P0 IMAD.WIDE R32, R5, 0x2, R32 ;  /* 0x0000000205208825 */ /* 0x000fc800078e0220 */
[----:B------:R2:W5:Y:S04]  /*7680*/  @!P1 LD.E.64 R14, [R30.64] ;  /* 0x000000061e0e9980 */ /* 0x000568000c101b00 */
[----:B------:R2:W5:Y:S01]  /*7690*/  @!P0 LD.E.64 R16, [R32.64] ;  /* 0x0000000620108980 */ /* 0x000562000c101b00 */
[----:B-1----:R-:W-:-:S06]  /*76a0*/  CS2R R12, SRZ ;  /* 0x00000000000c7805 */ /* 0x002fcc000001ff00 */
[----:B------:R2:W5:Y:S02]  /*76b0*/  @!P2 LD.E.64 R12, [R34.64] ;  /* 0x00000006220ca980 */ /* 0x000564000c101b00 */
.L_x_96:
[----:B------:R-:W-:Y:S05]  /*76c0*/  BSYNC B0 ;  /* 0x0000000000007941 */ /* 0x000fea0003800000 */
.L_x_95:
[----:B-----5:R-:W-:Y:S01]  /*76d0*/  IMAD.MOV.U32 R50, RZ, RZ, R22 ;  /* 0x000000ffff327224 */ /* 0x020fe200078e0016 */
[----:B------:R-:W-:Y:S01]  /*76e0*/  SHF.R.U64 R47, R22, 0x10, R23 ;  /* 0x00000010162f7819 */ /* 0x000fe20000001217 */
[--C-:B------:R-:W-:Y:S01]  /*76f0*/  IMAD.MOV.U32 R45, RZ, RZ, R25.reuse ;  /* 0x000000ffff2d7224 */ /* 0x100fe200078e0019 */
[--C-:B------:R-:W-:Y:S01]  /*7700*/  SHF.R.U64 R43, R24, 0x10, R25.reuse ;  /* 0x00000010182b7819 */ /* 0x100fe20000001219 */
[----:B------:R-:W-:Y:S01]  /*7710*/  IMAD.MOV.U32 R22, RZ, RZ, R6 ;  /* 0x000000ffff167224 */ /* 0x000fe200078e0006 */
[----:B--2---:R-:W-:Y:S01]  /*7720*/  SHF.R.U32.HI R33, RZ, 0x10, R25 ;  /* 0x00000010ff217819 */ /* 0x004fe20000011619 */
[----:B------:R-:W-:Y:S01]  /*7730*/  IMAD.MOV.U32 R34, RZ, RZ, R27 ;  /* 0x000000ffff227224 */ /* 0x000fe200078e001b */
[----:B------:R-:W-:Y:S01]  /*7740*/  SHF.R.U64 R25, R6, 0x10, R7 ;  /* 0x0000001006197819 */ /* 0x000fe20000001207 */
[----:B------:R-:W-:Y:S01]  /*7750*/  IMAD.MOV.U32 R57, RZ, RZ, R19 ;  /* 0x000000ffff397224 */ /* 0x000fe200078e0013 */
[----:B------:R-:W-:Y:S01]  /*7760*/  SHF.R.S32.HI R6, RZ, 0x1f, R64 ;  /* 0x0000001fff067819 */ /* 0x000fe20000011440 */
[----:B------:R-:W-:Y:S01]  /*7770*/  IMAD.MOV.U32 R58, RZ, RZ, R18 ;  /* 0x000000ffff3a7224 */ /* 0x000fe200078e0012 */
[----:B------:R-:W-:Y:S01]  /*7780*/  SHF.R.U64 R32, R26, 0x10, R27 ;  /* 0x000000101a207819 */ /* 0x000fe2000000121b */
[----:B------:R-:W-:Y:S01]  /*7790*/  IMAD.MOV.U32 R55, RZ, RZ, R20 ;  /* 0x000000ffff377224 */ /* 0x000fe200078e0014 */
[----:B------:R-:W-:Y:S01]  /*77a0*/  LEA.HI R6, R6, R64, RZ, 0x2 ;  /* 0x0000004006067211 */ /* 0x000fe200078f10ff */
[----:B------:R-:W-:Y:S01]  /*77b0*/  IMAD.MOV.U32 R35, RZ, RZ, R26 ;  /* 0x000000ffff237224 */ /* 0x000fe200078e001a */
[--C-:B------:R-:W-:Y:S01]  /*77c0*/  SHF.R.U64 R56, R18, 0x10, R19.reuse ;  /* 0x0000001012387819 */ /* 0x100fe20000001213 */
[----:B------:R-:W-:Y:S01]  /*77d0*/  IMAD.MOV.U32 R18, RZ, RZ, R8 ;  /* 0x000000ffff127224 */ /* 0x000fe200078e0008 */
[----:B------:R-:W-:Y:S01]  /*77e0*/  SHF.R.U32.HI R52, RZ, 0x10, R19 ;  /* 0x00000010ff347819 */ /* 0x000fe20000011613 */
[----:B------:R-:W-:Y:S01]  /*77f0*/  IMAD.MOV.U32 R30, RZ, RZ, R29 ;  /* 0x000000ffff1e7224 */ /* 0x000fe200078e001d */
[----:B------:R-:W-:Y:S01]  /*7800*/  SHF.R.U32.HI R27, RZ, 0x10, R27 ;  /* 0x00000010ff1b7819 */ /* 0x000fe2000001161b */
[----:B------:R-:W-:Y:S01]  /*7810*/  IMAD.MOV.U32 R53, RZ, RZ, R21 ;  /* 0x000000ffff357224 */ /* 0x000fe200078e0015 */
[--C-:B------:R-:W-:Y:S01]  /*7820*/  SHF.R.U64 R19, R8, 0x10, R9.reuse ;  /* 0x0000001008137819 */ /* 0x100fe20000001209 */
[----:B------:R-:W-:Y:S01]  /*7830*/  IMAD.MOV.U32 R8, RZ, RZ, R10 ;  /* 0x000000ffff087224 */ /* 0x000fe200078e000a */
[----:B------:R-:W-:Y:S01]  /*7840*/  SHF.R.U32.HI R5, RZ, 0x10, R9 ;  /* 0x00000010ff057819 */ /* 0x000fe20000011609 */
[----:B------:R-:W-:Y:S01]  /*7850*/  IMAD.MOV.U32 R49, RZ, RZ, R23 ;  /* 0x000000ffff317224 */ /* 0x000fe200078e0017 */
[----:B------:R-:W-:Y:S01]  /*7860*/  LOP3.LUT R6, R6, 0xfffffffc, RZ, 0xc0, !PT ;  /* 0xfffffffc06067812 */ /* 0x000fe200078ec0ff */
[----:B------:R-:W-:Y:S01]  /*7870*/  IMAD.MOV.U32 R46, RZ, RZ, R24 ;  /* 0x000000ffff2e7224 */ /* 0x000fe200078e0018 */
[----:B------:R-:W-:Y:S01]  /*7880*/  SHF.R.U64 R51, R20, 0x10, R21 ;  /* 0x0000001014337819 */ /* 0x000fe20000001215 */
[----:B------:R-:W-:Y:S01]  /*7890*/  IMAD.MOV.U32 R31, RZ, RZ, R28 ;  /* 0x000000ffff1f7224 */ /* 0x000fe200078e001c */
[----:B------:R-:W-:Y:S01]  /*78a0*/  PRMT R34, R27, 0x5410, R34 ;  /* 0x000054101b227816 */ /* 0x000fe20000000022 */
[----:B------:R-:W-:Y:S01]  /*78b0*/  IMAD.IADD R6, R64, 0x1, -R6 ;  /* 0x0000000140067824 */ /* 0x000fe200078e0a06 */
[----:B------:R-:W-:Y:S01]  /*78c0*/  SHF.R.U64 R26, R28, 0x10, R29 ;  /* 0x000000101c1a7819 */ /* 0x000fe2000000121d */
[----:B------:R-:W-:Y:S01]  /*78d0*/  IMAD.MOV.U32 R24, RZ, RZ, R11 ;  /* 0x000000ffff187224 */ /* 0x000fe200078e000b */
[----:B------:R-:W-:Y:S01]  /*78e0*/  SHF.R.U32.HI R20, RZ, 0x10, R29 ;  /* 0x00000010ff147819 */ /* 0x000fe2000001161d */
[----:B------:R-:W-:Y:S01]  /*78f0*/  IMAD.MOV.U32 R28, RZ, RZ, R13 ;  /* 0x000000ffff1c7224 */ /* 0x000fe200078e000d */
[----:B------:R-:W-:Y:S01]  /*7900*/  PRMT R27, R19, 0x5410, R5 ;  /* 0x00005410131b7816 */ /* 0x000fe20000000005 */
[----:B------:R-:W-:Y:S01]  /*7910*/  IMAD.MOV.U32 R38, RZ, RZ, R14 ;  /* 0x000000ffff267224 */ /* 0x000fe200078e000e */
[----:B------:R-:W-:Y:S01]  /*7920*/  SHF.R.U64 R29, R12, 0x10, R13 ;  /* 0x000000100c1d7819 */ /* 0x000fe2000000120d */
[----:B------:R-:W-:Y:S01]  /*7930*/  IMAD.MOV.U32 R37, RZ, RZ, R15 ;  /* 0x000000ffff257224 */ /* 0x000fe200078e000f */
[----:B------:R-:W-:Y:S01]  /*7940*/  LEA.HI R5, R60, R60, RZ, 0x1 ;  /* 0x0000003c3c057211 */ /* 0x000fe200078f08ff */
[----:B------:R-:W-:-:S04]  /*7950*/  DEPBAR.LE SB0, 0x1 ;  /* 0x000080400000791a */ /* 0x000fc80000000000 */
[----:B------:R-:W-:Y:S01]  /*7960*/  SHF.R.U32.HI R48, RZ, 0x10, R21 ;  /* 0x00000010ff307819 */ /* 0x000fe20000011615 */
[--C-:B------:R-:W-:Y:S01]  /*7970*/  IMAD.MOV.U32 R21, RZ, RZ, R7.reuse ;  /* 0x000000ffff157224 */ /* 0x100fe200078e0007 */
[----:B------:R-:W-:Y:S01]  /*7980*/  SHF.R.U32.HI R7, RZ, 0x10, R7 ;  /* 0x00000010ff077819 */ /* 0x000fe20000011607 */
[----:B------:R-:W-:Y:S01]  /*7990*/  BSSY B1, `(.L_x_97) ;  /* 0x000012d000017945 */ /* 0x000fe20003800000 */
[----:B------:R-:W-:Y:S01]  /*79a0*/  PRMT R29, R29, 0x5410, R8 ;  /* 0x000054101d1d7816 */ /* 0x000fe20000000008 */
[----:B------:R-:W-:Y:S01]  /*79b0*/  IMAD.SHL.U32 R8, R6, 0x40, RZ ;  /* 0x0000004006087824 */ /* 0x000fe200078e00ff */
[----:B------:R-:W-:Y:S01]  /*79c0*/  LOP3.LUT R5, R5, 0x7fffffe, RZ, 0xc0, !PT ;  /* 0x07fffffe05057812 */ /* 0x000fe200078ec0ff */
[----:B------:R-:W-:Y:S01]  /*79d0*/  IMAD.MOV.U32 R41, RZ, RZ, R16 ;  /* 0x000000ffff297224 */ /* 0x000fe200078e0010 */
[----:B------:R-:W-:Y:S01]  /*79e0*/  SHF.R.U32.HI R44, RZ, 0x10, R23 ;  /* 0x00000010ff2c7819 */ /* 0x000fe20000011617 */
[----:B------:R-:W-:Y:S01]  /*79f0*/  IMAD.MOV.U32 R23, RZ, RZ, R9 ;  /* 0x000000ffff177224 */ /* 0x000fe200078e0009 */
[----:B------:R-:W-:Y:S01]  /*7a00*/  SHF.R.U64 R10, R10, 0x10, R11 ;  /* 0x000000100a0a7819 */ /* 0x000fe2000000120b */
[----:B------:R-:W-:Y:S01]  /*7a10*/  IMAD.MOV.U32 R39, RZ, RZ, R17 ;  /* 0x000000ffff277224 */ /* 0x000fe200078e0011 */
[----:B------:R-:W-:Y:S01]  /*7a20*/  SHF.R.U32.HI R9, RZ, 0x10, R11 ;  /* 0x00000010ff097819 */ /* 0x000fe2000001160b */
[----:B------:R-:W-:Y:S01]  /*7a30*/  IMAD.MOV.U32 R11, RZ, RZ, R12 ;  /* 0x000000ffff0b7224 */ /* 0x000fe200078e000c */
[----:B------:R-:W-:Y:S01]  /*7a40*/  PRMT R25, R25, 0x5410, R7 ;  /* 0x0000541019197816 */ /* 0x000fe20000000007 */
[----:B------:R-:W-:Y:S01]  /*7a50*/  IMAD.IADD R7, R60, 0x1, -R5 ;  /* 0x000000013c077824 */ /* 0x000fe200078e0a05 */
[----:B------:R-:W-:Y:S01]  /*7a60*/  LOP3.LUT R5, R8, 0xc0, RZ, 0xc0, !PT ;  /* 0x000000c008057812 */ /* 0x000fe200078ec0ff */
[----:B------:R-:W-:Y:S01]  /*7a70*/  IMAD R12, R169, -0x80, R54 ;  /* 0xffffff80a90c7824 */ /* 0x000fe200078e0236 */
[----:B------:R-:W-:Y:S01]  /*7a80*/  LOP3.LUT P1, RZ, R6, 0x2, RZ, 0xc0, !PT ;  /* 0x0000000206ff7812 */ /* 0x000fe2000782c0ff */
[----:B------:R-:W-:Y:S01]  /*7a90*/  IMAD R7, R63, 0x8, R7 ;  /* 0x000000083f077824 */ /* 0x000fe200078e0207 */
[----:B------:R-:W-:-:S02]  /*7aa0*/  PRMT R28, R28, 0x5410, R23 ;  /* 0x000054101c1c7816 */ /* 0x000fc40000000017 */
[----:B------:R-:W-:Y:S02]  /*7ab0*/  LOP3.LUT R6, R5, 0x8, R62, 0xf8, !PT ;  /* 0x0000000805067812 */ /* 0x000fe400078ef83e */
[----:B------:R-:W-:Y:S02]  /*7ac0*/  SHF.R.U32.HI R5, RZ, 0x3, R5 ;  /* 0x00000003ff057819 */ /* 0x000fe40000011605 */
[----:B------:R-:W-:Y:S02]  /*7ad0*/  IMNMX R23, R12, 0x80, PT ;  /* 0x000000800c177817 */ /* 0x000fe40003800200 */
[----:B------:R-:W-:Y:S02]  /*7ae0*/  LOP3.LUT R5, R6, R5, RZ, 0x3c, !PT ;  /* 0x0000000506057212 */ /* 0x000fe400078e3cff */
[----:B------:R-:W-:Y:S02]  /*7af0*/  ISETP.GE.AND P0, PT, R60, R23, PT ;  /* 0x000000173c00720c */ /* 0x000fe40003f06270 */
[----:B------:R-:W-:Y:S01]  /*7b00*/  SHF.R.U64 R42, R14, 0x10, R15 ;  /* 0x000000100e2a7819 */ /* 0x000fe2000000120f */
[----:B------:R-:W-:Y:S01]  /*7b10*/  IMAD.U32 R5, R7, 0x20, R5 ;  /* 0x0000002007057824 */ /* 0x000fe200078e0005 */
[----:B------:R-:W-:-:S02]  /*7b20*/  SHF.R.U32.HI R36, RZ, 0x10, R13 ;  /* 0x00000010ff247819 */ /* 0x000fc4000001160d */
[----:B------:R-:W-:Y:S02]  /*7b30*/  SHF.R.U32.HI R14, RZ, 0x10, R15 ;  /* 0x00000010ff0e7819 */ /* 0x000fe4000001160f */
[----:B------:R-:W-:Y:S02]  /*7b40*/  PRMT R24, R24, 0x5410, R22 ;  /* 0x0000541018187816 */ /* 0x000fe40000000016 */
[C---:B------:R-:W-:Y:S02]  /*7b50*/  IADD3 R6, R5.reuse, 0x10, RZ ;  /* 0x0000001005067810 */ /* 0x040fe40007ffe0ff */
[--C-:B------:R-:W-:Y:S02]  /*7b60*/  SHF.R.U64 R15, R16, 0x10, R17.reuse ;  /* 0x00000010100f7819 */ /* 0x100fe40000001211 */
[----:B------:R-:W-:Y:S02]  /*7b70*/  SHF.R.U32.HI R13, RZ, 0x10, R17 ;  /* 0x00000010ff0d7819 */ /* 0x000fe40000011611 */
[----:B------:R-:W-:-:S02]  /*7b80*/  @P1 IADD3 R6, R5, -0x10, RZ ;  /* 0xfffffff005061810 */ /* 0x000fc40007ffe0ff */
[----:B------:R-:W-:Y:S02]  /*7b90*/  PRMT R38, R38, 0x5410, R30 ;  /* 0x0000541026267816 */ /* 0x000fe4000000001e */
[----:B------:R-:W-:Y:S02]  /*7ba0*/  PRMT R35, R35, 0x5410, R26 ;  /* 0x0000541023237816 */ /* 0x000fe4000000001a */
[----:B------:R-:W-:Y:S02]  /*7bb0*/  PRMT R36, R36, 0x5410, R31 ;  /* 0x0000541024247816 */ /* 0x000fe4000000001f */
[----:B------:R-:W-:Y:S02]  /*7bc0*/  PRMT R26, R21, 0x5410, R18 ;  /* 0x00005410151a7816 */ /* 0x000fe40000000012 */
[----:B------:R-:W-:Y:S02]  /*7bd0*/  PRMT R30, R9, 0x5410, R24 ;  /* 0x00005410091e7816 */ /* 0x000fe40000000018 */
[----:B------:R-:W-:-:S02]  /*7be0*/  PRMT R32, R15, 0x5410, R32 ;  /* 0x000054100f207816 */ /* 0x000fc40000000020 */
[----:B------:R-:W-:Y:S02]  /*7bf0*/  PRMT R37, R37, 0x5410, R20 ;  /* 0x0000541025257816 */ /* 0x000fe40000000014 */
[----:B------:R-:W-:Y:S02]  /*7c00*/  PRMT R24, R10, 0x7610, R24 ;  /* 0x000076100a187816 */ /* 0x000fe40000000018 */
[----:B------:R-:W-:Y:S02]  /*7c10*/  PRMT R31, R11, 0x5410, R14 ;  /* 0x000054100b1f7816 */ /* 0x000fe4000000000e */
[----:B------:R-:W-:Y:S02]  /*7c20*/  PRMT R33, R33, 0x5410, R13 ;  /* 0x0000541021217816 */ /* 0x000fe4000000000d */
[----:B------:R-:W-:Y:S02]  /*7c30*/  LEA R21, R5, 0x6100, 0x1 ;  /* 0x0000610005157811 */ /* 0x000fe400078e08ff */
[----:B------:R-:W-:Y:S01]  /*7c40*/  LEA R22, R6, 0x6100, 0x1 ;  /* 0x0000610006167811 */ /* 0x000fe200078e08ff */
[----:B------:R-:W-:Y:S06]  /*7c50*/  BAR.SYNC.DEFER_BLOCKING 0x0 ;  /* 0x0000000000007b1d */ /* 0x000fec0000010000 */
[----:B------:R-:W-:Y:S05]  /*7c60*/  @P0 BRA `(.L_x_98) ;  /* 0x00000ff000000947 */ /* 0x000fea0003800000 */
[----:B------:R-:W-:Y:S01]  /*7c70*/  ISETP.GE.AND P0, PT, R40, c[0x0][0x27c], PT ;  /* 0x00009f0028007a0c */ /* 0x000fe20003f06270 */
[----:B------:R-:W-:-:S12]  /*7c80*/  BSSY B0, `(.L_x_99) ;  /* 0x0000028000007945 */ /* 0x000fd80003800000 */
[----:B------:R-:W-:Y:S05]  /*7c90*/  @P0 BRA `(.L_x_100) ;  /* 0x0000026000000947 */ /* 0x000fea0003800000 */
[----:B------:R-:W1:Y:S01]  /*7ca0*/  LDS.128 R8, [R21] ;  /* 0x0000000015087984 */ /* 0x000e620000000c00 */
[----:B------:R-:W-:Y:S02]  /*7cb0*/  HADD2.F32 R13, -RZ, R24.H1_H1 ;  /* 0x30000018ff0d7230 */ /* 0x000fe40000004100 */
[----:B------:R-:W-:Y:S02]  /*7cc0*/  HADD2.F32 R5, -RZ, R25.H0_H0 ;  /* 0x20000019ff057230 */ /* 0x000fe40000004100 */
[----:B------:R-:W-:Y:S02]  /*7cd0*/  HADD2.F32 R7, -RZ, R58.H0_H0 ;  /* 0x2000003aff077230 */ /* 0x000fe40000004100 */
[----:B------:R-:W-:Y:S02]  /*7ce0*/  HADD2.F32 R6, -RZ, R56.H0_H0 ;  /* 0x20000038ff067230 */ /* 0x000fe40000004100 */
[--C-:B-1----:R-:W-:Y:S02]  /*7cf0*/  HADD2.F32 R14, -RZ, R8.reuse.H0_H0 ;  /* 0x20000008ff0e7230 */ /* 0x102fe40000004100 */
[----:B------:R-:W-:-:S02]  /*7d00*/  HADD2.F32 R12, -RZ, R8.H1_H1 ;  /* 0x30000008ff0c7230 */ /* 0x000fc40000004100 */
[--C-:B------:R-:W-:Y:S02]  /*7d10*/  HADD2.F32 R8, -RZ, R9.reuse.H0_H0 ;  /* 0x20000009ff087230 */ /* 0x100fe40000004100 */
[----:B------:R-:W-:Y:S02]  /*7d20*/  HADD2.F32 R9, -RZ, R9.H1_H1 ;  /* 0x30000009ff097230 */ /* 0x000fe40000004100 */
[--C-:B------:R-:W-:Y:S02]  /*7d30*/  HADD2.F32 R18, -RZ, R11.reuse.H0_H0 ;  /* 0x2000000bff127230 */ /* 0x100fe40000004100 */
[----:B------:R-:W-:Y:S01]  /*7d40*/  HADD2.F32 R17, -RZ, R11.H1_H1 ;  /* 0x3000000bff117230 */ /* 0x000fe20000004100 */
[-C--:B------:R-:W-:Y:S01]  /*7d50*/  FMUL.FTZ R11, R12, R13.reuse ;  /* 0x0000000d0c0b7220 */ /* 0x080fe20000410000 */
[--C-:B------:R-:W-:Y:S01]  /*7d60*/  HADD2.F32 R16, -RZ, R10.reuse.H0_H0 ;  /* 0x2000000aff107230 */ /* 0x100fe20000004100 */
[----:B------:R-:W-:Y:S01]  /*7d70*/  FMUL.FTZ R13, R14, R13 ;  /* 0x0000000d0e0d7220 */ /* 0x000fe20000410000 */
[----:B------:R-:W-:Y:S01]  /*7d80*/  HADD2.F32 R15, -RZ, R10.H1_H1 ;  /* 0x3000000aff0f7230 */ /* 0x000fe20000004100 */
[----:B------:R-:W-:-:S02]  /*7d90*/  FMUL.FTZ R10, R9, R5 ;  /* 0x00000005090a7220 */ /* 0x000fc40000410000 */
[----:B------:R-:W-:Y:S02]  /*7da0*/  FMUL.FTZ R5, R8, R5 ;  /* 0x0000000508057220 */ /* 0x000fe40000410000 */
[-C--:B------:R-:W-:Y:S02]  /*7db0*/  FFMA.FTZ R20, R14, R7.reuse, -R11 ;  /* 0x000000070e147223 */ /* 0x080fe4000001080b */
[----:B------:R-:W-:Y:S01]  /*7dc0*/  FFMA.FTZ R19, R12, R7, R13 ;  /* 0x000000070c137223 */ /* 0x000fe2000001000d */
[----:B------:R-:W-:Y:S01]  /*7dd0*/  HADD2.F32 R7, -RZ, R57.H0_H0 ;  /* 0x20000039ff077230 */ /* 0x000fe20000004100 */
[-C--:B------:R-:W-:Y:S01]  /*7de0*/  FFMA.FTZ R14, R8, R6.reuse, -R10 ;  /* 0x00000006080e7223 */ /* 0x080fe2000001080a */
[----:B------:R-:W-:Y:S01]  /*7df0*/  HADD2.F32 R8, -RZ, R26.H0_H0 ;  /* 0x2000001aff087230 */ /* 0x000fe20000004100 */
[----:B------:R-:W-:Y:S01]  /*7e00*/  FFMA.FTZ R13, R9, R6, R5 ;  /* 0x00000006090d7223 */ /* 0x000fe20000010005 */
[----:B------:R-:W-:Y:S02]  /*7e10*/  HADD2.F32 R5, -RZ, R25.H1_H1 ;  /* 0x30000019ff057230 */ /* 0x000fe40000004100 */
[----:B------:R-:W-:Y:S01]  /*7e20*/  HADD2.F32 R6, -RZ, R52.H0_H0 ;  /* 0x20000034ff067230 */ /* 0x000fe20000004100 */
[----:B------:R-:W-:-:S02]  /*7e30*/  FMUL.FTZ R10, R15, R8 ;  /* 0x000000080f0a7220 */ /* 0x000fc40000410000 */
[----:B------:R-:W-:Y:S02]  /*7e40*/  FMUL.FTZ R9, R16, R8 ;  /* 0x0000000810097220 */ /* 0x000fe40000410000 */
[-C--:B------:R-:W-:Y:S02]  /*7e50*/  FMUL.FTZ R8, R17, R5.reuse ;  /* 0x0000000511087220 */ /* 0x080fe40000410000 */
[----:B------:R-:W-:Y:S02]  /*7e60*/  FMUL.FTZ R5, R18, R5 ;  /* 0x0000000512057220 */ /* 0x000fe40000410000 */
[-C--:B------:R-:W-:Y:S02]  /*7e70*/  FFMA.FTZ R12, R16, R7.reuse, -R10 ;  /* 0x00000007100c7223 */ /* 0x080fe4000001080a */
[----:B------:R-:W-:Y:S01]  /*7e80*/  FFMA.FTZ R10, R15, R7, R9 ;  /* 0x000000070f0a7223 */ /* 0x000fe20000010009 */
[----:B------:R-:W-:Y:S01]  /*7e90*/  F2FP.PACK_AB R9, R13, R14 ;  /* 0x0000000e0d09723e */ /* 0x000fe200000000ff */
[----:B------:R-:W-:Y:S01]  /*7ea0*/  FFMA.FTZ R11, R18, R6, -R8 ;  /* 0x00000006120b7223 */ /* 0x000fe20000010808 */
[----:B------:R-:W-:Y:S01]  /*7eb0*/  F2FP.PACK_AB R8, R19, R20 ;  /* 0x000000141308723e */ /* 0x000fe200000000ff */
[----:B------:R-:W-:Y:S01]  /*7ec0*/  FFMA.FTZ R5, R17, R6, R5 ;  /* 0x0000000611057223 */ /* 0x000fe20000010005 */
[----:B------:R-:W-:-:S04]  /*7ed0*/  F2FP.PACK_AB R10, R10, R12 ;  /* 0x0000000c0a0a723e */ /* 0x000fc800000000ff */
[----:B------:R-:W-:-:S05]  /*7ee0*/  F2FP.PACK_AB R11, R5, R11 ;  /* 0x0000000b050b723e */ /* 0x000fca00000000ff */
[----:B------:R1:W-:Y:S02]  /*7ef0*/  STS.128 [R21], R8 ;  /* 0x0000000815007388 */ /* 0x0003e40000000c00 */
.L_x_100:
[----:B------:R-:W-:Y:S05]  /*7f00*/  BSYNC B0 ;  /* 0x0000000000007941 */ /* 0x000fea0003800000 */
.L_x_99:
[----:B------:R-:W-:Y:S01]  /*7f10*/  IADD3 R5, R40, 0x8, RZ ;  /* 0x0000000828057810 */ /* 0x000fe20007ffe0ff */
[----:B------:R-:W-:Y:S03]  /*7f20*/  BSSY B0, `(.L_x_101) ;  /* 0x0000029000007945 */ /* 0x000fe60003800000 */
[----:B------:R-:W-:-:S13]  /*7f30*/  ISETP.GE.AND P0, PT, R5, c[0x0][0x27c], PT ;  /* 0x00009f0005007a0c */ /* 0x000fda0003f06270 */
[----:B------:R-:W-:Y:S05]  /*7f40*/  @P0 BRA `(.L_x_102) ;  /* 0x0000026000000947 */ /* 0x000fea0003800000 */
[----:B-1----:R-:W1:Y:S01]  /*7f50*/  LDS.128 R8, [R22] ;  /* 0x0000000016087984 */ /* 0x002e620000000c00 */
        /* <DEDUP_REMOVED lines=20> */
[----:B------:R-:W-:Y:S01]  /*80a0*/  HADD2.F32 R8, -RZ, R28.H1_H1 ;  /* 0x3000001cff087230 */ /* 0x000fe20000004100 */
        /* <DEDUP_REMOVED lines=16> */
.L_x_102:
[----:B------:R-:W-:Y:S05]  /*81b0*/  BSYNC B0 ;  /* 0x0000000000007941 */ /* 0x000fea0003800000 */
.L_x_101:
[----:B------:R-:W-:Y:S01]  /*81c0*/  IADD3 R5, R40, 0x10, RZ ;  /* 0x0000001028057810 */ /* 0x000fe20007ffe0ff */
[----:B------:R-:W-:Y:S03]  /*81d0*/  BSSY B0, `(.L_x_103) ;  /* 0x0000029000007945 */ /* 0x000fe60003800000 */
[----:B------:R-:W-:-:S13]  /*81e0*/  ISETP.GE.AND P0, PT, R5, c[0x0][0x27c], PT ;  /* 0x00009f0005007a0c */ /* 0x000fda0003f06270 */
[----:B------:R-:W-:Y:S05]  /*81f0*/  @P0 BRA `(.L_x_104) ;  /* 0x0000026000000947 */ /* 0x000fea0003800000 */
[----:B-1----:R-:W1:Y:S01]  /*8200*/  LDS.128 R8, [R21+0x2000] ;  /* 0x0020000015087984 */ /* 0x002e620000000c00 */
        /* <DEDUP_REMOVED lines=20> */
[--C-:B------:R-:W-:Y:S01]  /*8350*/  HADD2.F32 R8, -RZ, R30.reuse.H1_H1 ;  /* 0x3000001eff087230 */ /* 0x100fe20000004100 */
[----:B------:R-:W-:Y:S01]  /*8360*/  FFMA.FTZ R13, R9, R6, R5 ;  /* 0x00000006090d7223 */ /* 0x000fe20000010005 */
[----:B------:R-:W-:Y:S02]  /*8370*/  HADD2.F32 R5, -RZ, R30.H0_H0 ;  /* 0x2000001eff057230 */ /* 0x000fe40000004100 */
        /* <DEDUP_REMOVED lines=13> */
[----:B------:R1:W-:Y:S02]  /*8450*/  STS.128 [R21+0x2000], R8 ;  /* 0x0020000815007388 */ /* 0x0003e40000000c00 */
.L_x_104:
[----:B------:R-:W-:Y:S05]  /*8460*/  BSYNC B0 ;  /* 0x0000000000007941 */ /* 0x000fea0003800000 */
.L_x_103:
[----:B------:R-:W-:Y:S01]  /*8470*/  IADD3 R5, R40, 0x18, RZ ;  /* 0x0000001828057810 */ /* 0x000fe20007ffe0ff */
[----:B------:R-:W-:Y:S03]  /*8480*/  BSSY B0, `(.L_x_105) ;  /* 0x0000029000007945 */ /* 0x000fe60003800000 */
[----:B------:R-:W-:-:S13]  /*8490*/  ISETP.GE.AND P0, PT, R5, c[0x0][0x27c], PT ;  /* 0x00009f0005007a0c */ /* 0x000fda0003f06270 */
[----:B------:R-:W-:Y:S05]  /*84a0*/  @P0 BRA `(.L_x_106) ;  /* 0x0000026000000947 */ /* 0x000fea0003800000 */
[----:B-1----:R-:W1:Y:S01]  /*84b0*/  LDS.128 R8, [R22+0x2000] ;  /* 0x0020000016087984 */ /* 0x002e620000000c00 */
[----:B------:R-:W-:Y:S02]  /*84c0*/  HADD2.F32 R13, -RZ, R31.H0_H0 ;  /* 0x2000001fff0d7230 */ /* 0x000fe40000004100 */
        /* <DEDUP_REMOVED lines=36> */
.L_x_106:
[----:B------:R-:W-:Y:S05]  /*8710*/  BSYNC B0 ;  /* 0x0000000000007941 */ /* 0x000fea0003800000 */
.L_x_105:
        /* <DEDUP_REMOVED lines=8> */
[----:B------:R-:W-:Y:S02]  /*87a0*/  HADD2.F32 R6, -RZ, R32.H1_H1 ;  /* 0x30000020ff067230 */ /* 0x000fe40000004100 */
        /* <DEDUP_REMOVED lines=14> */
[--C-:B------:R-:W-:Y:S01]  /*8890*/  HADD2.F32 R7, -RZ, R34.reuse.H1_H1 ;  /* 0x30000022ff077230 */ /* 0x100fe20000004100 */
        /* <DEDUP_REMOVED lines=18> */
.L_x_108:
[----:B------:R-:W-:Y:S05]  /*89c0*/  BSYNC B0 ;  /* 0x0000000000007941 */ /* 0x000fea0003800000 */
.L_x_107:
[----:B------:R-:W-:-:S04]  /*89d0*/  IADD3 R5, R40, 0x28, RZ ;  /* 0x0000002828057810 */ /* 0x000fc80007ffe0ff */
[----:B------:R-:W-:-:S13]  /*89e0*/  ISETP.GE.AND P0, PT, R5, c[0x0][0x27c], PT ;  /* 0x00009f0005007a0c */ /* 0x000fda0003f06270 */
[----:B------:R-:W-:Y:S05]  /*89f0*/  @P0 BRA `(.L_x_98) ;  /* 0x0000026000000947 */ /* 0x000fea0003800000 */
[----:B-1----:R-:W1:Y:S01]  /*8a00*/  LDS.128 R8, [R22+0x4000] ;  /* 0x0040000016087984 */ /* 0x002e620000000c00 */
[----:B------:R-:W-:Y:S02]  /*8a10*/  HADD2.F32 R13, -RZ, R41.H0_H0 ;  /* 0x20000029ff0d7230 */ /* 0x000fe40000004100 */
[----:B------:R-:W-:Y:S02]  /*8a20*/  HADD2.F32 R5, -RZ, R32.H0_H0 ;  /* 0x20000020ff057230 */ /* 0x000fe40000004100 */
[----:B------:R-:W-:Y:S02]  /*8a30*/  HADD2.F32 R7, -RZ, R36.H1_H1 ;  /* 0x30000024ff077230 */ /* 0x000fe40000004100 */
        /* <DEDUP_REMOVED lines=15> */
[----:B------:R-:W-:Y:S01]  /*8b30*/  HADD2.F32 R7, -RZ, R38.H1_H1 ;  /* 0x30000026ff077230 */ /* 0x000fe20000004100 */
[-C--:B------:R-:W-:Y:S01]  /*8b40*/  FFMA.FTZ R14, R8, R6.reuse, -R10 ;  /* 0x00000006080e7223 */ /* 0x080fe2000001080a */
[----:B------:R-:W-:Y:S01]  /*8b50*/  HADD2.F32 R8, -RZ, R39.H0_H0 ;  /* 0x20000027ff087230 */ /* 0x000fe20000004100 */
[----:B------:R-:W-:Y:S01]  /*8b60*/  FFMA.FTZ R13, R9, R6, R5 ;  /* 0x00000006090d7223 */ /* 0x000fe20000010005 */
[----:B------:R-:W-:Y:S02]  /*8b70*/  HADD2.F32 R5, -RZ, R33.H1_H1 ;  /* 0x30000021ff057230 */ /* 0x000fe40000004100 */
[----:B------:R-:W-:Y:S01]  /*8b80*/  HADD2.F32 R6, -RZ, R37.H1_H1 ;  /* 0x30000025ff067230 */ /* 0x000fe20000004100 */
        /* <DEDUP_REMOVED lines=13> */
.L_x_98:
[----:B------:R-:W-:Y:S05]  /*8c60*/  BSYNC B1 ;  /* 0x0000000000017941 */ /* 0x000fea0003800000 */
.L_x_97:
[----:B------:R-:W-:-:S04]  /*8c70*/  IADD3 R5, R60, 0x40, RZ ;  /* 0x000000403c057810 */ /* 0x000fc80007ffe0ff */
[----:B------:R-:W-:-:S13]  /*8c80*/  ISETP.GE.AND P0, PT, R5, R23, PT ;  /* 0x000000170500720c */ /* 0x000fda0003f06270 */
[----:B------:R-:W-:Y:S05]  /*8c90*/  @P0 BRA `(.L_x_109) ;  /* 0x0000411000000947 */ /* 0x000fea0003800000 */
[----:B------:R-:W-:Y:S01]  /*8ca0*/  ISETP.GE.AND P0, PT, R40, c[0x0][0x27c], PT ;  /* 0x00009f0028007a0c */ /* 0x000fe20003f06270 */
[----:B------:R-:W-:-:S12]  /*8cb0*/  BSSY B0, `(.L_x_110) ;  /* 0x0000028000007945 */ /* 0x000fd80003800000 */
        /* <DEDUP_REMOVED lines=12> */
[C---:B------:R-:W-:Y:S01]  /*8d80*/  FMUL.FTZ R11, R13.reuse, R12 ;  /* 0x0000000c0d0b7220 */ /* 0x040fe20000410000 */
[--C-:B------:R-:W-:Y:S01]  /*8d90*/  HADD2.F32 R16, -RZ, R10.reuse.H0_H0 ;  /* 0x2000000aff107230 */ /* 0x100fe20000004100 */
[----:B------:R-:W-:Y:S01]  /*8da0*/  FMUL.FTZ R13, R13, R14 ;  /* 0x0000000e0d0d7220 */ /* 0x000fe20000410000 */
[----:B------:R-:W-:Y:S01]  /*8db0*/  HADD2.F32 R15, -RZ, R10.H1_H1 ;  /* 0x3000000aff0f7230 */ /* 0x000fe20000004100 */
[----:B------:R-:W-:-:S02]  /*8dc0*/  FMUL.FTZ R10, R5, R9 ;  /* 0x00000009050a7220 */ /* 0x000fc40000410000 */
[----:B------:R-:W-:Y:S02]  /*8dd0*/  FMUL.FTZ R5, R5, R8 ;  /* 0x0000000805057220 */ /* 0x000fe40000410000 */
[C---:B------:R-:W-:Y:S02]  /*8de0*/  FFMA.FTZ R20, R7.reuse, R14, -R11 ;  /* 0x0000000e07147223 */ /* 0x040fe4000001080b */
[----:B------:R-:W-:Y:S01]  /*8df0*/  FFMA.FTZ R19, R7, R12, R13 ;  /* 0x0000000c07137223 */ /* 0x000fe2000001000d */
[----:B------:R-:W-:Y:S01]  /*8e00*/  HADD2.F32 R7, -RZ, R57.H0_H0 ;  /* 0x20000039ff077230 */ /* 0x000fe20000004100 */
[C---:B------:R-:W-:Y:S01]  /*8e10*/  FFMA.FTZ R14, R6.reuse, R8, -R10 ;  /* 0x00000008060e7223 */ /* 0x040fe2000001080a */
[----:B------:R-:W-:Y:S01]  /*8e20*/  HADD2.F32 R8, -RZ, R26.H0_H0 ;  /* 0x2000001aff087230 */ /* 0x000fe20000004100 */
[----:B------:R-:W-:Y:S01]  /*8e30*/  FFMA.FTZ R13, R6, R9, R5 ;  /* 0x00000009060d7223 */ /* 0x000fe20000010005 */
[----:B------:R-:W-:Y:S02]  /*8e40*/  HADD2.F32 R5, -RZ, R25.H1_H1 ;  /* 0x30000019ff057230 */ /* 0x000fe40000004100 */
[----:B------:R-:W-:Y:S01]  /*8e50*/  HADD2.F32 R6, -RZ, R52.H0_H0 ;  /* 0x20000034ff067230 */ /* 0x000fe20000004100 */
[----:B------:R-:W-:-:S02]  /*8e60*/  FMUL.FTZ R10, R8, R15 ;  /* 0x0000000f080a7220 */ /* 0x000fc40000410000 */
[----:B------:R-:W-:Y:S02]  /*8e70*/  FMUL.FTZ R9, R8, R16 ;  /* 0x0000001008097220 */ /* 0x000fe40000410000 */
[C---:B------:R-:W-:Y:S02]  /*8e80*/  FMUL.FTZ R8, R5.reuse, R17 ;  /* 0x0000001105087220 */ /* 0x040fe40000410000 */
[----:B------:R-:W-:Y:S02]  /*8e90*/  FMUL.FTZ R5, R5, R18 ;  /* 0x0000001205057220 */ /* 0x000fe40000410000 */
[C---:B------:R-:W-:Y:S02]  /*8ea0*/  FFMA.FTZ R12, R7.reuse, R16, -R10 ;  /* 0x00000010070c7223 */ /* 0x040fe4000001080a */
[----:B------:R-:W-:Y:S01]  /*8eb0*/  FFMA.FTZ R10, R7, R15, R9 ;  /* 0x0000000f070a7223 */ /* 0x000fe20000010009 */
[----:B------:R-:W-:Y:S01]  /*8ec0*/  F2FP.PACK_AB R9, R13, R14 ;  /* 0x0000000e0d09723e */ /* 0x000fe200000000ff */
[C---:B------:R-:W-:Y:S01]  /*8ed0*/  FFMA.FTZ R11, R6.reuse, R18, -R8 ;  /* 0x00000012060b7223 */ /* 0x040fe20000010808 */
[----:B------:R-:W-:Y:S01]  /*8ee0*/  F2FP.PACK_AB R8, R19, R20 ;  /* 0x000000141308723e */ /* 0x000fe200000000ff */
[----:B------:R-:W-:Y:S01]  /*8ef0*/  FFMA.FTZ R5, R6, R17, R5 ;  /* 0x0000001106057223 */ /* 0x000fe20000010005 */
[----:B------:R-:W-:-:S04]  /*8f00*/  F2FP.PACK_AB R10, R10, R12 ;  /* 0x0000000c0a0a723e */ /* 0x000fc800000000ff */
[----:B------:R-:W-:-:S05]  /*8f10*/  F2FP.PACK_AB R11, R5, R11 ;  /* 0x0000000b050b723e */ /* 0x000fca00000000ff */
[----:B------:R1:W-:Y:S02]  /*8f20*/  STS.128 [R21+0x1000], R8 ;  /* 0x0010000815007388 */ /* 0x0003e40000000c00 */
.L_x_111:
[----:B------:R-:W-:Y:S05]  /*8f30*/  BSYNC B0 ;  /* 0x0000000000007941 */ /* 0x000fea0003800000 */
.L_x_110:
        /* <DEDUP_REMOVED lines=25> */
[----:B------:R-:W-:Y:S01]  /*90d0*/  HADD2.F32 R8, -RZ, R28.H1_H1 ;  /* 0x3000001cff087230 */ /* 0x000fe20000004100 */
        /* <DEDUP_REMOVED lines=16> */
.L_x_113:
[----:B------:R-:W-:Y:S05]  /*91e0*/  BSYNC B0 ;  /* 0x0000000000007941 */ /* 0x000fea0003800000 */
.L_x_112:
        /* <DEDUP_REMOVED lines=25> */
[--C-:B------:R-:W-:Y:S01]  /*9380*/  HADD2.F32 R8, -RZ, R30.reuse.H1_H1 ;  /* 0x3000001eff087230 */ /* 0x100fe20000004100 */
[----:B------:R-:W-:Y:S01]  /*9390*/  FFMA.FTZ R13, R6, R9, R5 ;  /* 0x00000009060d7223 */ /* 0x000fe20000010005 */
[----:B------:R-:W-:Y:S02]  /*93a0*/  HADD2.F32 R5, -RZ, R30.H0_H0 ;  /* 0x2000001eff057230 */ /* 0x000fe40000004100 */
        /* <DEDUP_REMOVED lines=14> */
.L_x_115:
[----:B------:R-:W-:Y:S05]  /*9490*/  BSYNC B0 ;  /* 0x0000000000007941 */ /* 0x000fea0003800000 */
.L_x_114:
        /* <DEDUP_REMOVED lines=42> */
.L_x_117:
[----:B------:R-:W-:Y:S05]  /*9740*/  BSYNC B0 ;  /* 0x0000000000007941 */ /* 0x000fea0003800000 */
.L_x_116:
        /* <DEDUP_REMOVED lines=23> */
[--C-:B------:R-:W-:Y:S01]  /*98c0*/  HADD2.F32 R7, -RZ, R34.reuse.H1_H1 ;  /* 0x30000022ff077230 */ /* 0x100fe20000004100 */
        /* <DEDUP_REMOVED lines=18> */
.L_x_119:
[----:B------:R-:W-:Y:S05]  /*99f0*/  BSYNC B0 ;  /* 0x0000000000007941 */ /* 0x000fea0003800000 */
.L_x_118:
        /* <DEDUP_REMOVED lines=22> */
[----:B------:R-:W-:Y:S01]  /*9b60*/  HADD2.F32 R7, -RZ, R38.H1_H1 ;  /* 0x30000026ff077230 */ /* 0x000fe20000004100 */
[C---:B------:R-:W-:Y:S01]  /*9b70*/  FFMA.FTZ R14, R6.reuse, R8, -R10 ;  /* 0x00000008060e7223 */ /* 0x040fe2000001080a */
[----:B------:R-:W-:Y:S01]  /*9b80*/  HADD2.F32 R8, -RZ, R39.H0_H0 ;  /* 0x20000027ff087230 */ /* 0x000fe20000004100 */
[----:B------:R-:W-:Y:S01]  /*9b90*/  FFMA.FTZ R13, R6, R9, R5 ;  /* 0x00000009060d7223 */ /* 0x000fe20000010005 */
[----:B------:R-:W-:Y:S02]  /*9ba0*/  HADD2.F32 R5, -RZ, R33.H1_H1 ;  /* 0x30000021ff057230 */ /* 0x000fe40000004100 */
[----:B------:R-:W-:Y:S01]  /*9bb0*/  HADD2.F32 R6, -RZ, R37.H1_H1 ;  /* 0x30000025ff067230 */ /* 0x000fe20000004100 */
        /* <DEDUP_REMOVED lines=12> */
[----:B------:R1:W-:Y:S01]  /*9c80*/  STS.128 [R22+0x5000], R8 ;  /* 0x0050000816007388 */ /* 0x0003e20000000c00 */
[----:B------:R-:W-:Y:S05]  /*9c90*/  BRA `(.L_x_109) ;  /* 0x0000311000007947 */ /* 0x000fea0003800000 */
.L_x_94:
        /* <DEDUP_REMOVED lines=17> */
[C---:B------:R-:W-:Y:S01]  /*9db0*/  IADD3 R10, R62.reuse, 0x20, RZ ;  /* 0x000000203e0a7810 */ /* 0x040fe20007ffe0ff */
[----:B------:R-:W-:Y:S01]  /*9dc0*/  CS2R R20, SRZ ;  /* 0x0000000000147805 */ /* 0x000fe2000001ff00 */
[----:B------:R-:W-:-:S02]  /*9dd0*/  ISETP.GE.AND P2, PT, R62, c[0x0][0x27c], PT ;  /* 0x00009f003e007a0c */ /* 0x000fc40003f46270 */
[----:B------:R-:W-:Y:S02]  /*9de0*/  ISETP.GE.AND P1, PT, R9, c[0x0][0x27c], PT ;  /* 0x00009f0009007a0c */ /* 0x000fe40003f26270 */
[----:B------:R-:W-:-:S09]  /*9df0*/  ISETP.GE.AND P0, PT, R10, c[0x0][0x27c], PT ;  /* 0x00009f000a007a0c */ /* 0x000fd20003f06270 */
[----:B------:R-:W-:Y:S02]  /*9e00*/  @!P2 IMAD.WIDE R6, R62, 0x2, R34 ;  /* 0x000000023e06a825 */ /* 0x000fe400078e0222 */
[----:B------:R-:W-:Y:S02]  /*9e10*/  @!P1 SHF.R.S32.HI R8, RZ, 0x1f, R9 ;  /* 0x0000001fff089819 */ /* 0x000fe40000011409 */
[----:B------:R-:W-:Y:S01]  /*9e20*/  @!P0 SHF.R.S32.HI R5, RZ, 0x1f, R10 ;  /* 0x0000001fff058819 */ /* 0x000fe2000001140a */
[----:B------:R1:W5:Y:S01]  /*9e30*/  @!P2 LD.E.128 R20, [R6.64] ;  /* 0x000000060614a980 */ /* 0x000362000c101d00 */
[----:B------:R-:W-:Y:S01]  /*9e40*/  CS2R R26, SRZ ;  /* 0x00000000001a7805 */ /* 0x000fe2000001ff00 */
[----:B------:R-:W-:Y:S01]  /*9e50*/  CS2R R24, SRZ ;  /* 0x0000000000187805 */ /* 0x000fe2000001ff00 */
[----:B------:R-:W-:Y:S01]  /*9e60*/  @!P0 LEA.HI R5, R5, R10, RZ, 0x3 ;  /* 0x0000000a05058211 */ /* 0x000fe200078f18ff */
[----:B------:R-:W-:Y:S01]  /*9e70*/  CS2R R14, SRZ ;  /* 0x00000000000e7805 */ /* 0x000fe2000001ff00 */
[----:B------:R-:W-:Y:S01]  /*9e80*/  CS2R R10, SRZ ;  /* 0x00000000000a7805 */ /* 0x000fe2000001ff00 */
[----:B------:R-:W-:Y:S01]  /*9e90*/  CS2R R12, SRZ ;  /* 0x00000000000c7805 */ /* 0x000fe2000001ff00 */
[----:B------:R-:W-:Y:S01]  /*9ea0*/  @!P0 LOP3.LUT R5, R5, 0xfffffff8, RZ, 0xc0, !PT ;  /* 0xfffffff805058812 */ /* 0x000fe200078ec0ff */
[----:B------:R-:W-:Y:S01]  /*9eb0*/  CS2R R30, SRZ ;  /* 0x00000000001e7805 */ /* 0x000fe2000001ff00 */
[----:B------:R-:W-:Y:S01]  /*9ec0*/  CS2R R28, SRZ ;  /* 0x00000000001c7805 */ /* 0x000fe2000001ff00 */
[----:B------:R-:W-:Y:S01]  /*9ed0*/  CS2R R18, SRZ ;  /* 0x0000000000127805 */ /* 0x000fe2000001ff00 */
[----:B------:R-:W-:Y:S01]  /*9ee0*/  CS2R R16, SRZ ;  /* 0x0000000000107805 */ /* 0x000fe2000001ff00 */
[----:B------:R-:W-:-:S05]  /*9ef0*/  @!P0 IMAD.WIDE R36, R5, 0x2, R34 ;  /* 0x0000000205248825 */ /* 0x000fca00078e0222 */
[----:B------:R2:W5:Y:S01]  /*9f00*/  @!P0 LD.E.128 R28, [R36.64] ;  /* 0x00000006241c8980 */ /* 0x000562000c101d00 */
[----:B-1----:R-:W-:Y:S02]  /*9f10*/  @!P1 LEA.HI R6, R8, R9, RZ, 0x3 ;  /* 0x0000000908069211 */ /* 0x002fe400078f18ff */
[----:B------:R-:W-:Y:S02]  /*9f20*/  CS2R R8, SRZ ;  /* 0x0000000000087805 */ /* 0x000fe4000001ff00 */
[----:B------:R-:W-:-:S05]  /*9f30*/  @!P1 LOP3.LUT R6, R6, 0xfffffff8, RZ, 0xc0, !PT ;  /* 0xfffffff806069812 */ /* 0x000fca00078ec0ff */
[----:B------:R-:W-:-:S04]  /*9f40*/  @!P1 IMAD.WIDE R38, R6, 0x2, R34 ;  /* 0x0000000206269825 */ /* 0x000fc800078e0222 */
[--C-:B------:R-:W-:Y:S01]  /*9f50*/  @!P1 IMAD.WIDE R34, R6, 0x2, R32.reuse ;  /* 0x0000000206229825 */ /* 0x100fe200078e0220 */
[----:B------:R2:W5:Y:S03]  /*9f60*/  @!P1 LD.E.128 R24, [R38.64] ;  /* 0x0000000626189980 */ /* 0x000566000c101d00 */
[--C-:B------:R-:W-:Y:S01]  /*9f70*/  @!P0 IMAD.WIDE R6, R5, 0x2, R32.reuse ;  /* 0x0000000205068825 */ /* 0x100fe200078e0220 */
[----:B------:R2:W5:Y:S03]  /*9f80*/  @!P1 LD.E.128 R12, [R34.64] ;  /* 0x00000006220c9980 */ /* 0x000566000c101d00 */
[----:B------:R-:W-:Y:S01]  /*9f90*/  @!P2 IMAD.WIDE R32, R62, 0x2, R32 ;  /* 0x000000023e20a825 */ /* 0x000fe200078e0220 */
[----:B------:R2:W5:Y:S04]  /*9fa0*/  @!P0 LD.E.128 R16, [R6.64] ;  /* 0x0000000606108980 */ /* 0x000568000c101d00 */
[----:B------:R2:W5:Y:S02]  /*9fb0*/  @!P2 LD.E.128 R8, [R32.64] ;  /* 0x000000062008a980 */ /* 0x000564000c101d00 */
.L_x_121:
[----:B------:R-:W-:Y:S05]  /*9fc0*/  BSYNC B0 ;  /* 0x0000000000007941 */ /* 0x000fea0003800000 */
.L_x_120:
[----:B-----5:R-:W-:Y:S01]  /*9fd0*/  IMAD.MOV.U32 R43, RZ, RZ, R28 ;  /* 0x000000ffff2b7224 */ /* 0x020fe200078e001c */
[----:B------:R-:W-:Y:S01]  /*9fe0*/  SHF.R.U64 R40, R28, 0x10, R29 ;  /* 0x000000101c287819 */ /* 0x000fe2000000121d */
[----:B--2---:R-:W-:Y:S01]  /*9ff0*/  IMAD R6, R169, -0x80, R54 ;  /* 0xffffff80a9067824 */ /* 0x004fe200078e0236 */
[--C-:B------:R-:W-:Y:S01]  /*a000*/  SHF.R.U64 R57, R20, 0x10, R21.reuse ;  /* 0x0000001014397819 */ /* 0x100fe20000001215 */
[----:B------:R-:W-:Y:S01]  /*a010*/  IMAD.MOV.U32 R59, RZ, RZ, R20 ;  /* 0x000000ffff3b7224 */ /* 0x000fe200078e0014 */
[----:B------:R-:W-:Y:S01]  /*a020*/  PRMT R70, R43, 0x5410, R40 ;  /* 0x000054102b467816 */ /* 0x000fe20000000028 */
[----:B------:R-:W-:Y:S01]  /*a030*/  IMAD.MOV.U32 R58, RZ, RZ, R21 ;  /* 0x000000ffff3a7224 */ /* 0x000fe200078e0015 */
[----:B------:R-:W-:Y:S01]  /*a040*/  IMNMX R43, R6, 0x80, PT ;  /* 0x00000080062b7817 */ /* 0x000fe20003800200 */
[----:B------:R-:W-:Y:S01]  /*a050*/  IMAD.MOV.U32 R55, RZ, RZ, R23 ;  /* 0x000000ffff377224 */ /* 0x000fe200078e0017 */
[----:B------:R-:W-:Y:S01]  /*a060*/  SHF.R.U32.HI R53, RZ, 0x10, R21 ;  /* 0x00000010ff357819 */ /* 0x000fe20000011615 */
[----:B------:R-:W-:Y:S01]  /*a070*/  IMAD.MOV.U32 R51, RZ, RZ, R24 ;  /* 0x000000ffff337224 */ /* 0x000fe200078e0018 */
[----:B------:R-:W-:Y:S01]  /*a080*/  ISETP.GE.AND P0, PT, R60, R43, PT ;  /* 0x0000002b3c00720c */ /* 0x000fe20003f06270 */
[----:B------:R-:W-:Y:S01]  /*a090*/  IMAD.MOV.U32 R47, RZ, RZ, R26 ;  /* 0x000000ffff2f7224 */ /* 0x000fe200078e001a */
[----:B------:R-:W-:Y:S01]  /*a0a0*/  SHF.R.U64 R52, R22, 0x10, R23 ;  /* 0x0000001016347819 */ /* 0x000fe20000001217 */
[----:B------:R-:W-:Y:S01]  /*a0b0*/  IMAD.MOV.U32 R42, RZ, RZ, R29 ;  /* 0x000000ffff2a7224 */ /* 0x000fe200078e001d */
[----:B------:R-:W-:Y:S01]  /*a0c0*/  SHF.R.U32.HI R49, RZ, 0x10, R23 ;  /* 0x00000010ff317819 */ /* 0x000fe20000011617 */
[----:B------:R-:W-:Y:S01]  /*a0d0*/  IMAD.MOV.U32 R38, RZ, RZ, R31 ;  /* 0x000000ffff267224 */ /* 0x000fe200078e001f */
[----:B------:R-:W-:Y:S01]  /*a0e0*/  SHF.R.U64 R48, R24, 0x10, R25 ;  /* 0x0000001018307819 */ /* 0x000fe20000001219 */
[----:B------:R-:W-:Y:S01]  /*a0f0*/  IMAD.MOV.U32 R56, RZ, RZ, R22 ;  /* 0x000000ffff387224 */ /* 0x000fe200078e0016 */
[----:B------:R-:W-:Y:S01]  /*a100*/  SHF.R.U64 R44, R26, 0x10, R27 ;  /* 0x000000101a2c7819 */ /* 0x000fe2000000121b */
[----:B------:R-:W-:Y:S01]  /*a110*/  IMAD.MOV.U32 R50, RZ, RZ, R25 ;  /* 0x000000ffff327224 */ /* 0x000fe200078e0019 */
[----:B------:R-:W-:Y:S01]  /*a120*/  SHF.R.U32.HI R37, RZ, 0x10, R29 ;  /* 0x00000010ff257819 */ /* 0x000fe2000001161d */
[----:B------:R-:W-:Y:S01]  /*a130*/  IMAD.MOV.U32 R46, RZ, RZ, R27 ;  /* 0x000000ffff2e7224 */ /* 0x000fe200078e001b */
[--C-:B------:R-:W-:Y:S01]  /*a140*/  SHF.R.U64 R36, R30, 0x10, R31.reuse ;  /* 0x000000101e247819 */ /* 0x100fe2000000121f */
[----:B------:R-:W-:Y:S01]  /*a150*/  IMAD.MOV.U32 R39, RZ, RZ, R30 ;  /* 0x000000ffff277224 */ /* 0x000fe200078e001e */
[----:B------:R-:W-:Y:S01]  /*a160*/  SHF.R.U32.HI R33, RZ, 0x10, R31 ;  /* 0x00000010ff217819 */ /* 0x000fe2000001161f */
        /* <DEDUP_REMOVED lines=9> */
[--C-:B------:R-:W-:Y:S01]  /*a200*/  SHF.R.U64 R28, R10, 0x10, R11.reuse ;  /* 0x000000100a1c7819 */ /* 0x100fe2000000120b */
[----:B------:R-:W-:Y:S01]  /*a210*/  IMAD.MOV.U32 R30, RZ, RZ, R11 ;  /* 0x000000ffff1e7224 */ /* 0x000fe200078e000b */
[--C-:B------:R-:W-:Y:S01]  /*a220*/  SHF.R.U64 R24, R12, 0x10, R13.reuse ;  /* 0x000000100c187819 */ /* 0x100fe2000000120d */
[----:B------:R-:W-:Y:S01]  /*a230*/  IMAD.MOV.U32 R27, RZ, RZ, R12 ;  /* 0x000000ffff1b7224 */ /* 0x000fe200078e000c */
[----:B------:R-:W-:Y:S01]  /*a240*/  SHF.R.U32.HI R21, RZ, 0x10, R13 ;  /* 0x00000010ff157819 */ /* 0x000fe2000001160d */
[--C-:B------:R-:W-:Y:S01]  /*a250*/  IMAD.MOV.U32 R22, RZ, RZ, R15.reuse ;  /* 0x000000ffff167224 */ /* 0x100fe200078e000f */
[----:B------:R-:W-:Y:S01]  /*a260*/  SHF.R.U64 R20, R14, 0x10, R15 ;  /* 0x000000100e147819 */ /* 0x000fe2000000120f */
[----:B------:R-:W-:Y:S01]  /*a270*/  IMAD.MOV.U32 R14, RZ, RZ, R16 ;  /* 0x000000ffff0e7224 */ /* 0x000fe200078e0010 */
[----:B------:R-:W-:Y:S01]  /*a280*/  SHF.R.U32.HI R25, RZ, 0x10, R11 ;  /* 0x00000010ff197819 */ /* 0x000fe2000001160b */
[----:B------:R-:W-:Y:S01]  /*a290*/  IMAD.MOV.U32 R13, RZ, RZ, R17 ;  /* 0x000000ffff0d7224 */ /* 0x000fe200078e0011 */
[----:B------:R-:W-:Y:S01]  /*a2a0*/  SHF.R.U32.HI R12, RZ, 0x10, R15 ;  /* 0x00000010ff0c7819 */ /* 0x000fe2000001160f */
[----:B------:R-:W-:Y:S01]  /*a2b0*/  IMAD.MOV.U32 R10, RZ, RZ, R18 ;  /* 0x000000ffff0a7224 */ /* 0x000fe200078e0012 */
[----:B------:R-:W-:Y:S01]  /*a2c0*/  SHF.R.U64 R11, R16, 0x10, R17 ;  /* 0x00000010100b7819 */ /* 0x000fe20000001211 */
[----:B------:R-:W-:Y:S01]  /*a2d0*/  IMAD.MOV.U32 R9, RZ, RZ, R19 ;  /* 0x000000ffff097224 */ /* 0x000fe200078e0013 */
[----:B------:R-:W-:Y:S01]  /*a2e0*/  SHF.R.U32.HI R8, RZ, 0x10, R17 ;  /* 0x00000010ff087819 */ /* 0x000fe20000011611 */
[----:B------:R-:W-:-:S04]  /*a2f0*/  DEPBAR.LE SB0, 0x1 ;  /* 0x000080400000791a */ /* 0x000fc80000000000 */
[--C-:B------:R-:W-:Y:S01]  /*a300*/  SHF.R.U64 R7, R18, 0x10, R19.reuse ;  /* 0x0000001012077819 */ /* 0x100fe20000001213 */
[----:B------:R-:W-:Y:S01]  /*a310*/  BSSY B1, `(.L_x_122) ;  /* 0x000015c000017945 */ /* 0x000fe20003800000 */
[----:B------:R-:W-:Y:S02]  /*a320*/  SHF.R.U32.HI R5, RZ, 0x10, R19 ;  /* 0x00000010ff057819 */ /* 0x000fe40000011613 */
        /* <DEDUP_REMOVED lines=22> */
[----:B------:R-:W-:Y:S01]  /*a490*/  PRMT R69, R5, 0x5410, R9 ;  /* 0x0000541005457816 */ /* 0x000fe20000000009 */
[----:B------:R-:W-:Y:S06]  /*a4a0*/  BAR.SYNC.DEFER_BLOCKING 0x0 ;  /* 0x0000000000007b1d */ /* 0x000fec0000010000 */
[----:B------:R-:W-:Y:S05]  /*a4b0*/  @P0 BRA `(.L_x_123) ;  /* 0x0000141000000947 */ /* 0x000fea0003800000 */
[----:B------:R-:W-:Y:S01]  /*a4c0*/  ISETP.GE.AND P0, PT, R62, c[0x0][0x27c], PT ;  /* 0x00009f003e007a0c */ /* 0x000fe20003f06270 */
[----:B------:R-:W-:-:S12]  /*a4d0*/  BSSY B0, `(.L_x_124) ;  /* 0x0000065000007945 */ /* 0x000fd80003800000 */
[----:B------:R-:W-:Y:S05]  /*a4e0*/  @P0 BRA `(.L_x_125) ;  /* 0x0000063000000947 */ /* 0x000fea0003800000 */
[----:B------:R-:W-:Y:S01]  /*a4f0*/  MOV R7, c[0x0][0x27c] ;  /* 0x00009f0000077a02 */ /* 0x000fe20000000f00 */
[----:B------:R-:W-:Y:S01]  /*a500*/  HADD2.F32 R18, -RZ, R59.H0_H0 ;  /* 0x2000003bff127230 */ /* 0x000fe20000004100 */
[----:B------:R-:W-:Y:S01]  /*a510*/  LEA.HI R6, R60, R60, RZ, 0x1 ;  /* 0x0000003c3c067211 */ /* 0x000fe200078f08ff */
[----:B------:R-:W-:Y:S01]  /*a520*/  HADD2.F32 R17, -RZ, R58.H0_H0 ;  /* 0x2000003aff117230 */ /* 0x000fe20000004100 */
[----:B------:R-:W-:Y:S02]  /*a530*/  LEA.HI R7, R7, R61, RZ, 0x1d ;  /* 0x0000003d07077211 */ /* 0x000fe400078fe8ff */
[----:B------:R-:W-:Y:S02]  /*a540*/  SHF.L.U32 R5, R64, 0x6, RZ ;  /* 0x0000000640057819 */ /* 0x000fe400000006ff */
[----:B------:R-:W-:Y:S02]  /*a550*/  SHF.R.S32.HI R9, RZ, 0x1f, R7 ;  /* 0x0000001fff097819 */ /* 0x000fe40000011407 */
[----:B------:R-:W-:-:S02]  /*a560*/  LOP3.LUT R6, R6, 0x7fffffe, RZ, 0xc0, !PT ;  /* 0x07fffffe06067812 */ /* 0x000fc400078ec0ff */
[----:B------:R-:W-:Y:S02]  /*a570*/  LOP3.LUT R5, R5, 0xc0, RZ, 0xc0, !PT ;  /* 0x000000c005057812 */ /* 0x000fe400078ec0ff */
[----:B------:R-:W-:Y:S02]  /*a580*/  LEA.HI R9, R9, R7, RZ, 0x2 ;  /* 0x0000000709097211 */ /* 0x000fe400078f10ff */
[----:B------:R-:W-:Y:S02]  /*a590*/  SHF.L.U32 R7, R7, 0x3, RZ ;  /* 0x0000000307077819 */ /* 0x000fe400000006ff */
[----:B------:R-:W-:Y:S02]  /*a5a0*/  IADD3 R6, R60, -R6, RZ ;  /* 0x800000063c067210 */ /* 0x000fe40007ffe0ff */
[----:B------:R-:W-:Y:S02]  /*a5b0*/  LOP3.LUT R8, R5, 0x18, R62, 0xf8, !PT ;  /* 0x0000001805087812 */ /* 0x000fe400078ef83e */
[----:B------:R-:W-:-:S02]  /*a5c0*/  SHF.R.U32.HI R10, RZ, 0x3, R5 ;  /* 0x00000003ff0a7819 */ /* 0x000fc40000011605 */
[----:B------:R-:W-:Y:S02]  /*a5d0*/  LOP3.LUT R5, R5, 0x18, R7, 0xf8, !PT ;  /* 0x0000001805057812 */ /* 0x000fe400078ef807 */
[----:B------:R-:W-:Y:S02]  /*a5e0*/  LEA R6, R63, R6, 0x3 ;  /* 0x000000063f067211 */ /* 0x000fe400078e18ff */
[----:B------:R-:W-:Y:S02]  /*a5f0*/  SHF.L.U32 R7, R9, 0xa, RZ ;  /* 0x0000000a09077819 */ /* 0x000fe400000006ff */
[-C--:B------:R-:W-:Y:S02]  /*a600*/  LOP3.LUT R8, R8, R10.reuse, RZ, 0x3c, !PT ;  /* 0x0000000a08087212 */ /* 0x080fe400078e3cff */
[----:B------:R-:W-:Y:S02]  /*a610*/  SHF.L.U32 R6, R6, 0x5, RZ ;  /* 0x0000000506067819 */ /* 0x000fe400000006ff */
[----:B------:R-:W-:-:S02]  /*a620*/  LOP3.LUT R5, R5, R10, RZ, 0x3c, !PT ;  /* 0x0000000a05057212 */ /* 0x000fc400078e3cff */
[----:B------:R-:W-:Y:S02]  /*a630*/  LOP3.LUT R7, R7, 0x7ffff000, RZ, 0xc0, !PT ;  /* 0x7ffff00007077812 */ /* 0x000fe400078ec0ff */
[----:B------:R-:W-:Y:S02]  /*a640*/  IADD3 R8, R6, R8, RZ ;  /* 0x0000000806087210 */ /* 0x000fe40007ffe0ff */
[----:B------:R-:W-:Y:S01]  /*a650*/  IADD3 R5, R5, R7, R6 ;  /* 0x0000000705057210 */ /* 0x000fe20007ffe006 */
[--C-:B------:R-:W-:Y:S01]  /*a660*/  HADD2.F32 R6, -RZ, R44.reuse.H0_H0 ;  /* 0x2000002cff067230 */ /* 0x100fe20000004100 */
[----:B------:R-:W-:Y:S02]  /*a670*/  SHF.L.U32 R38, R8, 0x1, RZ ;  /* 0x0000000108267819 */ /* 0x000fe400000006ff */
[----:B------:R-:W-:Y:S01]  /*a680*/  SHF.L.U32 R36, R5, 0x1, RZ ;  /* 0x0000000105247819 */ /* 0x000fe200000006ff */
[----:B------:R-:W-:Y:S02]  /*a690*/  HADD2.F32 R5, -RZ, R44.H1_H1 ;  /* 0x3000002cff057230 */ /* 0x000fe40000004100 */
[----:B------:R-:W1:Y:S04]  /*a6a0*/  LDS.128 R8, [R38+0x6100] ;  /* 0x0061000026087984 */ /* 0x000e680000000c00 */
[----:B------:R-:W2:Y:S01]  /*a6b0*/  LDS.128 R12, [R36+0x6100] ;  /* 0x00610000240c7984 */ /* 0x000ea20000000c00 */
[----:B-1----:R-:W-:-:S02]  /*a6c0*/  HADD2.F32 R24, -RZ, R8.H0_H0 ;  /* 0x20000008ff187230 */ /* 0x002fc40000004100 */
[----:B------:R-:W-:Y:S02]  /*a6d0*/  HADD2.F32 R23, -RZ, R8.H1_H1 ;  /* 0x30000008ff177230 */ /* 0x000fe40000004100 */
[--C-:B--2---:R-:W-:Y:S02]  /*a6e0*/  HADD2.F32 R7, -RZ, R12.reuse.H0_H0 ;  /* 0x2000000cff077230 */ /* 0x104fe40000004100 */
[--C-:B------:R-:W-:Y:S02]  /*a6f0*/  HADD2.F32 R26, -RZ, R9.reuse.H0_H0 ;  /* 0x20000009ff1a7230 */ /* 0x100fe40000004100 */
[----:B------:R-:W-:Y:S01]  /*a700*/  HADD2.F32 R25, -RZ, R9.H1_H1 ;  /* 0x30000009ff197230 */ /* 0x000fe20000004100 */
[CC--:B------:R-:W-:Y:S01]  /*a710*/  FMUL.FTZ R9, R24.reuse, R6.reuse ;  /* 0x0000000618097220 */ /* 0x0c0fe20000410000 */
[--C-:B------:R-:W-:Y:S01]  /*a720*/  HADD2.F32 R20, -RZ, R15.reuse.H0_H0 ;  /* 0x2000000fff147230 */ /* 0x100fe20000004100 */
[----:B------:R-:W-:Y:S01]  /*a730*/  FMUL.FTZ R39, R7, R6 ;  /* 0x0000000607277220 */ /* 0x000fe20000410000 */
[----:B------:R-:W-:Y:S01]  /*a740*/  HADD2.F32 R19, -RZ, R15.H1_H1 ;  /* 0x3000000fff137230 */ /* 0x000fe20000004100 */
[-C--:B------:R-:W-:Y:S01]  /*a750*/  FMUL.FTZ R6, R23, R5.reuse ;  /* 0x0000000517067220 */ /* 0x080fe20000410000 */
[----:B------:R-:W-:Y:S01]  /*a760*/  HADD2.F32 R12, -RZ, R12.H1_H1 ;  /* 0x3000000cff0c7230 */ /* 0x000fe20000004100 */
[-C--:B------:R-:W-:Y:S01]  /*a770*/  FFMA.FTZ R42, R7, R18.reuse, R9 ;  /* 0x00000012072a7223 */ /* 0x080fe20000010009 */
[----:B------:R-:W-:Y:S01]  /*a780*/  HADD2.F32 R15, -RZ, R57.H0_H0 ;  /* 0x20000039ff0f7230 */ /* 0x000fe20000004100 */
[----:B------:R-:W-:Y:S01]  /*a790*/  FFMA.FTZ R18, R24, R18, -R39 ;  /* 0x0000001218127223 */ /* 0x000fe20000010827 */
[----:B------:R-:W-:Y:S01]  /*a7a0*/  HADD2.F32 R8, -RZ, R45.H0_H0 ;  /* 0x2000002dff087230 */ /* 0x000fe20000004100 */
[C---:B------:R-:W-:Y:S01]  /*a7b0*/  FMUL.FTZ R37, R12.reuse, R5 ;  /* 0x000000050c257220 */ /* 0x040fe20000410000 */
[--C-:B------:R-:W-:Y:S01]  /*a7c0*/  HADD2.F32 R28, -RZ, R10.reuse.H0_H0 ;  /* 0x2000000aff1c7230 */ /* 0x100fe20000004100 */
[-C--:B------:R-:W-:Y:S01]  /*a7d0*/  FFMA.FTZ R41, R12, R15.reuse, R6 ;  /* 0x0000000f0c297223 */ /* 0x080fe20000010006 */
[----:B------:R-:W-:Y:S01]  /*a7e0*/  HADD2.F32 R27, -RZ, R10.H1_H1 ;  /* 0x3000000aff1b7230 */ /* 0x000fe20000004100 */
[----:B------:R-:W-:Y:S01]  /*a7f0*/  FMUL.FTZ R7, R26, R8 ;  /* 0x000000081a077220 */ /* 0x000fe20000410000 */
[----:B------:R-:W-:Y:S01]  /*a800*/  HADD2.F32 R10, -RZ, R13.H0_H0 ;  /* 0x2000000dff0a7230 */ /* 0x000fe20000004100 */
[----:B------:R-:W-:Y:S01]  /*a810*/  FFMA.FTZ R15, R23, R15, -R37 ;  /* 0x0000000f170f7223 */ /* 0x000fe20000010825 */
[----:B------:R-:W-:-:S02]  /*a820*/  HADD2.F32 R6, -RZ, R45.H1_H1 ;  /* 0x3000002dff067230 */ /* 0x000fc40000004100 */
[----:B------:R-:W-:Y:S01]  /*a830*/  HADD2.F32 R5, -RZ, R46.H0_H0 ;  /* 0x2000002eff057230 */ /* 0x000fe20000004100 */
[C---:B------:R-:W-:Y:S01]  /*a840*/  FMUL.FTZ R34, R10.reuse, R8 ;  /* 0x000000080a227220 */ /* 0x040fe20000410000 */
[--C-:B------:R-:W-:Y:S01]  /*a850*/  HADD2.F32 R30, -RZ, R11.reuse.H0_H0 ;  /* 0x2000000bff1e7230 */ /* 0x100fe20000004100 */
[----:B------:R-:W-:Y:S01]  /*a860*/  FFMA.FTZ R40, R10, R17, R7 ;  /* 0x000000110a287223 */ /* 0x000fe20000010007 */
[----:B------:R-:W-:Y:S01]  /*a870*/  HADD2.F32 R29, -RZ, R11.H1_H1 ;  /* 0x3000000bff1d7230 */ /* 0x000fe20000004100 */
[-C--:B------:R-:W-:Y:S01]  /*a880*/  FMUL.FTZ R9, R25, R6.reuse ;  /* 0x0000000619097220 */ /* 0x080fe20000410000 */
[----:B------:R-:W-:Y:S01]  /*a890*/  HADD2.F32 R16, -RZ, R13.H1_H1 ;  /* 0x3000000dff107230 */ /* 0x000fe20000004100 */
[-C--:B------:R-:W-:Y:S01]  /*a8a0*/  FMUL.FTZ R8, R28, R5.reuse ;  /* 0x000000051c087220 */ /* 0x080fe20000410000 */
[----:B------:R-:W-:Y:S02]  /*a8b0*/  HADD2.F32 R12, -RZ, R53.H0_H0 ;  /* 0x20000035ff0c7230 */ /* 0x000fe40000004100 */
[----:B------:R-:W-:Y:S01]  /*a8c0*/  HADD2.F32 R13, -RZ, R14.H0_H0 ;  /* 0x2000000eff0d7230 */ /* 0x000fe20000004100 */
[C---:B------:R-:W-:Y:S01]  /*a8d0*/  FMUL.FTZ R32, R16.reuse, R6 ;  /* 0x0000000610207220 */ /* 0x040fe20000410000 */
[----:B------:R-:W-:Y:S01]  /*a8e0*/  HADD2.F32 R11, -RZ, R56.H0_H0 ;  /* 0x20000038ff0b7230 */ /* 0x000fe20000004100 */
[----:B------:R-:W-:Y:S01]  /*a8f0*/  FFMA.FTZ R35, R16, R12, R9 ;  /* 0x0000000c10237223 */ /* 0x000fe20000010009 */
[----:B------:R-:W-:Y:S01]  /*a900*/  HADD2.F32 R7, -RZ, R46.H1_H1 ;  /* 0x3000002eff077230 */ /* 0x000fe20000004100 */
[C---:B------:R-:W-:Y:S01]  /*a910*/  FMUL.FTZ R22, R13.reuse, R5 ;  /* 0x000000050d167220 */ /* 0x040fe20000410000 */
[----:B------:R-:W-:Y:S01]  /*a920*/  HADD2.F32 R14, -RZ, R14.H1_H1 ;  /* 0x3000000eff0e7230 */ /* 0x000fe20000004100 */
[----:B------:R-:W-:Y:S01]  /*a930*/  FFMA.FTZ R33, R13, R11, R8 ;  /* 0x0000000b0d217223 */ /* 0x000fe20000010008 */
[----:B------:R-:W-:Y:S01]  /*a940*/  HADD2.F32 R9, -RZ, R52.H0_H0 ;  /* 0x20000034ff097230 */ /* 0x000fe20000004100 */
[-C--:B------:R-:W-:Y:S01]  /*a950*/  FMUL.FTZ R8, R27, R7.reuse ;  /* 0x000000071b087220 */ /* 0x080fe20000410000 */
[--C-:B------:R-:W-:Y:S01]  /*a960*/  HADD2.F32 R6, -RZ, R47.reuse.H1_H1 ;  /* 0x3000002fff067230 */ /* 0x100fe20000004100 */
[C---:B------:R-:W-:Y:S01]  /*a970*/  FMUL.FTZ R21, R14.reuse, R7 ;  /* 0x000000070e157220 */ /* 0x040fe20000410000 */
[----:B------:R-:W-:Y:S01]  /*a980*/  HADD2.F32 R5, -RZ, R47.H0_H0 ;  /* 0x2000002fff057230 */ /* 0x000fe20000004100 */
[----:B------:R-:W-:Y:S01]  /*a990*/  FFMA.FTZ R31, R14, R9, R8 ;  /* 0x000000090e1f7223 */ /* 0x000fe20000010008 */
[----:B------:R-:W-:Y:S01]  /*a9a0*/  HADD2.F32 R7, -RZ, R49.H0_H0 ;  /* 0x20000031ff077230 */ /* 0x000fe20000004100 */
[----:B------:R-:W-:Y:S01]  /*a9b0*/  FMUL.FTZ R10, R30, R6 ;  /* 0x000000061e0a7220 */ /* 0x000fe20000410000 */
[----:B------:R-:W-:Y:S01]  /*a9c0*/  HADD2.F32 R8, -RZ, R55.H0_H0 ;  /* 0x20000037ff087230 */ /* 0x000fe20000004100 */
[----:B------:R-:W-:-:S02]  /*a9d0*/  FMUL.FTZ R13, R29, R5 ;  /* 0x000000051d0d7220 */ /* 0x000fc40000410000 */
[----:B------:R-:W-:Y:S02]  /*a9e0*/  FMUL.FTZ R6, R20, R6 ;  /* 0x0000000614067220 */ /* 0x000fe40000410000 */
[C---:B------:R-:W-:Y:S02]  /*a9f0*/  FMUL.FTZ R5, R19.reuse, R5 ;  /* 0x0000000513057220 */ /* 0x040fe40000410000 */
[----:B------:R-:W-:Y:S02]  /*aa00*/  FFMA.FTZ R19, R19, R7, R13 ;  /* 0x0000000713137223 */ /* 0x000fe4000001000d */
[----:B------:R-:W-:Y:S02]  /*aa10*/  FFMA.FTZ R16, R26, R17, -R34 ;  /* 0x000000111a107223 */ /* 0x000fe40000010822 */
[----:B------:R-:W-:Y:S01]  /*aa20*/  FFMA.FTZ R13, R25, R12, -R32 ;  /* 0x0000000c190d7223 */ /* 0x000fe20000010820 */
[----:B------:R-:W-:Y:S01]  /*aa30*/  F2FP.PACK_AB R12, R15, R18 ;  /* 0x000000120f0c723e */ /* 0x000fe200000000ff */
[----:B------:R-:W-:-:S02]  /*aa40*/  FFMA.FTZ R11, R28, R11, -R22 ;  /* 0x0000000b1c0b7223 */ /* 0x000fc40000010816 */
[----:B------:R-:W-:Y:S01]  /*aa50*/  FFMA.FTZ R14, R27, R9, -R21 ;  /* 0x000000091b0e7223 */ /* 0x000fe20000010815 */
[----:B------:R-:W-:Y:S01]  /*aa60*/  F2FP.PACK_AB R13, R13, R16 ;  /* 0x000000100d0d723e */ /* 0x000fe200000000ff */
[----:B------:R-:W-:Y:S01]  /*aa70*/  FFMA.FTZ R6, R30, R8, -R6 ;  /* 0x000000081e067223 */ /* 0x000fe20000010806 */
[----:B------:R-:W-:Y:S01]  /*aa80*/  F2FP.PACK_AB R9, R35, R40 ;  /* 0x000000282309723e */ /* 0x000fe200000000ff */
[----:B------:R-:W-:Y:S01]  /*aa90*/  FFMA.FTZ R5, R29, R7, -R5 ;  /* 0x000000071d057223 */ /* 0x000fe20000010805 */
[----:B------:R-:W-:Y:S01]  /*aaa0*/  F2FP.PACK_AB R14, R14, R11 ;  /* 0x0000000b0e0e723e */ /* 0x000fe200000000ff */
[----:B------:R-:W-:Y:S01]  /*aab0*/  FFMA.FTZ R20, R20, R8, R10 ;  /* 0x0000000814147223 */ /* 0x000fe2000001000a */
[----:B------:R-:W-:Y:S02]  /*aac0*/  F2FP.PACK_AB R8, R41, R42 ;  /* 0x0000002a2908723e */ /* 0x000fe400000000ff */
[----:B------:R-:W-:Y:S02]  /*aad0*/  F2FP.PACK_AB R15, R5, R6 ;  /* 0x00000006050f723e */ /* 0x000fe400000000ff */
[----:B------:R-:W-:-:S02]  /*aae0*/  F2FP.PACK_AB R10, R31, R33 ;  /* 0x000000211f0a723e */ /* 0x000fc400000000ff */
[----:B------:R-:W-:Y:S01]  /*aaf0*/  F2FP.PACK_AB R11, R19, R20 ;  /* 0x00000014130b723e */ /* 0x000fe200000000ff */
[----:B------:R1:W-:Y:S04]  /*ab00*/  STS.128 [R38+0x6100], R12 ;  /* 0x0061000c26007388 */ /* 0x0003e80000000c00 */
[----:B------:R1:W-:Y:S02]  /*ab10*/  STS.128 [R36+0x6100], R8 ;  /* 0x0061000824007388 */ /* 0x0003e40000000c00 */
.L_x_125:
[----:B------:R-:W-:Y:S05]  /*ab20*/  BSYNC B0 ;  /* 0x0000000000007941 */ /* 0x000fea0003800000 */
.L_x_124:
[----:B------:R-:W-:Y:S01]  /*ab30*/  IADD3 R5, R62, 0x10, RZ ;  /* 0x000000103e057810 */ /* 0x000fe20007ffe0ff */
[----:B------:R-:W-:Y:S03]  /*ab40*/  BSSY B0, `(.L_x_126) ;  /* 0x000006c000007945 */ /* 0x000fe60003800000 */
[----:B------:R-:W-:-:S13]  /*ab50*/  ISETP.GE.AND P0, PT, R5, c[0x0][0x27c], PT ;  /* 0x00009f0005007a0c */ /* 0x000fda0003f06270 */
[----:B------:R-:W-:Y:S05]  /*ab60*/  @P0 BRA `(.L_x_127) ;  /* 0x0000069000000947 */ /* 0x000fea0003800000 */
[----:B-1----:R-:W-:Y:S01]  /*ab70*/  SHF.R.S32.HI R9, RZ, 0x1f, R5 ;  /* 0x0000001fff097819 */ /* 0x002fe20000011405 */
[--C-:B------:R-:W-:Y:S01]  /*ab80*/  HADD2.F32 R17, -RZ, R54.reuse.H0_H0 ;  /* 0x20000036ff117230 */ /* 0x100fe20000004100 */
[----:B------:R-:W-:Y:S01]  /*ab90*/  LEA.HI R8, R60, R60, RZ, 0x1 ;  /* 0x0000003c3c087211 */ /* 0x000fe200078f08ff */
[----:B------:R-:W-:Y:S01]  /*aba0*/  HADD2.F32 R19, -RZ, R53.H1_H1 ;  /* 0x30000035ff137230 */ /* 0x000fe20000004100 */
[CC--:B------:R-:W-:Y:S01]  /*abb0*/  LEA.HI R7, R9.reuse, R5.reuse, RZ, 0x3 ;  /* 0x0000000509077211 */ /* 0x0c0fe200078f18ff */
[----:B------:R-:W-:Y:S01]  /*abc0*/  HADD2.F32 R18, -RZ, R54.H1_H1 ;  /* 0x30000036ff127230 */ /* 0x000fe20000004100 */
[----:B------:R-:W-:Y:S02]  /*abd0*/  SHF.L.U32 R10, R64, 0x6, RZ ;  /* 0x00000006400a7819 */ /* 0x000fe400000006ff */
[----:B------:R-:W-:Y:S02]  /*abe0*/  LOP3.LUT R8, R8, 0x7fffffe, RZ, 0xc0, !PT ;  /* 0x07fffffe08087812 */ /* 0x000fe400078ec0ff */
[----:B------:R-:W-:-:S02]  /*abf0*/  LEA.HI R9, R9, R5, RZ, 0x5 ;  /* 0x0000000509097211 */ /* 0x000fc400078f28ff */
[----:B------:R-:W-:Y:S02]  /*ac00*/  MOV R11, c[0x0][0x27c] ;  /* 0x00009f00000b7a02 */ /* 0x000fe40000000f00 */
[----:B------:R-:W-:Y:S02]  /*ac10*/  SHF.R.S32.HI R6, RZ, 0x3, R7 ;  /* 0x00000003ff067819 */ /* 0x000fe40000011407 */
[----:B------:R-:W-:Y:S02]  /*ac20*/  LOP3.LUT R5, R10, 0xc0, RZ, 0xc0, !PT ;  /* 0x000000c00a057812 */ /* 0x000fe400078ec0ff */
[----:B------:R-:W-:Y:S02]  /*ac30*/  IADD3 R8, R60, -R8, RZ ;  /* 0x800000083c087210 */ /* 0x000fe40007ffe0ff */
[----:B------:R-:W-:Y:S02]  /*ac40*/  LEA.HI R6, R11, R6, RZ, 0x1d ;  /* 0x000000060b067211 */ /* 0x000fe400078fe8ff */
[----:B------:R-:W-:-:S02]  /*ac50*/  SHF.L.U32 R9, R9, 0x7, RZ ;  /* 0x0000000709097819 */ /* 0x000fc400000006ff */
[----:B------:R-:W-:Y:S01]  /*ac60*/  LOP3.LUT R10, R5, 0x18, R7, 0xf8, !PT ;  /* 0x00000018050a7812 */ /* 0x000fe200078ef807 */
[----:B------:R-:W-:Y:S01]  /*ac70*/  IMAD R7, R63, 0x8, R8 ;  /* 0x000000083f077824 */ /* 0x000fe200078e0208 */
[----:B------:R-:W-:Y:S02]  /*ac80*/  SHF.R.U32.HI R12, RZ, 0x3, R5 ;  /* 0x00000003ff0c7819 */ /* 0x000fe40000011605 */
[----:B------:R-:W-:Y:S02]  /*ac90*/  LOP3.LUT R11, R9, 0x7ffff000, RZ, 0xc0, !PT ;  /* 0x7ffff000090b7812 */ /* 0x000fe400078ec0ff */
[----:B------:R-:W-:Y:S02]  /*aca0*/  SHF.R.S32.HI R8, RZ, 0x1f, R6 ;  /* 0x0000001fff087819 */ /* 0x000fe40000011406 */
[----:B------:R-:W-:Y:S02]  /*acb0*/  LOP3.LUT R9, R10, R12, RZ, 0x3c, !PT ;  /* 0x0000000c0a097212 */ /* 0x000fe400078e3cff */
[----:B------:R-:W-:-:S02]  /*acc0*/  SHF.L.U32 R10, R7, 0x5, RZ ;  /* 0x00000005070a7819 */ /* 0x000fc400000006ff */
[----:B------:R-:W-:Y:S02]  /*acd0*/  SHF.L.U32 R7, R6, 0x3, RZ ;  /* 0x0000000306077819 */ /* 0x000fe400000006ff */
[----:B------:R-:W-:Y:S02]  /*ace0*/  LEA.HI R6, R8, R6, RZ, 0x2 ;  /* 0x0000000608067211 */ /* 0x000fe400078f10ff */
[----:B------:R-:W-:Y:S02]  /*acf0*/  LOP3.LUT R7, R5, 0x18, R7, 0xf8, !PT ;  /* 0x0000001805077812 */ /* 0x000fe400078ef807 */
[----:B------:R-:W-:Y:S01]  /*ad00*/  IADD3 R8, R9, R11, R10 ;  /* 0x0000000b09087210 */ /* 0x000fe20007ffe00a */
[----:B------:R-:W-:Y:S01]  /*ad10*/  IMAD.SHL.U32 R5, R6, 0x400, RZ ;  /* 0x0000040006057824 */ /* 0x000fe200078e00ff */
[----:B------:R-:W-:Y:S01]  /*ad20*/  LOP3.LUT R7, R7, R12, RZ, 0x3c, !PT ;  /* 0x0000000c07077212 */ /* 0x000fe200078e3cff */
[----:B------:R-:W-:Y:S01]  /*ad30*/  HADD2.F32 R6, -RZ, R48.H0_H0 ;  /* 0x20000030ff067230 */ /* 0x000fe20000004100 */
[----:B------:R-:W-:-:S02]  /*ad40*/  SHF.L.U32 R40, R8, 0x1, RZ ;  /* 0x0000000108287819 */ /* 0x000fc400000006ff */
[----:B------:R-:W-:-:S03]  /*ad50*/  LOP3.LUT R5, R5, 0x7ffff000, RZ, 0xc0, !PT ;  /* 0x7ffff00005057812 */ /* 0x000fc600078ec0ff */
[----:B------:R-:W1:Y:S01]  /*ad60*/  LDS.128 R12, [R40+0x6100] ;  /* 0x00610000280c7984 */ /* 0x000e620000000c00 */
[----:B------:R-:W-:Y:S01]  /*ad70*/  IADD3 R5, R7, R5, R10 ;  /* 0x0000000507057210 */ /* 0x000fe20007ffe00a */
[----:B------:R-:W-:-:S03]  /*ad80*/  HADD2.F32 R7, -RZ, R49.H1_H1 ;  /* 0x30000031ff077230 */ /* 0x000fc60000004100 */
[----:B------:R-:W-:Y:S01]  /*ad90*/  SHF.L.U32 R36, R5, 0x1, RZ ;  /* 0x0000000105247819 */ /* 0x000fe200000006ff */
[----:B------:R-:W-:-:S04]  /*ada0*/  HADD2.F32 R5, -RZ, R48.H1_H1 ;  /* 0x30000030ff057230 */ /* 0x000fc80000004100 */
[----:B------:R-:W2:Y:S01]  /*adb0*/  LDS.128 R8, [R36+0x6100] ;  /* 0x0061000024087984 */ /* 0x000ea20000000c00 */
[--C-:B-1----:R-:W-:Y:S02]  /*adc0*/  HADD2.F32 R24, -RZ, R12.reuse.H0_H0 ;  /* 0x2000000cff187230 */ /* 0x102fe40000004100 */
[----:B------:R-:W-:Y:S02]  /*add0*/  HADD2.F32 R23, -RZ, R12.H1_H1 ;  /* 0x3000000cff177230 */ /* 0x000fe40000004100 */
[--C-:B------:R-:W-:Y:S02]  /*ade0*/  HADD2.F32 R26, -RZ, R13.reuse.H0_H0 ;  /* 0x2000000dff1a7230 */ /* 0x100fe40000004100 */
[----:B------:R-:W-:Y:S02]  /*adf0*/  HADD2.F32 R25, -RZ, R13.H1_H1 ;  /* 0x3000000dff197230 */ /* 0x000fe40000004100 */
[----:B------:R-:W-:Y:S02]  /*ae00*/  HADD2.F32 R28, -RZ, R14.H0_H0 ;  /* 0x2000000eff1c7230 */ /* 0x000fe40000004100 */
[----:B--2---:R-:W-:-:S02]  /*ae10*/  HADD2.F32 R12, -RZ, R8.H0_H0 ;  /* 0x20000008ff0c7230 */ /* 0x004fc40000004100 */
[----:B------:R-:W-:Y:S01]  /*ae20*/  HADD2.F32 R13, -RZ, R8.H1_H1 ;  /* 0x30000008ff0d7230 */ /* 0x000fe20000004100 */
[-C--:B------:R-:W-:Y:S01]  /*ae30*/  FMUL.FTZ R8, R24, R6.reuse ;  /* 0x0000000618087220 */ /* 0x080fe20000410000 */
[----:B------:R-:W-:Y:S01]  /*ae40*/  HADD2.F32 R27, -RZ, R14.H1_H1 ;  /* 0x3000000eff1b7230 */ /* 0x000fe20000004100 */
[C---:B------:R-:W-:Y:S01]  /*ae50*/  FMUL.FTZ R38, R12.reuse, R6 ;  /* 0x000000060c267220 */ /* 0x040fe20000410000 */
[----:B------:R-:W-:Y:S01]  /*ae60*/  HADD2.F32 R14, -RZ, R9.H0_H0 ;  /* 0x20000009ff0e7230 */ /* 0x000fe20000004100 */
[----:B------:R-:W-:Y:S01]  /*ae70*/  FMUL.FTZ R6, R23, R5 ;  /* 0x0000000517067220 */ /* 0x000fe20000410000 */
[--C-:B------:R-:W-:Y:S01]  /*ae80*/  HADD2.F32 R30, -RZ, R15.reuse.H0_H0 ;  /* 0x2000000fff1e7230 */ /* 0x100fe20000004100 */
[----:B------:R-:W-:Y:S01]  /*ae90*/  FFMA.FTZ R42, R12, R19, R8 ;  /* 0x000000130c2a7223 */ /* 0x000fe20000010008 */
[----:B------:R-:W-:Y:S01]  /*aea0*/  HADD2.F32 R29, -RZ, R15.H1_H1 ;  /* 0x3000000fff1d7230 */ /* 0x000fe20000004100 */
[C---:B------:R-:W-:Y:S01]  /*aeb0*/  FFMA.FTZ R41, R13.reuse, R17, R6 ;  /* 0x000000110d297223 */ /* 0x040fe20000010006 */
[--C-:B------:R-:W-:Y:S01]  /*aec0*/  HADD2.F32 R6, -RZ, R50.reuse.H0_H0 ;  /* 0x20000032ff067230 */ /* 0x100fe20000004100 */
[----:B------:R-:W-:Y:S01]  /*aed0*/  FMUL.FTZ R37, R13, R5 ;  /* 0x000000050d257220 */ /* 0x000fe20000410000 */
[----:B------:R-:W-:Y:S01]  /*aee0*/  HADD2.F32 R5, -RZ, R50.H1_H1 ;  /* 0x30000032ff057230 */ /* 0x000fe20000004100 */
[-C--:B------:R-:W-:Y:S01]  /*aef0*/  FMUL.FTZ R8, R26, R7.reuse ;  /* 0x000000071a087220 */ /* 0x080fe20000410000 */
[----:B------:R-:W-:Y:S01]  /*af00*/  HADD2.F32 R16, -RZ, R9.H1_H1 ;  /* 0x30000009ff107230 */ /* 0x000fe20000004100 */
[C---:B------:R-:W-:Y:S01]  /*af10*/  FMUL.FTZ R34, R14.reuse, R7 ;  /* 0x000000070e227220 */ /* 0x040fe20000410000 */
[--C-:B------:R-:W-:Y:S01]  /*af20*/  HADD2.F32 R21, -RZ, R11.reuse.H0_H0 ;  /* 0x2000000bff157230 */ /* 0x100fe20000004100 */
[----:B------:R-:W-:Y:S01]  /*af30*/  FFMA.FTZ R39, R14, R18, R8 ;  /* 0x000000120e277223 */ /* 0x000fe20000010008 */
[----:B------:R-:W-:Y:S01]  /*af40*/  HADD2.F32 R20, -RZ, R11.H1_H1 ;  /* 0x3000000bff147230 */ /* 0x000fe20000004100 */
[-C--:B------:R-:W-:Y:S01]  /*af50*/  FMUL.FTZ R9, R25, R6.reuse ;  /* 0x0000000619097220 */ /* 0x080fe20000410000 */
[----:B------:R-:W-:Y:S01]  /*af60*/  HADD2.F32 R12, -RZ, R55.H1_H1 ;  /* 0x30000037ff0c7230 */ /* 0x000fe20000004100 */
[-C--:B------:R-:W-:Y:S01]  /*af70*/  FMUL.FTZ R8, R28, R5.reuse ;  /* 0x000000051c087220 */ /* 0x080fe20000410000 */
[----:B------:R-:W-:Y:S01]  /*af80*/  HADD2.F32 R15, -RZ, R10.H0_H0 ;  /* 0x2000000aff0f7230 */ /* 0x000fe20000004100 */
[C---:B------:R-:W-:Y:S01]  /*af90*/  FMUL.FTZ R32, R16.reuse, R6 ;  /* 0x0000000610207220 */ /* 0x040fe20000410000 */
[----:B------:R-:W-:Y:S01]  /*afa0*/  HADD2.F32 R11, -RZ, R56.H1_H1 ;  /* 0x30000038ff0b7230 */ /* 0x000fe20000004100 */
[----:B------:R-:W-:Y:S01]  /*afb0*/  FFMA.FTZ R35, R16, R12, R9 ;  /* 0x0000000c10237223 */ /* 0x000fe20000010009 */
[----:B------:R-:W-:Y:S01]  /*afc0*/  HADD2.F32 R7, -RZ, R51.H0_H0 ;  /* 0x20000033ff077230 */ /* 0x000fe20000004100 */
[C---:B------:R-:W-:Y:S01]  /*afd0*/  FMUL.FTZ R22, R15.reuse, R5 ;  /* 0x000000050f167220 */ /* 0x040fe20000410000 */
[----:B------:R-:W-:Y:S01]  /*afe0*/  HADD2.F32 R10, -RZ, R10.H1_H1 ;  /* 0x3000000aff0a7230 */ /* 0x000fe20000004100 */
[----:B------:R-:W-:Y:S01]  /*aff0*/  FFMA.FTZ R33, R15, R11, R8 ;  /* 0x0000000b0f217223 */ /* 0x000fe20000010008 */
[----:B------:R-:W-:Y:S01]  /*b000*/  HADD2.F32 R9, -RZ, R57.H1_H1 ;  /* 0x30000039ff097230 */ /* 0x000fe20000004100 */
[-C--:B------:R-:W-:Y:S01]  /*b010*/  FMUL.FTZ R8, R27, R7.reuse ;  /* 0x000000071b087220 */ /* 0x080fe20000410000 */
[----:B------:R-:W-:Y:S01]  /*b020*/  HADD2.F32 R6, -RZ, R52.H1_H1 ;  /* 0x30000034ff067230 */ /* 0x000fe20000004100 */
[C---:B------:R-:W-:Y:S01]  /*b030*/  FMUL.FTZ R14, R10.reuse, R7 ;  /* 0x000000070a0e7220 */ /* 0x040fe20000410000 */
[----:B------:R-:W-:Y:S01]  /*b040*/  HADD2.F32 R5, -RZ, R51.H1_H1 ;  /* 0x30000033ff057230 */ /* 0x000fe20000004100 */
[----:B------:R-:W-:Y:S01]  /*b050*/  FFMA.FTZ R31, R10, R9, R8 ;  /* 0x000000090a1f7223 */ /* 0x000fe20000010008 */
[----:B------:R-:W-:Y:S01]  /*b060*/  HADD2.F32 R7, -RZ, R58.H1_H1 ;  /* 0x3000003aff077230 */ /* 0x000fe20000004100 */
[----:B------:R-:W-:Y:S01]  /*b070*/  FMUL.FTZ R10, R30, R6 ;  /* 0x000000061e0a7220 */ /* 0x000fe20000410000 */
[----:B------:R-:W-:Y:S01]  /*b080*/  HADD2.F32 R8, -RZ, R59.H1_H1 ;  /* 0x3000003bff087230 */ /* 0x000fe20000004100 */
[----:B------:R-:W-:-:S02]  /*b090*/  FMUL.FTZ R13, R29, R5 ;  /* 0x000000051d0d7220 */ /* 0x000fc40000410000 */
[----:B------:R-:W-:Y:S02]  /*b0a0*/  FMUL.FTZ R6, R21, R6 ;  /* 0x0000000615067220 */ /* 0x000fe40000410000 */
[C---:B------:R-:W-:Y:S02]  /*b0b0*/  FMUL.FTZ R5, R20.reuse, R5 ;  /* 0x0000000514057220 */ /* 0x040fe40000410000 */
[----:B------:R-:W-:Y:S02]  /*b0c0*/  FFMA.FTZ R20, R20, R7, R13 ;  /* 0x0000000714147223 */ /* 0x000fe4000001000d */
[----:B------:R-:W-:Y:S02]  /*b0d0*/  FFMA.FTZ R19, R24, R19, -R38 ;  /* 0x0000001318137223 */ /* 0x000fe40000010826 */
[----:B------:R-:W-:Y:S02]  /*b0e0*/  FFMA.FTZ R15, R23, R17, -R37 ;  /* 0x00000011170f7223 */ /* 0x000fe40000010825 */
[----:B------:R-:W-:-:S02]  /*b0f0*/  FFMA.FTZ R16, R26, R18, -R34 ;  /* 0x000000121a107223 */ /* 0x000fc40000010822 */
[----:B------:R-:W-:Y:S01]  /*b100*/  FFMA.FTZ R13, R25, R12, -R32 ;  /* 0x0000000c190d7223 */ /* 0x000fe20000010820 */
[----:B------:R-:W-:Y:S01]  /*b110*/  F2FP.PACK_AB R12, R15, R19 ;  /* 0x000000130f0c723e */ /* 0x000fe200000000ff */
[----:B------:R-:W-:Y:S02]  /*b120*/  FFMA.FTZ R11, R28, R11, -R22 ;  /* 0x0000000b1c0b7223 */ /* 0x000fe40000010816 */
[----:B------:R-:W-:Y:S01]  /*b130*/  FFMA.FTZ R14, R27, R9, -R14 ;  /* 0x000000091b0e7223 */ /* 0x000fe2000001080e */
[----:B------:R-:W-:Y:S01]  /*b140*/  F2FP.PACK_AB R13, R13, R16 ;  /* 0x000000100d0d723e */ /* 0x000fe200000000ff */
[-C--:B------:R-:W-:Y:S01]  /*b150*/  FFMA.FTZ R6, R30, R8.reuse, -R6 ;  /* 0x000000081e067223 */ /* 0x080fe20000010806 */
[----:B------:R-:W-:Y:S01]  /*b160*/  F2FP.PACK_AB R9, R35, R39 ;  /* 0x000000272309723e */ /* 0x000fe200000000ff */
[----:B------:R-:W-:Y:S01]  /*b170*/  FFMA.FTZ R5, R29, R7, -R5 ;  /* 0x000000071d057223 */ /* 0x000fe20000010805 */
[----:B------:R-:W-:Y:S01]  /*b180*/  F2FP.PACK_AB R14, R14, R11 ;  /* 0x0000000b0e0e723e */ /* 0x000fe200000000ff */
[----:B------:R-:W-:Y:S01]  /*b190*/  FFMA.FTZ R21, R21, R8, R10 ;  /* 0x0000000815157223 */ /* 0x000fe2000001000a */
[----:B------:R-:W-:-:S02]  /*b1a0*/  F2FP.PACK_AB R8, R41, R42 ;  /* 0x0000002a2908723e */ /* 0x000fc400000000ff */
[----:B------:R-:W-:Y:S02]  /*b1b0*/  F2FP.PACK_AB R15, R5, R6 ;  /* 0x00000006050f723e */ /* 0x000fe400000000ff */
[----:B------:R-:W-:Y:S02]  /*b1c0*/  F2FP.PACK_AB R10, R31, R33 ;  /* 0x000000211f0a723e */ /* 0x000fe400000000ff */
[----:B------:R-:W-:Y:S01]  /*b1d0*/  F2FP.PACK_AB R11, R20, R21 ;  /* 0x00000015140b723e */ /* 0x000fe200000000ff */
[----:B------:R1:W-:Y:S04]  /*b1e0*/  STS.128 [R40+0x6100], R12 ;  /* 0x0061000c28007388 */ /* 0x0003e80000000c00 */
[----:B------:R1:W-:Y:S02]  /*b1f0*/  STS.128 [R36+0x6100], R8 ;  /* 0x0061000824007388 */ /* 0x0003e40000000c00 */
.L_x_127:
[----:B------:R-:W-:Y:S05]  /*b200*/  BSYNC B0 ;  /* 0x0000000000007941 */ /* 0x000fea0003800000 */
.L_x_126:
[----:B------:R-:W-:-:S04]  /*b210*/  IADD3 R5, R62, 0x20, RZ ;  /* 0x000000203e057810 */ /* 0x000fc80007ffe0ff */
[----:B------:R-:W-:-:S13]  /*b220*/  ISETP.GE.AND P0, PT, R5, c[0x0][0x27c], PT ;  /* 0x00009f0005007a0c */ /* 0x000fda0003f06270 */
[----:B------:R-:W-:Y:S05]  /*b230*/  @P0 BRA `(.L_x_123) ;  /* 0x0000069000000947 */ /* 0x000fea0003800000 */
[----:B-1----:R-:W-:Y:S01]  /*b240*/  SHF.R.S32.HI R9, RZ, 0x1f, R5 ;  /* 0x0000001fff097819 */ /* 0x002fe20000011405 */
[--C-:B------:R-:W-:Y:S01]  /*b250*/  HADD2.F32 R17, -RZ, R70.reuse.H1_H1 ;  /* 0x30000046ff117230 */ /* 0x100fe20000004100 */
[----:B------:R-:W-:Y:S01]  /*b260*/  LEA.HI R8, R60, R60, RZ, 0x1 ;  /* 0x0000003c3c087211 */ /* 0x000fe200078f08ff */
[----:B------:R-:W-:Y:S01]  /*b270*/  HADD2.F32 R19, -RZ, R70.H0_H0 ;  /* 0x20000046ff137230 */ /* 0x000fe20000004100 */
[CC--:B------:R-:W-:Y:S01]  /*b280*/  LEA.HI R7, R9.reuse, R5.reuse, RZ, 0x3 ;  /* 0x0000000509077211 */ /* 0x0c0fe200078f18ff */
[----:B------:R-:W-:Y:S01]  /*b290*/  HADD2.F32 R18, -RZ, R71.H0_H0 ;  /* 0x20000047ff127230 */ /* 0x000fe20000004100 */
        /* <DEDUP_REMOVED lines=27> */
[----:B------:R-:W-:-:S03]  /*b450*/  HADD2.F32 R7, -RZ, R67.H0_H0 ;  /* 0x20000043ff077230 */ /* 0x000fc60000004100 */
        /* <DEDUP_REMOVED lines=19> */
[----:B------:R-:W-:Y:S01]  /*b590*/  HADD2.F32 R6, -RZ, R67.H1_H1 ;  /* 0x30000043ff067230 */ /* 0x000fe20000004100 */
[----:B------:R-:W-:Y:S01]  /*b5a0*/  FMUL.FTZ R37, R13, R5 ;  /* 0x000000050d257220 */ /* 0x000fe20000410000 */
[----:B------:R-:W-:Y:S01]  /*b5b0*/  HADD2.F32 R5, -RZ, R68.H0_H0 ;  /* 0x20000044ff057230 */ /* 0x000fe20000004100 */
        /* <DEDUP_REMOVED lines=17> */
[----:B------:R-:W-:Y:S01]  /*b6d0*/  HADD2.F32 R9, -RZ, R72.H1_H1 ;  /* 0x30000048ff097230 */ /* 0x000fe20000004100 */
[-C--:B------:R-:W-:Y:S01]  /*b6e0*/  FMUL.FTZ R8, R27, R7.reuse ;  /* 0x000000071b087220 */ /* 0x080fe20000410000 */
[--C-:B------:R-:W-:Y:S01]  /*b6f0*/  HADD2.F32 R6, -RZ, R69.reuse.H1_H1 ;  /* 0x30000045ff067230 */ /* 0x100fe20000004100 */
[C---:B------:R-:W-:Y:S01]  /*b700*/  FMUL.FTZ R14, R10.reuse, R7 ;  /* 0x000000070a0e7220 */ /* 0x040fe20000410000 */
[----:B------:R-:W-:Y:S01]  /*b710*/  HADD2.F32 R5, -RZ, R69.H0_H0 ;  /* 0x20000045ff057230 */ /* 0x000fe20000004100 */
[----:B------:R-:W-:Y:S01]  /*b720*/  FFMA.FTZ R31, R10, R9, R8 ;  /* 0x000000090a1f7223 */ /* 0x000fe20000010008 */
[--C-:B------:R-:W-:Y:S01]  /*b730*/  HADD2.F32 R7, -RZ, R73.reuse.H0_H0 ;  /* 0x20000049ff077230 */ /* 0x100fe20000004100 */
        /* <DEDUP_REMOVED lines=25> */
.L_x_123:
[----:B------:R-:W-:Y:S05]  /*b8d0*/  BSYNC B1 ;  /* 0x0000000000017941 */ /* 0x000fea0003800000 */
.L_x_122:
[----:B------:R-:W-:-:S04]  /*b8e0*/  IADD3 R17, R60, 0x40, RZ ;  /* 0x000000403c117810 */ /* 0x000fc80007ffe0ff */
[----:B------:R-:W-:-:S13]  /*b8f0*/  ISETP.GE.AND P0, PT, R17, R43, PT ;  /* 0x0000002b1100720c */ /* 0x000fda0003f06270 */
[----:B------:R-:W-:Y:S05]  /*b900*/  @P0 BRA `(.L_x_109) ;  /* 0x000014a000000947 */ /* 0x000fea0003800000 */
[----:B------:R-:W-:Y:S01]  /*b910*/  ISETP.GE.AND P0, PT, R62, c[0x0][0x27c], PT ;  /* 0x00009f003e007a0c */ /* 0x000fe20003f06270 */
[----:B------:R-:W-:-:S12]  /*b920*/  BSSY B0, `(.L_x_128) ;  /* 0x0000068000007945 */ /* 0x000fd80003800000 */
[----:B------:R-:W-:Y:S05]  /*b930*/  @P0 BRA `(.L_x_129) ;  /* 0x0000066000000947 */ /* 0x000fea0003800000 */
[----:B------:R-:W-:Y:S01]  /*b940*/  SHF.R.S32.HI R5, RZ, 0x1f, R17 ;  /* 0x0000001fff057819 */ /* 0x000fe20000011411 */
[----:B------:R-:W-:Y:S01]  /*b950*/  HADD2.F32 R18, -RZ, R57.H0_H0 ;  /* 0x20000039ff127230 */ /* 0x000fe20000004100 */
[----:B-1----:R-:W-:Y:S01]  /*b960*/  MOV R9, c[0x0][0x27c] ;  /* 0x00009f0000097a02 */ /* 0x002fe20000000f00 */
[----:B------:R-:W-:Y:S01]  /*b970*/  HADD2.F32 R19, -RZ, R59.H0_H0 ;  /* 0x2000003bff137230 */ /* 0x000fe20000004100 */
[-C--:B------:R-:W-:Y:S02]  /*b980*/  LEA.HI R8, R17, R17.reuse, RZ, 0x1 ;  /* 0x0000001111087211 */ /* 0x080fe400078f08ff */
[----:B------:R-:W-:Y:S02]  /*b990*/  LEA.HI R5, R5, R17, RZ, 0x3 ;  /* 0x0000001105057211 */ /* 0x000fe400078f18ff */
[----:B------:R-:W-:Y:S02]  /*b9a0*/  LEA.HI R9, R9, R61, RZ, 0x1d ;  /* 0x0000003d09097211 */ /* 0x000fe400078fe8ff */
[----:B------:R-:W-:-:S02]  /*b9b0*/  SHF.L.U32 R7, R8, 0x5, RZ ;  /* 0x0000000508077819 */ /* 0x000fc400000006ff */
[----:B------:R-:W-:Y:S02]  /*b9c0*/  LOP3.LUT R8, R8, 0x7fffffe, RZ, 0xc0, !PT ;  /* 0x07fffffe08087812 */ /* 0x000fe400078ec0ff */
[----:B------:R-:W-:Y:S02]  /*b9d0*/  SHF.L.U32 R6, R5, 0x5, RZ ;  /* 0x0000000505067819 */ /* 0x000fe400000006ff */
[----:B------:R-:W-:Y:S02]  /*b9e0*/  SHF.R.S32.HI R10, RZ, 0x1f, R9 ;  /* 0x0000001fff0a7819 */ /* 0x000fe40000011409 */
[----:B------:R-:W-:Y:S02]  /*b9f0*/  LOP3.LUT R5, R7, 0xc0, RZ, 0xc0, !PT ;  /* 0x000000c007057812 */ /* 0x000fe400078ec0ff */
[----:B------:R-:W-:Y:S02]  /*ba00*/  IADD3 R7, R17, -R8, RZ ;  /* 0x8000000811077210 */ /* 0x000fe40007ffe0ff */
[----:B------:R-:W-:-:S02]  /*ba10*/  LOP3.LUT R6, R6, 0xffffff00, RZ, 0xc0, !PT ;  /* 0xffffff0006067812 */ /* 0x000fc400078ec0ff */
[----:B------:R-:W-:Y:S02]  /*ba20*/  LEA.HI R10, R10, R9, RZ, 0x2 ;  /* 0x000000090a0a7211 */ /* 0x000fe400078f10ff */
[----:B------:R-:W-:Y:S02]  /*ba30*/  SHF.L.U32 R9, R9, 0x3, RZ ;  /* 0x0000000309097819 */ /* 0x000fe400000006ff */
[----:B------:R-:W-:Y:S02]  /*ba40*/  LEA R6, R7, R6, 0x5 ;  /* 0x0000000607067211 */ /* 0x000fe400078e28ff */
[C---:B------:R-:W-:Y:S02]  /*ba50*/  LOP3.LUT R8, R5.reuse, 0x18, R62, 0xf8, !PT ;  /* 0x0000001805087812 */ /* 0x040fe400078ef83e */
[----:B------:R-:W-:Y:S02]  /*ba60*/  SHF.R.U32.HI R11, RZ, 0x3, R5 ;  /* 0x00000003ff0b7819 */ /* 0x000fe40000011605 */
[----:B------:R-:W-:-:S02]  /*ba70*/  LOP3.LUT R7, R5, 0x18, R9, 0xf8, !PT ;  /* 0x0000001805077812 */ /* 0x000fc400078ef809 */
[----:B------:R-:W-:Y:S02]  /*ba80*/  SHF.L.U32 R5, R10, 0xa, RZ ;  /* 0x0000000a0a057819 */ /* 0x000fe400000006ff */
[-C--:B------:R-:W-:Y:S02]  /*ba90*/  LOP3.LUT R8, R8, R11.reuse, RZ, 0x3c, !PT ;  /* 0x0000000b08087212 */ /* 0x080fe400078e3cff */
[----:B------:R-:W-:Y:S02]  /*baa0*/  LOP3.LUT R7, R7, R11, RZ, 0x3c, !PT ;  /* 0x0000000b07077212 */ /* 0x000fe400078e3cff */
[----:B------:R-:W-:Y:S02]  /*bab0*/  LOP3.LUT R5, R5, 0x7ffff000, RZ, 0xc0, !PT ;  /* 0x7ffff00005057812 */ /* 0x000fe400078ec0ff */
[----:B------:R-:W-:Y:S02]  /*bac0*/  IADD3 R8, R6, R8, RZ ;  /* 0x0000000806087210 */ /* 0x000fe40007ffe0ff */
[----:B------:R-:W-:Y:S01]  /*bad0*/  IADD3 R5, R7, R5, R6 ;  /* 0x0000000507057210 */ /* 0x000fe20007ffe006 */
[----:B------:R-:W-:Y:S01]  /*bae0*/  HADD2.F32 R6, -RZ, R44.H0_H0 ;  /* 0x2000002cff067230 */ /* 0x000fe20000004100 */
[----:B------:R-:W-:-:S02]  /*baf0*/  SHF.L.U32 R38, R8, 0x1, RZ ;  /* 0x0000000108267819 */ /* 0x000fc400000006ff */
[----:B------:R-:W-:Y:S01]  /*bb00*/  SHF.L.U32 R35, R5, 0x1, RZ ;  /* 0x0000000105237819 */ /* 0x000fe200000006ff */
[----:B------:R-:W-:Y:S02]  /*bb10*/  HADD2.F32 R5, -RZ, R44.H1_H1 ;  /* 0x3000002cff057230 */ /* 0x000fe40000004100 */
[----:B------:R-:W1:Y:S04]  /*bb20*/  LDS.128 R8, [R38+0x6100] ;  /* 0x0061000026087984 */ /* 0x000e680000000c00 */
[----:B------:R-:W2:Y:S01]  /*bb30*/  LDS.128 R12, [R35+0x6100] ;  /* 0x00610000230c7984 */ /* 0x000ea20000000c00 */
[--C-:B-1----:R-:W-:Y:S02]  /*bb40*/  HADD2.F32 R23, -RZ, R8.reuse.H0_H0 ;  /* 0x20000008ff177230 */ /* 0x102fe40000004100 */
[----:B------:R-:W-:-:S02]  /*bb50*/  HADD2.F32 R22, -RZ, R8.H1_H1 ;  /* 0x30000008ff167230 */ /* 0x000fc40000004100 */
[--C-:B--2---:R-:W-:Y:S02]  /*bb60*/  HADD2.F32 R7, -RZ, R12.reuse.H0_H0 ;  /* 0x2000000cff077230 */ /* 0x104fe40000004100 */
[--C-:B------:R-:W-:Y:S02]  /*bb70*/  HADD2.F32 R25, -RZ, R9.reuse.H0_H0 ;  /* 0x20000009ff197230 */ /* 0x100fe40000004100 */
[----:B------:R-:W-:Y:S01]  /*bb80*/  HADD2.F32 R24, -RZ, R9.H1_H1 ;  /* 0x30000009ff187230 */ /* 0x000fe20000004100 */
[C---:B------:R-:W-:Y:S01]  /*bb90*/  FMUL.FTZ R9, R6.reuse, R23 ;  /* 0x0000001706097220 */ /* 0x040fe20000410000 */
[----:B------:R-:W-:Y:S01]  /*bba0*/  HADD2.F32 R12, -RZ, R12.H1_H1 ;  /* 0x3000000cff0c7230 */ /* 0x000fe20000004100 */
[-C--:B------:R-:W-:Y:S01]  /*bbb0*/  FMUL.FTZ R39, R6, R7.reuse ;  /* 0x0000000706277220 */ /* 0x080fe20000410000 */
[----:B------:R-:W-:Y:S01]  /*bbc0*/  HADD2.F32 R8, -RZ, R45.H0_H0 ;  /* 0x2000002dff087230 */ /* 0x000fe20000004100 */
[----:B------:R-:W-:Y:S01]  /*bbd0*/  FMUL.FTZ R6, R5, R22 ;  /* 0x0000001605067220 */ /* 0x000fe20000410000 */
[--C-:B------:R-:W-:Y:S01]  /*bbe0*/  HADD2.F32 R27, -RZ, R10.reuse.H0_H0 ;  /* 0x2000000aff1b7230 */ /* 0x100fe20000004100 */
[----:B------:R-:W-:Y:S01]  /*bbf0*/  FFMA.FTZ R42, R19, R7, R9 ;  /* 0x00000007132a7223 */ /* 0x000fe20000010009 */
[----:B------:R-:W-:Y:S01]  /*bc00*/  HADD2.F32 R26, -RZ, R10.H1_H1 ;  /* 0x3000000aff1a7230 */ /* 0x000fe20000004100 */
[-C--:B------:R-:W-:Y:S01]  /*bc10*/  FFMA.FTZ R41, R18, R12.reuse, R6 ;  /* 0x0000000c12297223 */ /* 0x080fe20000010006 */
[--C-:B------:R-:W-:Y:S01]  /*bc20*/  HADD2.F32 R21, -RZ, R15.reuse.H0_H0 ;  /* 0x2000000fff157230 */ /* 0x100fe20000004100 */
[----:B------:R-:W-:Y:S01]  /*bc30*/  FMUL.FTZ R37, R5, R12 ;  /* 0x0000000c05257220 */ /* 0x000fe20000410000 */
[----:B------:R-:W-:Y:S01]  /*bc40*/  HADD2.F32 R20, -RZ, R15.H1_H1 ;  /* 0x3000000fff147230 */ /* 0x000fe20000004100 */
[----:B------:R-:W-:Y:S01]  /*bc50*/  FMUL.FTZ R7, R8, R25 ;  /* 0x0000001908077220 */ /* 0x000fe20000410000 */
[----:B------:R-:W-:Y:S01]  /*bc60*/  HADD2.F32 R10, -RZ, R13.H0_H0 ;  /* 0x2000000dff0a7230 */ /* 0x000fe20000004100 */
[----:B------:R-:W-:Y:S01]  /*bc70*/  FFMA.FTZ R19, R19, R23, -R39 ;  /* 0x0000001713137223 */ /* 0x000fe20000010827 */
[----:B------:R-:W-:Y:S01]  /*bc80*/  HADD2.F32 R15, -RZ, R58.H0_H0 ;  /* 0x2000003aff0f7230 */ /* 0x000fe20000004100 */
[----:B------:R-:W-:Y:S01]  /*bc90*/  FFMA.FTZ R18, R18, R22, -R37 ;  /* 0x0000001612127223 */ /* 0x000fe20000010825 */
[----:B------:R-:W-:Y:S01]  /*bca0*/  HADD2.F32 R6, -RZ, R45.H1_H1 ;  /* 0x3000002dff067230 */ /* 0x000fe20000004100 */
[-C--:B------:R-:W-:Y:S01]  /*bcb0*/  FMUL.FTZ R34, R8, R10.reuse ;  /* 0x0000000a08227220 */ /* 0x080fe20000410000 */
[----:B------:R-:W-:Y:S01]  /*bcc0*/  HADD2.F32 R5, -RZ, R46.H0_H0 ;  /* 0x2000002eff057230 */ /* 0x000fe20000004100 */
[----:B------:R-:W-:Y:S01]  /*bcd0*/  FFMA.FTZ R40, R15, R10, R7 ;  /* 0x0000000a0f287223 */ /* 0x000fe20000010007 */
[----:B------:R-:W-:Y:S01]  /*bce0*/  HADD2.F32 R16, -RZ, R13.H1_H1 ;  /* 0x3000000dff107230 */ /* 0x000fe20000004100 */
[C---:B------:R-:W-:Y:S01]  /*bcf0*/  FMUL.FTZ R9, R6.reuse, R24 ;  /* 0x0000001806097220 */ /* 0x040fe20000410000 */
[--C-:B------:R-:W-:Y:S01]  /*bd00*/  HADD2.F32 R29, -RZ, R11.reuse.H0_H0 ;  /* 0x2000000bff1d7230 */ /* 0x100fe20000004100 */
[----:B------:R-:W-:Y:S01]  /*bd10*/  FMUL.FTZ R8, R5, R27 ;  /* 0x0000001b05087220 */ /* 0x000fe20000410000 */
[----:B------:R-:W-:Y:S01]  /*bd20*/  HADD2.F32 R28, -RZ, R11.H1_H1 ;  /* 0x3000000bff1c7230 */ /* 0x000fe20000004100 */
[----:B------:R-:W-:Y:S01]  /*bd30*/  FMUL.FTZ R32, R6, R16 ;  /* 0x0000001006207220 */ /* 0x000fe20000410000 */
[----:B------:R-:W-:Y:S01]  /*bd40*/  HADD2.F32 R13, -RZ, R14.H0_H0 ;  /* 0x2000000eff0d7230 */ /* 0x000fe20000004100 */
[----:B------:R-:W-:Y:S01]  /*bd50*/  FFMA.FTZ R15, R15, R25, -R34 ;  /* 0x000000190f0f7223 */ /* 0x000fe20000010822 */
[----:B------:R-:W-:-:S02]  /*bd60*/  HADD2.F32 R12, -RZ, R53.H0_H0 ;  /* 0x20000035ff0c7230 */ /* 0x000fc40000004100 */
[----:B------:R-:W-:Y:S01]  /*bd70*/  HADD2.F32 R11, -RZ, R56.H0_H0 ;  /* 0x20000038ff0b7230 */ /* 0x000fe20000004100 */
[-C--:B------:R-:W-:Y:S01]  /*bd80*/  FMUL.FTZ R30, R5, R13.reuse ;  /* 0x0000000d051e7220 */ /* 0x080fe20000410000 */
[----:B------:R-:W-:Y:S01]  /*bd90*/  HADD2.F32 R7, -RZ, R46.H1_H1 ;  /* 0x3000002eff077230 */ /* 0x000fe20000004100 */
[----:B------:R-:W-:Y:S01]  /*bda0*/  FFMA.FTZ R36, R12, R16, R9 ;  /* 0x000000100c247223 */ /* 0x000fe20000010009 */
[----:B------:R-:W-:Y:S01]  /*bdb0*/  HADD2.F32 R14, -RZ, R14.H1_H1 ;  /* 0x3000000eff0e7230 */ /* 0x000fe20000004100 */
[----:B------:R-:W-:Y:S01]  /*bdc0*/  FFMA.FTZ R33, R11, R13, R8 ;  /* 0x0000000d0b217223 */ /* 0x000fe20000010008 */
[----:B------:R-:W-:Y:S01]  /*bdd0*/  HADD2.F32 R9, -RZ, R52.H0_H0 ;  /* 0x20000034ff097230 */ /* 0x000fe20000004100 */
[C---:B------:R-:W-:Y:S01]  /*bde0*/  FMUL.FTZ R8, R7.reuse, R26 ;  /* 0x0000001a07087220 */ /* 0x040fe20000410000 */
[--C-:B------:R-:W-:Y:S01]  /*bdf0*/  HADD2.F32 R5, -RZ, R47.reuse.H0_H0 ;  /* 0x2000002fff057230 */ /* 0x100fe20000004100 */
[-C--:B------:R-:W-:Y:S01]  /*be00*/  FMUL.FTZ R16, R7, R14.reuse ;  /* 0x0000000e07107220 */ /* 0x080fe20000410000 */
[----:B------:R-:W-:Y:S01]  /*be10*/  HADD2.F32 R6, -RZ, R47.H1_H1 ;  /* 0x3000002fff067230 */ /* 0x000fe20000004100 */
[----:B------:R-:W-:Y:S01]  /*be20*/  FFMA.FTZ R31, R9, R14, R8 ;  /* 0x0000000e091f7223 */ /* 0x000fe20000010008 */
[----:B------:R-:W-:Y:S01]  /*be30*/  HADD2.F32 R7, -RZ, R49.H0_H0 ;  /* 0x20000031ff077230 */ /* 0x000fe20000004100 */
[----:B------:R-:W-:Y:S01]  /*be40*/  FMUL.FTZ R13, R5, R28 ;  /* 0x0000001c050d7220 */ /* 0x000fe20000410000 */
[----:B------:R-:W-:Y:S01]  /*be50*/  HADD2.F32 R8, -RZ, R55.H0_H0 ;  /* 0x20000037ff087230 */ /* 0x000fe20000004100 */
[----:B------:R-:W-:-:S02]  /*be60*/  FMUL.FTZ R10, R6, R29 ;  /* 0x0000001d060a7220 */ /* 0x000fc40000410000 */
[----:B------:R-:W-:Y:S02]  /*be70*/  FMUL.FTZ R6, R6, R21 ;  /* 0x0000001506067220 */ /* 0x000fe40000410000 */
[-C--:B------:R-:W-:Y:S02]  /*be80*/  FMUL.FTZ R5, R5, R20.reuse ;  /* 0x0000001405057220 */ /* 0x080fe40000410000 */
[----:B------:R-:W-:Y:S02]  /*be90*/  FFMA.FTZ R20, R7, R20, R13 ;  /* 0x0000001407147223 */ /* 0x000fe4000001000d */
[----:B------:R-:W-:Y:S01]  /*bea0*/  FFMA.FTZ R13, R12, R24, -R32 ;  /* 0x000000180c0d7223 */ /* 0x000fe20000010820 */
[----:B------:R-:W-:Y:S01]  /*beb0*/  F2FP.PACK_AB R12, R18, R19 ;  /* 0x00000013120c723e */ /* 0x000fe200000000ff */
[----:B------:R-:W-:Y:S02]  /*bec0*/  FFMA.FTZ R11, R11, R27, -R30 ;  /* 0x0000001b0b0b7223 */ /* 0x000fe4000001081e */
[----:B------:R-:W-:Y:S01]  /*bed0*/  FFMA.FTZ R14, R9, R26, -R16 ;  /* 0x0000001a090e7223 */ /* 0x000fe20000010810 */
[----:B------:R-:W-:Y:S01]  /*bee0*/  F2FP.PACK_AB R13, R13, R15 ;  /* 0x0000000f0d0d723e */ /* 0x000fe200000000ff */
[----:B------:R-:W-:Y:S01]  /*bef0*/  FFMA.FTZ R6, R8, R29, -R6 ;  /* 0x0000001d08067223 */ /* 0x000fe20000010806 */
        /* <DEDUP_REMOVED lines=10> */
.L_x_129:
[----:B------:R-:W-:Y:S05]  /*bfa0*/  BSYNC B0 ;  /* 0x0000000000007941 */ /* 0x000fea0003800000 */
.L_x_128:
[----:B------:R-:W-:Y:S01]  /*bfb0*/  IADD3 R5, R62, 0x10, RZ ;  /* 0x000000103e057810 */ /* 0x000fe20007ffe0ff */
[----:B------:R-:W-:Y:S03]  /*bfc0*/  BSSY B0, `(.L_x_130) ;  /* 0x000006f000007945 */ /* 0x000fe60003800000 */
[----:B------:R-:W-:-:S13]  /*bfd0*/  ISETP.GE.AND P0, PT, R5, c[0x0][0x27c], PT ;  /* 0x00009f0005007a0c */ /* 0x000fda0003f06270 */
[----:B------:R-:W-:Y:S05]  /*bfe0*/  @P0 BRA `(.L_x_131) ;  /* 0x000006c000000947 */ /* 0x000fea0003800000 */
[----:B------:R-:W-:Y:S01]  /*bff0*/  SHF.R.S32.HI R6, RZ, 0x1f, R5 ;  /* 0x0000001fff067819 */ /* 0x000fe20000011405 */
[--C-:B------:R-:W-:Y:S01]  /*c000*/  HADD2.F32 R19, -RZ, R54.reuse.H0_H0 ;  /* 0x20000036ff137230 */ /* 0x100fe20000004100 */
[----:B-1----:R-:W-:Y:S01]  /*c010*/  SHF.R.S32.HI R8, RZ, 0x1f, R17 ;  /* 0x0000001fff087819 */ /* 0x002fe20000011411 */
[----:B------:R-:W-:Y:S01]  /*c020*/  HADD2.F32 R20, -RZ, R53.H1_H1 ;  /* 0x30000035ff147230 */ /* 0x000fe20000004100 */
[----:B------:R-:W-:Y:S01]  /*c030*/  LEA.HI R10, R17, R17, RZ, 0x1 ;  /* 0x00000011110a7211 */ /* 0x000fe200078f08ff */
[----:B------:R-:W-:Y:S01]  /*c040*/  HADD2.F32 R18, -RZ, R54.H1_H1 ;  /* 0x30000036ff127230 */ /* 0x000fe20000004100 */
[CC--:B------:R-:W-:Y:S02]  /*c050*/  LEA.HI R7, R6.reuse, R5.reuse, RZ, 0x3 ;  /* 0x0000000506077211 */ /* 0x0c0fe400078f18ff */
[----:B------:R-:W-:Y:S01]  /*c060*/  LEA.HI R11, R6, R5, RZ, 0x5 ;  /* 0x00000005060b7211 */ /* 0x000fe200078f28ff */
[----:B------:R-:W-:Y:S01]  /*c070*/  IMAD.SHL.U32 R9, R10, 0x20, RZ ;  /* 0x000000200a097824 */ /* 0x000fe200078e00ff */
[----:B------:R-:W-:-:S02]  /*c080*/  LEA.HI R5, R8, R17, RZ, 0x3 ;  /* 0x0000001108057211 */ /* 0x000fc400078f18ff */
[----:B------:R-:W-:Y:S02]  /*c090*/  MOV R12, c[0x0][0x27c] ;  /* 0x00009f00000c7a02 */ /* 0x000fe40000000f00 */
[----:B------:R-:W-:Y:S02]  /*c0a0*/  SHF.R.S32.HI R6, RZ, 0x3, R7 ;  /* 0x00000003ff067819 */ /* 0x000fe40000011407 */
[----:B------:R-:W-:Y:S02]  /*c0b0*/  LOP3.LUT R10, R10, 0x7fffffe, RZ, 0xc0, !PT ;  /* 0x07fffffe0a0a7812 */ /* 0x000fe400078ec0ff */
[----:B------:R-:W-:Y:S02]  /*c0c0*/  SHF.L.U32 R8, R5, 0x5, RZ ;  /* 0x0000000505087819 */ /* 0x000fe400000006ff */
[----:B------:R-:W-:Y:S01]  /*c0d0*/  LOP3.LUT R5, R9, 0xc0, RZ, 0xc0, !PT ;  /* 0x000000c009057812 */ /* 0x000fe200078ec0ff */
[----:B------:R-:W-:Y:S01]  /*c0e0*/  IMAD.IADD R10, R17, 0x1, -R10 ;  /* 0x00000001110a7824 */ /* 0x000fe200078e0a0a */
[----:B------:R-:W-:-:S02]  /*c0f0*/  LEA.HI R6, R12, R6, RZ, 0x1d ;  /* 0x000000060c067211 */ /* 0x000fc400078fe8ff */
[----:B------:R-:W-:Y:S02]  /*c100*/  LOP3.LUT R8, R8, 0xffffff00, RZ, 0xc0, !PT ;  /* 0xffffff0008087812 */ /* 0x000fe400078ec0ff */
[----:B------:R-:W-:Y:S02]  /*c110*/  SHF.L.U32 R9, R11, 0x7, RZ ;  /* 0x000000070b097819 */ /* 0x000fe400000006ff */
[----:B------:R-:W-:Y:S01]  /*c120*/  LOP3.LUT R11, R5, 0x18, R7, 0xf8, !PT ;  /* 0x00000018050b7812 */ /* 0x000fe200078ef807 */
[----:B------:R-:W-:Y:S01]  /*c130*/  IMAD R16, R10, 0x20, R8 ;  /* 0x000000200a107824 */ /* 0x000fe200078e0208 */
[----:B------:R-:W-:Y:S02]  /*c140*/  SHF.R.S32.HI R7, RZ, 0x1f, R6 ;  /* 0x0000001fff077819 */ /* 0x000fe40000011406 */
[----:B------:R-:W-:Y:S02]  /*c150*/  SHF.L.U32 R10, R6, 0x3, RZ ;  /* 0x00000003060a7819 */ /* 0x000fe400000006ff */
[----:B------:R-:W-:-:S02]  /*c160*/  LEA.HI R6, R7, R6, RZ, 0x2 ;  /* 0x0000000607067211 */ /* 0x000fc400078f10ff */
[----:B------:R-:W-:Y:S02]  /*c170*/  SHF.R.U32.HI R12, RZ, 0x3, R5 ;  /* 0x00000003ff0c7819 */ /* 0x000fe40000011605 */
[----:B------:R-:W-:Y:S01]  /*c180*/  LOP3.LUT R7, R5, 0x18, R10, 0xf8, !PT ;  /* 0x0000001805077812 */ /* 0x000fe200078ef80a */
[----:B------:R-:W-:Y:S01]  /*c190*/  IMAD.SHL.U32 R5, R6, 0x400, RZ ;  /* 0x0000040006057824 */ /* 0x000fe200078e00ff */
[----:B------:R-:W-:Y:S01]  /*c1a0*/  LOP3.LUT R8, R9, 0x7ffff000, RZ, 0xc0, !PT ;  /* 0x7ffff00009087812 */ /* 0x000fe200078ec0ff */
[----:B------:R-:W-:Y:S01]  /*c1b0*/  HADD2.F32 R6, -RZ, R48.H0_H0 ;  /* 0x20000030ff067230 */ /* 0x000fe20000004100 */
[-C--:B------:R-:W-:Y:S02]  /*c1c0*/  LOP3.LUT R9, R11, R12.reuse, RZ, 0x3c, !PT ;  /* 0x0000000c0b097212 */ /* 0x080fe400078e3cff */
[----:B------:R-:W-:Y:S02]  /*c1d0*/  LOP3.LUT R7, R7, R12, RZ, 0x3c, !PT ;  /* 0x0000000c07077212 */ /* 0x000fe400078e3cff */
[----:B------:R-:W-:-:S02]  /*c1e0*/  LOP3.LUT R5, R5, 0x7ffff000, RZ, 0xc0, !PT ;  /* 0x7ffff00005057812 */ /* 0x000fc400078ec0ff */
[----:B------:R-:W-:Y:S02]  /*c1f0*/  IADD3 R8, R9, R16, R8 ;  /* 0x0000001009087210 */ /* 0x000fe40007ffe008 */
[----:B------:R-:W-:Y:S01]  /*c200*/  IADD3 R5, R7, R5, R16 ;  /* 0x0000000507057210 */ /* 0x000fe20007ffe010 */
[----:B------:R-:W-:Y:S01]  /*c210*/  HADD2.F32 R7, -RZ, R49.H1_H1 ;  /* 0x30000031ff077230 */ /* 0x000fe20000004100 */
        /* <DEDUP_REMOVED lines=10> */
[C---:B------:R-:W-:Y:S01]  /*c2c0*/  FMUL.FTZ R37, R6.reuse, R12 ;  /* 0x0000000c06257220 */ /* 0x040fe20000410000 */
[----:B------:R-:W-:Y:S01]  /*c2d0*/  HADD2.F32 R13, -RZ, R8.H1_H1 ;  /* 0x30000008ff0d7230 */ /* 0x000fe20000004100 */
[----:B------:R-:W-:Y:S01]  /*c2e0*/  FMUL.FTZ R8, R6, R24 ;  /* 0x0000001806087220 */ /* 0x000fe20000410000 */
[--C-:B------:R-:W-:Y:S01]  /*c2f0*/  HADD2.F32 R28, -RZ, R14.reuse.H0_H0 ;  /* 0x2000000eff1c7230 */ /* 0x100fe20000004100 */
[----:B------:R-:W-:Y:S01]  /*c300*/  FMUL.FTZ R6, R5, R23 ;  /* 0x0000001705067220 */ /* 0x000fe20000410000 */
[----:B------:R-:W-:Y:S01]  /*c310*/  HADD2.F32 R27, -RZ, R14.H1_H1 ;  /* 0x3000000eff1b7230 */ /* 0x000fe20000004100 */
[----:B------:R-:W-:Y:S01]  /*c320*/  FFMA.FTZ R41, R20, R12, R8 ;  /* 0x0000000c14297223 */ /* 0x000fe20000010008 */
[----:B------:R-:W-:Y:S01]  /*c330*/  HADD2.F32 R14, -RZ, R9.H0_H0 ;  /* 0x20000009ff0e7230 */ /* 0x000fe20000004100 */
[-C--:B------:R-:W-:Y:S01]  /*c340*/  FFMA.FTZ R40, R19, R13.reuse, R6 ;  /* 0x0000000d13287223 */ /* 0x080fe20000010006 */
[--C-:B------:R-:W-:Y:S01]  /*c350*/  HADD2.F32 R6, -RZ, R50.reuse.H0_H0 ;  /* 0x20000032ff067230 */ /* 0x100fe20000004100 */
[----:B------:R-:W-:Y:S01]  /*c360*/  FMUL.FTZ R36, R5, R13 ;  /* 0x0000000d05247220 */ /* 0x000fe20000410000 */
[----:B------:R-:W-:Y:S01]  /*c370*/  HADD2.F32 R5, -RZ, R50.H1_H1 ;  /* 0x30000032ff057230 */ /* 0x000fe20000004100 */
[C---:B------:R-:W-:Y:S01]  /*c380*/  FMUL.FTZ R8, R7.reuse, R26 ;  /* 0x0000001a07087220 */ /* 0x040fe20000410000 */
[--C-:B------:R-:W-:Y:S01]  /*c390*/  HADD2.F32 R30, -RZ, R15.reuse.H0_H0 ;  /* 0x2000000fff1e7230 */ /* 0x100fe20000004100 */
[-C--:B------:R-:W-:Y:S01]  /*c3a0*/  FMUL.FTZ R33, R7, R14.reuse ;  /* 0x0000000e07217220 */ /* 0x080fe20000410000 */
[----:B------:R-:W-:Y:S01]  /*c3b0*/  HADD2.F32 R29, -RZ, R15.H1_H1 ;  /* 0x3000000fff1d7230 */ /* 0x000fe20000004100 */
[----:B------:R-:W-:Y:S01]  /*c3c0*/  FFMA.FTZ R38, R18, R14, R8 ;  /* 0x0000000e12267223 */ /* 0x000fe20000010008 */
[----:B------:R-:W-:Y:S01]  /*c3d0*/  HADD2.F32 R16, -RZ, R9.H1_H1 ;  /* 0x30000009ff107230 */ /* 0x000fe20000004100 */
[C---:B------:R-:W-:Y:S01]  /*c3e0*/  FMUL.FTZ R9, R6.reuse, R25 ;  /* 0x0000001906097220 */ /* 0x040fe20000410000 */
[--C-:B------:R-:W-:Y:S01]  /*c3f0*/  HADD2.F32 R22, -RZ, R11.reuse.H0_H0 ;  /* 0x2000000bff167230 */ /* 0x100fe20000004100 */
[----:B------:R-:W-:Y:S01]  /*c400*/  FMUL.FTZ R8, R5, R28 ;  /* 0x0000001c05087220 */ /* 0x000fe20000410000 */
[----:B------:R-:W-:Y:S01]  /*c410*/  HADD2.F32 R21, -RZ, R11.H1_H1 ;  /* 0x3000000bff157230 */ /* 0x000fe20000004100 */
[----:B------:R-:W-:Y:S01]  /*c420*/  FMUL.FTZ R31, R6, R16 ;  /* 0x00000010061f7220 */ /* 0x000fe20000410000 */
[----:B------:R-:W-:Y:S01]  /*c430*/  HADD2.F32 R12, -RZ, R55.H1_H1 ;  /* 0x30000037ff0c7230 */ /* 0x000fe20000004100 */
[----:B------:R-:W-:Y:S01]  /*c440*/  FFMA.FTZ R20, R20, R24, -R37 ;  /* 0x0000001814147223 */ /* 0x000fe20000010825 */
[----:B------:R-:W-:Y:S01]  /*c450*/  HADD2.F32 R15, -RZ, R10.H0_H0 ;  /* 0x2000000aff0f7230 */ /* 0x000fe20000004100 */
[----:B------:R-:W-:Y:S01]  /*c460*/  FFMA.FTZ R19, R19, R23, -R36 ;  /* 0x0000001713137223 */ /* 0x000fe20000010824 */
[----:B------:R-:W-:Y:S01]  /*c470*/  HADD2.F32 R11, -RZ, R56.H1_H1 ;  /* 0x30000038ff0b7230 */ /* 0x000fe20000004100 */
[----:B------:R-:W-:Y:S01]  /*c480*/  FFMA.FTZ R35, R12, R16, R9 ;  /* 0x000000100c237223 */ /* 0x000fe20000010009 */
[----:B------:R-:W-:Y:S01]  /*c490*/  HADD2.F32 R7, -RZ, R51.H0_H0 ;  /* 0x20000033ff077230 */ /* 0x000fe20000004100 */
[-C--:B------:R-:W-:Y:S01]  /*c4a0*/  FMUL.FTZ R16, R5, R15.reuse ;  /* 0x0000000f05107220 */ /* 0x080fe20000410000 */
[----:B------:R-:W-:Y:S01]  /*c4b0*/  HADD2.F32 R10, -RZ, R10.H1_H1 ;  /* 0x3000000aff0a7230 */ /* 0x000fe20000004100 */
[----:B------:R-:W-:Y:S01]  /*c4c0*/  FFMA.FTZ R32, R11, R15, R8 ;  /* 0x0000000f0b207223 */ /* 0x000fe20000010008 */
[----:B------:R-:W-:Y:S01]  /*c4d0*/  HADD2.F32 R9, -RZ, R57.H1_H1 ;  /* 0x30000039ff097230 */ /* 0x000fe20000004100 */
[C---:B------:R-:W-:Y:S01]  /*c4e0*/  FMUL.FTZ R8, R7.reuse, R27 ;  /* 0x0000001b07087220 */ /* 0x040fe20000410000 */
[----:B------:R-:W-:Y:S01]  /*c4f0*/  HADD2.F32 R6, -RZ, R52.H1_H1 ;  /* 0x30000034ff067230 */ /* 0x000fe20000004100 */
[-C--:B------:R-:W-:Y:S01]  /*c500*/  FMUL.FTZ R14, R7, R10.reuse ;  /* 0x0000000a070e7220 */ /* 0x080fe20000410000 */
[----:B------:R-:W-:Y:S01]  /*c510*/  HADD2.F32 R5, -RZ, R51.H1_H1 ;  /* 0x30000033ff057230 */ /* 0x000fe20000004100 */
[----:B------:R-:W-:Y:S01]  /*c520*/  FFMA.FTZ R15, R9, R10, R8 ;  /* 0x0000000a090f7223 */ /* 0x000fe20000010008 */
[----:B------:R-:W-:Y:S01]  /*c530*/  HADD2.F32 R7, -RZ, R58.H1_H1 ;  /* 0x3000003aff077230 */ /* 0x000fe20000004100 */
[----:B------:R-:W-:Y:S01]  /*c540*/  FMUL.FTZ R10, R6, R30 ;  /* 0x0000001e060a7220 */ /* 0x000fe20000410000 */
[----:B------:R-:W-:Y:S01]  /*c550*/  HADD2.F32 R8, -RZ, R59.H1_H1 ;  /* 0x3000003bff087230 */ /* 0x000fe20000004100 */
[----:B------:R-:W-:-:S02]  /*c560*/  FMUL.FTZ R13, R5, R29 ;  /* 0x0000001d050d7220 */ /* 0x000fc40000410000 */
[----:B------:R-:W-:Y:S02]  /*c570*/  FMUL.FTZ R6, R6, R22 ;  /* 0x0000001606067220 */ /* 0x000fe40000410000 */
[-C--:B------:R-:W-:Y:S02]  /*c580*/  FMUL.FTZ R5, R5, R21.reuse ;  /* 0x0000001505057220 */ /* 0x080fe40000410000 */
        /* <DEDUP_REMOVED lines=18> */
.L_x_131:
[----:B------:R-:W-:Y:S05]  /*c6b0*/  BSYNC B0 ;  /* 0x0000000000007941 */ /* 0x000fea0003800000 */
.L_x_130:
[----:B------:R-:W-:-:S04]  /*c6c0*/  IADD3 R5, R62, 0x20, RZ ;  /* 0x000000203e057810 */ /* 0x000fc80007ffe0ff */
[----:B------:R-:W-:-:S13]  /*c6d0*/  ISETP.GE.AND P0, PT, R5, c[0x0][0x27c], PT ;  /* 0x00009f0005007a0c */ /* 0x000fda0003f06270 */
[----:B------:R-:W-:Y:S05]  /*c6e0*/  @P0 BRA `(.L_x_109) ;  /* 0x000006c000000947 */ /* 0x000fea0003800000 */
[----:B------:R-:W-:Y:S01]  /*c6f0*/  SHF.R.S32.HI R6, RZ, 0x1f, R5 ;  /* 0x0000001fff067819 */ /* 0x000fe20000011405 */
[--C-:B------:R-:W-:Y:S01]  /*c700*/  HADD2.F32 R18, -RZ, R70.reuse.H1_H1 ;  /* 0x30000046ff127230 */ /* 0x100fe20000004100 */
[----:B------:R-:W-:Y:S01]  /*c710*/  SHF.R.S32.HI R7, RZ, 0x1f, R17 ;  /* 0x0000001fff077819 */ /* 0x000fe20000011411 */
[----:B------:R-:W-:Y:S01]  /*c720*/  HADD2.F32 R19, -RZ, R70.H0_H0 ;  /* 0x20000046ff137230 */ /* 0x000fe20000004100 */
[----:B-1----:R-:W-:Y:S02]  /*c730*/  LEA.HI R9, R17, R17, RZ, 0x1 ;  /* 0x0000001111097211 */ /* 0x002fe400078f08ff */
[CC--:B------:R-:W-:Y:S02]  /*c740*/  LEA.HI R8, R6.reuse, R5.reuse, RZ, 0x3 ;  /* 0x0000000506087211 */ /* 0x0c0fe400078f18ff */
[----:B------:R-:W-:Y:S02]  /*c750*/  LEA.HI R11, R6, R5, RZ, 0x5 ;  /* 0x00000005060b7211 */ /* 0x000fe400078f28ff */
[----:B------:R-:W-:Y:S01]  /*c760*/  LEA.HI R5, R7, R17, RZ, 0x3 ;  /* 0x0000001107057211 */ /* 0x000fe200078f18ff */
[C---:B------:R-:W-:Y:S01]  /*c770*/  IMAD.SHL.U32 R7, R9.reuse, 0x20, RZ ;  /* 0x0000002009077824 */ /* 0x040fe200078e00ff */
[----:B------:R-:W-:-:S02]  /*c780*/  LOP3.LUT R6, R9, 0x7fffffe, RZ, 0xc0, !PT ;  /* 0x07fffffe09067812 */ /* 0x000fc400078ec0ff */
[----:B------:R-:W-:Y:S02]  /*c790*/  SHF.L.U32 R9, R5, 0x5, RZ ;  /* 0x0000000505097819 */ /* 0x000fe400000006ff */
[----:B------:R-:W-:Y:S01]  /*c7a0*/  MOV R13, c[0x0][0x27c] ;  /* 0x00009f00000d7a02 */ /* 0x000fe20000000f00 */
[----:B------:R-:W-:Y:S01]  /*c7b0*/  IMAD.IADD R12, R17, 0x1, -R6 ;  /* 0x00000001110c7824 */ /* 0x000fe200078e0a06 */
[----:B------:R-:W-:Y:S01]  /*c7c0*/  SHF.R.S32.HI R10, RZ, 0x3, R8 ;  /* 0x00000003ff0a7819 */ /* 0x000fe20000011408 */
[----:B------:R-:W-:Y:S01]  /*c7d0*/  HADD2.F32 R17, -RZ, R71.H0_H0 ;  /* 0x20000047ff117230 */ /* 0x000fe20000004100 */
[----:B------:R-:W-:Y:S02]  /*c7e0*/  LOP3.LUT R5, R7, 0xc0, RZ, 0xc0, !PT ;  /* 0x000000c007057812 */ /* 0x000fe400078ec0ff */
[----:B------:R-:W-:Y:S02]  /*c7f0*/  LOP3.LUT R7, R9, 0xffffff00, RZ, 0xc0, !PT ;  /* 0xffffff0009077812 */ /* 0x000fe400078ec0ff */
[----:B------:R-:W-:-:S02]  /*c800*/  LEA.HI R6, R13, R10, RZ, 0x1d ;  /* 0x0000000a0d067211 */ /* 0x000fc400078fe8ff */
[----:B------:R-:W-:Y:S01]  /*c810*/  SHF.L.U32 R9, R11, 0x7, RZ ;  /* 0x000000070b097819 */ /* 0x000fe200000006ff */
[----:B------:R-:W-:Y:S01]  /*c820*/  IMAD R11, R12, 0x20, R7 ;  /* 0x000000200c0b7824 */ /* 0x000fe200078e0207 */
[----:B------:R-:W-:Y:S02]  /*c830*/  SHF.R.S32.HI R7, RZ, 0x1f, R6 ;  /* 0x0000001fff077819 */ /* 0x000fe40000011406 */
[----:B------:R-:W-:Y:S02]  /*c840*/  LOP3.LUT R10, R9, 0x7ffff000, RZ, 0xc0, !PT ;  /* 0x7ffff000090a7812 */ /* 0x000fe400078ec0ff */
[----:B------:R-:W-:Y:S02]  /*c850*/  SHF.L.U32 R9, R6, 0x3, RZ ;  /* 0x0000000306097819 */ /* 0x000fe400000006ff */
[----:B------:R-:W-:Y:S02]  /*c860*/  LEA.HI R6, R7, R6, RZ, 0x2 ;  /* 0x0000000607067211 */ /* 0x000fe400078f10ff */
[----:B------:R-:W-:-:S02]  /*c870*/  LOP3.LUT R8, R5, 0x18, R8, 0xf8, !PT ;  /* 0x0000001805087812 */ /* 0x000fc400078ef808 */
[----:B------:R-:W-:Y:S02]  /*c880*/  SHF.R.U32.HI R13, RZ, 0x3, R5 ;  /* 0x00000003ff0d7819 */ /* 0x000fe40000011605 */
[----:B------:R-:W-:Y:S01]  /*c890*/  LOP3.LUT R7, R5, 0x18, R9, 0xf8, !PT ;  /* 0x0000001805077812 */ /* 0x000fe200078ef809 */
[----:B------:R-:W-:Y:S01]  /*c8a0*/  IMAD.SHL.U32 R5, R6, 0x400, RZ ;  /* 0x0000040006057824 */ /* 0x000fe200078e00ff */
[-C--:B------:R-:W-:Y:S01]  /*c8b0*/  LOP3.LUT R8, R8, R13.reuse, RZ, 0x3c, !PT ;  /* 0x0000000d08087212 */ /* 0x080fe200078e3cff */
[----:B------:R-:W-:Y:S01]  /*c8c0*/  HADD2.F32 R6, -RZ, R66.H0_H0 ;  /* 0x20000042ff067230 */ /* 0x000fe20000004100 */
[----:B------:R-:W-:Y:S02]  /*c8d0*/  LOP3.LUT R7, R7, R13, RZ, 0x3c, !PT ;  /* 0x0000000d07077212 */ /* 0x000fe400078e3cff */
[----:B------:R-:W-:Y:S02]  /*c8e0*/  LOP3.LUT R5, R5, 0x7ffff000, RZ, 0xc0, !PT ;  /* 0x7ffff00005057812 */ /* 0x000fe400078ec0ff */
[----:B------:R-:W-:-:S02]  /*c8f0*/  IADD3 R8, R8, R11, R10 ;  /* 0x0000000b08087210 */ /* 0x000fc40007ffe00a */
[----:B------:R-:W-:Y:S01]  /*c900*/  IADD3 R5, R7, R5, R11 ;  /* 0x0000000507057210 */ /* 0x000fe20007ffe00b */
[----:B------:R-:W-:Y:S01]  /*c910*/  HADD2.F32 R7, -RZ, R67.H0_H0 ;  /* 0x20000043ff077230 */ /* 0x000fe20000004100 */
        /* <DEDUP_REMOVED lines=19> */
[----:B------:R-:W-:Y:S01]  /*ca50*/  HADD2.F32 R6, -RZ, R67.H1_H1 ;  /* 0x30000043ff067230 */ /* 0x000fe20000004100 */
[----:B------:R-:W-:Y:S01]  /*ca60*/  FMUL.FTZ R35, R5, R13 ;  /* 0x0000000d05237220 */ /* 0x000fe20000410000 */
[----:B------:R-:W-:Y:S01]  /*ca70*/  HADD2.F32 R5, -RZ, R68.H0_H0 ;  /* 0x20000044ff057230 */ /* 0x000fe20000004100 */
        /* <DEDUP_REMOVED lines=15> */
[----:B------:R-:W-:Y:S01]  /*cb70*/  HADD2.F32 R11, -RZ, R72.H0_H0 ;  /* 0x20000048ff0b7230 */ /* 0x000fe20000004100 */
[----:B------:R-:W-:Y:S01]  /*cb80*/  FFMA.FTZ R33, R12, R16, R9 ;  /* 0x000000100c217223 */ /* 0x000fe20000010009 */
[----:B------:R-:W-:Y:S01]  /*cb90*/  HADD2.F32 R7, -RZ, R68.H1_H1 ;  /* 0x30000044ff077230 */ /* 0x000fe20000004100 */
[-C--:B------:R-:W-:Y:S01]  /*cba0*/  FMUL.FTZ R16, R5, R15.reuse ;  /* 0x0000000f05107220 */ /* 0x080fe20000410000 */
[----:B------:R-:W-:Y:S01]  /*cbb0*/  HADD2.F32 R10, -RZ, R10.H1_H1 ;  /* 0x3000000aff0a7230 */ /* 0x000fe20000004100 */
[----:B------:R-:W-:Y:S01]  /*cbc0*/  FFMA.FTZ R31, R11, R15, R8 ;  /* 0x0000000f0b1f7223 */ /* 0x000fe20000010008 */
[----:B------:R-:W-:Y:S01]  /*cbd0*/  HADD2.F32 R9, -RZ, R72.H1_H1 ;  /* 0x30000048ff097230 */ /* 0x000fe20000004100 */
[C---:B------:R-:W-:Y:S01]  /*cbe0*/  FMUL.FTZ R8, R7.reuse, R26 ;  /* 0x0000001a07087220 */ /* 0x040fe20000410000 */
[--C-:B------:R-:W-:Y:S01]  /*cbf0*/  HADD2.F32 R6, -RZ, R69.reuse.H1_H1 ;  /* 0x30000045ff067230 */ /* 0x100fe20000004100 */
[-C--:B------:R-:W-:Y:S01]  /*cc00*/  FMUL.FTZ R14, R7, R10.reuse ;  /* 0x0000000a070e7220 */ /* 0x080fe20000410000 */
[----:B------:R-:W-:Y:S01]  /*cc10*/  HADD2.F32 R5, -RZ, R69.H0_H0 ;  /* 0x20000045ff057230 */ /* 0x000fe20000004100 */
[----:B------:R-:W-:Y:S01]  /*cc20*/  FFMA.FTZ R15, R9, R10, R8 ;  /* 0x0000000a090f7223 */ /* 0x000fe20000010008 */
[--C-:B------:R-:W-:Y:S01]  /*cc30*/  HADD2.F32 R7, -RZ, R73.reuse.H0_H0 ;  /* 0x20000049ff077230 */ /* 0x100fe20000004100 */
        /* <DEDUP_REMOVED lines=23> */
.L_x_109:
[----:B------:R-:W-:Y:S05]  /*cdb0*/  BSYNC B2 ;  /* 0x0000000000027941 */ /* 0x000fea0003800000 */
.L_x_93:
[----:B------:R-:W-:-:S04]  /*cdc0*/  DEPBAR.LE SB0, 0x0 ;  /* 0x000080000000791a */ /* 0x000fc80000000000 */
[----:B------:R-:W-:Y:S01]  /*cdd0*/  IMAD.SHL.U32 R219, R3, 0x2, RZ ;  /* 0x0000000203db7824 */ /* 0x000fe200078e00ff */
[----:B------:R-:W-:Y:S01]  /*cde0*/  BAR.SYNC.DEFER_BLOCKING 0x0 ;  /* 0x0000000000007b1d */ /* 0x000fe20000010000 */
[----:B------:R-:W-:Y:S01]  /*cdf0*/  IMAD.SHL.U32 R216, R2, 0x2, RZ ;  /* 0x0000000202d87824 */ /* 0x000fe200078e00ff */
[C---:B------:R-:W-:Y:S01]  /*ce00*/  LOP3.LUT R5, R74.reuse, 0x1, RZ, 0xc0, !PT ;  /* 0x000000014a057812 */ /* 0x040fe200078ec0ff */
[----:B------:R-:W-:Y:S01]  /*ce10*/  IMAD.MOV.U32 R6, RZ, RZ, R80 ;  /* 0x000000ffff067224 */ /* 0x000fe200078e0050 */
[----:B------:R-:W-:Y:S01]  /*ce20*/  LOP3.LUT P1, RZ, R74, 0x2, RZ, 0xc0, !PT ;  /* 0x000000024aff7812 */ /* 0x000fe2000782c0ff */
[----:B------:R-:W-:Y:S01]  /*ce30*/  IMAD.MOV.U32 R7, RZ, RZ, R81 ;  /* 0x000000ffff077224 */ /* 0x000fe200078e0051 */
[----:B------:R-:W-:Y:S01]  /*ce40*/  ISETP.NE.U32.AND P2, PT, R5, 0x1, PT ;  /* 0x000000010500780c */ /* 0x000fe20003f45070 */
[----:B------:R-:W-:Y:S01]  /*ce50*/  IMAD.MOV.U32 R6, RZ, RZ, R78 ;  /* 0x000000ffff067224 */ /* 0x000fe200078e004e */
[----:B-1----:R-:W-:Y:S01]  /*ce60*/  IADD3 R8, R216, 0x3100, RZ ;  /* 0x00003100d8087810 */ /* 0x002fe20007ffe0ff */
[----:B------:R-:W-:Y:S01]  /*ce70*/  IMAD R2, R76, R65, RZ ;  /* 0x000000414c027224 */ /* 0x000fe200078e02ff */
[----:B------:R-:W-:Y:S01]  /*ce80*/  IADD3 R221, R216, 0x3120, RZ ;  /* 0x00003120d8dd7810 */ /* 0x000fe20007ffe0ff */
[----:B------:R-:W-:Y:S01]  /*ce90*/  IMAD R148, R65, -0x40, R165 ;  /* 0xffffffc041947824 */ /* 0x000fe200078e02a5 */
[----:B------:R1:W-:Y:S01]  /*cea0*/  STL.64 [R1+0x48], R6 ;  /* 0x0000480601007387 */ /* 0x0003e20000100a00 */
[----:B------:R-:W-:Y:S01]  /*ceb0*/  IMAD R2, R75, R77, R2 ;  /* 0x0000004d4b027224 */ /* 0x000fe200078e0202 */
[----:B------:R-:W-:Y:S01]  /*cec0*/  @P5 IADD3 R221, R8, -0x20, RZ ;  /* 0xffffffe008dd5810 */ /* 0x000fe20007ffe0ff */
[----:B------:R-:W-:-:S02]  /*ced0*/  IMAD.IADD R5, R148, 0x1, -R64 ;  /* 0x0000000194057824 */ /* 0x000fc400078e0a40 */
[----:B------:R-:W-:Y:S02]  /*cee0*/  IMAD R220, R0, 0x2, R219 ;  /* 0x0000000200dc7824 */ /* 0x000fe400078e02db */
[----:B------:R-:W-:Y:S01]  /*cef0*/  IMAD.SHL.U32 R233, R233, 0x2, RZ ;  /* 0x00000002e9e97824 */ /* 0x000fe200078e00ff */
[C---:B------:R-:W-:Y:S01]  /*cf00*/  ISETP.LT.OR P4, PT, R5.reuse, 0x1, P2 ;  /* 0x000000010500780c */ /* 0x040fe20001781670 */
[----:B------:R-:W-:Y:S01]  /*cf10*/  IMAD.SHL.U32 R217, R4, 0x2, RZ ;  /* 0x0000000204d97824 */ /* 0x000fe200078e00ff */
[C---:B------:R-:W-:Y:S01]  /*cf20*/  ISETP.LT.OR P3, PT, R5.reuse, 0x1, !P1 ;  /* 0x000000010500780c */ /* 0x040fe20004f61670 */
[----:B---3--:R-:W-:Y:S01]  /*cf30*/  LDSM.16.M88.4 R16, [R219+0x6100] ;  /* 0x00610000db10783b */ /* 0x008fe20000000200 */
[C---:B------:R-:W-:Y:S01]  /*cf40*/  ISETP.LT.OR P2, PT, R5.reuse, 0x21, P2 ;  /* 0x000000210500780c */ /* 0x040fe20001741670 */
[----:B------:R-:W-:Y:S01]  /*cf50*/  IMAD R218, R0, 0x2, R217 ;  /* 0x0000000200da7824 */ /* 0x000fe200078e02d9 */
[----:B------:R-:W-:Y:S01]  /*cf60*/  ISETP.LT.OR P1, PT, R5, 0x21, !P1 ;  /* 0x000000210500780c */ /* 0x000fe20004f21670 */
[----:B------:R-:W2:Y:S04]  /*cf70*/  LDSM.16.M88.4 R20, [R216+0x3100] ;  /* 0x00310000d814783b */ /* 0x000ea80000000200 */
[----:B------:R-:W3:Y:S04]  /*cf80*/  LDSM.16.M88.4 R12, [R219+0x7100] ;  /* 0x00710000db0c783b */ /* 0x000ee80000000200 */
[----:B------:R-:W4:Y:S01]  /*cf90*/  LDSM.16.M88.4 R24, [R216+0x3900] ;  /* 0x00390000d818783b */ /* 0x000f220000000200 */
[----:B-1----:R-:W-:-:S03]  /*cfa0*/  IMAD.WIDE.U32 R6, R65, R77, R6 ;  /* 0x0000004d41067225 */ /* 0x002fc600078e0006 */
[----:B------:R-:W1:Y:S01]  /*cfb0*/  LDSM.16.M88.4 R28, [R216+0x3500] ;  /* 0x00350000d81c783b */ /* 0x000e620000000200 */
[----:B------:R-:W-:Y:S01]  /*cfc0*/  IMAD.IADD R3, R7, 0x1, R2 ;  /* 0x0000000107037824 */ /* 0x000fe200078e0202 */
[C---:B------:R-:W-:Y:S02]  /*cfd0*/  LEA R2, P0, R6.reuse, c[0x0][0x1f8], 0x1 ;  /* 0x00007e0006027a11 */ /* 0x040fe400078008ff */
[----:B------:R-:W1:Y:S02]  /*cfe0*/  LDSM.16.M88.4 R32, [R216+0x3d00] ;  /* 0x003d0000d820783b */ /* 0x000e640000000200 */
[----:B------:R-:W-:Y:S02]  /*cff0*/  LEA.HI.X R3, R6, c[0x0][0x1fc], R3, 0x1, P0 ;  /* 0x00007f0006037a11 */ /* 0x000fe400000f0c03 */
[----:B------:R-:W-:Y:S01]  /*d000*/  LDSM.16.M88.4 R40, [R220+0x6100] ;  /* 0x00610000dc28783b */ /* 0x000fe20000000200 */
[----:B------:R-:W-:-:S03]  /*d010*/  IADD3 R6, P0, R77, R2, RZ ;  /* 0x000000024d067210 */ /* 0x000fc60007f1e0ff */
[----:B------:R-:W1:Y:S02]  /*d020*/  LDSM.16.M88.4 R44, [R221] ;  /* 0x00000000dd2c783b */ /* 0x000e640000000200 */
[----:B------:R-:W-:Y:S01]  /*d030*/  IMAD.X R7, R76, 0x1, R3, P0 ;  /* 0x000000014c077824 */ /* 0x000fe200000e0603 */
[----:B------:R-:W-:Y:S01]  /*d040*/  LOP3.LUT P0, RZ, R74, 0x4, RZ, 0xc0, !PT ;  /* 0x000000044aff7812 */ /* 0x000fe2000780c0ff */
[----:B------:R-:W1:Y:S04]  /*d050*/  LDSM.16.M88.4 R8, [R220+0x7100] ;  /* 0x00710000dc08783b */ /* 0x000e680000000200 */
[----:B------:R-:W-:Y:S04]  /*d060*/  LDSM.16.M88.4 R48, [R221+0x400] ;  /* 0x00040000dd30783b */ /* 0x000fe80000000200 */
[----:B------:R-:W1:Y:S01]  /*d070*/  LDSM.16.M88.4 R60, [R221+0x800] ;  /* 0x00080000dd3c783b */ /* 0x000e620000000200 */
[-C--:B--2---:R-:W-:Y:S03]  /*d080*/  HMMA.16816.F32 R52, R16, R20.reuse, RZ ;  /* 0x000000141034723c */ /* 0x084fe600000018ff */
[----:B------:R-:W2:Y:S04]  /*d090*/  LDSM.16.M88.4 R76, [R221+0xc00] ;  /* 0x000c0000dd4c783b */ /* 0x000ea80000000200 */
[----:B------:R-:W-:Y:S01]  /*d0a0*/  @!PT LDS RZ, [RZ] ;  /* 0x00000000fffff984 */ /* 0x000fe20000000800 */
[----:B------:R-:W-:Y:S01]  /*d0b0*/  @!PT LDS RZ, [RZ] ;  /* 0x00000000fffff984 */ /* 0x000fe20000000800 */
[----:B------:R-:W-:Y:S01]  /*d0c0*/  @!PT LDS RZ, [RZ] ;  /* 0x00000000fffff984 */ /* 0x000fe20000000800 */
[----:B------:R1:W-:Y:S01]  /*d0d0*/  LDGSTS.E.BYPASS.LTC128B.128 [R233+0x100], [R2.64], !P4 ;  /* 0x0010000002e97fae */ /* 0x0003e2000e101d46 */
[----:B---3--:R-:W-:Y:S03]  /*d0e0*/  HMMA.16816.F32 R92, R12, R20, RZ ;  /* 0x000000140c5c723c */ /* 0x008fe600000018ff */
[----:B------:R3:W-:Y:S01]  /*d0f0*/  LDGSTS.E.BYPASS.LTC128B.128 [R233+0x1100], [R2.64+0x40], !P3 ;  /* 0x0110004002e97fae */ /* 0x0007e2000d901d46 */
[----:B------:R-:W-:-:S02]  /*d100*/  ISETP.LT.OR P3, PT, R5, 0x1, !P0 ;  /* 0x000000010500780c */ /* 0x000fc40004761670 */
[----:B------:R-:W-:Y:S02]  /*d110*/  ISETP.LT.OR P0, PT, R5, 0x21, !P0 ;  /* 0x000000210500780c */ /* 0x000fe40004701670 */
[C---:B----4-:R-:W-:Y:S09]  /*d120*/  HMMA.16816.F32 R104, R12.reuse, R24, RZ ;  /* 0x000000180c68723c */ /* 0x050ff200000018ff */
[----:B------:R3:W-:Y:S01]  /*d130*/  LDGSTS.E.BYPASS.LTC128B.128 [R233+0x2100], [R2.64+0x80], !P3 ;  /* 0x0210008002e97fae */ /* 0x0007e2000d901d46 */
[C---:B------:R-:W-:Y:S03]  /*d140*/  HMMA.16816.F32 R100, R12.reuse, R22, RZ ;  /* 0x000000160c64723c */ /* 0x040fe600000018ff */
[----:B------:R4:W-:Y:S04]  /*d150*/  LDGSTS.E.BYPASS.LTC128B.128 [R233+0x900], [R6.64], !P2 ;  /* 0x0090000006e97fae */ /* 0x0009e8000d101d46 */
[----:B------:R4:W-:Y:S01]  /*d160*/  LDGSTS.E.BYPASS.LTC128B.128 [R233+0x1900], [R6.64+0x40], !P1 ;  /* 0x0190004006e97fae */ /* 0x0009e2000c901d46 */
[C---:B-1----:R-:W-:Y:S03]  /*d170*/  HMMA.16816.F32 R108, R12.reuse, R28, RZ ;  /* 0x0000001c0c6c723c */ /* 0x042fe600000018ff */
[----:B------:R4:W-:Y:S04]  /*d180*/  LDGSTS.E.BYPASS.LTC128B.128 [R233+0x2900], [R6.64+0x80], !P0 ;  /* 0x0290008006e97fae */ /* 0x0009e8000c101d46 */
[----:B------:R-:W-:Y:S01]  /*d190*/  LDSM.16.M88.4 R64, [R216+0x4100] ;  /* 0x00410000d840783b */ /* 0x000fe20000000200 */
[C---:B------:R-:W-:Y:S03]  /*d1a0*/  HMMA.16816.F32 R96, R12.reuse, R32, RZ ;  /* 0x000000200c60723c */ /* 0x040fe600000018ff */
[----:B------:R-:W1:Y:S04]  /*d1b0*/  LDSM.16.M88.4 R36, [R219+0x8100] ;  /* 0x00810000db24783b */ /* 0x000e680000000200 */
[----:B------:R-:W-:Y:S01]  /*d1c0*/  LDSM.16.M88.4 R56, [R221+0x1000] ;  /* 0x00100000dd38783b */ /* 0x000fe20000000200 */
[----:B------:R-:W-:Y:S01]  /*d1d0*/  HMMA.16816.F32 R88, R12, R30, RZ ;  /* 0x0000001e0c58723c */ /* 0x000fe200000018ff */
[----:B---3--:R-:W-:-:S02]  /*d1e0*/  LOP3.LUT R3, R154, 0xffffffe0, RZ, 0xc0, !PT ;  /* 0xffffffe09a037812 */ /* 0x008fc400078ec0ff */
[----:B------:R-:W0:Y:S05]  /*d1f0*/  LDGDEPBAR ;  /* 0x00000000000079af */ /* 0x000e2a0000000000 */
[C---:B------:R-:W-:Y:S08]  /*d200*/  HMMA.16816.F32 R84, R12.reuse, R26, RZ ;  /* 0x0000001a0c54723c */ /* 0x040ff000000018ff */
[----:B------:R-:W-:Y:S08]  /*d210*/  HMMA.16816.F32 R68, R12, R34, RZ ;  /* 0x000000220c44723c */ /* 0x000ff000000018ff */
[----:B------:R-:W-:Y:S01]  /*d220*/  HMMA.16816.F32 R12, R40, R44, R52 ;  /* 0x0000002c280c723c */ /* 0x000fe20000001834 */
[----:B------:R-:W-:Y:S07]  /*d230*/  LDSM.16.M88.4 R52, [R216+0x5100] ;  /* 0x00510000d834783b */ /* 0x000fee0000000200 */
[C---:B------:R-:W-:Y:S08]  /*d240*/  HMMA.16816.F32 R80, R16.reuse, R32, RZ ;  /* 0x000000201050723c */ /* 0x040ff000000018ff */
[C---:B------:R-:W-:Y:S01]  /*d250*/  HMMA.16816.F32 R128, R16.reuse, R34, RZ ;  /* 0x000000221080723c */ /* 0x040fe200000018ff */
[----:B------:R-:W3:Y:S07]  /*d260*/  LDSM.16.M88.4 R32, [R219+0x9100] ;  /* 0x00910000db20783b */ /* 0x000eee0000000200 */
[C---:B------:R-:W-:Y:S08]  /*d270*/  HMMA.16816.F32 R72, R16.reuse, R28, RZ ;  /* 0x0000001c1048723c */ /* 0x040ff000000018ff */
[C---:B------:R-:W-:Y:S01]  /*d280*/  HMMA.16816.F32 R116, R16.reuse, R30, RZ ;  /* 0x0000001e1074723c */ /* 0x040fe200000018ff */
[----:B------:R-:W1:Y:S07]  /*d290*/  LDSM.16.M88.4 R28, [R220+0x8100] ;  /* 0x00810000dc1c783b */ /* 0x000e6e0000000200 */
[----:B------:R-:W-:Y:S08]  /*d2a0*/  HMMA.16816.F32 R120, R16, R22, RZ ;  /* 0x000000161078723c */ /* 0x000ff000000018ff */
[C---:B------:R-:W-:Y:S08]  /*d2b0*/  HMMA.16816.F32 R20, R8.reuse, R44, R92 ;  /* 0x0000002c0814723c */ /* 0x040ff0000000185c */
[C---:B------:R-:W-:Y:S08]  /*d2c0*/  HMMA.16816.F32 R136, R8.reuse, R60, R104 ;  /* 0x0000003c0888723c */ /* 0x040ff00000001868 */
[C---:B------:R-:W-:Y:S08]  /*d2d0*/  HMMA.16816.F32 R92, R8.reuse, R46, R100 ;  /* 0x0000002e085c723c */ /* 0x040ff00000001864 */
[C---:B------:R-:W-:Y:S08]  /*d2e0*/  HMMA.16816.F32 R108, R8.reuse, R48, R108 ;  /* 0x00000030086c723c */ /* 0x040ff0000000186c */
[C---:B--2---:R-:W-:Y:S08]  /*d2f0*/  HMMA.16816.F32 R140, R8.reuse, R76, R96 ;  /* 0x0000004c088c723c */ /* 0x044ff00000001860 */
[C---:B------:R-:W-:Y:S08]  /*d300*/  HMMA.16816.F32 R100, R8.reuse, R50, R88 ;  /* 0x000000320864723c */ /* 0x040ff00000001858 */
[C---:B------:R-:W-:Y:S08]  /*d310*/  HMMA.16816.F32 R104, R8.reuse, R62, R84 ;  /* 0x0000003e0868723c */ /* 0x040ff00000001854 */
[----:B------:R-:W-:Y:S08]  /*d320*/  HMMA.16816.F32 R132, R8, R78, R68 ;  /* 0x0000004e0884723c */ /* 0x000ff00000001844 */
[----:B-1----:R-:W-:Y:S01]  /*d330*/  HMMA.16816.F32 R8, R36, R64, R12 ;  /* 0x000000402408723c */ /* 0x002fe2000000180c */
[----:B------:R-:W-:Y:S07]  /*d340*/  LDSM.16.M88.4 R12, [R219+0xb100] ;  /* 0x00b10000db0c783b */ /* 0x000fee0000000200 */
[C---:B------:R-:W-:Y:S08]  /*d350*/  HMMA.16816.F32 R112, R16.reuse, R24, RZ ;  /* 0x000000181070723c */ /* 0x040ff000000018ff */
[----:B------:R-:W-:Y:S01]  /*d360*/  HMMA.16816.F32 R124, R16, R26, RZ ;  /* 0x0000001a107c723c */ /* 0x000fe200000018ff */
[----:B------:R-:W1:Y:S04]  /*d370*/  LDSM.16.M88.4 R16, [R220+0x9100] ;  /* 0x00910000dc10783b */ /* 0x000e680000000200 */
[----:B------:R-:W2:Y:S03]  /*d380*/  LDSM.16.M88.4 R24, [R219+0xa100] ;  /* 0x00a10000db18783b */ /* 0x000ea60000000200 */
[C---:B------:R-:W-:Y:S08]  /*d390*/  HMMA.16816.F32 R96, R40.reuse, R48, R72 ;  /* 0x000000302860723c */ /* 0x040ff00000001848 */
[----:B------:R-:W-:Y:S01]  /*d3a0*/  HMMA.16816.F32 R72, R40, R46, R120 ;  /* 0x0000002e2848723c */ /* 0x000fe20000001878 */
[----:B------:R-:W-:Y:S07]  /*d3b0*/  LDSM.16.M88.4 R44, [R221+0x2000] ;  /* 0x00200000dd2c783b */ /* 0x000fee0000000200 */
[----:B---3--:R-:W-:Y:S01]  /*d3c0*/  HMMA.16816.F32 R68, R32, R64, R20 ;  /* 0x000000402044723c */ /* 0x008fe20000001814 */
[----:B------:R-:W3:Y:S07]  /*d3d0*/  LDSM.16.M88.4 R20, [R220+0xa100] ;  /* 0x00a10000dc14783b */ /* 0x000eee0000000200 */
[----:B------:R-:W-:Y:S08]  /*d3e0*/  HMMA.16816.F32 R8, R28, R56, R8 ;  /* 0x000000381c08723c */ /* 0x000ff00000001808 */
[C---:B------:R-:W-:Y:S08]  /*d3f0*/  HMMA.16816.F32 R112, R40.reuse, R60, R112 ;  /* 0x0000003c2870723c */ /* 0x040ff00000001870 */
[----:B------:R-:W-:Y:S08]  /*d400*/  HMMA.16816.F32 R124, R40, R62, R124 ;  /* 0x0000003e287c723c */ /* 0x000ff0000000187c */
[----:B------:R-:W-:Y:S08]  /*d410*/  HMMA.16816.F32 R60, R32, R66, R92 ;  /* 0x00000042203c723c */ /* 0x000ff0000000185c */
[----:B------:R-:W-:Y:S01]  /*d420*/  HMMA.16816.F32 R88, R40, R50, R116 ;  /* 0x000000322858723c */ /* 0x000fe20000001874 */
[----:B------:R-:W3:Y:S07]  /*d430*/  LDSM.16.M88.4 R48, [R216+0x4500] ;  /* 0x00450000d830783b */ /* 0x000eee0000000200 */
[----:B------:R-:W-:Y:S08]  /*d440*/  HMMA.16816.F32 R64, R36, R66, R72 ;  /* 0x000000422440723c */ /* 0x000ff00000001848 */
[----:B-1----:R-:W-:Y:S08]  /*d450*/  HMMA.16816.F32 R68, R16, R56, R68 ;  /* 0x000000381044723c */ /* 0x002ff00000001844 */
[----:B--2---:R-:W-:Y:S01]  /*d460*/  HMMA.16816.F32 R72, R24, R52, R8 ;  /* 0x000000341848723c */ /* 0x004fe20000001808 */
[----:B------:R-:W1:Y:S07]  /*d470*/  LDSM.16.M88.4 R8, [R220+0xb100] ;  /* 0x00b10000dc08783b */ /* 0x000e6e0000000200 */
[C---:B------:R-:W-:Y:S08]  /*d480*/  HMMA.16816.F32 R144, R40.reuse, R76, R80 ;  /* 0x0000004c2890723c */ /* 0x040ff00000001850 */
[----:B------:R-:W-:Y:S08]  /*d490*/  HMMA.16816.F32 R128, R40, R78, R128 ;  /* 0x0000004e2880723c */ /* 0x000ff00000001880 */
[-C--:B------:R-:W-:Y:S01]  /*d4a0*/  HMMA.16816.F32 R40, R16, R58.reuse, R60 ;  /* 0x0000003a1028723c */ /* 0x080fe2000000183c */
[----:B------:R-:W2:Y:S07]  /*d4b0*/  LDSM.16.M88.4 R60, [R221+0x1400] ;  /* 0x00140000dd3c783b */ /* 0x000eae0000000200 */
[----:B------:R-:W-:Y:S01]  /*d4c0*/  HMMA.16816.F32 R64, R28, R58, R64 ;  /* 0x0000003a1c40723c */ /* 0x000fe20000001840 */
[----:B------:R-:W1:Y:S07]  /*d4d0*/  LDSM.16.M88.4 R56, [R216+0x4900] ;  /* 0x00490000d838783b */ /* 0x000e6e0000000200 */
[----:B------:R-:W-:Y:S08]  /*d4e0*/  HMMA.16816.F32 R68, R12, R52, R68 ;  /* 0x000000340c44723c */ /* 0x000ff00000001844 */
[----:B---3--:R-:W-:Y:S08]  /*d4f0*/  HMMA.16816.F32 R84, R20, R44, R72 ;  /* 0x0000002c1454723c */ /* 0x008ff00000001848 */
[-C--:B------:R-:W-:Y:S08]  /*d500*/  HMMA.16816.F32 R72, R36, R48.reuse, R96 ;  /* 0x000000302448723c */ /* 0x080ff00000001860 */
[----:B------:R-:W-:Y:S08]  /*d510*/  HMMA.16816.F32 R80, R32, R48, R108 ;  /* 0x000000302050723c */ /* 0x000ff0000000186c */
[----:B------:R-:W-:Y:S01]  /*d520*/  HMMA.16816.F32 R76, R12, R54, R40 ;  /* 0x000000360c4c723c */ /* 0x000fe20000001828 */
[----:B------:R-:W-:-:S04]  /*d530*/  FMUL.FTZ R2, R84, c[0x0][0x320] ;  /* 0x0000c80054027a20 */ /* 0x000fc80000410000 */
[----:B------:R3:W-:Y:S03]  /*d540*/  MUFU.TANH R153, R2 ;  /* 0x0000000200997308 */ /* 0x0007e60000002400 */
[-C--:B------:R-:W-:Y:S08]  /*d550*/  HMMA.16816.F32 R96, R32, R50.reuse, R100 ;  /* 0x000000322060723c */ /* 0x080ff00000001864 */
[----:B------:R-:W-:Y:S01]  /*d560*/  HMMA.16816.F32 R92, R36, R50, R88 ;  /* 0x00000032245c723c */ /* 0x000fe20000001858 */
[----:B------:R-:W4:Y:S01]  /*d570*/  LDSM.16.M88.4 R88, [R216+0x4d00] ;  /* 0x004d0000d858783b */ /* 0x000f220000000200 */
[----:B---3--:R-:W-:-:S06]  /*d580*/  FMUL.FTZ R2, R85, c[0x0][0x320] ;  /* 0x0000c80055027a20 */ /* 0x008fcc0000410000 */
[----:B------:R-:W-:Y:S01]  /*d590*/  HMMA.16816.F32 R40, R24, R54, R64 ;  /* 0x000000361828723c */ /* 0x000fe20000001840 */
[----:B------:R-:W3:Y:S01]  /*d5a0*/  LDSM.16.M88.4 R52, [R216+0x5500] ;  /* 0x00550000d834783b */ /* 0x000ee20000000200 */
[----:B------:R2:W-:Y:S06]  /*d5b0*/  MUFU.TANH R152, R2 ;  /* 0x0000000200987308 */ /* 0x0005ec0000002400 */
[----:B-1----:R-:W-:Y:S08]  /*d5c0*/  HMMA.16816.F32 R48, R8, R44, R68 ;  /* 0x0000002c0830723c */ /* 0x002ff00000001844 */
[----:B--2---:R-:W-:Y:S01]  /*d5d0*/  HMMA.16816.F32 R64, R28, R60, R72 ;  /* 0x0000003c1c40723c */ /* 0x004fe20000001848 */
[----:B------:R-:W-:-:S04]  /*d5e0*/  FMUL.FTZ R2, R86, c[0x0][0x320] ;  /* 0x0000c80056027a20 */ /* 0x000fc80000410000 */
[----:B------:R1:W-:Y:S03]  /*d5f0*/  MUFU.TANH R151, R2 ;  /* 0x0000000200977308 */ /* 0x0003e60000002400 */
[----:B------:R-:W-:Y:S08]  /*d600*/  HMMA.16816.F32 R68, R16, R60, R80 ;  /* 0x0000003c1044723c */ /* 0x000ff00000001850 */
[----:B------:R-:W-:Y:S01]  /*d610*/  HMMA.16816.F32 R80, R8, R46, R76 ;  /* 0x0000002e0850723c */ /* 0x000fe2000000184c */
[----:B-1----:R-:W-:-:S07]  /*d620*/  FMUL.FTZ R2, R87, c[0x0][0x320] ;  /* 0x0000c80057027a20 */ /* 0x002fce0000410000 */
[----:B------:R-:W-:Y:S01]  /*d630*/  HMMA.16816.F32 R44, R20, R46, R40 ;  /* 0x0000002e142c723c */ /* 0x000fe20000001828 */
[----:B------:R-:W1:Y:S01]  /*d640*/  LDSM.16.M88.4 R40, [R221+0x2400] ;  /* 0x00240000dd28783b */ /* 0x000e620000000200 */
[----:B------:R2:W-:Y:S06]  /*d650*/  MUFU.TANH R150, R2 ;  /* 0x0000000200967308 */ /* 0x0005ec0000002400 */
[C---:B------:R-:W-:Y:S08]  /*d660*/  HMMA.16816.F32 R100, R32.reuse, R58, R104 ;  /* 0x0000003a2064723c */ /* 0x040ff00000001868 */
[----:B------:R-:W-:Y:S01]  /*d670*/  HMMA.16816.F32 R84, R32, R56, R136 ;  /* 0x000000382054723c */ /* 0x000fe20000001888 */
[----:B--2---:R-:W-:-:S04]  /*d680*/  FMUL.FTZ R2, R48, c[0x0][0x320] ;  /* 0x0000c80030027a20 */ /* 0x004fc80000410000 */
[----:B-----5:R2:W1:Y:S03]  /*d690*/  MUFU.TANH R149, R2 ;  /* 0x0000000200957308 */ /* 0x0204660000002400 */
[C---:B----4-:R-:W-:Y:S08]  /*d6a0*/  HMMA.16816.F32 R108, R32.reuse, R88, R140 ;  /* 0x00000058206c723c */ /* 0x050ff0000000188c */
[----:B------:R-:W-:Y:S01]  /*d6b0*/  HMMA.16816.F32 R104, R32, R90, R132 ;  /* 0x0000005a2068723c */ /* 0x000fe20000001884 */
[----:B--2---:R-:W-:-:S07]  /*d6c0*/  FMUL.FTZ R2, R49, c[0x0][0x320] ;  /* 0x0000c80031027a20 */ /* 0x004fce0000410000 */
[-C--:B------:R-:W-:Y:S01]  /*d6d0*/  HMMA.16816.F32 R32, R28, R62.reuse, R92 ;  /* 0x0000003e1c20723c */ /* 0x080fe2000000185c */
[----:B------:R2:W4:Y:S07]  /*d6e0*/  MUFU.TANH R123, R2 ;  /* 0x00000002007b7308 */ /* 0x00052e0000002400 */
[----:B------:R-:W-:Y:S08]  /*d6f0*/  HMMA.16816.F32 R60, R16, R62, R96 ;  /* 0x0000003e103c723c */ /* 0x000ff00000001860 */
[----:B------:R-:W-:Y:S01]  /*d700*/  HMMA.16816.F32 R72, R36, R56, R112 ;  /* 0x000000382448723c */ /* 0x000fe20000001870 */
[----:B--2---:R-:W-:-:S04]  /*d710*/  FMUL.FTZ R2, R50, c[0x0][0x320] ;  /* 0x0000c80032027a20 */ /* 0x004fc80000410000 */
[----:B------:R2:W-:Y:S03]  /*d720*/  MUFU.TANH R122, R2 ;  /* 0x00000002007a7308 */ /* 0x0005e60000002400 */
[----:B---3--:R-:W-:Y:S08]  /*d730*/  HMMA.16816.F32 R32, R24, R54, R32 ;  /* 0x000000361820723c */ /* 0x008ff00000001820 */
[----:B------:R-:W-:Y:S01]  /*d740*/  HMMA.16816.F32 R92, R36, R88, R144 ;  /* 0x00000058245c723c */ /* 0x000fe20000001890 */
[----:B--2---:R-:W-:-:S07]  /*d750*/  FMUL.FTZ R2, R51, c[0x0][0x320] ;  /* 0x0000c80033027a20 */ /* 0x004fce0000410000 */
[-C--:B------:R-:W-:Y:S01]  /*d760*/  HMMA.16816.F32 R48, R24, R52.reuse, R64 ;  /* 0x000000341830723c */ /* 0x080fe20000001840 */
[----:B------:R2:W-:Y:S07]  /*d770*/  MUFU.TANH R120, R2 ;  /* 0x0000000200787308 */ /* 0x0005ee0000002400 */
[----:B------:R-:W-:Y:S01]  /*d780*/  HMMA.16816.F32 R64, R12, R52, R68 ;  /* 0x000000340c40723c */ /* 0x000fe20000001844 */
[----:B--2---:R-:W-:-:S04]  /*d790*/  FMUL.FTZ R2, R44, c[0x0][0x320] ;  /* 0x0000c8002c027a20 */ /* 0x004fc80000410000 */
[----:B------:R2:W-:Y:S11]  /*d7a0*/  MUFU.TANH R121, R2 ;  /* 0x0000000200797308 */ /* 0x0005f60000002400 */
[-C--:B-1----:R-:W-:Y:S01]  /*d7b0*/  HMMA.16816.F32 R68, R20, R40.reuse, R48 ;  /* 0x000000281444723c */ /* 0x082fe20000001830 */
[----:B------:R-:W1:Y:S07]  /*d7c0*/  LDSM.16.M88.4 R48, [R221+0x1800] ;  /* 0x00180000dd30783b */ /* 0x000e6e0000000200 */
[----:B------:R-:W-:Y:S01]  /*d7d0*/  HMMA.16816.F32 R76, R8, R40, R64 ;  /* 0x00000028084c723c */ /* 0x000fe20000001840 */
[----:B--2---:R-:W-:-:S04]  /*d7e0*/  FMUL.FTZ R2, R45, c[0x0][0x320] ;  /* 0x0000c8002d027a20 */ /* 0x004fc80000410000 */
[----:B------:R2:W-:Y:S02]  /*d7f0*/  MUFU.TANH R119, R2 ;  /* 0x0000000200777308 */ /* 0x0005e40000002400 */
[----:B--2---:R-:W-:-:S06]  /*d800*/  FMUL.FTZ R2, R46, c[0x0][0x320] ;  /* 0x0000c8002e027a20 */ /* 0x004fcc0000410000 */
[----:B------:R2:W-:Y:S01]  /*d810*/  MUFU.TANH R118, R2 ;  /* 0x0000000200767308 */ /* 0x0005e20000002400 */
[----:B-1----:R-:W-:Y:S08]  /*d820*/  HMMA.16816.F32 R64, R16, R48, R84 ;  /* 0x000000301040723c */ /* 0x002ff00000001854 */
[----:B------:R-:W-:Y:S01]  /*d830*/  HMMA.16816.F32 R84, R36, R90, R128 ;  /* 0x0000005a2454723c */ /* 0x000fe20000001880 */
[----:B--2---:R-:W-:-:S02]  /*d840*/  FMUL.FTZ R2, R47, c[0x0][0x320] ;  /* 0x0000c8002f027a20 */ /* 0x004fc40000410000 */
        /* <DEDUP_REMOVED lines=56> */
[----:B------:R1:W-:Y:S03]  /*dbd0*/  MUFU.TANH R83, R2 ;  /* 0x0000000200537308 */ /* 0x0003e60000002400 */
        /* <DEDUP_REMOVED lines=53> */
[----:B------:R2:W-:Y:S03]  /*df30*/  MUFU.TANH R38, R3 ;  /* 0x0000000300267308 */ /* 0x0005e60000002400 */
[----:B------:R-:W-:-:S02]  /*df40*/  ISETP.GT.AND P0, PT, R2, RZ, PT ;  /* 0x000000ff0200720c */ /* 0x000fc40003f04270 */
[----:B------:R-:W-:Y:S01]  /*df50*/  ISETP.GT.AND P2, PT, R2, 0x1, PT ;  /* 0x000000010200780c */ /* 0x000fe20003f44270 */
[----:B-1----:R-:W-:Y:S01]  /*df60*/  FMUL.FTZ R5, R18, c[0x0][0x320] ;  /* 0x0000c80012057a20 */ /* 0x002fe20000410000 */
[C---:B------:R-:W-:Y:S02]  /*df70*/  ISETP.GT.AND P3, PT, R2.reuse, 0x8, PT ;  /* 0x000000080200780c */ /* 0x040fe40003f64270 */
[----:B------:R-:W-:Y:S01]  /*df80*/  FSEL R16, R149, -INF , P0 ;  /* 0xff80000095107808 */ /* 0x000fe20000000000 */
[----:B------:R1:W1:Y:S01]  /*df90*/  MUFU.TANH R7, R5 ;  /* 0x0000000500077308 */ /* 0x0002620000002400 */
[----:B----4-:R-:W-:Y:S02]  /*dfa0*/  FSEL R17, R123, -INF , P2 ;  /* 0xff8000007b117808 */ /* 0x010fe40001000000 */
[----:B------:R-:W-:Y:S02]  /*dfb0*/  ISETP.GT.AND P4, PT, R2, 0x9, PT ;  /* 0x000000090200780c */ /* 0x000fe40003f84270 */
[----:B------:R-:W-:Y:S01]  /*dfc0*/  FSEL R18, R116, -INF , P3 ;  /* 0xff80000074127808 */ /* 0x000fe20001800000 */
[----:B--2---:R-:W-:Y:S01]  /*dfd0*/  FMUL.FTZ R3, R19, c[0x0][0x320] ;  /* 0x0000c80013037a20 */ /* 0x004fe20000410000 */
[----:B------:R-:W-:-:S02]  /*dfe0*/  ISETP.GT.AND P1, PT, R2, 0x10, PT ;  /* 0x000000100200780c */ /* 0x000fc40003f24270 */
[----:B------:R-:W-:Y:S01]  /*dff0*/  FSEL R19, R114, -INF , P4 ;  /* 0xff80000072137808 */ /* 0x000fe20002000000 */
[----:B------:R2:W-:Y:S01]  /*e000*/  MUFU.TANH R8, R3 ;  /* 0x0000000300087308 */ /* 0x0005e20000002400 */
[----:B------:R-:W-:Y:S02]  /*e010*/  FSEL R36, R122, -INF , P0 ;  /* 0xff8000007a247808 */ /* 0x000fe40000000000 */
[----:B------:R-:W-:Y:S02]  /*e020*/  FSEL R47, R151, -INF , P0 ;  /* 0xff800000972f7808 */ /* 0x000fe40000000000 */
[----:B------:R-:W-:Y:S01]  /*e030*/  FSEL R41, R153, -INF , P0 ;  /* 0xff80000099297808 */ /* 0x000fe20000000000 */
[----:B-1----:R-:W-:Y:S01]  /*e040*/  FMUL.FTZ R5, R30, c[0x0][0x320] ;  /* 0x0000c8001e057a20 */ /* 0x002fe20000410000 */
[----:B------:R-:W-:Y:S02]  /*e050*/  ISETP.GT.AND P0, PT, R2, 0x11, PT ;  /* 0x000000110200780c */ /* 0x000fe40003f04270 */
[----:B---3--:R-:W-:-:S02]  /*e060*/  FSEL R52, R97, -INF , P1 ;  /* 0xff80000061347808 */ /* 0x008fc40000800000 */
[----:B------:R-:W-:Y:S02]  /*e070*/  FSEL R39, R113, -INF , P3 ;  /* 0xff80000071277808 */ /* 0x000fe40001800000 */
[----:B------:R-:W-:Y:S02]  /*e080*/  FSEL R48, R118, -INF , P3 ;  /* 0xff80000076307808 */ /* 0x000fe40001800000 */
[----:B------:R-:W-:Y:S01]  /*e090*/  FSEL R44, R121, -INF , P3 ;  /* 0xff800000792c7808 */ /* 0x000fe20001800000 */
[----:B--2---:R-:W-:Y:S01]  /*e0a0*/  FMUL.FTZ R3, R32, c[0x0][0x320] ;  /* 0x0000c80020037a20 */ /* 0x004fe20000410000 */
[----:B------:R-:W-:Y:S02]  /*e0b0*/  ISETP.GT.AND P3, PT, R2, 0x18, PT ;  /* 0x000000180200780c */ /* 0x000fe40003f64270 */
[----:B------:R-:W-:Y:S01]  /*e0c0*/  FSEL R54, R96, -INF , P0 ;  /* 0xff80000060367808 */ /* 0x000fe20000000000 */
[----:B------:R1:W-:Y:S01]  /*e0d0*/  MUFU.TANH R32, R3 ;  /* 0x0000000300207308 */ /* 0x0003e20000002400 */
[----:B------:R-:W-:-:S02]  /*e0e0*/  FSEL R40, R99, -INF , P4 ;  /* 0xff80000063287808 */ /* 0x000fc40002000000 */
[----:B------:R-:W-:Y:S02]  /*e0f0*/  FSEL R49, R117, -INF , P4 ;  /* 0xff80000075317808 */ /* 0x000fe40002000000 */
[----:B------:R-:W-:Y:S02]  /*e100*/  FSEL R45, R119, -INF , P4 ;  /* 0xff800000772d7808 */ /* 0x000fe40002000000 */
[----:B------:R-:W-:Y:S02]  /*e110*/  FSEL R105, R53, -INF , P3 ;  /* 0xff80000035697808 */ /* 0x000fe40001800000 */
[----:B------:R-:W-:Y:S02]  /*e120*/  ISETP.GT.AND P4, PT, R2, 0x19, PT ;  /* 0x000000190200780c */ /* 0x000fe40003f84270 */
[----:B------:R-:W-:Y:S02]  /*e130*/  FSEL R53, R83, -INF , P3 ;  /* 0xff80000053357808 */ /* 0x000fe40001800000 */
[----:B------:R-:W-:-:S02]  /*e140*/  FSEL R101, R88, -INF , P0 ;  /* 0xff80000058657808 */ /* 0x000fc40000000000 */
[----:B------:R-:W-:Y:S01]  /*e150*/  FSEL R144, R98, -INF , P0 ;  /* 0xff80000062907808 */ /* 0x000fe20000000000 */
[----:B-1----:R-:W-:Y:S01]  /*e160*/  FMUL.FTZ R3, R28, c[0x0][0x320] ;  /* 0x0000c8001c037a20 */ /* 0x002fe20000410000 */
[----:B------:R-:W-:Y:S01]  /*e170*/  FSEL R132, R132, -INF , P0 ;  /* 0xff80000084847808 */ /* 0x000fe20000000000 */
[----:B------:R1:W-:Y:S01]  /*e180*/  MUFU.TANH R28, R5 ;  /* 0x00000005001c7308 */ /* 0x0003e20000002400 */
[----:B------:R-:W-:Y:S02]  /*e190*/  FSEL R37, R120, -INF , P2 ;  /* 0xff80000078257808 */ /* 0x000fe40001000000 */
[----:B------:R-:W-:Y:S02]  /*e1a0*/  FSEL R46, R150, -INF , P2 ;  /* 0xff800000962e7808 */ /* 0x000fe40001000000 */
[----:B------:R-:W-:Y:S02]  /*e1b0*/  FSEL R42, R152, -INF , P2 ;  /* 0xff800000982a7808 */ /* 0x000fe40001000000 */
[C---:B------:R-:W-:Y:S01]  /*e1c0*/  ISETP.GT.AND P0, PT, R2.reuse, 0x28, PT ;  /* 0x000000280200780c */ /* 0x040fe20003f04270 */
[----:B------:R2:W3:Y:S01]  /*e1d0*/  MUFU.TANH R11, R3 ;  /* 0x00000003000b7308 */ /* 0x0004e20000002400 */
[----:B------:R-:W-:-:S02]  /*e1e0*/  ISETP.GT.AND P2, PT, R2, 0x20, PT ;  /* 0x000000200200780c */ /* 0x000fc40003f44270 */
[----:B------:R-:W-:Y:S02]  /*e1f0*/  FSEL R55, R82, -INF , P4 ;  /* 0xff80000052377808 */ /* 0x000fe40002000000 */
[----:B------:R-:W-:Y:S02]  /*e200*/  FSEL R100, R89, -INF , P1 ;  /* 0xff80000059647808 */ /* 0x000fe40000800000 */
[----:B------:R-:W-:Y:S01]  /*e210*/  FSEL R135, R135, -INF , P1 ;  /* 0xff80000087877808 */ /* 0x000fe20000800000 */
[----:B-1----:R-:W-:Y:S01]  /*e220*/  FMUL.FTZ R5, R12, c[0x0][0x320] ;  /* 0x0000c8000c057a20 */ /* 0x002fe20000410000 */
[----:B------:R-:W-:Y:S01]  /*e230*/  FSEL R107, R112, -INF , P1 ;  /* 0xff800000706b7808 */ /* 0x000fe20000800000 */
[----:B------:R1:W4:Y:S01]  /*e240*/  MUFU.TANH R12, R6 ;  /* 0x00000006000c7308 */ /* 0x0003220000002400 */
[----:B------:R-:W-:Y:S02]  /*e250*/  FSEL R176, R7, -INF , P0 ;  /* 0xff80000007b07808 */ /* 0x000fe40000000000 */
[----:B------:R-:W-:-:S02]  /*e260*/  ISETP.GT.AND P1, PT, R2, 0x21, PT ;  /* 0x000000210200780c */ /* 0x000fc40003f24270 */
[----:B------:R-:W-:Y:S02]  /*e270*/  FSEL R173, R72, -INF , P2 ;  /* 0xff80000048ad7808 */ /* 0x000fe40001000000 */
[----:B--2---:R-:W-:Y:S01]  /*e280*/  FMNMX.FTZ R3, R16, R17, !PT ;  /* 0x0000001110037209 */ /* 0x004fe20007810000 */
[----:B------:R2:W2:Y:S01]  /*e290*/  MUFU.TANH R7, R5 ;  /* 0x0000000500077308 */ /* 0x0004a20000002400 */
[----:B------:R-:W-:Y:S02]  /*e2a0*/  FSEL R172, R68, -INF , P1 ;  /* 0xff80000044ac7808 */ /* 0x000fe40000800000 */
        /* <DEDUP_REMOVED lines=10> */
[----:B--2---:R-:W-:Y:S02]  /*e350*/  FMNMX.FTZ R5, R36, R37, !PT ;  /* 0x0000002524057209 */ /* 0x004fe40007810000 */
[----:B------:R-:W-:Y:S02]  /*e360*/  FMNMX.FTZ R3, R53, R3, !PT ;  /* 0x0000000335037209 */ /* 0x000fe40007810000 */
[----:B------:R-:W-:Y:S01]  /*e370*/  FMNMX.FTZ R5, R39, R5, !PT ;  /* 0x0000000527057209 */ /* 0x000fe20007810000 */
[----:B------:R-:W-:Y:S01]  /*e380*/  MUFU.TANH R13, R13 ;  /* 0x0000000d000d7308 */ /* 0x000fe20000002400 */
[----:B------:R-:W-:-:S02]  /*e390*/  FMNMX.FTZ R3, R55, R3, !PT ;  /* 0x0000000337037209 */ /* 0x000fc40007810000 */
[----:B------:R-:W-:Y:S02]  /*e3a0*/  FSEL R161, R161, -INF , P4 ;  /* 0xff800000a1a17808 */ /* 0x000fe40002000000 */
[----:B------:R-:W-:Y:S02]  /*e3b0*/  FMNMX.FTZ R3, R173, R3, !PT ;  /* 0x00000003ad037209 */ /* 0x000fe40007810000 */
[----:B------:R-:W-:Y:S02]  /*e3c0*/  FSEL R133, R133, -INF , P4 ;  /* 0xff80000085857808 */ /* 0x000fe40002000000 */
[----:B------:R-:W-:Y:S02]  /*e3d0*/  FSEL R175, R65, -INF , P2 ;  /* 0xff80000041af7808 */ /* 0x000fe40001000000 */
[----:B------:R-:W-:Y:S02]  /*e3e0*/  FSEL R191, R74, -INF , P2 ;  /* 0xff8000004abf7808 */ /* 0x000fe40001000000 */
[----:B------:R-:W-:-:S02]  /*e3f0*/  FSEL R184, R81, -INF , P2 ;  /* 0xff80000051b87808 */ /* 0x000fc40001000000 */
[----:B------:R-:W-:Y:S02]  /*e400*/  FSEL R174, R64, -INF , P1 ;  /* 0xff80000040ae7808 */ /* 0x000fe40000800000 */
[----:B------:R-:W-:Y:S02]  /*e410*/  FSEL R190, R73, -INF , P1 ;  /* 0xff80000049be7808 */ /* 0x000fe40000800000 */
[----:B------:R-:W-:Y:S02]  /*e420*/  FSEL R186, R75, -INF , P1 ;  /* 0xff8000004bba7808 */ /* 0x000fe40000800000 */
[C---:B------:R-:W-:Y:S02]  /*e430*/  ISETP.GT.AND P5, PT, R2.reuse, 0x29, PT ;  /* 0x000000290200780c */ /* 0x040fe40003fa4270 */
[C---:B------:R-:W-:Y:S02]  /*e440*/  ISETP.GT.AND P4, PT, R2.reuse, 0x30, PT ;  /* 0x000000300200780c */ /* 0x040fe40003f84270 */
[----:B------:R-:W-:-:S02]  /*e450*/  ISETP.GT.AND P3, PT, R2, 0x31, PT ;  /* 0x000000310200780c */ /* 0x000fc40003f64270 */
[C---:B------:R-:W-:Y:S02]  /*e460*/  ISETP.GT.AND P2, PT, R2.reuse, 0x38, PT ;  /* 0x000000380200780c */ /* 0x040fe40003f44270 */
[----:B------:R-:W-:Y:S02]  /*e470*/  ISETP.GT.AND P1, PT, R2, 0x39, PT ;  /* 0x000000390200780c */ /* 0x000fe40003f24270 */
[----:B------:R-:W-:Y:S02]  /*e480*/  FSEL R163, R9, -INF , P0 ;  /* 0xff80000009a37808 */ /* 0x000fe40000000000 */
[----:B------:R-:W-:Y:S02]  /*e490*/  FMNMX.FTZ R2, R172, R3, !PT ;  /* 0x00000003ac027209 */ /* 0x000fe40007810000 */
[----:B------:R-:W-:Y:S01]  /*e4a0*/  FMNMX.FTZ R3, R40, R5, !PT ;  /* 0x0000000528037209 */ /* 0x000fe20007810000 */
[----:B------:R-:W-:Y:S01]  /*e4b0*/  FMUL.FTZ R5, R31, c[0x0][0x320] ;  /* 0x0000c8001f057a20 */ /* 0x000fe20000410000 */
[----:B------:R-:W-:-:S02]  /*e4c0*/  FSEL R162, R10, -INF , P5 ;  /* 0xff8000000aa27808 */ /* 0x000fc40002800000 */
[----:B------:R-:W-:Y:S02]  /*e4d0*/  FMNMX.FTZ R2, R163, R2, !PT ;  /* 0x00000002a3027209 */ /* 0x000fe40007810000 */
[----:B------:R-:W-:Y:S02]  /*e4e0*/  FMNMX.FTZ R3, R100, R3, !PT ;  /* 0x0000000364037209 */ /* 0x000fe40007810000 */
[----:B---3--:R-:W-:Y:S02]  /*e4f0*/  FSEL R205, R11, -INF , P4 ;  /* 0xff8000000bcd7808 */ /* 0x008fe40002000000 */
[----:B------:R-:W-:Y:S01]  /*e500*/  FMNMX.FTZ R2, R162, R2, !PT ;  /* 0x00000002a2027209 */ /* 0x000fe20007810000 */
[----:B------:R2:W3:Y:S01]  /*e510*/  MUFU.TANH R11, R5 ;  /* 0x00000005000b7308 */ /* 0x0004e20000002400 */
[----:B------:R-:W-:Y:S02]  /*e520*/  FMNMX.FTZ R3, R101, R3, !PT ;  /* 0x0000000365037209 */ /* 0x000fe40007810000 */
[----:B----4-:R-:W-:-:S02]  /*e530*/  FSEL R210, R12, -INF , P3 ;  /* 0xff8000000cd27808 */ /* 0x010fc40001800000 */
[----:B------:R-:W-:Y:S02]  /*e540*/  FMNMX.FTZ R2, R205, R2, !PT ;  /* 0x00000002cd027209 */ /* 0x000fe40007810000 */
[----:B------:R-:W-:Y:S02]  /*e550*/  FMNMX.FTZ R3, R105, R3, !PT ;  /* 0x0000000369037209 */ /* 0x000fe40007810000 */
[----:B------:R-:W-:Y:S02]  /*e560*/  FSEL R211, R7, -INF , P2 ;  /* 0xff80000007d37808 */ /* 0x000fe40001000000 */
        /* <DEDUP_REMOVED lines=9> */
[----:B------:R-:W-:Y:S01]  /*e600*/  FSEL R179, R8, -INF , P5 ;  /* 0xff80000008b37808 */ /* 0x000fe20002800000 */
[----:B------:R-:W4:Y:S01]  /*e610*/  SHFL.BFLY PT, R7, R6, 0x2, 0x1f ;  /* 0x0c401f0006077f89 */ /* 0x000f2200000e0000 */
[----:B------:R-:W-:Y:S02]  /*e620*/  FMNMX.FTZ R2, R176, R2, !PT ;  /* 0x00000002b0027209 */ /* 0x000fe40007810000 */
[----:B------:R-:W-:-:S02]  /*e630*/  FMNMX.FTZ R3, R41, R42, !PT ;  /* 0x0000002a29037209 */ /* 0x000fc40007810000 */
[----:B------:R-:W-:Y:S02]  /*e640*/  FSEL R200, R28, -INF , P4 ;  /* 0xff8000001cc87808 */ /* 0x000fe40002000000 */
[----:B------:R-:W-:Y:S02]  /*e650*/  FMNMX.FTZ R2, R179, R2, !PT ;  /* 0x00000002b3027209 */ /* 0x000fe40007810000 */
[----:B------:R-:W-:Y:S01]  /*e660*/  FMNMX.FTZ R3, R44, R3, !PT ;  /* 0x000000032c037209 */ /* 0x000fe20007810000 */
[----:B-1----:R-:W-:Y:S01]  /*e670*/  FMUL.FTZ R5, R15, c[0x0][0x320] ;  /* 0x0000c8000f057a20 */ /* 0x002fe20000410000 */
[----:B---3--:R-:W-:Y:S02]  /*e680*/  FSEL R203, R11, -INF , P3 ;  /* 0xff8000000bcb7808 */ /* 0x008fe40001800000 */
[----:B------:R-:W-:Y:S01]  /*e690*/  FMNMX.FTZ R2, R200, R2, !PT ;  /* 0x00000002c8027209 */ /* 0x000fe20007810000 */
[----:B------:R1:W3:Y:S01]  /*e6a0*/  MUFU.TANH R8, R5 ;  /* 0x0000000500087308 */ /* 0x0002e20000002400 */
[----:B------:R-:W-:-:S02]  /*e6b0*/  FMNMX.FTZ R3, R45, R3, !PT ;  /* 0x000000032d037209 */ /* 0x000fc40007810000 */
[----:B--2---:R-:W-:Y:S02]  /*e6c0*/  FSEL R201, R10, -INF , P2 ;  /* 0xff8000000ac97808 */ /* 0x004fe40001000000 */
[----:B------:R-:W-:Y:S02]  /*e6d0*/  FMNMX.FTZ R2, R203, R2, !PT ;  /* 0x00000002cb027209 */ /* 0x000fe40007810000 */
[----:B------:R-:W-:Y:S02]  /*e6e0*/  FMNMX.FTZ R3, R107, R3, !PT ;  /* 0x000000036b037209 */ /* 0x000fe40007810000 */
[----:B------:R-:W-:Y:S02]  /*e6f0*/  FMNMX.FTZ R2, R201, R2, !PT ;  /* 0x00000002c9027209 */ /* 0x000fe40007810000 */
[----:B------:R-:W-:Y:S02]  /*e700*/  FMNMX.FTZ R3, R132, R3, !PT ;  /* 0x0000000384037209 */ /* 0x000fe40007810000 */
[----:B----4-:R-:W-:-:S02]  /*e710*/  FMNMX.FTZ R6, R6, R7, !PT ;  /* 0x0000000706067209 */ /* 0x010fc40007810000 */
[----:B------:R-:W-:Y:S01]  /*e720*/  FMNMX.FTZ R3, R134, R3, !PT ;  /* 0x0000000386037209 */ /* 0x000fe20007810000 */
[----:B-1----:R-:W-:Y:S01]  /*e730*/  FMUL.FTZ R5, R34, c[0x0][0x320] ;  /* 0x0000c80022057a20 */ /* 0x002fe20000410000 */
[----:B---3--:R-:W-:Y:S01]  /*e740*/  FSEL R209, R8, -INF , P1 ;  /* 0xff80000008d17808 */ /* 0x008fe20000800000 */
[----:B------:R-:W-:Y:S01]  /*e750*/  FMUL.FTZ R8, R24, c[0x0][0x320] ;  /* 0x0000c80018087a20 */ /* 0x000fe20000410000 */
[----:B------:R-:W-:Y:S01]  /*e760*/  FSEL R187, R51, -INF , P0 ;  /* 0xff80000033bb7808 */ /* 0x000fe20000000000 */
[----:B------:R1:W2:Y:S01]  /*e770*/  MUFU.TANH R9, R5 ;  /* 0x0000000500097308 */ /* 0x0002a20000002400 */
[----:B------:R-:W3:Y:S01]  /*e780*/  SHFL.BFLY PT, R102, R6, 0x1, 0x1f ;  /* 0x0c201f0006667f89 */ /* 0x000ee200000e0000 */
[----:B------:R-:W-:Y:S02]  /*e790*/  FSEL R185, R50, -INF , P5 ;  /* 0xff80000032b97808 */ /* 0x000fe40002800000 */
[----:B------:R-:W-:Y:S02]  /*e7a0*/  FSEL R206, R32, -INF , P4 ;  /* 0xff80000020ce7808 */ /* 0x000fe40002000000 */
[----:B------:R-:W-:-:S02]  /*e7b0*/  FSEL R189, R43, -INF , P0 ;  /* 0xff8000002bbd7808 */ /* 0x000fc40000000000 */
[----:B------:R4:W3:Y:S01]  /*e7c0*/  MUFU.TANH R12, R8 ;  /* 0x00000008000c7308 */ /* 0x0008e20000002400 */
[----:B------:R-:W-:Y:S02]  /*e7d0*/  ISETP.GE.AND P0, PT, R165, 0x41, PT ;  /* 0x00000041a500780c */ /* 0x000fe40003f06270 */
[----:B------:R-:W-:Y:S02]  /*e7e0*/  FSEL R188, R38, -INF , P5 ;  /* 0xff80000026bc7808 */ /* 0x000fe40002800000 */
[----:B------:R-:W-:Y:S02]  /*e7f0*/  FSEL R214, R26, -INF , P2 ;  /* 0xff8000001ad67808 */ /* 0x000fe40001000000 */
[----:B------:R-:W-:Y:S01]  /*e800*/  FSEL R213, R13, -INF , P1 ;  /* 0xff8000000dd57808 */ /* 0x000fe20000800000 */
[----:B-1----:R-:W-:Y:S01]  /*e810*/  FMUL.FTZ R5, R33, c[0x0][0x320] ;  /* 0x0000c80021057a20 */ /* 0x002fe20000410000 */
[----:B--2---:R-:W-:Y:S01]  /*e820*/  FSEL R234, R9, -INF , P4 ;  /* 0xff80000009ea7808 */ /* 0x004fe20002000000 */
[----:B------:R-:W-:Y:S01]  /*e830*/  BAR.SYNC.DEFER_BLOCKING 0x0 ;  /* 0x0000000000007b1d */ /* 0x000fe20000010000 */
[----:B------:R-:W-:-:S02]  /*e840*/  ISETP.NE.AND P4, PT, R159, RZ, PT ;  /* 0x000000ff9f00720c */ /* 0x000fc40003f85270 */
[----:B------:R-:W-:-:S03]  /*e850*/  ISETP.NE.AND P5, PT, R164, RZ, PT ;  /* 0x000000ffa400720c */ /* 0x000fc60003fa5270 */
[----:B------:R1:W2:Y:S01]  /*e860*/  MUFU.TANH R11, R5 ;  /* 0x00000005000b7308 */ /* 0x0002a20000002400 */
[----:B----4-:R-:W-:Y:S01]  /*e870*/  FMUL.FTZ R8, R25, c[0x0][0x320] ;  /* 0x0000c80019087a20 */ /* 0x010fe20000410000 */
[----:B---3--:R-:W-:Y:S02]  /*e880*/  FSEL R215, R12, -INF , P2 ;  /* 0xff8000000cd77808 */ /* 0x008fe40001000000 */
[----:B------:R-:W-:-:S04]  /*e890*/  FMNMX.FTZ R102, R6, R102, !PT ;  /* 0x0000006606667209 */ /* 0x000fc80007810000 */
[----:B------:R3:W4:Y:S01]  /*e8a0*/  MUFU.TANH R10, R8 ;  /* 0x00000008000a7308 */ /* 0x0007220000002400 */
[----:B------:R-:W-:Y:S01]  /*e8b0*/  FMUL.FTZ R12, R102, c[0x0][0x2d0] ;  /* 0x0000b400660c7a20 */ /* 0x000fe20000410000 */
[----:B-1----:R-:W-:Y:S02]  /*e8c0*/  FMNMX.FTZ R5, R209, R2, !PT ;  /* 0x00000002d1057209 */ /* 0x002fe40007810000 */
[----:B------:R-:W-:Y:S02]  /*e8d0*/  FMNMX.FTZ R2, R133, R3, !PT ;  /* 0x0000000385027209 */ /* 0x000fe40007810000 */
[----:B------:R-:W-:Y:S01]  /*e8e0*/  FMNMX.FTZ R3, R47, R46, !PT ;  /* 0x0000002e2f037209 */ /* 0x000fe20007810000 */
[----:B------:R-:W1:Y:S01]  /*e8f0*/  SHFL.BFLY PT, R7, R5, 0x2, 0x1f ;  /* 0x0c401f0005077f89 */ /* 0x000e6200000e0000 */
[----:B------:R-:W-:Y:S02]  /*e900*/  FMNMX.FTZ R2, R184, R2, !PT ;  /* 0x00000002b8027209 */ /* 0x000fe40007810000 */
[----:B------:R-:W-:Y:S01]  /*e910*/  FMNMX.FTZ R3, R48, R3, !PT ;  /* 0x0000000330037209 */ /* 0x000fe20007810000 */
[----:B---3--:R-:W-:Y:S01]  /*e920*/  FMUL.FTZ R8, R35, c[0x0][0x320] ;  /* 0x0000c80023087a20 */ /* 0x008fe20000410000 */
[----:B------:R-:W-:-:S02]  /*e930*/  FMNMX.FTZ R2, R186, R2, !PT ;  /* 0x00000002ba027209 */ /* 0x000fc40007810000 */
[----:B------:R-:W-:Y:S02]  /*e940*/  FMNMX.FTZ R3, R49, R3, !PT ;  /* 0x0000000331037209 */ /* 0x000fe40007810000 */
[----:B------:R-:W-:Y:S02]  /*e950*/  FMNMX.FTZ R2, R187, R2, !PT ;  /* 0x00000002bb027209 */ /* 0x000fe40007810000 */
[----:B------:R-:W-:Y:S02]  /*e960*/  FMNMX.FTZ R3, R135, R3, !PT ;  /* 0x0000000387037209 */ /* 0x000fe40007810000 */
[----:B------:R-:W-:Y:S02]  /*e970*/  FMNMX.FTZ R2, R185, R2, !PT ;  /* 0x00000002b9027209 */ /* 0x000fe40007810000 */
[----:B------:R-:W-:Y:S02]  /*e980*/  FMNMX.FTZ R3, R144, R3, !PT ;  /* 0x0000000390037209 */ /* 0x000fe40007810000 */
[----:B--2---:R-:W-:-:S02]  /*e990*/  FSEL R15, R11, -INF , P3 ;  /* 0xff8000000b0f7808 */ /* 0x004fc40001800000 */
[----:B------:R-:W-:Y:S01]  /*e9a0*/  FMNMX.FTZ R2, R206, R2, !PT ;  /* 0x00000002ce027209 */ /* 0x000fe20007810000 */
[----:B------:R2:W3:Y:S01]  /*e9b0*/  MUFU.TANH R11, R8 ;  /* 0x00000008000b7308 */ /* 0x0004e20000002400 */
[----:B------:R-:W-:Y:S02]  /*e9c0*/  FMNMX.FTZ R3, R160, R3, !PT ;  /* 0x00000003a0037209 */ /* 0x000fe40007810000 */
[----:B------:R-:W-:Y:S02]  /*e9d0*/  FMNMX.FTZ R2, R15, R2, !PT ;  /* 0x000000020f027209 */ /* 0x000fe40007810000 */
[----:B-1----:R-:W-:Y:S02]  /*e9e0*/  FMNMX.FTZ R9, R5, R7, !PT ;  /* 0x0000000705097209 */ /* 0x002fe40007810000 */
        /* <DEDUP_REMOVED lines=9> */
[----:B--2---:R-:W1:Y:S01]  /*ea80*/  SHFL.BFLY PT, R8, R10, 0x2, 0x1f ;  /* 0x0c401f000a087f89 */ /* 0x004e6200000e0000 */
        /* <DEDUP_REMOVED lines=35> */
[----:B----4-:R-:W-:-:S03]  /*ecc0*/  FMUL.FTZ R3, R2, c[0x0][0x2d0] ;  /* 0x0000b40002037a20 */ /* 0x010fc60000410000 */
[----:B------:R4:W-:Y:S02]  /*ecd0*/  @P0 LDGSTS.E.BYPASS.LTC128B.128 [R233+0x5900], [R8.64+0x80], !P5 ;  /* 0x0590008008e90fae */ /* 0x0009e4000e901d46 */
[----:B------:R-:W-:Y:S02]  /*ece0*/  FSEL R3, R3, RZ, P1 ;  /* 0x000000ff03037208 */ /* 0x000fe40000800000 */
[----:B------:R-:W-:Y:S01]  /*ecf0*/  LDSM.16.MT88.4 R24, [R217+0x100] ;  /* 0x00010000d918783b */ /* 0x000fe20000004200 */
[----:B---3--:R-:W-:Y:S02]  /*ed00*/  FMNMX.FTZ R104, R10, R14, !PT ;  /* 0x0000000e0a687209 */ /* 0x008fe40007810000 */
[----:B-1----:R-:W-:Y:S01]  /*ed10*/  FMNMX.FTZ R4, R5, R13, !PT ;  /* 0x0000000d05047209 */ /* 0x002fe20007810000 */
[--C-:B------:R-:W-:Y:S01]  /*ed20*/  FFMA.FTZ R6, R37, c[0x0][0x2d0], -R3.reuse ;  /* 0x0000b40025067a23 */ /* 0x100fe20000010803 */
[----:B------:R-:W-:Y:S01]  /*ed30*/  LDSM.16.MT88.4 R16, [R218+0x100] ;  /* 0x00010000da10783b */ /* 0x000fe20000004200 */
[--C-:B------:R-:W-:Y:S01]  /*ed40*/  FFMA.FTZ R0, R39, c[0x0][0x2d0], -R3.reuse ;  /* 0x0000b40027007a23 */ /* 0x100fe20000010803 */
[----:B------:R-:W-:Y:S01]  /*ed50*/  FSETP.NEU.FTZ.AND P1, PT, R104, -INF , PT ;  /* 0xff8000006800780b */ /* 0x000fe20003f3d000 */
[----:B------:R1:W-:Y:S01]  /*ed60*/  MUFU.EX2 R243, R6 ;  /* 0x0000000600f37308 */ /* 0x0003e20000000800 */
[--C-:B--2---:R-:W-:Y:S01]  /*ed70*/  FFMA.FTZ R11, R36, c[0x0][0x2d0], -R3.reuse ;  /* 0x0000b400240b7a23 */ /* 0x104fe20000010803 */
        /* <DEDUP_REMOVED lines=73> */
[----:B------:R-:W-:Y:S07]  /*f210*/  LDSM.16.MT88.4 R28, [R218+0x1500] ;  /* 0x00150000da1c783b */ /* 0x000fee0000004200 */
[----:B------:R-:W-:Y:S01]  /*f220*/  HMMA.16816.F32 R152, R8, R34, RZ ;  /* 0x000000220898723c */ /* 0x000fe200000018ff */
[----:B------:R-:W1:Y:S01]  /*f230*/  LDSM.16.MT88.4 R32, [R217+0x2500] ;  /* 0x00250000d920783b */ /* 0x000e620000004200 */
[----:B---3--:R-:W-:-:S06]  /*f240*/  FFMA.FTZ R4, R100, c[0x0][0x2d0], -R3 ;  /* 0x0000b40064047a23 */ /* 0x008fcc0000010803 */
[C---:B------:R-:W-:Y:S01]  /*f250*/  HMMA.16816.F32 R44, R8.reuse, R36, RZ ;  /* 0x00000024082c723c */ /* 0x040fe200000018ff */
[----:B----4-:R-:W-:Y:S01]  /*f260*/  F2FP.PACK_AB R6, R235, R236 ;  /* 0x000000eceb06723e */ /* 0x010fe200000000ff */
[----:B------:R3:W-:Y:S06]  /*f270*/  MUFU.EX2 R224, R4 ;  /* 0x0000000400e07308 */ /* 0x0007ec0000000800 */
[----:B------:R-:W-:Y:S01]  /*f280*/  HMMA.16816.F32 R156, R8, R38, RZ ;  /* 0x00000026089c723c */ /* 0x000fe200000018ff */
[----:B------:R-:W-:Y:S06]  /*f290*/  LDSM.16.MT88.4 R36, [R218+0x2900] ;  /* 0x00290000da24783b */ /* 0x000fec0000004200 */
[----:B------:R-:W-:-:S02]  /*f2a0*/  FFMA.FTZ R8, R134, c[0x0][0x2d0], -R0 ;  /* 0x0000b40086087a23 */ /* 0x000fc40000010800 */
[----:B------:R-:W-:Y:S02]  /*f2b0*/  FADD.FTZ R9, R229, R228 ;  /* 0x000000e4e5097221 */ /* 0x000fe40000010000 */
[----:B------:R4:W-:Y:S01]  /*f2c0*/  MUFU.EX2 R204, R8 ;  /* 0x0000000800cc7308 */ /* 0x0009e20000000800 */
[----:B---3--:R-:W-:Y:S02]  /*f2d0*/  FFMA.FTZ R4, R101, c[0x0][0x2d0], -R3 ;  /* 0x0000b40065047a23 */ /* 0x008fe40000010803 */
[----:B------:R-:W-:-:S05]  /*f2e0*/  FADD.FTZ R11, R231, R9 ;  /* 0x00000009e70b7221 */ /* 0x000fca0000010000 */
[----:B------:R3:W1:Y:S01]  /*f2f0*/  MUFU.EX2 R227, R4 ;  /* 0x0000000400e37308 */ /* 0x0006620000000800 */
[----:B----4-:R-:W-:-:S07]  /*f300*/  FFMA.FTZ R8, R133, c[0x0][0x2d0], -R0 ;  /* 0x0000b40085087a23 */ /* 0x010fce0000010800 */
[----:B------:R4:W-:Y:S01]  /*f310*/  MUFU.EX2 R202, R8 ;  /* 0x0000000800ca7308 */ /* 0x0009e20000000800 */
[----:B---3--:R-:W-:Y:S01]  /*f320*/  FFMA.FTZ R4, R105, c[0x0][0x2d0], -R3 ;  /* 0x0000b40069047a23 */ /* 0x008fe20000010803 */
[----:B-1----:R-:W-:-:S06]  /*f330*/  F2FP.PACK_AB R5, R227, R224 ;  /* 0x000000e0e305723e */ /* 0x002fcc00000000ff */
[----:B------:R1:W-:Y:S01]  /*f340*/  MUFU.EX2 R226, R4 ;  /* 0x0000000400e27308 */ /* 0x0003e20000000800 */
[----:B----4-:R-:W-:-:S07]  /*f350*/  FFMA.FTZ R8, R135, c[0x0][0x2d0], -R13 ;  /* 0x0000b40087087a23 */ /* 0x010fce000001080d */
[----:B------:R3:W-:Y:S01]  /*f360*/  MUFU.EX2 R198, R8 ;  /* 0x0000000800c67308 */ /* 0x0007e20000000800 */
[----:B-1----:R-:W-:-:S07]  /*f370*/  FFMA.FTZ R4, R106, c[0x0][0x2d0], -R3 ;  /* 0x0000b4006a047a23 */ /* 0x002fce0000010803 */
[----:B------:R1:W4:Y:S01]  /*f380*/  MUFU.EX2 R225, R4 ;  /* 0x0000000400e17308 */ /* 0x0003220000000800 */
[----:B---3--:R-:W-:-:S07]  /*f390*/  FFMA.FTZ R8, R144, c[0x0][0x2d0], -R13 ;  /* 0x0000b40090087a23 */ /* 0x008fce000001080d */
[----:B------:R3:W-:Y:S01]  /*f3a0*/  MUFU.EX2 R199, R8 ;  /* 0x0000000800c77308 */ /* 0x0007e20000000800 */
[----:B-1----:R-:W-:Y:S01]  /*f3b0*/  FFMA.FTZ R4, R107, c[0x0][0x2d0], -R0 ;  /* 0x0000b4006b047a23 */ /* 0x002fe20000010800 */
[----:B----4-:R-:W-:-:S06]  /*f3c0*/  F2FP.PACK_AB R7, R225, R226 ;  /* 0x000000e2e107723e */ /* 0x010fcc00000000ff */
[----:B------:R1:W-:Y:S01]  /*f3d0*/  MUFU.EX2 R208, R4 ;  /* 0x0000000400d07308 */ /* 0x0003e20000000800 */
[----:B---3--:R-:W-:-:S07]  /*f3e0*/  FFMA.FTZ R8, R160, c[0x0][0x2d0], -R13 ;  /* 0x0000b400a0087a23 */ /* 0x008fce000001080d */
[----:B------:R3:W-:Y:S01]  /*f3f0*/  MUFU.EX2 R197, R8 ;  /* 0x0000000800c57308 */ /* 0x0007e20000000800 */
[----:B-1----:R-:W-:-:S07]  /*f400*/  FFMA.FTZ R4, R132, c[0x0][0x2d0], -R0 ;  /* 0x0000b40084047a23 */ /* 0x002fce0000010800 */
[----:B------:R1:W4:Y:S01]  /*f410*/  MUFU.EX2 R207, R4 ;  /* 0x0000000400cf7308 */ /* 0x0003220000000800 */
[----:B---3--:R-:W-:-:S07]  /*f420*/  FFMA.FTZ R8, R161, c[0x0][0x2d0], -R13 ;  /* 0x0000b400a1087a23 */ /* 0x008fce000001080d */
[----:B------:R3:W3:Y:S01]  /*f430*/  MUFU.EX2 R196, R8 ;  /* 0x0000000800c47308 */ /* 0x0006e20000000800 */
[----:B-1----:R-:W-:-:S07]  /*f440*/  F2FP.PACK_AB R4, R237, R230 ;  /* 0x000000e6ed04723e */ /* 0x002fce00000000ff */
[----:B--2---:R-:W-:Y:S01]  /*f450*/  HMMA.16816.F32 R168, R4, R24, R120 ;  /* 0x0000001804a8723c */ /* 0x004fe20000001878 */
[----:B---3--:R-:W-:-:S07]  /*f460*/  FFMA.FTZ R8, R173, c[0x0][0x2d0], -R12 ;  /* 0x0000b400ad087a23 */ /* 0x008fce000001080c */
[C---:B------:R-:W-:Y:S01]  /*f470*/  HMMA.16816.F32 R164, R4.reuse, R20, R116 ;  /* 0x0000001404a4723c */ /* 0x040fe20000001874 */
        /* <DEDUP_REMOVED lines=16> */
[----:B-1----:R-:W-:-:S07]  /*f580*/  FFMA.FTZ R8, R175, c[0x0][0x2d0], -R3 ;  /* 0x0000b400af087a23 */ /* 0x002fce0000010803 */
[----:B------:R-:W-:Y:S01]  /*f590*/  HMMA.16816.F32 R84, R4, R42, R64 ;  /* 0x0000002a0454723c */ /* 0x000fe20000001840 */
[----:B------:R1:W-:Y:S06]  /*f5a0*/  MUFU.EX2 R178, R8 ;  /* 0x0000000800b27308 */ /* 0x0003ec0000000800 */
[----:B----4-:R-:W-:Y:S02]  /*f5b0*/  F2FP.PACK_AB R4, R207, R208 ;  /* 0x000000d0cf04723e */ /* 0x010fe400000000ff */
[----:B------:R-:W-:Y:S02]  /*f5c0*/  F2FP.PACK_AB R6, R202, R204 ;  /* 0x000000ccca06723e */ /* 0x000fe400000000ff */
[----:B------:R-:W-:-:S02]  /*f5d0*/  F2FP.PACK_AB R5, R199, R198 ;  /* 0x000000c6c705723e */ /* 0x000fc400000000ff */
[----:B------:R-:W-:Y:S01]  /*f5e0*/  F2FP.PACK_AB R7, R196, R197 ;  /* 0x000000c5c407723e */ /* 0x000fe200000000ff */
[----:B-1----:R-:W-:-:S06]  /*f5f0*/  FFMA.FTZ R8, R174, c[0x0][0x2d0], -R3 ;  /* 0x0000b400ae087a23 */ /* 0x002fcc0000010803 */
[C---:B------:R-:W-:Y:S01]  /*f600*/  HMMA.16816.F32 R80, R4.reuse, R24, R68 ;  /* 0x000000180450723c */ /* 0x040fe20000001844 */
[----:B------:R1:W4:Y:S07]  /*f610*/  MUFU.EX2 R177, R8 ;  /* 0x0000000800b17308 */ /* 0x00032e0000000800 */
        /* <DEDUP_REMOVED lines=8> */
[----:B------:R1:W1:Y:S07]  /*f6a0*/  MUFU.EX2 R176, R8 ;  /* 0x0000000800b07308 */ /* 0x00026e0000000800 */
        /* <DEDUP_REMOVED lines=19> */
[----:B------:R-:W-:-:S02]  /*f7e0*/  F2FP.PACK_AB R6, R192, R193 ;  /* 0x000000c1c006723e */ /* 0x000fc400000000ff */
[----:B----4-:R-:W-:Y:S01]  /*f7f0*/  F2FP.PACK_AB R5, R177, R178 ;  /* 0x000000b2b105723e */ /* 0x010fe200000000ff */
[----:B------:R2:W-:Y:S01]  /*f800*/  MUFU.EX2 R172, R8 ;  /* 0x0000000800ac7308 */ /* 0x0005e20000000800 */
[----:B------:R-:W-:-:S07]  /*f810*/  F2FP.PACK_AB R7, R176, R175 ;  /* 0x000000afb007723e */ /* 0x000fce00000000ff */
        /* <DEDUP_REMOVED lines=60> */
[----:B------:R4:W2:Y:S01]  /*fbe0*/  MUFU.EX2 R21, R3 ;  /* 0x0000000300157308 */ /* 0x0008a20000000800 */
[----:B-1----:R-:W-:-:S04]  /*fbf0*/  FADD.FTZ R8, R249, R247 ;  /* 0x000000f7f9087221 */ /* 0x002fc80000010000 */
[----:B------:R-:W-:Y:S02]  /*fc00*/  FADD.FTZ R10, R246, R8 ;  /* 0x00000008f60a7221 */ /* 0x000fe40000010000 */
[----:B----4-:R-:W-:Y:S01]  /*fc10*/  FFMA.FTZ R3, R206, c[0x0][0x2d0], -R0 ;  /* 0x0000b400ce037a23 */ /* 0x010fe20000010800 */
[----:B--2---:R-:W-:-:S03]  /*fc20*/  F2FP.PACK_AB R95, R21, R20 ;  /* 0x00000014155f723e */ /* 0x004fc600000000ff */
[----:B------:R1:W-:Y:S04]  /*fc30*/  MUFU.EX2 R19, R3 ;  /* 0x0000000300137308 */ /* 0x0003e80000000800 */
[C---:B------:R-:W-:Y:S08]  /*fc40*/  HMMA.16816.F32 R144, R92.reuse, R152, R148 ;  /* 0x000000985c90723c */ /* 0x040ff00000001894 */
[----:B------:R-:W-:Y:S01]  /*fc50*/  HMMA.16816.F32 R148, R92, R154, R96 ;  /* 0x0000009a5c94723c */ /* 0x000fe20000001860 */
[----:B-1----:R-:W-:-:S04]  /*fc60*/  FFMA.FTZ R3, R15, c[0x0][0x2d0], -R0 ;  /* 0x0000b4000f037a23 */ /* 0x002fc80000010800 */
[----:B------:R1:W2:Y:S03]  /*fc70*/  MUFU.EX2 R18, R3 ;  /* 0x0000000300127308 */ /* 0x0002a60000000800 */
[C---:B------:R-:W-:Y:S08]  /*fc80*/  HMMA.16816.F32 R76, R92.reuse, R82, R88 ;  /* 0x000000525c4c723c */ /* 0x040ff00000001858 */
[----:B---3--:R-:W-:Y:S01]  /*fc90*/  HMMA.16816.F32 R88, R92, R4, R188 ;  /* 0x000000045c58723c */ /* 0x008fe200000018bc */
[--C-:B-1----:R-:W-:Y:S01]  /*fca0*/  FFMA.FTZ R3, R215, c[0x0][0x2d0], -R0.reuse ;  /* 0x0000b400d7037a23 */ /* 0x102fe20000010800 */
[----:B--2---:R-:W-:Y:S01]  /*fcb0*/  F2FP.PACK_AB R96, R18, R19 ;  /* 0x000000131260723e */ /* 0x004fe200000000ff */
        /* <DEDUP_REMOVED lines=117> */
[C---:B----4-:R-:W-:Y:S02]  /*10410*/  IADD3 RZ, P3, R210.reuse, 0x20, RZ ;  /* 0x00000020d2ff7810 */ /* 0x050fe40007f7e0ff */
[----:B------:R-:W-:Y:S01]  /*10420*/  IADD3 RZ, P2, R210, 0x40, RZ ;  /* 0x00000040d2ff7810 */ /* 0x000fe20007f5e0ff */
[----:B------:R1:W-:Y:S02]  /*10430*/  STL [R1+0x24], R2 ;  /* 0x0000240201007387 */ /* 0x0003e40000100800 */
[----:B-----5:R-:W-:-:S02]  /*10440*/  IMAD.X R4, RZ, RZ, R31, P3 ;  /* 0x000000ffff047224 */ /* 0x020fc400018e061f */
[----:B------:R2:W-:Y:S04]  /*10450*/  STL [R1+0x1c], R0 ;  /* 0x00001c0001007387 */ /* 0x0005e80000100800 */
[----:B------:R3:W-:Y:S01]  /*10460*/  STL [R1+0x2c], R4 ;  /* 0x00002c0401007387 */ /* 0x0007e20000100800 */
[----:B-1----:R-:W-:Y:S02]  /*10470*/  IMAD.X R2, RZ, RZ, R31, P2 ;  /* 0x000000ffff027224 */ /* 0x002fe400010e061f */
[----:B--2---:R-:W-:-:S03]  /*10480*/  IMAD.X R0, RZ, RZ, R29, P1 ;  /* 0x000000ffff007224 */ /* 0x004fc600008e061d */
[----:B------:R1:W-:Y:S01]  /*10490*/  STL [R1+0x28], R2 ;  /* 0x0000280201007387 */ /* 0x0003e20000100800 */
[----:B---3--:R-:W-:-:S03]  /*104a0*/  IMAD.X R4, RZ, RZ, R29, P0 ;  /* 0x000000ffff047224 */ /* 0x008fc600000e061d */
[----:B------:R2:W-:Y:S04]  /*104b0*/  STL [R1+0x20], R0 ;  /* 0x0000200001007387 */ /* 0x0005e80000100800 */
[----:B------:R3:W-:Y:S01]  /*104c0*/  STL [R1+0x18], R4 ;  /* 0x0000180401007387 */ /* 0x0007e20000100800 */
[C---:B-1----:R-:W-:Y:S02]  /*104d0*/  IADD3 R2, R210.reuse, 0x40, RZ ;  /* 0x00000040d2027810 */ /* 0x042fe40007ffe0ff */
[----:B--2---:R-:W-:-:S05]  /*104e0*/  IADD3 R0, R210, 0x20, RZ ;  /* 0x00000020d2007810 */ /* 0x004fca0007ffe0ff */
[----:B------:R3:W-:Y:S04]  /*104f0*/  STL [R1+0x10], R0 ;  /* 0x0000100001007387 */ /* 0x0007e80000100800 */
[----:B------:R3:W-:Y:S02]  /*10500*/  STL [R1+0x14], R2 ;  /* 0x0000140201007387 */ /* 0x0007e40000100800 */
.L_x_133:
[----:B--2---:R-:W2:Y:S01]  /*10510*/  LDL.64 R196, [R1+0x40] ;  /* 0x0000400001c47983 */ /* 0x004ea20000100a00 */
[----:B------:R-:W-:Y:S04]  /*10520*/  DEPBAR.LE SB0, 0x0 ;  /* 0x000080000000791a */ /* 0x000fe80000000000 */
[----:B---3--:R-:W-:Y:S01]  /*10530*/  SHF.R.S32.HI R0, RZ, 0x1f, R234 ;  /* 0x0000001fff007819 */ /* 0x008fe200000114ea */
[----:B------:R-:W3:Y:S01]  /*10540*/  LDL R101, [R1+0x10] ;  /* 0x0000100001657983 */ /* 0x000ee20000100800 */
[----:B------:R-:W-:Y:S01]  /*10550*/  IMAD.WIDE.U32 R44, R234, c[0x0][0x208], RZ ;  /* 0x00008200ea2c7a25 */ /* 0x000fe200078e00ff */
[----:B------:R-:W-:Y:S02]  /*10560*/  MOV R54, c[0x0][0x208] ;  /* 0x0000820000367a02 */ /* 0x000fe40000000f00 */
[----:B------:R-:W4:Y:S01]  /*10570*/  LDL R56, [R1+0x2c] ;  /* 0x00002c0001387983 */ /* 0x000f220000100800 */
[----:B------:R-:W-:Y:S01]  /*10580*/  IMAD R0, R0, c[0x0][0x208], RZ ;  /* 0x0000820000007a24 */ /* 0x000fe200078e02ff */
[----:B------:R-:W-:Y:S02]  /*10590*/  SHF.L.U32 R52, R44, 0x6, RZ ;  /* 0x000000062c347819 */ /* 0x000fe400000006ff */
[----:B------:R-:W5:Y:S01]  /*105a0*/  LDL.64 R58, [R1+0x48] ;  /* 0x00004800013a7983 */ /* 0x000f620000100a00 */
[----:B------:R-:W-:Y:S01]  /*105b0*/  IMAD R0, R234, c[0x0][0x20c], R0 ;  /* 0x00008300ea007a24 */ /* 0x000fe200078e0200 */
[----:B------:R-:W-:Y:S04]  /*105c0*/  MOV R55, c[0x0][0x20c] ;  /* 0x0000830000377a02 */ /* 0x000fe80000000f00 */
[----:B------:R-:W5:Y:S01]  /*105d0*/  LDL R57, [R1+0x14] ;  /* 0x0000140001397983 */ /* 0x000f620000100800 */
[----:B------:R-:W-:Y:S03]  /*105e0*/  IADD3 R0, R45, R0, RZ ;  /* 0x000000002d007210 */ /* 0x000fe60007ffe0ff */
[----:B------:R-:W5:Y:S01]  /*105f0*/  LDL R194, [R1+0x28] ;  /* 0x0000280001c27983 */ /* 0x000f620000100800 */
[----:B------:R-:W-:Y:S03]  /*10600*/  SHF.L.U64.HI R0, R44, 0x6, R0 ;  /* 0x000000062c007819 */ /* 0x000fe60000010200 */
        /* <DEDUP_REMOVED lines=17> */
[-C--:B------:R-:W-:Y:S08]  /*10720*/  HMMA.16816.F32 R20, R64, R32.reuse, RZ ;  /* 0x000000204014723c */ /* 0x080ff000000018ff */
[C---:B------:R-:W-:Y:S08]  /*10730*/  HMMA.16816.F32 R24, R60.reuse, R32, RZ ;  /* 0x000000203c18723c */ /* 0x040ff000000018ff */
[-C--:B------:R-:W-:Y:S08]  /*10740*/  HMMA.16816.F32 R28, R60, R34.reuse, RZ ;  /* 0x000000223c1c723c */ /* 0x080ff000000018ff */
[C---:B------:R-:W-:Y:S08]  /*10750*/  HMMA.16816.F32 R32, R64.reuse, R34, RZ ;  /* 0x000000224020723c */ /* 0x040ff000000018ff */
[-C--:B------:R-:W-:Y:S08]  /*10760*/  HMMA.16816.F32 R36, R64, R48.reuse, RZ ;  /* 0x000000304024723c */ /* 0x080ff000000018ff */
[C---:B------:R-:W-:Y:S08]  /*10770*/  HMMA.16816.F32 R40, R60.reuse, R48, RZ ;  /* 0x000000303c28723c */ /* 0x040ff000000018ff */
[-C--:B------:R-:W-:Y:S01]  /*10780*/  HMMA.16816.F32 R44, R60, R50.reuse, RZ ;  /* 0x000000323c2c723c */ /* 0x080fe200000018ff */
[----:B--2---:R-:W-:Y:S04]  /*10790*/  IADD3 R2, P3, R52, R196, RZ ;  /* 0x000000c434027210 */ /* 0x004fe80007f7e0ff */
[----:B------:R-:W-:Y:S02]  /*107a0*/  LEA R208, P2, R2, c[0x0][0x1f8], 0x1 ;  /* 0x00007e0002d07a11 */ /* 0x000fe400078408ff */
[----:B---3--:R-:W-:Y:S05]  /*107b0*/  IADD3 R48, P1, R52, R101, RZ ;  /* 0x0000006534307210 */ /* 0x008fea0007f3e0ff */
[----:B------:R-:W-:Y:S02]  /*107c0*/  LEA R206, P0, R48, c[0x0][0x1f8], 0x1 ;  /* 0x00007e0030ce7a11 */ /* 0x000fe400078008ff */
[C---:B----4-:R-:W-:Y:S02]  /*107d0*/  IADD3.X R53, R0.reuse, R56, RZ, P1, !PT ;  /* 0x0000003800357210 */ /* 0x050fe40000ffe4ff */
[----:B-----5:R-:W-:Y:S02]  /*107e0*/  IADD3.X R49, R0, R59, RZ, P3, !PT ;  /* 0x0000003b00317210 */ /* 0x020fe40001ffe4ff */
        /* <DEDUP_REMOVED lines=9> */
[C---:B------:R-:W-:Y:S01]  /*10880*/  IADD3.X R192, R101.reuse, R56, RZ, P4, !PT ;  /* 0x0000003865c07210 */ /* 0x040fe200027fe4ff */
[----:B------:R-:W-:Y:S01]  /*10890*/  LDSM.16.M88.4 R196, [R230] ;  /* 0x00000000e6c4783b */ /* 0x000fe20000000200 */
[----:B------:R-:W-:Y:S02]  /*108a0*/  IADD3 R2, P3, R2, R57, RZ ;  /* 0x0000003902027210 */ /* 0x000fe40007f7e0ff */
[C---:B------:R-:W-:Y:S02]  /*108b0*/  IADD3.X R107, R101.reuse, R59, RZ, P0, !PT ;  /* 0x0000003b656b7210 */ /* 0x040fe400007fe4ff */
[C---:B------:R-:W-:Y:S02]  /*108c0*/  HMMA.16816.F32 R56, R60.reuse, R172, RZ ;  /* 0x000000ac3c38723c */ /* 0x040fe400000018ff */
[-C--:B------:R-:W-:Y:S02]  /*108d0*/  IADD3.X R0, R0, R194.reuse, RZ, P2, !PT ;  /* 0x000000c200007210 */ /* 0x080fe400017fe4ff */
[----:B------:R-:W-:Y:S02]  /*108e0*/  LEA R200, P5, R102, c[0x0][0x1f8], 0x1 ;  /* 0x00007e0066c87a11 */ /* 0x000fe400078a08ff */
[----:B------:R-:W-:Y:S02]  /*108f0*/  IADD3.X R101, R101, R194, RZ, P3, !PT ;  /* 0x000000c265657210 */ /* 0x000fe40001ffe4ff */
[-C--:B------:R-:W-:Y:S01]  /*10900*/  HMMA.16816.F32 R60, R60, R174.reuse, RZ ;  /* 0x000000ae3c3c723c */ /* 0x080fe200000018ff */
[----:B------:R-:W-:Y:S02]  /*10910*/  LEA R202, P1, R104, c[0x0][0x1f8], 0x1 ;  /* 0x00007e0068ca7a11 */ /* 0x000fe400078208ff */
[----:B------:R-:W-:Y:S02]  /*10920*/  ISETP.NE.AND P4, PT, R251, RZ, PT ;  /* 0x000000fffb00720c */ /* 0x000fe40003f85270 */
[----:B------:R-:W-:Y:S02]  /*10930*/  LEA.HI.X R201, R102, c[0x0][0x1fc], R0, 0x1, P5 ;  /* 0x00007f0066c97a11 */ /* 0x000fe400028f0c00 */
[----:B------:R-:W-:Y:S01]  /*10940*/  ISETP.NE.AND P5, PT, R193, RZ, PT ;  /* 0x000000ffc100720c */ /* 0x000fe20003fa5270 */
[----:B------:R-:W-:Y:S04]  /*10950*/  HMMA.16816.F32 R64, R64, R174, RZ ;  /* 0x000000ae4040723c */ /* 0x000fe800000018ff */
[----:B------:R-:W-:Y:S02]  /*10960*/  LEA.HI.X R203, R104, c[0x0][0x1fc], R192, 0x1, P1 ;  /* 0x00007f0068cb7a11 */ /* 0x000fe400008f0cc0 */
[----:B------:R-:W2:Y:S01]  /*10970*/  LDSM.16.M88.4 R192, [R231] ;  /* 0x00000000e7c0783b */ /* 0x000ea20000000200 */
[C---:B------:R-:W-:Y:S01]  /*10980*/  LEA R204, P2, R103.reuse, c[0x0][0x1f8], 0x1 ;  /* 0x00007e0067cc7a11 */ /* 0x040fe200078408ff */
[-C--:B-1----:R-:W-:Y:S05]  /*10990*/  HMMA.16816.F32 R4, R176, R180.reuse, R4 ;  /* 0x000000b4b004723c */ /* 0x082fea0000001804 */
[----:B------:R-:W-:Y:S01]  /*109a0*/  LEA.HI.X R205, R103, c[0x0][0x1fc], R107, 0x1, P2 ;  /* 0x00007f0067cd7a11 */ /* 0x000fe200010f0c6b */
[----:B------:R-:W-:Y:S01]  /*109b0*/  @!PT LDS RZ, [RZ] ;  /* 0x00000000fffff984 */ /* 0x000fe20000000800 */
[----:B------:R-:W-:Y:S01]  /*109c0*/  @!PT LDS RZ, [RZ] ;  /* 0x00000000fffff984 */ /* 0x000fe20000000800 */
[----:B------:R-:W-:Y:S01]  /*109d0*/  @!PT LDS RZ, [RZ] ;  /* 0x00000000fffff984 */ /* 0x000fe20000000800 */
[----:B------:R1:W-:Y:S01]  /*109e0*/  LDGSTS.E.BYPASS.LTC128B.128 [R233+0x100], [R208.64], !P4 ;  /* 0x00100000d0e97fae */ /* 0x0003e2000e101d46 */
[C---:B------:R-:W-:Y:S01]  /*109f0*/  LEA R172, P0, R2.reuse, c[0x0][0x1f8], 0x1 ;  /* 0x00007e0002ac7a11 */ /* 0x040fe200078008ff */
[C---:B------:R-:W-:Y:S04]  /*10a00*/  HMMA.16816.F32 R8, R184.reuse, R180, R8 ;  /* 0x000000b4b808723c */ /* 0x040fe80000001808 */
[----:B------:R-:W-:Y:S02]  /*10a10*/  LEA.HI.X R173, R2, c[0x0][0x1fc], R101, 0x1, P0 ;  /* 0x00007f0002ad7a11 */ /* 0x000fe400000f0c65 */
[----:B------:R3:W-:Y:S01]  /*10a20*/  LDGSTS.E.BYPASS.LTC128B.128 [R233+0x1100], [R206.64], !P6 ;  /* 0x01100000cee97fae */ /* 0x0007e2000f101d46 */
[C---:B------:R-:W-:Y:S01]  /*10a30*/  ISETP.GT.AND P0, PT, R234.reuse, RZ, PT ;  /* 0x000000ffea00720c */ /* 0x040fe20003f04270 */
[-C--:B------:R-:W-:Y:S04]  /*10a40*/  HMMA.16816.F32 R12, R184, R182.reuse, R12 ;  /* 0x000000b6b80c723c */ /* 0x080fe8000000180c */
[----:B------:R-:W-:Y:S02]  /*10a50*/  IADD3 R234, R234, -0x1, RZ ;  /* 0xffffffffeaea7810 */ /* 0x000fe40007ffe0ff */
[----:B------:R4:W-:Y:S02]  /*10a60*/  LDGSTS.E.BYPASS.LTC128B.128 [R233+0x2100], [R200.64], !P5 ;  /* 0x02100000c8e97fae */ /* 0x0009e4000e901d46 */
[C---:B------:R-:W-:Y:S06]  /*10a70*/  HMMA.16816.F32 R16, R176.reuse, R182, R16 ;  /* 0x000000b6b010723c */ /* 0x040fec0000001810 */
[----:B------:R3:W-:Y:S02]  /*10a80*/  LDGSTS.E.BYPASS.LTC128B.128 [R233+0x900], [R204.64], !P4 ;  /* 0x00900000cce97fae */ /* 0x0007e4000e101d46 */
[-C--:B------:R-:W-:Y:S06]  /*10a90*/  HMMA.16816.F32 R20, R176, R188.reuse, R20 ;  /* 0x000000bcb014723c */ /* 0x080fec0000001814 */
[----:B------:R4:W-:Y:S02]  /*10aa0*/  LDGSTS.E.BYPASS.LTC128B.128 [R233+0x1900], [R202.64], !P6 ;  /* 0x01900000cae97fae */ /* 0x0009e4000f101d46 */
[C---:B------:R-:W-:Y:S06]  /*10ab0*/  HMMA.16816.F32 R24, R184.reuse, R188, R24 ;  /* 0x000000bcb818723c */ /* 0x040fec0000001818 */
[----:B------:R5:W-:Y:S02]  /*10ac0*/  LDGSTS.E.BYPASS.LTC128B.128 [R233+0x2900], [R172.64], !P5 ;  /* 0x02900000ace97fae */ /* 0x000be4000e901d46 */
[-C--:B------:R-:W-:Y:S06]  /*10ad0*/  HMMA.16816.F32 R28, R184, R190.reuse, R28 ;  /* 0x000000beb81c723c */ /* 0x080fec000000181c */
[----:B------:R-:W-:Y:S02]  /*10ae0*/  LDSM.16.M88.4 R180, [R216+0x4500] ;  /* 0x00450000d8b4783b */ /* 0x000fe40000000200 */
[C---:B------:R-:W-:Y:S06]  /*10af0*/  HMMA.16816.F32 R32, R176.reuse, R190, R32 ;  /* 0x000000beb020723c */ /* 0x040fec0000001820 */
[----:B------:R-:W0:Y:S02]  /*10b00*/  LDGDEPBAR ;  /* 0x00000000000079af */ /* 0x000e240000000000 */
[-C--:B--2---:R-:W-:Y:S06]  /*10b10*/  HMMA.16816.F32 R36, R176, R192.reuse, R36 ;  /* 0x000000c0b024723c */ /* 0x084fec0000001824 */
[----:B----4-:R-:W-:Y:S02]  /*10b20*/  LDSM.16.M88.4 R200, [R216+0x4100] ;  /* 0x00410000d8c8783b */ /* 0x010fe40000000200 */
[C---:B------:R-:W-:Y:S06]  /*10b30*/  HMMA.16816.F32 R40, R184.reuse, R192, R40 ;  /* 0x000000c0b828723c */ /* 0x040fec0000001828 */
[----:B-----5:R-:W2:Y:S02]  /*10b40*/  LDSM.16.M88.4 R172, [R219+0x8100] ;  /* 0x00810000dbac783b */ /* 0x020ea40000000200 */
[-C--:B------:R-:W-:Y:S06]  /*10b50*/  HMMA.16816.F32 R44, R184, R194.reuse, R44 ;  /* 0x000000c2b82c723c */ /* 0x080fec000000182c */
[----:B---3--:R-:W3:Y:S02]  /*10b60*/  LDSM.16.M88.4 R204, [R219+0x9100] ;  /* 0x00910000dbcc783b */ /* 0x008ee40000000200 */
[C---:B------:R-:W-:Y:S06]  /*10b70*/  HMMA.16816.F32 R48, R176.reuse, R194, R48 ;  /* 0x000000c2b030723c */ /* 0x040fec0000001830 */
[----:B------:R-:W-:Y:S02]  /*10b80*/  LDSM.16.M88.4 R188, [R220+0x8100] ;  /* 0x00810000dcbc783b */ /* 0x000fe40000000200 */
[-C--:B------:R-:W-:Y:S06]  /*10b90*/  HMMA.16816.F32 R52, R176, R196.reuse, R52 ;  /* 0x000000c4b034723c */ /* 0x080fec0000001834 */
[----:B------:R-:W-:Y:S02]  /*10ba0*/  LDSM.16.M88.4 R192, [R229] ;  /* 0x00000000e5c0783b */ /* 0x000fe40000000200 */
[C---:B------:R-:W-:Y:S06]  /*10bb0*/  HMMA.16816.F32 R56, R184.reuse, R196, R56 ;  /* 0x000000c4b838723c */ /* 0x040fec0000001838 */
[----:B-1----:R-:W-:Y:S02]  /*10bc0*/  LDSM.16.M88.4 R208, [R228] ;  /* 0x00000000e4d0783b */ /* 0x002fe40000000200 */
[-C--:B------:R-:W-:Y:S06]  /*10bd0*/  HMMA.16816.F32 R60, R184, R198.reuse, R60 ;  /* 0x000000c6b83c723c */ /* 0x080fec000000183c */
[----:B------:R-:W-:Y:S02]  /*10be0*/  LDSM.16.M88.4 R184, [R216+0x4d00] ;  /* 0x004d0000d8b8783b */ /* 0x000fe40000000200 */
[----:B------:R-:W-:Y:S06]  /*10bf0*/  HMMA.16816.F32 R64, R176, R198, R64 ;  /* 0x000000c6b040723c */ /* 0x000fec0000001840 */
[----:B------:R-:W1:Y:S02]  /*10c00*/  LDSM.16.M88.4 R176, [R216+0x4900] ;  /* 0x00490000d8b0783b */ /* 0x000e640000000200 */
[-C--:B--2---:R-:W-:Y:S06]  /*10c10*/  HMMA.16816.F32 R4, R172, R200.reuse, R4 ;  /* 0x000000c8ac04723c */ /* 0x084fec0000001804 */
[----:B------:R-:W2:Y:S02]  /*10c20*/  LDSM.16.M88.4 R196, [R220+0x9100] ;  /* 0x00910000dcc4783b */ /* 0x000ea40000000200 */
[C---:B---3--:R-:W-:Y:S06]  /*10c30*/  HMMA.16816.F32 R8, R204.reuse, R200, R8 ;  /* 0x000000c8cc08723c */ /* 0x048fec0000001808 */
[----:B------:R-:W-:Y:S02]  /*10c40*/  LDSM.16.M88.4 R212, [R225] ;  /* 0x00000000e1d4783b */ /* 0x000fe40000000200 */
[-C--:B------:R-:W-:Y:S08]  /*10c50*/  HMMA.16816.F32 R12, R204, R202.reuse, R12 ;  /* 0x000000cacc0c723c */ /* 0x080ff0000000180c */
[C---:B------:R-:W-:Y:S01]  /*10c60*/  HMMA.16816.F32 R16, R172.reuse, R202, R16 ;  /* 0x000000caac10723c */ /* 0x040fe20000001810 */
[----:B------:R-:W3:Y:S07]  /*10c70*/  LDSM.16.M88.4 R200, [R227] ;  /* 0x00000000e3c8783b */ /* 0x000eee0000000200 */
[-C--:B------:R-:W-:Y:S08]  /*10c80*/  HMMA.16816.F32 R20, R172, R180.reuse, R20 ;  /* 0x000000b4ac14723c */ /* 0x080ff00000001814 */
[C---:B------:R-:W-:Y:S08]  /*10c90*/  HMMA.16816.F32 R24, R204.reuse, R180, R24 ;  /* 0x000000b4cc18723c */ /* 0x040ff00000001818 */
[-C--:B------:R-:W-:Y:S08]  /*10ca0*/  HMMA.16816.F32 R28, R204, R182.reuse, R28 ;  /* 0x000000b6cc1c723c */ /* 0x080ff0000000181c */
[C---:B------:R-:W-:Y:S01]  /*10cb0*/  HMMA.16816.F32 R32, R172.reuse, R182, R32 ;  /* 0x000000b6ac20723c */ /* 0x040fe20000001820 */
[----:B------:R-:W4:Y:S07]  /*10cc0*/  LDSM.16.M88.4 R180, [R226] ;  /* 0x00000000e2b4783b */ /* 0x000f2e0000000200 */
[-C--:B-1----:R-:W-:Y:S08]  /*10cd0*/  HMMA.16816.F32 R36, R172, R176.reuse, R36 ;  /* 0x000000b0ac24723c */ /* 0x082ff00000001824 */
        /* <DEDUP_REMOVED lines=9> */
[----:B------:R-:W1:Y:S07]  /*10d70*/  LDSM.16.M88.4 R172, [R219+0xa100] ;  /* 0x00a10000dbac783b */ /* 0x000e6e0000000200 */
        /* <DEDUP_REMOVED lines=11> */
[-C--:B---3--:R-:W-:Y:S08]  /*10e30*/  HMMA.16816.F32 R36, R188, R200.reuse, R36 ;  /* 0x000000c8bc24723c */ /* 0x088ff00000001824 */
[C---:B------:R-:W-:Y:S08]  /*10e40*/  HMMA.16816.F32 R40, R196.reuse, R200, R40 ;  /* 0x000000c8c428723c */ /* 0x040ff00000001828 */
[-C--:B------:R-:W-:Y:S08]  /*10e50*/  HMMA.16816.F32 R44, R196, R202.reuse, R44 ;  /* 0x000000cac42c723c */ /* 0x080ff0000000182c */
[C---:B------:R-:W-:Y:S01]  /*10e60*/  HMMA.16816.F32 R48, R188.reuse, R202, R48 ;  /* 0x000000cabc30723c */ /* 0x040fe20000001830 */
[----:B------:R-:W3:Y:S07]  /*10e70*/  LDSM.16.M88.4 R200, [R216+0x5900] ;  /* 0x00590000d8c8783b */ /* 0x000eee0000000200 */
[-C--:B----4-:R-:W-:Y:S08]  /*10e80*/  HMMA.16816.F32 R52, R188, R180.reuse, R52 ;  /* 0x000000b4bc34723c */ /* 0x090ff00000001834 */
[C---:B------:R-:W-:Y:S08]  /*10e90*/  HMMA.16816.F32 R56, R196.reuse, R180, R56 ;  /* 0x000000b4c438723c */ /* 0x040ff00000001838 */
[-C--:B------:R-:W-:Y:S08]  /*10ea0*/  HMMA.16816.F32 R60, R196, R182.reuse, R60 ;  /* 0x000000b6c43c723c */ /* 0x080ff0000000183c */
[----:B------:R-:W-:Y:S08]  /*10eb0*/  HMMA.16816.F32 R64, R188, R182, R64 ;  /* 0x000000b6bc40723c */ /* 0x000ff00000001840 */
[-C--:B-1----:R-:W-:Y:S08]  /*10ec0*/  HMMA.16816.F32 R4, R172, R176.reuse, R4 ;  /* 0x000000b0ac04723c */ /* 0x082ff00000001804 */
[C---:B-----5:R-:W-:Y:S08]  /*10ed0*/  HMMA.16816.F32 R8, R184.reuse, R176, R8 ;  /* 0x000000b0b808723c */ /* 0x060ff00000001808 */
[-C--:B------:R-:W-:Y:S08]  /*10ee0*/  HMMA.16816.F32 R12, R184, R178.reuse, R12 ;  /* 0x000000b2b80c723c */ /* 0x080ff0000000180c */
[C---:B------:R-:W-:Y:S01]  /*10ef0*/  HMMA.16816.F32 R16, R172.reuse, R178, R16 ;  /* 0x000000b2ac10723c */ /* 0x040fe20000001810 */
[----:B------:R-:W1:Y:S07]  /*10f00*/  LDSM.16.M88.4 R176, [R220+0xb100] ;  /* 0x00b10000dcb0783b */ /* 0x000e6e0000000200 */
[-C--:B--2---:R-:W-:Y:S08]  /*10f10*/  HMMA.16816.F32 R20, R172, R192.reuse, R20 ;  /* 0x000000c0ac14723c */ /* 0x084ff00000001814 */
[C---:B------:R-:W-:Y:S08]  /*10f20*/  HMMA.16816.F32 R24, R184.reuse, R192, R24 ;  /* 0x000000c0b818723c */ /* 0x040ff00000001818 */
[-C--:B------:R-:W-:Y:S08]  /*10f30*/  HMMA.16816.F32 R28, R184, R194.reuse, R28 ;  /* 0x000000c2b81c723c */ /* 0x080ff0000000181c */
[C---:B------:R-:W-:Y:S08]  /*10f40*/  HMMA.16816.F32 R32, R172.reuse, R194, R32 ;  /* 0x000000c2ac20723c */ /* 0x040ff00000001820 */
[-C--:B---3--:R-:W-:Y:S08]  /*10f50*/  HMMA.16816.F32 R36, R172, R200.reuse, R36 ;  /* 0x000000c8ac24723c */ /* 0x088ff00000001824 */
        /* <DEDUP_REMOVED lines=8> */
[C---:B-1----:R-:W-:Y:S08]  /*10fe0*/  HMMA.16816.F32 R8, R176.reuse, R212, R8 ;  /* 0x000000d4b008723c */ /* 0x042ff00000001808 */
        /* <DEDUP_REMOVED lines=25> */
[----:B------:R-:W-:Y:S01]  /*11180*/  MUFU.TANH R182, R8 ;  /* 0x0000000800b67308 */ /* 0x000fe20000002400 */
[----:B--2---:R-:W1:Y:S01]  /*11190*/  LDSM.16.M88.4 R4, [R224] ;  /* 0x00000000e004783b */ /* 0x004e620000000200 */
[----:B---3--:R-:W-:Y:S08]  /*111a0*/  FMNMX.FTZ R2, R180, R2, !PT ;  /* 0x00000002b4027209 */ /* 0x008ff00007810000 */
[----:B------:R-:W-:Y:S10]  /*111b0*/  MUFU.TANH R183, R13 ;  /* 0x0000000d00b77308 */ /* 0x000ff40000002400 */
[----:B------:R-:W-:Y:S10]  /*111c0*/  MUFU.TANH R185, R9 ;  /* 0x0000000900b97308 */ /* 0x000ff40000002400 */
[----:B------:R-:W-:Y:S10]  /*111d0*/  MUFU.TANH R187, R14 ;  /* 0x0000000e00bb7308 */ /* 0x000ff40000002400 */
[----:B------:R-:W2:Y:S01]  /*111e0*/  MUFU.TANH R188, R10 ;  /* 0x0000000a00bc7308 */ /* 0x000ea20000002400 */
[-C--:B-1----:R-:W-:Y:S09]  /*111f0*/  HMMA.16816.F32 R20, R208, R4.reuse, R20 ;  /* 0x00000004d014723c */ /* 0x082ff20000001814 */
[----:B------:R-:W-:Y:S01]  /*11200*/  MUFU.TANH R186, R15 ;  /* 0x0000000f00ba7308 */ /* 0x000fe20000002400 */
[C---:B------:R-:W-:Y:S09]  /*11210*/  HMMA.16816.F32 R24, R176.reuse, R4, R24 ;  /* 0x00000004b018723c */ /* 0x040ff20000001818 */
[----:B------:R1:W-:Y:S01]  /*11220*/  MUFU.TANH R189, R11 ;  /* 0x0000000b00bd7308 */ /* 0x0003e20000002400 */
[-C--:B------:R-:W-:Y:S04]  /*11230*/  HMMA.16816.F32 R28, R176, R6.reuse, R28 ;  /* 0x00000006b01c723c */ /* 0x080fe8000000181c */
[----:B------:R-:W-:Y:S04]  /*11240*/  FMUL.FTZ R23, R23, c[0x0][0x320] ;  /* 0x0000c80017177a20 */ /* 0x000fe80000410000 */
[C---:B------:R-:W-:Y:S01]  /*11250*/  HMMA.16816.F32 R32, R208.reuse, R6, R32 ;  /* 0x00000006d020723c */ /* 0x040fe20000001820 */
[----:B------:R-:W3:Y:S01]  /*11260*/  MUFU.TANH R16, R16 ;  /* 0x0000001000107308 */ /* 0x000ee20000002400 */
        /* <DEDUP_REMOVED lines=20> */
[----:B----4-:R-:W4:Y:S01]  /*113b0*/  LDL R23, [R1+0x1c] ;  /* 0x00001c0001177983 */ /* 0x010f220000100800 */
[----:B------:R-:W-:Y:S02]  /*113c0*/  FMUL.FTZ R31, R31, c[0x0][0x320] ;  /* 0x0000c8001f1f7a20 */ /* 0x000fe40000410000 */
[----:B------:R-:W-:Y:S03]  /*113d0*/  FMUL.FTZ R27, R27, c[0x0][0x320] ;  /* 0x0000c8001b1b7a20 */ /* 0x000fe60000410000 */
[----:B------:R5:W-:Y:S10]  /*113e0*/  MUFU.TANH R190, R32 ;  /* 0x0000002000be7308 */ /* 0x000bf40000002400 */
[----:B------:R2:W-:Y:S01]  /*113f0*/  MUFU.TANH R193, R21 ;  /* 0x0000001500c17308 */ /* 0x0005e20000002400 */
[-C--:B-1----:R-:W-:Y:S09]  /*11400*/  HMMA.16816.F32 R36, R208, R8.reuse, R36 ;  /* 0x00000008d024723c */ /* 0x082ff20000001824 */
[----:B------:R1:W-:Y:S01]  /*11410*/  MUFU.TANH R200, R29 ;  /* 0x0000001d00c87308 */ /* 0x0003e20000002400 */
[C---:B------:R-:W-:Y:S01]  /*11420*/  HMMA.16816.F32 R40, R176.reuse, R8, R40 ;  /* 0x00000008b028723c */ /* 0x040fe20000001828 */
[----:B-----5:R-:W5:Y:S06]  /*11430*/  LDL.64 R32, [R1+0x50] ;  /* 0x0000500001207983 */ /* 0x020f6c0000100a00 */
[----:B------:R-:W-:Y:S02]  /*11440*/  MOV R8, c[0x0][0x1e0] ;  /* 0x0000780000087a02 */ /* 0x000fe40000000f00 */
[----:B------:R3:W-:Y:S01]  /*11450*/  MUFU.TANH R196, R22 ;  /* 0x0000001600c47308 */ /* 0x0007e20000002400 */
[-C--:B------:R-:W-:Y:S01]  /*11460*/  HMMA.16816.F32 R44, R176, R10.reuse, R44 ;  /* 0x0000000ab02c723c */ /* 0x080fe2000000182c */
[----:B--2---:R-:W2:Y:S02]  /*11470*/  LDL R21, [R1+0x18] ;  /* 0x0000180001157983 */ /* 0x004ea40000100800 */
[----:B------:R-:W-:Y:S01]  /*11480*/  SHF.L.U32 R8, R8, 0x5, RZ ;  /* 0x0000000508087819 */ /* 0x000fe200000006ff */
[----:B------:R-:W-:Y:S04]  /*11490*/  FMUL.FTZ R36, R36, c[0x0][0x320] ;  /* 0x0000c80024247a20 */ /* 0x000fe80000410000 */
[C---:B------:R-:W-:Y:S01]  /*114a0*/  HMMA.16816.F32 R48, R208.reuse, R10, R48 ;  /* 0x0000000ad030723c */ /* 0x040fe20000001830 */
[----:B------:R3:W-:Y:S03]  /*114b0*/  MUFU.TANH R199, R24 ;  /* 0x0000001800c77308 */ /* 0x0007e60000002400 */
[----:B------:R-:W-:Y:S01]  /*114c0*/  FMUL.FTZ R37, R37, c[0x0][0x320] ;  /* 0x0000c80025257a20 */ /* 0x000fe20000410000 */
[----:B-1----:R-:W2:Y:S01]  /*114d0*/  LDL.64 R28, [R1+0x38] ;  /* 0x00003800011c7983 */ /* 0x002ea20000100a00 */
[----:B------:R-:W-:Y:S02]  /*114e0*/  FMUL.FTZ R38, R38, c[0x0][0x320] ;  /* 0x0000c80026267a20 */ /* 0x000fe40000410000 */
[-C--:B------:R-:W-:Y:S03]  /*114f0*/  HMMA.16816.F32 R52, R208, R4.reuse, R52 ;  /* 0x00000004d034723c */ /* 0x080fe60000001834 */
[----:B------:R-:W1:Y:S01]  /*11500*/  MUFU.TANH R192, R20 ;  /* 0x0000001400c07308 */ /* 0x000e620000002400 */
[----:B------:R-:W-:Y:S02]  /*11510*/  FMUL.FTZ R39, R39, c[0x0][0x320] ;  /* 0x0000c80027277a20 */ /* 0x000fe40000410000 */
[----:B------:R-:W-:Y:S01]  /*11520*/  FMUL.FTZ R43, R43, c[0x0][0x320] ;  /* 0x0000c8002b2b7a20 */ /* 0x000fe20000410000 */
[----:B---3--:R-:W3:Y:S01]  /*11530*/  LDL R22, [R1+0x20] ;  /* 0x0000200001167983 */ /* 0x008ee20000100800 */
        /* <DEDUP_REMOVED lines=36> */
[----:B------:R-:W-:Y:S02]  /*11780*/  FMUL.FTZ R67, R67, c[0x0][0x320] ;  /* 0x0000c80043437a20 */ /* 0x000fe40000410000 */
        /* <DEDUP_REMOVED lines=11> */
[----:B------:R-:W-:Y:S01]  /*11840*/  FMUL.FTZ R48, R48, c[0x0][0x320] ;  /* 0x0000c80030307a20 */ /* 0x000fe20000410000 */
[----:B------:R-:W-:Y:S01]  /*11850*/  FMNMX.FTZ R0, R182, R105, !PT ;  /* 0x00000069b6007209 */ /* 0x000fe20007810000 */
[----:B------:R-:W-:Y:S02]  /*11860*/  FMUL.FTZ R40, R40, c[0x0][0x320] ;  /* 0x0000c80028287a20 */ /* 0x000fe40000410000 */
[----:B------:R-:W-:Y:S01]  /*11870*/  FMUL.FTZ R41, R41, c[0x0][0x320] ;  /* 0x0000c80029297a20 */ /* 0x000fe20000410000 */
[----:B------:R-:W1:Y:S01]  /*11880*/  MUFU.TANH R194, R34 ;  /* 0x0000002200c27308 */ /* 0x000e620000002400 */
[----:B------:R-:W-:Y:S01]  /*11890*/  FMNMX.FTZ R0, R185, R0, !PT ;  /* 0x00000000b9007209 */ /* 0x000fe20007810000 */
[----:B------:R-:W-:Y:S01]  /*118a0*/  FMUL.FTZ R46, R46, c[0x0][0x320] ;  /* 0x0000c8002e2e7a20 */ /* 0x000fe20000410000 */
[----:B------:R-:W-:Y:S01]  /*118b0*/  MOV R210, R241 ;  /* 0x000000f100d27202 */ /* 0x000fe20000000f00 */
[----:B------:R-:W-:Y:S01]  /*118c0*/  FMUL.FTZ R47, R47, c[0x0][0x320] ;  /* 0x0000c8002f2f7a20 */ /* 0x000fe20000410000 */
[----:B------:R-:W-:Y:S05]  /*118d0*/  FMNMX.FTZ R0, R184, R0, !PT ;  /* 0x00000000b8007209 */ /* 0x000fea0007810000 */
[----:B------:R-:W1:Y:S01]  /*118e0*/  MUFU.TANH R215, R37 ;  /* 0x0000002500d77308 */ /* 0x000e620000002400 */
[----:B------:R-:W-:Y:S02]  /*118f0*/  FMNMX.FTZ R0, R183, R0, !PT ;  /* 0x00000000b7007209 */ /* 0x000fe40007810000 */
[----:B------:R-:W-:Y:S02]  /*11900*/  FMNMX.FTZ R4, R214, R4, !PT ;  /* 0x00000004d6047209 */ /* 0x000fe40007810000 */
[----:B------:R-:W-:Y:S05]  /*11910*/  FMNMX.FTZ R0, R199, R0, !PT ;  /* 0x00000000c7007209 */ /* 0x000fea0007810000 */
        /* <DEDUP_REMOVED lines=15> */
[----:B-1----:R-:W-:Y:S07]  /*11a10*/  FMNMX.FTZ R4, R212, R4, !PT ;  /* 0x00000004d4047209 */ /* 0x002fee0007810000 */
        /* <DEDUP_REMOVED lines=14> */
[----:B------:R-:W4:Y:S01]  /*11b00*/  MUFU.TANH R102, R44 ;  /* 0x0000002c00667308 */ /* 0x000f220000002400 */
[----:B------:R-:W-:Y:S04]  /*11b10*/  FMNMX.FTZ R2, R240, R2, !PT ;  /* 0x00000002f0027209 */ /* 0x000fe80007810000 */
[----:B------:R-:W-:Y:S05]  /*11b20*/  FMNMX.FTZ R2, R211, R2, !PT ;  /* 0x00000002d3027209 */ /* 0x000fea0007810000 */
[----:B------:R-:W4:Y:S01]  /*11b30*/  MUFU.TANH R179, R65 ;  /* 0x0000004100b37308 */ /* 0x000f220000002400 */
[----:B-1----:R-:W-:Y:S09]  /*11b40*/  FMNMX.FTZ R0, R248, R0, !PT ;  /* 0x00000000f8007209 */ /* 0x002ff20007810000 */
[----:B------:R-:W1:Y:S01]  /*11b50*/  MUFU.TANH R243, R66 ;  /* 0x0000004200f37308 */ /* 0x000e620000002400 */
[----:B----4-:R-:W-:Y:S04]  /*11b60*/  MOV R209, R102 ;  /* 0x0000006600d17202 */ /* 0x010fe80000000f00 */
[----:B------:R-:W-:Y:S05]  /*11b70*/  FMNMX.FTZ R0, R209, R0, !PT ;  /* 0x00000000d1007209 */ /* 0x000fea0007810000 */
[----:B------:R-:W4:Y:S01]  /*11b80*/  MUFU.TANH R242, R67 ;  /* 0x0000004300f27308 */ /* 0x000f220000002400 */
[----:B------:R-:W-:Y:S02]  /*11b90*/  FMNMX.FTZ R0, R210, R0, !PT ;  /* 0x00000000d2007209 */ /* 0x000fe40007810000 */
[----:B------:R-:W-:Y:S05]  /*11ba0*/  FMNMX.FTZ R4, R179, R4, !PT ;  /* 0x00000004b3047209 */ /* 0x000fea0007810000 */
[----:B------:R-:W5:Y:S02]  /*11bb0*/  SHFL.BFLY PT, R7, R4, 0x2, 0x1f ;  /* 0x0c401f0004077f89 */ /* 0x000f6400000e0000 */
[----:B------:R-:W5:Y:S01]  /*11bc0*/  MUFU.TANH R51, R56 ;  /* 0x0000003800337308 */ /* 0x000f620000002400 */
[----:B-1----:R-:W-:Y:S09]  /*11bd0*/  FMNMX.FTZ R2, R243, R2, !PT ;  /* 0x00000002f3027209 */ /* 0x002ff20007810000 */
[----:B------:R-:W1:Y:S01]  /*11be0*/  MUFU.TANH R49, R57 ;  /* 0x0000003900317308 */ /* 0x000e620000002400 */
[----:B----4-:R-:W-:Y:S05]  /*11bf0*/  FMNMX.FTZ R2, R242, R2, !PT ;  /* 0x00000002f2027209 */ /* 0x010fea0007810000 */
[----:B------:R-:W4:Y:S04]  /*11c00*/  SHFL.BFLY PT, R6, R2, 0x2, 0x1f ;  /* 0x0c401f0002067f89 */ /* 0x000f2800000e0000 */
[----:B------:R-:W2:Y:S01]  /*11c10*/  MUFU.TANH R50, R60 ;  /* 0x0000003c00327308 */ /* 0x000ea20000002400 */
[----:B-----5:R-:W-:Y:S02]  /*11c20*/  FMNMX.FTZ R4, R4, R7, !PT ;  /* 0x0000000704047209 */ /* 0x020fe40007810000 */
[----:B------:R-:W-:Y:S03]  /*11c30*/  FMNMX.FTZ R0, R51, R0, !PT ;  /* 0x0000000033007209 */ /* 0x000fe60007810000 */
[----:B------:R-:W5:Y:S04]  /*11c40*/  SHFL.BFLY PT, R104, R4, 0x1, 0x1f ;  /* 0x0c201f0004687f89 */ /* 0x000f6800000e0000 */
[----:B------:R-:W3:Y:S01]  /*11c50*/  MUFU.TANH R48, R61 ;  /* 0x0000003d00307308 */ /* 0x000ee20000002400 */
[----:B-1----:R-:W-:Y:S09]  /*11c60*/  FMNMX.FTZ R0, R49, R0, !PT ;  /* 0x0000000031007209 */ /* 0x002ff20007810000 */
[----:B------:R-:W1:Y:S01]  /*11c70*/  MUFU.TANH R203, R26 ;  /* 0x0000001a00cb7308 */ /* 0x000e620000002400 */
[----:B----4-:R-:W-:Y:S02]  /*11c80*/  FMNMX.FTZ R2, R2, R6, !PT ;  /* 0x0000000602027209 */ /* 0x010fe40007810000 */
[----:B--2---:R-:W-:Y:S03]  /*11c90*/  FMNMX.FTZ R0, R50, R0, !PT ;  /* 0x0000000032007209 */ /* 0x004fe60007810000 */
[----:B------:R-:W2:Y:S04]  /*11ca0*/  SHFL.BFLY PT, R103, R2, 0x1, 0x1f ;  /* 0x0c201f0002677f89 */ /* 0x000ea800000e0000 */
[----:B------:R-:W4:Y:S01]  /*11cb0*/  MUFU.TANH R204, R27 ;  /* 0x0000001b00cc7308 */ /* 0x000f220000002400 */
[----:B-----5:R-:W-:Y:S02]  /*11cc0*/  FMNMX.FTZ R104, R4, R104, !PT ;  /* 0x0000006804687209 */ /* 0x020fe40007810000 */
[----:B---3--:R-:W-:Y:S03]  /*11cd0*/  FMNMX.FTZ R0, R48, R0, !PT ;  /* 0x0000000030007209 */ /* 0x008fe60007810000 */
[----:B------:R-:W-:Y:S02]  /*11ce0*/  FMUL.FTZ R173, R104, c[0x0][0x2d0] ;  /* 0x0000b40068ad7a20 */ /* 0x000fe40000410000 */
[----:B------:R-:W3:Y:S02]  /*11cf0*/  SHFL.BFLY PT, R102, R0, 0x2, 0x1f ;  /* 0x0c401f0000667f89 */ /* 0x000ee400000e0000 */
[----:B------:R-:W5:Y:S01]  /*11d00*/  MUFU.TANH R213, R30 ;  /* 0x0000001e00d57308 */ /* 0x000f620000002400 */
[--C-:B------:R-:W-:Y:S01]  /*11d10*/  FFMA.FTZ R40, R193, c[0x0][0x2d0], -R173.reuse ;  /* 0x0000b400c1287a23 */ /* 0x100fe200000108ad */
[----:B-1----:R-:W-:Y:S08]  /*11d20*/  FMNMX.FTZ R5, R203, R5, !PT ;  /* 0x00000005cb057209 */ /* 0x002ff00007810000 */
[----:B------:R-:W1:Y:S01]  /*11d30*/  MUFU.TANH R235, R31 ;  /* 0x0000001f00eb7308 */ /* 0x000e620000002400 */
[----:B--2---:R-:W-:Y:S02]  /*11d40*/  FMNMX.FTZ R103, R2, R103, !PT ;  /* 0x0000006702677209 */ /* 0x004fe40007810000 */
[----:B----4-:R-:W-:Y:S02]  /*11d50*/  FMNMX.FTZ R5, R204, R5, !PT ;  /* 0x00000005cc057209 */ /* 0x010fe40007810000 */
[----:B------:R-:W-:Y:S05]  /*11d60*/  MOV R27, c[0x0][0x1e0] ;  /* 0x00007800001b7a02 */ /* 0x000fea0000000f00 */
[----:B------:R-:W2:Y:S01]  /*11d70*/  MUFU.TANH R239, R42 ;  /* 0x0000002a00ef7308 */ /* 0x000ea20000002400 */
[----:B---3--:R-:W-:Y:S02]  /*11d80*/  FMNMX.FTZ R102, R0, R102, !PT ;  /* 0x0000006600667209 */ /* 0x008fe40007810000 */
        /* <DEDUP_REMOVED lines=23> */
[----:B------:R-:W-:Y:S01]  /*11f00*/  MUFU.EX2 R43, R11 ;  /* 0x0000000b002b7308 */ /* 0x000fe20000000800 */
[----:B---3--:R-:W-:Y:S09]  /*11f10*/  MOV R182, R20 ;  /* 0x0000001400b67202 */ /* 0x008ff20000000f00 */
[----:B------:R2:W3:Y:S01]  /*11f20*/  MUFU.EX2 R101, R0 ;  /* 0x0000000000657308 */ /* 0x0004e20000000800 */
[--C-:B-1----:R-:W-:Y:S02]  /*11f30*/  FFMA.FTZ R4, R174, c[0x0][0x2d0], -R173.reuse ;  /* 0x0000b400ae047a23 */ /* 0x102fe400000108ad */
[----:B------:R-:W-:Y:S07]  /*11f40*/  FMUL.FTZ R174, R103, c[0x0][0x2d0] ;  /* 0x0000b40067ae7a20 */ /* 0x000fee0000410000 */
[----:B------:R1:W-:Y:S01]  /*11f50*/  MUFU.EX2 R26, R4 ;  /* 0x00000004001a7308 */ /* 0x0003e20000000800 */
[--C-:B------:R-:W-:Y:S02]  /*11f60*/  FFMA.FTZ R5, R18, c[0x0][0x2d0], -R174.reuse ;  /* 0x0000b40012057a23 */ /* 0x100fe400000108ae */
[--C-:B------:R-:W-:Y:S02]  /*11f70*/  FFMA.FTZ R64, R195, c[0x0][0x2d0], -R174.reuse ;  /* 0x0000b400c3407a23 */ /* 0x100fe400000108ae */
[--C-:B------:R-:W-:Y:S02]  /*11f80*/  FFMA.FTZ R56, R197, c[0x0][0x2d0], -R174.reuse ;  /* 0x0000b400c5387a23 */ /* 0x100fe400000108ae */
[----:B------:R-:W-:Y:S03]  /*11f90*/  FFMA.FTZ R60, R194, c[0x0][0x2d0], -R174 ;  /* 0x0000b400c23c7a23 */ /* 0x000fe600000108ae */
[----:B------:R4:W-:Y:S01]  /*11fa0*/  MUFU.EX2 R246, R5 ;  /* 0x0000000500f67308 */ /* 0x0009e20000000800 */
[----:B--2---:R-:W-:Y:S02]  /*11fb0*/  FADD.FTZ R0, -R103, R100 ;  /* 0x0000006467007221 */ /* 0x004fe40000010100 */
[C---:B---3--:R-:W-:Y:S01]  /*11fc0*/  FMUL.FTZ R33, R101.reuse, R137 ;  /* 0x0000008965217220 */ /* 0x048fe20000410000 */
[----:B------:R-:W-:Y:S01]  /*11fd0*/  MOV R137, R242 ;  /* 0x000000f200897202 */ /* 0x000fe20000000f00 */
[----:B------:R-:W-:Y:S05]  /*11fe0*/  FMUL.FTZ R3, R0, c[0x0][0x2d0] ;  /* 0x0000b40000037a20 */ /* 0x000fea0000410000 */
[----:B------:R-:W2:Y:S01]  /*11ff0*/  MUFU.TANH R25, R58 ;  /* 0x0000003a00197308 */ /* 0x000ea20000002400 */
        /* <DEDUP_REMOVED lines=8> */
[----:B----4-:R-:W-:Y:S01]  /*12080*/  @P0 SHF.L.U32 R5, R6, 0x6, RZ ;  /* 0x0000000606050819 */ /* 0x010fe200000006ff */
[C---:B------:R-:W-:Y:S02]  /*12090*/  FMUL.FTZ R85, R101.reuse, R85 ;  /* 0x0000005565557220 */ /* 0x040fe40000410000 */
[C---:B------:R-:W-:Y:S02]  /*120a0*/  FMUL.FTZ R96, R101.reuse, R96 ;  /* 0x0000006065607220 */ /* 0x040fe40000410000 */
[----:B------:R-:W-:Y:S01]  /*120b0*/  FMUL.FTZ R97, R101, R97 ;  /* 0x0000006165617220 */ /* 0x000fe20000410000 */
[----:B------:R-:W3:Y:S01]  /*120c0*/  MUFU.TANH R44, R59 ;  /* 0x0000003b002c7308 */ /* 0x000ee20000002400 */
[----:B--2---:R-:W-:Y:S09]  /*120d0*/  FMNMX.FTZ R2, R25, R2, !PT ;  /* 0x0000000219027209 */ /* 0x004ff20007810000 */
[----:B------:R-:W2:Y:S01]  /*120e0*/  MUFU.TANH R107, R62 ;  /* 0x0000003e006b7308 */ /* 0x000ea20000002400 */
[--C-:B-1----:R-:W-:Y:S09]  /*120f0*/  FFMA.FTZ R4, R181, c[0x0][0x2d0], -R174.reuse ;  /* 0x0000b400b5047a23 */ /* 0x102ff200000108ae */
[----:B------:R1:W-:Y:S01]  /*12100*/  MUFU.EX2 R45, R4 ;  /* 0x00000004002d7308 */ /* 0x0003e20000000800 */
[----:B---3--:R-:W-:Y:S09]  /*12110*/  FMNMX.FTZ R2, R44, R2, !PT ;  /* 0x000000022c027209 */ /* 0x008ff20007810000 */
        /* <DEDUP_REMOVED lines=35> */
[C---:B------:R-:W-:Y:S01]  /*12350*/  @P0 IADD3.X R6, R4.reuse, R29, RZ, P2, !PT ;  /* 0x0000001d04060210 */ /* 0x040fe200017fe4ff */
        /* <DEDUP_REMOVED lines=8> */
[C---:B------:R-:W-:Y:S01]  /*123e0*/  FMUL.FTZ R88, R3.reuse, R88 ;  /* 0x0000005803587220 */ /* 0x040fe20000410000 */
[----:B------:R-:W-:Y:S01]  /*123f0*/  @P0 IADD3.X R9, R4, R21, RZ, P1, !PT ;  /* 0x0000001504090210 */ /* 0x000fe20000ffe4ff */
[----:B------:R-:W-:Y:S01]  /*12400*/  FMUL.FTZ R89, R3, R89 ;  /* 0x0000005903597220 */ /* 0x000fe20000410000 */
[----:B------:R-:W-:Y:S01]  /*12410*/  @P0 LEA R12, P1, R7, c[0x0][0x1c8], 0x1 ;  /* 0x00007200070c0a11 */ /* 0x000fe200078208ff */
[C---:B------:R-:W-:Y:S01]  /*12420*/  FMUL.FTZ R92, R3.reuse, R92 ;  /* 0x0000005c035c7220 */ /* 0x040fe20000410000 */
[----:B------:R-:W-:Y:S01]  /*12430*/  @P0 IADD3 R5, P3, R8, R5, RZ ;  /* 0x0000000508050210 */ /* 0x000fe20007f7e0ff */
[----:B------:R-:W-:Y:S01]  /*12440*/  FMUL.FTZ R93, R3, R93 ;  /* 0x0000005d035d7220 */ /* 0x000fe20000410000 */
[----:B------:R-:W-:Y:S01]  /*12450*/  @P0 IADD3.X R8, R4, R22, RZ, P2, !PT ;  /* 0x0000001604080210 */ /* 0x000fe200017fe4ff */
[----:B------:R-:W-:Y:S01]  /*12460*/  FMUL.FTZ R98, R100, R98 ;  /* 0x0000006264627220 */ /* 0x000fe20000410000 */
[----:B------:R-:W-:Y:S01]  /*12470*/  @P0 LEA R10, P2, R6, c[0x0][0x1c8], 0x1 ;  /* 0x00007200060a0a11 */ /* 0x000fe200078408ff */
[----:B------:R-:W-:Y:S01]  /*12480*/  FMUL.FTZ R99, R100, R99 ;  /* 0x0000006364637220 */ /* 0x000fe20000410000 */
[----:B------:R-:W-:Y:S02]  /*12490*/  @P0 LEA.HI.X R13, R7, c[0x0][0x1cc], R9, 0x1, P1 ;  /* 0x00007300070d0a11 */ /* 0x000fe400008f0c09 */
[----:B------:R-:W-:Y:S01]  /*124a0*/  @P0 LEA.HI.X R11, R6, c[0x0][0x1cc], R8, 0x1, P2 ;  /* 0x00007300060b0a11 */ /* 0x000fe200010f0c08 */
[----:B------:R-:W-:Y:S01]  /*124b0*/  FFMA.FTZ R6, R185, c[0x0][0x2d0], -R175 ;  /* 0x0000b400b9067a23 */ /* 0x000fe200000108af */
[----:B------:R-:W-:Y:S01]  /*124c0*/  @P0 IADD3 R9, P2, R5, R32, RZ ;  /* 0x0000002005090210 */ /* 0x000fe20007f5e0ff */
[----:B------:R-:W-:Y:S01]  /*124d0*/  FMUL.FTZ R32, R101, R136 ;  /* 0x0000008865207220 */ /* 0x000fe20000410000 */
[----:B------:R-:W-:Y:S02]  /*124e0*/  @P0 IADD3.X R4, R27, R4, RZ, P3, !PT ;  /* 0x000000041b040210 */ /* 0x000fe40001ffe4ff */
[C---:B------:R-:W-:Y:S02]  /*124f0*/  @P0 IADD3 R7, P1, R5.reuse, R24, RZ ;  /* 0x0000001805070210 */ /* 0x040fe40007f3e0ff */
[----:B------:R-:W-:Y:S01]  /*12500*/  @P0 IADD3 R5, P3, R5, R23, RZ ;  /* 0x0000001705050210 */ /* 0x000fe20007f7e0ff */
[----:B------:R2:W-:Y:S01]  /*12510*/  MUFU.EX2 R24, R6 ;  /* 0x0000000600187308 */ /* 0x0005e20000000800 */
[----:B------:R-:W-:Y:S02]  /*12520*/  @P0 LEA R8, P4, R9, c[0x0][0x1c8], 0x1 ;  /* 0x0000720009080a11 */ /* 0x000fe400078808ff */
[C---:B------:R-:W-:Y:S02]  /*12530*/  @P0 IADD3.X R16, R4.reuse, R21, RZ, P3, !PT ;  /* 0x0000001504100210 */ /* 0x040fe40001ffe4ff */
[----:B------:R-:W-:Y:S02]  /*12540*/  ISETP.NE.AND P3, PT, R251, RZ, PT ;  /* 0x000000fffb00720c */ /* 0x000fe40003f65270 */
[C---:B------:R-:W-:Y:S01]  /*12550*/  @P0 IADD3.X R17, R4.reuse, R29, RZ, P2, !PT ;  /* 0x0000001d04110210 */ /* 0x040fe200017fe4ff */
[----:B------:R-:W-:Y:S01]  /*12560*/  FMUL.FTZ R29, R3, R133 ;  /* 0x00000085031d7220 */ /* 0x000fe20000410000 */
[----:B------:R-:W-:Y:S02]  /*12570*/  @P0 IADD3.X R18, R4, R22, RZ, P1, !PT ;  /* 0x0000001604120210 */ /* 0x000fe40000ffe4ff */
[----:B------:R-:W-:Y:S01]  /*12580*/  @P0 LEA.HI.X R9, R9, c[0x0][0x1cc], R17, 0x1, P4 ;  /* 0x0000730009090a11 */ /* 0x000fe200020f0c11 */
[----:B------:R-:W-:Y:S01]  /*12590*/  FMUL.FTZ R17, R101, R121 ;  /* 0x0000007965117220 */ /* 0x000fe20000410000 */
[----:B------:R-:W-:Y:S02]  /*125a0*/  @P0 LEA R4, P1, R5, c[0x0][0x1c8], 0x1 ;  /* 0x0000720005040a11 */ /* 0x000fe400078208ff */
[----:B-1----:R-:W-:Y:S01]  /*125b0*/  FMNMX.FTZ R2, R0, R2, !PT ;  /* 0x0000000200027209 */ /* 0x002fe20007810000 */
[----:B------:R-:W-:Y:S01]  /*125c0*/  FFMA.FTZ R0, R19, c[0x0][0x2d0], -R174 ;  /* 0x0000b40013007a23 */ /* 0x000fe200000108ae */
[----:B------:R-:W-:Y:S01]  /*125d0*/  @P0 LEA.HI.X R5, R5, c[0x0][0x1cc], R16, 0x1, P1 ;  /* 0x0000730005050a11 */ /* 0x000fe200008f0c10 */
[----:B------:R1:W-:Y:S01]  /*125e0*/  @P0 LDGSTS.E.BYPASS.LTC128B.128 [R233+0x3100], [R14.64], !P3 ;  /* 0x031000000ee90fae */ /* 0x0003e2000d901d46 */
[--C-:B------:R-:W-:Y:S01]  /*125f0*/  FFMA.FTZ R19, R184, c[0x0][0x2d0], -R175.reuse ;  /* 0x0000b400b8137a23 */ /* 0x100fe200000108af */
[----:B------:R3:W-:Y:S01]  /*12600*/  MUFU.EX2 R180, R0 ;  /* 0x0000000000b47308 */ /* 0x0007e20000000800 */
[----:B------:R-:W-:Y:S01]  /*12610*/  FMUL.FTZ R105, R2, c[0x0][0x2d0] ;  /* 0x0000b40002697a20 */ /* 0x000fe20000410000 */
[----:B------:R-:W-:Y:S01]  /*12620*/  MOV R136, R243 ;  /* 0x000000f300887202 */ /* 0x000fe20000000f00 */
[----:B------:R-:W-:Y:S01]  /*12630*/  FFMA.FTZ R16, R183, c[0x0][0x2d0], -R175 ;  /* 0x0000b400b7107a23 */ /* 0x000fe200000108af */
[----:B--2---:R-:W-:Y:S01]  /*12640*/  @P0 LEA R6, P2, R7, c[0x0][0x1c8], 0x1 ;  /* 0x0000720007060a11 */ /* 0x004fe200078408ff */
[----:B------:R-:W-:Y:S01]  /*12650*/  FFMA.FTZ R107, R107, c[0x0][0x2d0], -R105 ;  /* 0x0000b4006b6b7a23 */ /* 0x000fe20000010869 */
[----:B------:R2:W-:Y:S01]  /*12660*/  @P0 LDGSTS.E.BYPASS.LTC128B.128 [R233+0x4100], [R10.64], !P6 ;  /* 0x041000000ae90fae */ /* 0x0005e2000f101d46 */
[----:B------:R-:W-:Y:S01]  /*12670*/  MOV R184, R25 ;  /* 0x0000001900b87202 */ /* 0x000fe20000000f00 */
[----:B------:R-:W-:Y:S01]  /*12680*/  FMUL.FTZ R25, R3, R129 ;  /* 0x0000008103197220 */ /* 0x000fe20000410000 */
[----:B------:R-:W-:Y:S01]  /*12690*/  @P0 LEA.HI.X R7, R7, c[0x0][0x1cc], R18, 0x1, P2 ;  /* 0x0000730007070a11 */ /* 0x000fe200010f0c12 */
[----:B------:R-:W4:Y:S01]  /*126a0*/  MUFU.EX2 R20, R19 ;  /* 0x0000001300147308 */ /* 0x000f220000000800 */
[----:B------:R-:W-:Y:S01]  /*126b0*/  FMUL.FTZ R18, R100, R122 ;  /* 0x0000007a64127220 */ /* 0x000fe20000410000 */
[----:B------:R-:W-:Y:S01]  /*126c0*/  MOV R129, R44 ;  /* 0x0000002c00817202 */ /* 0x000fe20000000f00 */
[----:B------:R-:W-:Y:S01]  /*126d0*/  FFMA.FTZ R44, R190, c[0x0][0x2d0], -R173 ;  /* 0x0000b400be2c7a23 */ /* 0x000fe200000108ad */
[----:B------:R5:W-:Y:S01]  /*126e0*/  @P0 LDGSTS.E.BYPASS.LTC128B.128 [R233+0x5100], [R12.64], !P5 ;  /* 0x051000000ce90fae */ /* 0x000be2000e901d46 */
[----:B------:R-:W-:Y:S02]  /*126f0*/  MOV R145, R247 ;  /* 0x000000f700917202 */ /* 0x000fe40000000f00 */
[----:B------:R-:W-:Y:S02]  /*12700*/  MOV R185, R249 ;  /* 0x000000f900b97202 */ /* 0x000fe40000000f00 */
[----:B------:R-:W-:Y:S01]  /*12710*/  MOV R133, R246 ;  /* 0x000000f600857202 */ /* 0x000fe20000000f00 */
[----:B------:R1:W-:Y:S02]  /*12720*/  MUFU.EX2 R252, R16 ;  /* 0x0000001000fc7308 */ /* 0x0003e40000000800 */
[----:B------:R1:W-:Y:S01]  /*12730*/  @P0 LDGSTS.E.BYPASS.LTC128B.128 [R233+0x3900], [R8.64], !P3 ;  /* 0x0390000008e90fae */ /* 0x0003e2000d901d46 */
[----:B---3--:R-:W-:Y:S02]  /*12740*/  FADD.FTZ R0, -R2, R106 ;  /* 0x0000006a02007221 */ /* 0x008fe40000010100 */
[----:B------:R-:W-:Y:S02]  /*12750*/  FFMA.FTZ R106, R199, c[0x0][0x2d0], -R175 ;  /* 0x0000b400c76a7a23 */ /* 0x000fe400000108af */
[----:B------:R-:W-:Y:S03]  /*12760*/  FMUL.FTZ R0, R0, c[0x0][0x2d0] ;  /* 0x0000b40000007a20 */ /* 0x000fe60000410000 */
[----:B------:R3:W-:Y:S01]  /*12770*/  @P0 LDGSTS.E.BYPASS.LTC128B.128 [R233+0x4900], [R6.64], !P6 ;  /* 0x0490000006e90fae */ /* 0x0007e2000f101d46 */
[----:B------:R3:W-:Y:S01]  /*12780*/  MUFU.EX2 R243, R106 ;  /* 0x0000006a00f37308 */ /* 0x0007e20000000800 */
[----:B--2---:R-:W-:Y:S01]  /*12790*/  FFMA.FTZ R10, R188, c[0x0][0x2d0], -R105 ;  /* 0x0000b400bc0a7a23 */ /* 0x004fe20000010869 */
[----:B----4-:R-:W-:Y:S01]  /*127a0*/  MOV R183, R20 ;  /* 0x0000001400b77202 */ /* 0x010fe20000000f00 */
[----:B------:R-:W-:Y:S01]  /*127b0*/  FMUL.FTZ R19, R100, R123 ;  /* 0x0000007b64137220 */ /* 0x000fe20000410000 */
[----:B------:R-:W-:Y:S03]  /*127c0*/  MOV R188, R248 ;  /* 0x000000f800bc7202 */ /* 0x000fe60000000f00 */
[----:B------:R2:W-:Y:S03]  /*127d0*/  @P0 LDGSTS.E.BYPASS.LTC128B.128 [R233+0x5900], [R4.64], !P5 ;  /* 0x0590000004e90fae */ /* 0x0005e6000e901d46 */
[----:B------:R-:W4:Y:S01]  /*127e0*/  MUFU.EX2 R0, R0 ;  /* 0x0000000000007308 */ /* 0x000f220000000800 */
[C---:B-----5:R-:W-:Y:S02]  /*127f0*/  FMUL.FTZ R12, R3.reuse, R116 ;  /* 0x00000074030c7220 */ /* 0x060fe40000410000 */
[----:B------:R-:W-:Y:S02]  /*12800*/  FMUL.FTZ R13, R3, R117 ;  /* 0x00000075030d7220 */ /* 0x000fe40000410000 */
[----:B------:R-:W5:Y:S01]  /*12810*/  LDSM.16.MT88.4 R20, [R217+0x100] ;  /* 0x00010000d914783b */ /* 0x000f620000004200 */
[----:B-1----:R-:W-:Y:S02]  /*12820*/  FMUL.FTZ R16, R101, R120 ;  /* 0x0000007865107220 */ /* 0x002fe40000410000 */
[C---:B------:R-:W-:Y:S02]  /*12830*/  FMUL.FTZ R8, R3.reuse, R108 ;  /* 0x0000006c03087220 */ /* 0x040fe40000410000 */
[----:B------:R1:W-:Y:S01]  /*12840*/  MUFU.EX2 R205, R10 ;  /* 0x0000000a00cd7308 */ /* 0x0003e20000000800 */
[----:B------:R-:W-:Y:S02]  /*12850*/  FMUL.FTZ R9, R3, R109 ;  /* 0x0000006d03097220 */ /* 0x000fe40000410000 */
[----:B------:R-:W5:Y:S01]  /*12860*/  LDSM.16.MT88.4 R36, [R218+0x100] ;  /* 0x00010000da24783b */ /* 0x000f620000004200 */
[----:B---3--:R-:W-:Y:S02]  /*12870*/  FFMA.FTZ R106, R198, c[0x0][0x2d0], -R175 ;  /* 0x0000b400c66a7a23 */ /* 0x008fe400000108af */
[----:B------:R-:W-:Y:S01]  /*12880*/  FMUL.FTZ R6, R100, R114 ;  /* 0x0000007264067220 */ /* 0x000fe20000410000 */
[----:B------:R-:W-:Y:S01]  /*12890*/  F2FP.PACK_AB R114, R182, R245 ;  /* 0x000000f5b672723e */ /* 0x000fe200000000ff */
[----:B------:R-:W-:Y:S01]  /*128a0*/  FMUL.FTZ R7, R100, R115 ;  /* 0x0000007364077220 */ /* 0x000fe20000410000 */
[----:B------:R-:W-:Y:S01]  /*128b0*/  F2FP.PACK_AB R115, R180, R246 ;  /* 0x000000f6b473723e */ /* 0x000fe200000000ff */
[----:B------:R3:W-:Y:S01]  /*128c0*/  MUFU.EX2 R242, R106 ;  /* 0x0000006a00f27308 */ /* 0x0007e20000000800 */
[----:B------:R-:W5:Y:S01]  /*128d0*/  LDSM.16.MT88.4 R52, [R217+0x1100] ;  /* 0x00110000d934783b */ /* 0x000f620000004200 */
[----:B--2---:R-:W-:Y:S01]  /*128e0*/  FFMA.FTZ R4, R189, c[0x0][0x2d0], -R105 ;  /* 0x0000b400bd047a23 */ /* 0x004fe20000010869 */
[----:B------:R-:W-:Y:S01]  /*128f0*/  MOV R189, R48 ;  /* 0x0000003000bd7202 */ /* 0x000fe20000000f00 */
[----:B------:R-:W-:Y:S01]  /*12900*/  FMUL.FTZ R5, R101, R113 ;  /* 0x0000007165057220 */ /* 0x000fe20000410000 */
[----:B------:R-:W-:Y:S01]  /*12910*/  F2FP.PACK_AB R113, R181, R45 ;  /* 0x0000002db571723e */ /* 0x000fe200000000ff */
[C---:B----4-:R-:W-:Y:S03]  /*12920*/  FMUL.FTZ R11, R0.reuse, R111 ;  /* 0x0000006f000b7220 */ /* 0x050fe60000410000 */
[----:B------:R-:W-:Y:S01]  /*12930*/  LDSM.16.MT88.4 R120, [R217+0x2100] ;  /* 0x00210000d978783b */ /* 0x000fe20000004200 */
[----:B------:R-:W2:Y:S01]  /*12940*/  MUFU.EX2 R206, R4 ;  /* 0x0000000400ce7308 */ /* 0x000ea20000000800 */
[C---:B------:R-:W-:Y:S02]  /*12950*/  FMUL.FTZ R14, R0.reuse, R118 ;  /* 0x00000076000e7220 */ /* 0x040fe40000410000 */
[C---:B------:R-:W-:Y:S02]  /*12960*/  FMUL.FTZ R15, R0.reuse, R119 ;  /* 0x00000077000f7220 */ /* 0x040fe40000410000 */
[----:B-1----:R-:W-:Y:S01]  /*12970*/  FMUL.FTZ R10, R0, R110 ;  /* 0x0000006e000a7220 */ /* 0x002fe20000410000 */
[----:B------:R-:W-:Y:S01]  /*12980*/  F2FP.PACK_AB R110, R252, R183 ;  /* 0x000000b7fc6e723e */ /* 0x000fe200000000ff */
[C---:B------:R-:W-:Y:S01]  /*12990*/  FMUL.FTZ R27, R0.reuse, R131 ;  /* 0x00000083001b7220 */ /* 0x040fe20000410000 */
[----:B------:R-:W-:Y:S01]  /*129a0*/  MOV R131, R42 ;  /* 0x0000002a00837202 */ /* 0x000fe20000000f00 */
[C---:B------:R-:W-:Y:S01]  /*129b0*/  FMUL.FTZ R30, R0.reuse, R134 ;  /* 0x00000086001e7220 */ /* 0x040fe20000410000 */
[----:B------:R1:W-:Y:S01]  /*129c0*/  MUFU.EX2 R249, R44 ;  /* 0x0000002c00f97308 */ /* 0x0003e20000000800 */
[C---:B------:R-:W-:Y:S01]  /*129d0*/  FMUL.FTZ R31, R0.reuse, R135 ;  /* 0x00000087001f7220 */ /* 0x040fe20000410000 */
[----:B------:R-:W4:Y:S01]  /*129e0*/  LDSM.16.MT88.4 R116, [R218+0x1100] ;  /* 0x00110000da74783b */ /* 0x000f220000004200 */
[----:B------:R-:W-:Y:S01]  /*129f0*/  FFMA.FTZ R48, R191, c[0x0][0x2d0], -R173 ;  /* 0x0000b400bf307a23 */ /* 0x000fe200000108ad */
[----:B------:R-:W-:Y:S01]  /*12a00*/  MOV R134, R245 ;  /* 0x000000f500867202 */ /* 0x000fe20000000f00 */
[----:B---3--:R-:W-:Y:S01]  /*12a10*/  FFMA.FTZ R106, R201, c[0x0][0x2d0], -R175 ;  /* 0x0000b400c96a7a23 */ /* 0x008fe200000108af */
[----:B------:R-:W-:Y:S01]  /*12a20*/  MOV R135, R244 ;  /* 0x000000f400877202 */ /* 0x000fe20000000f00 */
[C---:B------:R-:W-:Y:S01]  /*12a30*/  FMUL.FTZ R46, R0.reuse, R150 ;  /* 0x00000096002e7220 */ /* 0x040fe20000410000 */
[----:B------:R-:W-:Y:S01]  /*12a40*/  MOV R191, R185 ;  /* 0x000000b900bf7202 */ /* 0x000fe20000000f00 */
[C---:B------:R-:W-:Y:S01]  /*12a50*/  FMUL.FTZ R47, R0.reuse, R151 ;  /* 0x00000097002f7220 */ /* 0x040fe20000410000 */
[----:B------:R3:W-:Y:S01]  /*12a60*/  MUFU.EX2 R241, R106 ;  /* 0x0000006a00f17308 */ /* 0x0007e20000000800 */
[C---:B------:R-:W-:Y:S01]  /*12a70*/  FMUL.FTZ R58, R0.reuse, R162 ;  /* 0x000000a2003a7220 */ /* 0x040fe20000410000 */
[----:B------:R-:W0:Y:S01]  /*12a80*/  LDGDEPBAR ;  /* 0x00000000000079af */ /* 0x000e220000000000 */
[----:B------:R-:W-:Y:S01]  /*12a90*/  FMUL.FTZ R59, R0, R163 ;  /* 0x000000a3003b7220 */ /* 0x000fe20000410000 */
[----:B--2---:R-:W-:Y:S01]  /*12aa0*/  F2FP.PACK_AB R109, R206, R205 ;  /* 0x000000cdce6d723e */ /* 0x004fe200000000ff */
[----:B------:R-:W-:Y:S01]  /*12ab0*/  FFMA.FTZ R4, R187, c[0x0][0x2d0], -R105 ;  /* 0x0000b400bb047a23 */ /* 0x000fe20000010869 */
[----:B------:R-:W-:Y:S01]  /*12ac0*/  MOV R187, R26 ;  /* 0x0000001a00bb7202 */ /* 0x000fe20000000f00 */
[C---:B------:R-:W-:Y:S01]  /*12ad0*/  FMUL.FTZ R26, R0.reuse, R130 ;  /* 0x00000082001a7220 */ /* 0x040fe20000410000 */
[----:B------:R-:W-:Y:S01]  /*12ae0*/  MOV R130, R45 ;  /* 0x0000002d00827202 */ /* 0x000fe20000000f00 */
[C---:B------:R-:W-:Y:S01]  /*12af0*/  FMUL.FTZ R45, R3.reuse, R149 ;  /* 0x00000095032d7220 */ /* 0x040fe20000410000 */
[----:B------:R2:W-:Y:S01]  /*12b00*/  MUFU.EX2 R207, R4 ;  /* 0x0000000400cf7308 */ /* 0x0005e20000000800 */
[C---:B------:R-:W-:Y:S02]  /*12b10*/  FMUL.FTZ R62, R0.reuse, R166 ;  /* 0x000000a6003e7220 */ /* 0x040fe40000410000 */
[C---:B------:R-:W-:Y:S02]  /*12b20*/  FMUL.FTZ R63, R0.reuse, R167 ;  /* 0x000000a7003f7220 */ /* 0x040fe40000410000 */
[C---:B-1----:R-:W-:Y:S02]  /*12b30*/  FMUL.FTZ R44, R3.reuse, R148 ;  /* 0x00000094032c7220 */ /* 0x042fe40000410000 */
[C---:B------:R-:W-:Y:S02]  /*12b40*/  FMUL.FTZ R74, R0.reuse, R74 ;  /* 0x0000004a004a7220 */ /* 0x040fe40000410000 */
[C---:B------:R-:W-:Y:S01]  /*12b50*/  FMUL.FTZ R75, R0.reuse, R75 ;  /* 0x0000004b004b7220 */ /* 0x040fe20000410000 */
[----:B------:R1:W-:Y:S01]  /*12b60*/  MUFU.EX2 R248, R48 ;  /* 0x0000003000f87308 */ /* 0x0003e20000000800 */
[C---:B------:R-:W-:Y:S02]  /*12b70*/  FMUL.FTZ R78, R0.reuse, R78 ;  /* 0x0000004e004e7220 */ /* 0x040fe40000410000 */
[----:B------:R-:W-:Y:S02]  /*12b80*/  FMUL.FTZ R79, R0, R79 ;  /* 0x0000004f004f7220 */ /* 0x000fe40000410000 */
[----:B---3--:R-:W-:Y:S02]  /*12b90*/  FFMA.FTZ R106, R200, c[0x0][0x2d0], -R175 ;  /* 0x0000b400c86a7a23 */ /* 0x008fe400000108af */
[C---:B------:R-:W-:Y:S02]  /*12ba0*/  FMUL.FTZ R90, R0.reuse, R90 ;  /* 0x0000005a005a7220 */ /* 0x040fe40000410000 */
[C---:B------:R-:W-:Y:S01]  /*12bb0*/  FMUL.FTZ R91, R0.reuse, R91 ;  /* 0x0000005b005b7220 */ /* 0x040fe20000410000 */
[----:B------:R3:W-:Y:S01]  /*12bc0*/  MUFU.EX2 R246, R56 ;  /* 0x0000003800f67308 */ /* 0x0007e20000000800 */
[C---:B------:R-:W-:Y:S02]  /*12bd0*/  FMUL.FTZ R94, R0.reuse, R94 ;  /* 0x0000005e005e7220 */ /* 0x040fe40000410000 */
[----:B------:R-:W-:Y:S02]  /*12be0*/  FMUL.FTZ R95, R0, R95 ;  /* 0x0000005f005f7220 */ /* 0x000fe40000410000 */
[----:B--2---:R-:W-:Y:S01]  /*12bf0*/  FFMA.FTZ R4, R186, c[0x0][0x2d0], -R105 ;  /* 0x0000b400ba047a23 */ /* 0x004fe20000010869 */
[----:B------:R-:W-:Y:S01]  /*12c00*/  MOV R186, R24 ;  /* 0x0000001800ba7202 */ /* 0x000fe20000000f00 */
[----:B------:R-:W-:Y:S01]  /*12c10*/  FMUL.FTZ R24, R3, R128 ;  /* 0x0000008003187220 */ /* 0x000fe20000410000 */
[----:B------:R-:W-:Y:S02]  /*12c20*/  MOV R128, R250 ;  /* 0x000000fa00807202 */ /* 0x000fe40000000f00 */
[----:B------:R2:W2:Y:S01]  /*12c30*/  MUFU.EX2 R208, R4 ;  /* 0x0000000400d07308 */ /* 0x0004a20000000800 */
[----:B------:R-:W-:Y:S01]  /*12c40*/  F2FP.PACK_AB R108, R186, R43 ;  /* 0x0000002bba6c723e */ /* 0x000fe200000000ff */
[----:B------:R-:W-:Y:S01]  /*12c50*/  FMUL.FTZ R43, R0, R147 ;  /* 0x00000093002b7220 */ /* 0x000fe20000410000 */
[----:B------:R-:W-:Y:S01]  /*12c60*/  MOV R147, R135 ;  /* 0x0000008700937202 */ /* 0x000fe20000000f00 */
[----:B-1----:R-:W-:Y:S01]  /*12c70*/  FMUL.FTZ R48, R101, R152 ;  /* 0x0000009865307220 */ /* 0x002fe20000410000 */
[----:B------:R-:W-:Y:S01]  /*12c80*/  MOV R135, R133 ;  /* 0x0000008500877202 */ /* 0x000fe20000000f00 */
[--C-:B------:R-:W-:Y:S01]  /*12c90*/  FFMA.FTZ R128, R128, c[0x0][0x2d0], -R174.reuse ;  /* 0x0000b40080807a23 */ /* 0x100fe200000108ae */
[----:B------:R-:W-:Y:S03]  /*12ca0*/  MOV R133, R131 ;  /* 0x0000008300857202 */ /* 0x000fe60000000f00 */
[----:B------:R1:W-:Y:S01]  /*12cb0*/  MUFU.EX2 R250, R40 ;  /* 0x0000002800fa7308 */ /* 0x0003e20000000800 */
[----:B---3--:R-:W-:Y:S09]  /*12cc0*/  FMUL.FTZ R56, R3, R160 ;  /* 0x000000a003387220 */ /* 0x008ff20000410000 */
[----:B------:R3:W-:Y:S01]  /*12cd0*/  MUFU.EX2 R245, R60 ;  /* 0x0000003c00f57308 */ /* 0x0007e20000000800 */
[----:B--2---:R-:W-:Y:S01]  /*12ce0*/  FMUL.FTZ R4, R101, R112 ;  /* 0x0000007065047220 */ /* 0x004fe20000410000 */
[----:B------:R-:W-:Y:S01]  /*12cf0*/  F2FP.PACK_AB R112, R187, R42 ;  /* 0x0000002abb70723e */ /* 0x000fe200000000ff */
[----:B------:R-:W-:Y:S01]  /*12d00*/  FMUL.FTZ R42, R0, R146 ;  /* 0x00000092002a7220 */ /* 0x000fe20000410000 */
[----:B------:R-:W-:Y:S02]  /*12d10*/  F2FP.PACK_AB R111, R208, R207 ;  /* 0x000000cfd06f723e */ /* 0x000fe400000000ff */
[----:B------:R-:W-:Y:S04]  /*12d20*/  MOV R146, R236 ;  /* 0x000000ec00927202 */ /* 0x000fe80000000f00 */
[----:B------:R2:W-:Y:S01]  /*12d30*/  MUFU.EX2 R244, R64 ;  /* 0x0000004000f47308 */ /* 0x0005e20000000800 */
[-C--:B-----5:R-:W-:Y:S05]  /*12d40*/  HMMA.16816.F32 R4, R112, R20.reuse, R4 ;  /* 0x000000147004723c */ /* 0x0a0fea0000001804 */
[C---:B-1----:R-:W-:Y:S01]  /*12d50*/  FMUL.FTZ R40, R3.reuse, R144 ;  /* 0x0000009003287220 */ /* 0x042fe20000410000 */
[----:B------:R-:W-:Y:S02]  /*12d60*/  MOV R144, R237 ;  /* 0x000000ed00907202 */ /* 0x000fe40000000f00 */
[C---:B------:R-:W-:Y:S01]  /*12d70*/  HMMA.16816.F32 R8, R108.reuse, R20, R8 ;  /* 0x000000146c08723c */ /* 0x040fe20000001808 */
[----:B------:R-:W-:Y:S03]  /*12d80*/  MUFU.EX2 R107, R107 ;  /* 0x0000006b006b7308 */ /* 0x000fe60000000800 */
[----:B---3--:R-:W-:Y:S03]  /*12d90*/  FMUL.FTZ R60, R3, R164 ;  /* 0x000000a4033c7220 */ /* 0x008fe60000410000 */
[C---:B------:R-:W-:Y:S01]  /*12da0*/  FMUL.FTZ R20, R101.reuse, R124 ;  /* 0x0000007c65147220 */ /* 0x040fe20000410000 */
[-C--:B------:R-:W-:Y:S04]  /*12db0*/  HMMA.16816.F32 R12, R108, R22.reuse, R12 ;  /* 0x000000166c0c723c */ /* 0x080fe8000000180c */
[C---:B------:R-:W-:Y:S02]  /*12dc0*/  FMUL.FTZ R21, R101.reuse, R125 ;  /* 0x0000007d65157220 */ /* 0x040fe40000410000 */
[C---:B--2---:R-:W-:Y:S02]  /*12dd0*/  FMUL.FTZ R64, R101.reuse, R168 ;  /* 0x000000a865407220 */ /* 0x044fe40000410000 */
[C---:B------:R-:W-:Y:S01]  /*12de0*/  HMMA.16816.F32 R16, R112.reuse, R22, R16 ;  /* 0x000000167010723c */ /* 0x040fe20000001810 */
[----:B------:R-:W-:Y:S06]  /*12df0*/  LDSM.16.MT88.4 R168, [R218+0x1d00] ;  /* 0x001d0000daa8783b */ /* 0x000fec0000004200 */
[C---:B------:R-:W-:Y:S02]  /*12e00*/  FMUL.FTZ R22, R100.reuse, R126 ;  /* 0x0000007e64167220 */ /* 0x040fe40000410000 */
[----:B------:R-:W-:Y:S02]  /*12e10*/  FMUL.FTZ R23, R100, R127 ;  /* 0x0000007f64177220 */ /* 0x000fe40000410000 */
[----:B------:R-:W-:Y:S05]  /*12e20*/  LDSM.16.MT88.4 R124, [R218+0x500] ;  /* 0x00050000da7c783b */ /* 0x000fea0000004200 */
[-C--:B------:R-:W-:Y:S08]  /*12e30*/  HMMA.16816.F32 R20, R112, R36.reuse, R20 ;  /* 0x000000247014723c */ /* 0x080ff00000001814 */
[C---:B------:R-:W-:Y:S07]  /*12e40*/  HMMA.16816.F32 R24, R108.reuse, R36, R24 ;  /* 0x000000246c18723c */ /* 0x040fee0000001818 */
        /* <DEDUP_REMOVED lines=330> */
.L_x_132:
        /* <DEDUP_REMOVED lines=153> */
.L_x_85:
[----:B------:R-:W1:Y:S02]  /*14c80*/  S2R R69, SR_CTAID.Y ;  /* 0x0000000000457919 */ /* 0x000e640000002600 */
[----:B-1----:R-:W-:Y:S01]  /*14c90*/  SHF.R.S32.HI R57, RZ, 0x1f, R69 ;  /* 0x0000001fff397819 */ /* 0x002fe20000011445 */
[----:B------:R-:W-:Y:S05]  /*14ca0*/  @P4 BRA `(.L_x_134) ;  /* 0x0000173000004947 */ /* 0x000fea0003800000 */
[----:B------:R-:W2:Y:S01]  /*14cb0*/  LDL R58, [R1+0x58] ;  /* 0x00005800013a7983 */ /* 0x000ea20000100800 */
[----:B------:R-:W-:-:S02]  /*14cc0*/  F2FP.PACK_AB R45, R45, R112 ;  /* 0x000000702d2d723e */ /* 0x000fc400000000ff */
[----:B------:R-:W-:Y:S01]  /*14cd0*/  F2FP.PACK_AB R44, R44, R114 ;  /* 0x000000722c2c723e */ /* 0x000fe200000000ff */
[----:B------:R-:W1:Y:S01]  /*14ce0*/  S2R R55, SR_TID.X ;  /* 0x0000000000377919 */ /* 0x000e620000002100 */
        /* <DEDUP_REMOVED lines=12> */
[----:B-1----:R-:W-:Y:S02]  /*14db0*/  SHF.R.S32.HI R56, RZ, 0x1f, R55 ;  /* 0x0000001fff387819 */ /* 0x002fe40000011437 */
[----:B------:R-:W-:Y:S02]  /*14dc0*/  F2FP.PACK_AB R36, R36, R132 ;  /* 0x000000842424723e */ /* 0x000fe400000000ff */
[CC--:B------:R-:W-:Y:S02]  /*14dd0*/  LEA.HI R3, R56.reuse, R55.reuse, RZ, 0x2 ;  /* 0x0000003738037211 */ /* 0x0c0fe400078f10ff */
[----:B------:R-:W-:Y:S02]  /*14de0*/  LEA.HI R48, R56, R55, RZ, 0x5 ;  /* 0x0000003738307211 */ /* 0x000fe400078f28ff */
[----:B------:R-:W-:-:S02]  /*14df0*/  SHF.R.S32.HI R52, RZ, 0x2, R3 ;  /* 0x00000002ff347819 */ /* 0x000fc40000011403 */
[----:B------:R-:W-:Y:S02]  /*14e00*/  SHF.R.S32.HI R0, RZ, 0x1f, R3 ;  /* 0x0000001fff007819 */ /* 0x000fe40000011403 */
[----:B------:R-:W-:Y:S02]  /*14e10*/  LOP3.LUT R3, R3, 0xfffffffc, RZ, 0xc0, !PT ;  /* 0xfffffffc03037812 */ /* 0x000fe400078ec0ff */
[----:B------:R-:W-:Y:S02]  /*14e20*/  LEA.HI R0, R0, R52, RZ, 0x3 ;  /* 0x0000003400007211 */ /* 0x000fe400078f18ff */
[----:B------:R-:W-:Y:S01]  /*14e30*/  SHF.R.S32.HI R49, RZ, 0x5, R48 ;  /* 0x00000005ff317819 */ /* 0x000fe20000011430 */
[----:B------:R-:W-:Y:S01]  /*14e40*/  IMAD.IADD R29, R55, 0x1, -R3 ;  /* 0x00000001371d7824 */ /* 0x000fe200078e0a03 */
[----:B------:R-:W-:Y:S02]  /*14e50*/  LOP3.LUT R0, R0, 0xfffffff8, RZ, 0xc0, !PT ;  /* 0xfffffff800007812 */ /* 0x000fe400078ec0ff */
[----:B------:R-:W-:-:S02]  /*14e60*/  F2FP.PACK_AB R134, R135, R134 ;  /* 0x000000868786723e */ /* 0x000fc400000000ff */
[----:B------:R-:W-:Y:S01]  /*14e70*/  F2FP.PACK_AB R35, R35, R140 ;  /* 0x0000008c2323723e */ /* 0x000fe200000000ff */
[----:B------:R-:W-:Y:S01]  /*14e80*/  IMAD.IADD R2, R52, 0x1, -R0 ;  /* 0x0000000134027824 */ /* 0x000fe200078e0a00 */
[----:B------:R-:W-:Y:S02]  /*14e90*/  F2FP.PACK_AB R34, R34, R142 ;  /* 0x0000008e2222723e */ /* 0x000fe400000000ff */
[----:B------:R-:W-:Y:S02]  /*14ea0*/  F2FP.PACK_AB R32, R32, R152 ;  /* 0x000000982020723e */ /* 0x000fe400000000ff */
[----:B------:R-:W-:Y:S02]  /*14eb0*/  LEA.HI R0, R2, R2, RZ, 0x1 ;  /* 0x0000000202007211 */ /* 0x000fe400078f08ff */
[----:B------:R-:W-:Y:S02]  /*14ec0*/  F2FP.PACK_AB R31, R31, R154 ;  /* 0x0000009a1f1f723e */ /* 0x000fe400000000ff */
[----:B------:R-:W-:-:S02]  /*14ed0*/  SHF.R.S32.HI R13, RZ, 0x1, R0 ;  /* 0x00000001ff0d7819 */ /* 0x000fc40000011400 */
[----:B------:R-:W-:Y:S02]  /*14ee0*/  LOP3.LUT R0, R0, 0x3fffffe, RZ, 0xc0, !PT ;  /* 0x03fffffe00007812 */ /* 0x000fe400078ec0ff */
[C---:B------:R-:W-:Y:S01]  /*14ef0*/  LOP3.LUT R3, R13.reuse, 0x1, RZ, 0xc0, !PT ;  /* 0x000000010d037812 */ /* 0x040fe200078ec0ff */
[C---:B------:R-:W-:Y:S01]  /*14f00*/  IMAD.SHL.U32 R4, R13.reuse, 0x40, RZ ;  /* 0x000000400d047824 */ /* 0x040fe200078e00ff */
[----:B------:R-:W-:Y:S01]  /*14f10*/  LOP3.LUT P0, RZ, R13, 0x2, RZ, 0xc0, !PT ;  /* 0x000000020dff7812 */ /* 0x000fe2000780c0ff */
[----:B------:R-:W-:Y:S01]  /*14f20*/  IMAD.IADD R2, R2, 0x1, -R0 ;  /* 0x0000000102027824 */ /* 0x000fe200078e0a00 */
[----:B------:R-:W-:Y:S01]  /*14f30*/  ISETP.NE.U32.AND P1, PT, R3, 0x1, PT ;  /* 0x000000010300780c */ /* 0x000fe20003f25070 */
[----:B------:R-:W-:Y:S01]  /*14f40*/  IMAD R0, R49, 0x100, R29 ;  /* 0x0000010031007824 */ /* 0x000fe200078e021d */
[----:B------:R-:W-:Y:S02]  /*14f50*/  LOP3.LUT R4, R4, 0xc0, RZ, 0xc0, !PT ;  /* 0x000000c004047812 */ /* 0x000fe400078ec0ff */
[----:B------:R-:W-:Y:S01]  /*14f60*/  F2FP.PACK_AB R33, R33, R144 ;  /* 0x000000902121723e */ /* 0x000fe200000000ff */
[----:B------:R-:W-:Y:S01]  /*14f70*/  IMAD R0, R2, 0x10, R0 ;  /* 0x0000001002007824 */ /* 0x000fe200078e0200 */
[----:B------:R-:W-:Y:S01]  /*14f80*/  LEA.HI R2, R4, R4, RZ, 0x1d ;  /* 0x0000000404027211 */ /* 0x000fe200078fe8ff */
[----:B------:R-:W-:Y:S01]  /*14f90*/  IMAD.MOV.U32 R4, RZ, RZ, 0x20 ;  /* 0x00000020ff047424 */ /* 0x000fe200078e00ff */
[----:B------:R-:W-:-:S02]  /*14fa0*/  F2FP.PACK_AB R146, R147, R146 ;  /* 0x000000929392723e */ /* 0x000fc400000000ff */
[----:B------:R-:W-:Y:S01]  /*14fb0*/  F2FP.PACK_AB R30, R30, R148 ;  /* 0x000000941e1e723e */ /* 0x000fe200000000ff */
[----:B------:R-:W-:Y:S01]  /*14fc0*/  IMAD.U32 R0, R0, 0x2, R2 ;  /* 0x0000000200007824 */ /* 0x000fe200078e0002 */
[----:B------:R-:W-:Y:S02]  /*14fd0*/  SEL R4, R4, 0xffffffe0, !P0 ;  /* 0xffffffe004047807 */ /* 0x000fe40004000000 */
[----:B------:R-:W-:Y:S01]  /*14fe0*/  F2FP.PACK_AB R150, R151, R150 ;  /* 0x000000969796723e */ /* 0x000fe200000000ff */
[----:B------:R-:W-:Y:S01]  /*14ff0*/  IMAD.SHL.U32 R0, R0, 0x2, RZ ;  /* 0x0000000200007824 */ /* 0x000fe200078e00ff */
[----:B------:R-:W-:Y:S01]  /*15000*/  BAR.SYNC.DEFER_BLOCKING 0x1, 0x80 ;  /* 0x0042000000007b1d */ /* 0x000fe20000010000 */
[----:B------:R-:W-:Y:S02]  /*15010*/  F2FP.PACK_AB R28, R28, R156 ;  /* 0x0000009c1c1c723e */ /* 0x000fe400000000ff */
[----:B------:R-:W-:Y:S02]  /*15020*/  F2FP.PACK_AB R27, R27, R158 ;  /* 0x0000009e1b1b723e */ /* 0x000fe400000000ff */
[----:B------:R-:W-:-:S02]  /*15030*/  IADD3 R3, R0, 0x80, RZ ;  /* 0x0000008000037810 */ /* 0x000fc40007ffe0ff */
[C---:B------:R-:W-:Y:S02]  /*15040*/  IADD3 R2, R0.reuse, 0x70, RZ ;  /* 0x0000007000027810 */ /* 0x040fe40007ffe0ff */
[----:B------:R-:W-:Y:S01]  /*15050*/  @P1 IADD3 R2, R3, 0x10, RZ ;  /* 0x0000001003021810 */ /* 0x000fe20007ffe0ff */
[----:B------:R-:W-:Y:S01]  /*15060*/  IMAD.IADD R3, R0, 0x1, R4 ;  /* 0x0000000100037824 */ /* 0x000fe200078e0204 */
[----:B------:R-:W-:Y:S02]  /*15070*/  F2FP.PACK_AB R25, R25, R168 ;  /* 0x000000a81919723e */ /* 0x000fe400000000ff */
[----:B------:R-:W-:Y:S01]  /*15080*/  F2FP.PACK_AB R24, R24, R170 ;  /* 0x000000aa1818723e */ /* 0x000fe200000000ff */
[----:B------:R-:W-:Y:S01]  /*15090*/  IMAD.IADD R4, R4, 0x1, R2 ;  /* 0x0000000104047824 */ /* 0x000fe200078e0202 */
        /* <DEDUP_REMOVED lines=29> */
[----:B------:R-:W-:Y:S03]  /*15270*/  STS [R3+0x80], R41 ;  /* 0x0000802903007388 */ /* 0x000fe60000000800 */
[----:B------:R-:W-:Y:S01]  /*15280*/  ISETP.NE.AND.EX P1, PT, RZ, c[0x0][0x504], PT, P0 ;  /* 0x00014100ff007a0c */ /* 0x000fe20003f25300 */
[----:B------:R-:W-:Y:S01]  /*15290*/  STS [R3+0x280], R40 ;  /* 0x0002802803007388 */ /* 0x000fe20000000800 */
[----:B------:R-:W-:-:S03]  /*152a0*/  ISETP.NE.U32.AND P0, PT, RZ, c[0x0][0x508], PT ;  /* 0x00014200ff007a0c */ /* 0x000fc60003f05070 */
[----:B------:R-:W-:Y:S01]  /*152b0*/  STS [R4], R38 ;  /* 0x0000002604007388 */ /* 0x000fe20000000800 */
[----:B------:R-:W-:-:S03]  /*152c0*/  ISETP.NE.AND.EX P0, PT, RZ, c[0x0][0x50c], PT, P0 ;  /* 0x00014300ff007a0c */ /* 0x000fc60003f05300 */
        /* <DEDUP_REMOVED lines=52> */
.L_x_135:
[----:B-1----:R-:W-:Y:S01]  /*15610*/  LOP3.LUT R4, R48, 0xffffffe0, RZ, 0xc0, !PT ;  /* 0xffffffe030047812 */ /* 0x002fe200078ec0ff */
[----:B------:R-:W1:Y:S01]  /*15620*/  S2R R21, SR_CTAID.X ;  /* 0x0000000000157919 */ /* 0x000e620000002500 */
[----:B------:R-:W-:Y:S01]  /*15630*/  SHF.R.S32.HI R5, RZ, 0x1f, R49 ;  /* 0x0000001fff057819 */ /* 0x000fe20000011431 */
[----:B------:R-:W-:Y:S01]  /*15640*/  IMAD.MOV.U32 R9, RZ, RZ, c[0x0][0x4e8] ;  /* 0x00013a00ff097624 */ /* 0x000fe200078e00ff */
[----:B------:R-:W-:Y:S01]  /*15650*/  LEA.HI R0, R29, R29, RZ, 0x1 ;  /* 0x0000001d1d007211 */ /* 0x000fe200078f08ff */
[----:B------:R-:W-:Y:S01]  /*15660*/  IMAD.IADD R7, R55, 0x1, -R4 ;  /* 0x0000000137077824 */ /* 0x000fe200078e0a04 */
[----:B------:R-:W-:Y:S01]  /*15670*/  LEA.HI R4, R5, R49, RZ, 0x2 ;  /* 0x0000003105047211 */ /* 0x000fe200078f10ff */
[----:B------:R-:W-:Y:S01]  /*15680*/  IMAD R11, R57, c[0x0][0x3e8], RZ ;  /* 0x0000fa00390b7a24 */ /* 0x000fe200078e02ff */
[C---:B------:R-:W-:Y:S01]  /*15690*/  LOP3.LUT R6, R0.reuse, 0x1ffffffe, RZ, 0xc0, !PT ;  /* 0x1ffffffe00067812 */ /* 0x040fe200078ec0ff */
[----:B------:R-:W-:Y:S01]  /*156a0*/  IMAD.SHL.U32 R5, R0, 0x20, RZ ;  /* 0x0000002000057824 */ /* 0x000fe200078e00ff */
[----:B------:R-:W-:Y:S01]  /*156b0*/  SHF.R.S32.HI R8, RZ, 0x1f, R7 ;  /* 0x0000001fff087819 */ /* 0x000fe20000011407 */
[C---:B------:R-:W-:Y:S01]  /*156c0*/  IMAD R12, R29.reuse, 0x20, R52 ;  /* 0x000000201d0c7824 */ /* 0x040fe200078e0234 */
[----:B------:R-:W-:Y:S01]  /*156d0*/  LOP3.LUT R4, R4, 0xffffffc, RZ, 0xc0, !PT ;  /* 0x0ffffffc04047812 */ /* 0x000fe200078ec0ff */
[----:B-----5:R-:W-:Y:S01]  /*156e0*/  IMAD R24, R24, c[0x0][0x4e8], RZ ;  /* 0x00013a0018187a24 */ /* 0x020fe200078e02ff */
[----:B------:R-:W-:Y:S01]  /*156f0*/  LEA.HI R0, R8, R7, RZ, 0x2 ;  /* 0x0000000708007211 */ /* 0x000fe200078f10ff */
[----:B------:R-:W-:Y:S01]  /*15700*/  BSSY B0, `(.L_x_136) ;  /* 0x0000085000007945 */ /* 0x000fe20003800000 */
[----:B------:R-:W-:Y:S01]  /*15710*/  IADD3 R6, R29, -R6, RZ ;  /* 0x800000061d067210 */ /* 0x000fe20007ffe0ff */
[----:B------:R-:W-:Y:S01]  /*15720*/  IMAD.IADD R4, R49, 0x1, -R4 ;  /* 0x0000000131047824 */ /* 0x000fe200078e0a04 */
[----:B------:R-:W-:-:S02]  /*15730*/  LOP3.LUT R5, R5, 0xffffffc0, RZ, 0xc0, !PT ;  /* 0xffffffc005057812 */ /* 0x000fc400078ec0ff */
[----:B------:R-:W-:Y:S02]  /*15740*/  SHF.R.S32.HI R0, RZ, 0x2, R0 ;  /* 0x00000002ff007819 */ /* 0x000fe40000011400 */
[----:B------:R-:W-:Y:S01]  /*15750*/  ISETP.NE.AND P2, PT, R9, 0x1, PT ;  /* 0x000000010900780c */ /* 0x000fe20003f45270 */
[----:B------:R-:W-:Y:S01]  /*15760*/  IMAD R6, R6, 0x8, R5 ;  /* 0x0000000806067824 */ /* 0x000fe200078e0205 */
[----:B------:R-:W-:Y:S01]  /*15770*/  LEA R16, R4, R0, 0x4 ;  /* 0x0000000004107211 */ /* 0x000fe200078e20ff */
[----:B------:R-:W-:Y:S01]  /*15780*/  IMAD R0, R3, c[0x0][0x3a0], RZ ;  /* 0x0000e80003007a24 */ /* 0x000fe200078e02ff */
[----:B------:R-:W-:Y:S01]  /*15790*/  LEA.HI R10, R52, R52, RZ, 0x1 ;  /* 0x00000034340a7211 */ /* 0x000fe200078f08ff */
[----:B------:R-:W-:Y:S01]  /*157a0*/  IMAD.WIDE.U32 R4, R69, c[0x0][0x490], R2 ;  /* 0x0001240045047a25 */ /* 0x000fe200078e0002 */
[----:B------:R-:W-:Y:S02]  /*157b0*/  LOP3.LUT P0, RZ, R7, 0x3, RZ, 0xc0, !PT ;  /* 0x0000000307ff7812 */ /* 0x000fe4000780c0ff */
[----:B------:R-:W-:Y:S01]  /*157c0*/  LOP3.LUT R10, R10, 0x3fffffe, RZ, 0xc0, !PT ;  /* 0x03fffffe0a0a7812 */ /* 0x000fe200078ec0ff */
[----:B------:R-:W-:Y:S01]  /*157d0*/  IMAD.IADD R6, R16, 0x1, R6 ;  /* 0x0000000110067824 */ /* 0x000fe200078e0206 */
[----:B------:R-:W-:Y:S01]  /*157e0*/  LEA.HI R13, R56, R55, RZ, 0x3 ;  /* 0x00000037380d7211 */ /* 0x000fe200078f18ff */
[----:B------:R-:W-:-:S02]  /*157f0*/  IMAD R8, R2, c[0x0][0x3a4], R0 ;  /* 0x0000e90002087a24 */ /* 0x000fc400078e0200 */
[----:B------:R-:W-:-:S04]  /*15800*/  IMAD.WIDE.U32 R2, R2, c[0x0][0x3a0], RZ ;  /* 0x0000e80002027a25 */ /* 0x000fc800078e00ff */
[----:B-1----:R-:W-:Y:S02]  /*15810*/  IMAD R0, R21, 0x80, R6 ;  /* 0x0000008015007824 */ /* 0x002fe400078e0206 */
[----:B------:R-:W-:Y:S02]  /*15820*/  IMAD.IADD R3, R3, 0x1, R8 ;  /* 0x0000000103037824 */ /* 0x000fe400078e0208 */
[----:B------:R-:W-:Y:S01]  /*15830*/  IMAD R9, R57, c[0x0][0x490], RZ ;  /* 0x0001240039097a24 */ /* 0x000fe200078e02ff */
[----:B------:R-:W-:Y:S01]  /*15840*/  MOV R6, R0 ;  /* 0x0000000000067202 */ /* 0x000fe20000000f00 */
[----:B------:R-:W-:-:S04]  /*15850*/  @P2 IMAD.HI.U32 R8, R0, c[0x0][0x4ec], RZ ;  /* 0x00013b0000082a27 */ /* 0x000fc800078e00ff */
[----:B------:R-:W-:Y:S01]  /*15860*/  IMAD.IADD R7, R52, 0x1, -R10 ;  /* 0x0000000134077824 */ /* 0x000fe200078e0a0a */
[----:B------:R-:W-:Y:S01]  /*15870*/  @P2 SHF.R.U32.HI R6, RZ, c[0x0][0x4f0], R8 ;  /* 0x00013c00ff062a19 */ /* 0x000fe20000011608 */
[----:B------:R-:W-:Y:S02]  /*15880*/  IMAD R9, R69, c[0x0][0x494], R9 ;  /* 0x0001250045097a24 */ /* 0x000fe400078e0209 */
[----:B------:R-:W-:Y:S01]  /*15890*/  IMAD R20, R49, 0x8, R7 ;  /* 0x0000000831147824 */ /* 0x000fe200078e0207 */
[----:B------:R-:W-:Y:S01]  /*158a0*/  SHF.R.S32.HI R7, RZ, 0x1f, R58 ;  /* 0x0000001fff077819 */ /* 0x000fe2000001143a */
[----:B------:R-:W-:Y:S01]  /*158b0*/  IMAD.WIDE.U32 R2, R69, c[0x0][0x3e8], R2 ;  /* 0x0000fa0045027a25 */ /* 0x000fe200078e0002 */
[----:B------:R-:W-:Y:S02]  /*158c0*/  IADD3 R5, R5, R9, RZ ;  /* 0x0000000905057210 */ /* 0x000fe40007ffe0ff */
[----:B------:R-:W-:Y:S01]  /*158d0*/  IADD3 R8, -R6, RZ, RZ ;  /* 0x000000ff06087210 */ /* 0x000fe20007ffe1ff */
[----:B------:R-:W-:Y:S01]  /*158e0*/  IMAD R12, R21, 0x80, R12 ;  /* 0x00000080150c7824 */ /* 0x000fe200078e020c */
[----:B------:R-:W-:-:S02]  /*158f0*/  SEL R9, R58, RZ, !P1 ;  /* 0x000000ff3a097207 */ /* 0x000fc40004800000 */
[----:B------:R-:W-:Y:S01]  /*15900*/  SEL R10, R7, RZ, !P1 ;  /* 0x000000ff070a7207 */ /* 0x000fe20004800000 */
[----:B------:R-:W-:Y:S02]  /*15910*/  IMAD R7, R69, c[0x0][0x3ec], R11 ;  /* 0x0000fb0045077a24 */ /* 0x000fe400078e020b */
[----:B------:R-:W-:Y:S02]  /*15920*/  IMAD R11, R8, c[0x0][0x4e8], R0 ;  /* 0x00013a00080b7a24 */ /* 0x000fe400078e0200 */
[----:B------:R-:W-:Y:S01]  /*15930*/  IMAD R0, R10, c[0x0][0x498], RZ ;  /* 0x000126000a007a24 */ /* 0x000fe200078e02ff */
[----:B------:R-:W-:Y:S01]  /*15940*/  IADD3 R3, R3, R7, RZ ;  /* 0x0000000703037210 */ /* 0x000fe20007ffe0ff */
[----:B------:R-:W-:-:S04]  /*15950*/  IMAD.WIDE.U32 R4, R9, c[0x0][0x498], R4 ;  /* 0x0001260009047a25 */ /* 0x000fc800078e0004 */
[----:B------:R-:W-:Y:S01]  /*15960*/  IMAD R7, R9, c[0x0][0x49c], R0 ;  /* 0x0001270009077a24 */ /* 0x000fe200078e0200 */
[----:B------:R-:W-:Y:S01]  /*15970*/  SHF.R.S32.HI R0, RZ, 0x1f, R6 ;  /* 0x0000001fff007819 */ /* 0x000fe20000011406 */
[----:B------:R-:W-:Y:S01]  /*15980*/  @P2 IMAD.HI.U32 R8, R12, c[0x0][0x4ec], RZ ;  /* 0x00013b000c082a27 */ /* 0x000fe200078e00ff */
[----:B------:R-:W-:-:S03]  /*15990*/  IADD3 R4, P1, R6, R4, RZ ;  /* 0x0000000406047210 */ /* 0x000fc60007f3e0ff */
[----:B------:R-:W-:Y:S01]  /*159a0*/  IMAD R6, R10, c[0x0][0x3f0], RZ ;  /* 0x0000fc000a067a24 */ /* 0x000fe200078e02ff */
[----:B------:R-:W-:Y:S01]  /*159b0*/  IADD3.X R5, R0, R5, R7, P1, !PT ;  /* 0x0000000500057210 */ /* 0x000fe20000ffe407 */
[----:B------:R-:W-:Y:S01]  /*159c0*/  IMAD.SHL.U32 R10, R13, 0x8, RZ ;  /* 0x000000080d0a7824 */ /* 0x000fe200078e00ff */
[----:B------:R-:W-:Y:S01]  /*159d0*/  SHF.R.S32.HI R0, RZ, 0x1f, R11 ;  /* 0x0000001fff007819 */ /* 0x000fe2000001140b */
[----:B------:R-:W-:Y:S01]  /*159e0*/  IMAD.MOV.U32 R18, RZ, RZ, R12 ;  /* 0x000000ffff127224 */ /* 0x000fe200078e000c */
[----:B------:R-:W-:Y:S01]  /*159f0*/  @P2 SHF.R.U32.HI R18, RZ, c[0x0][0x4f0], R8 ;  /* 0x00013c00ff122a19 */ /* 0x000fe20000011608 */
[----:B------:R-:W-:Y:S02]  /*15a00*/  IMAD R13, R9, c[0x0][0x3f4], R6 ;  /* 0x0000fd00090d7a24 */ /* 0x000fe400078e0206 */
[----:B------:R-:W-:Y:S01]  /*15a10*/  IMAD R7, R0, c[0x0][0x488], RZ ;  /* 0x0001220000077a24 */ /* 0x000fe200078e02ff */
[----:B------:R-:W-:Y:S01]  /*15a20*/  LOP3.LUT R0, R10, 0xc0, RZ, 0xc0, !PT ;  /* 0x000000c00a007812 */ /* 0x000fe200078ec0ff */
[----:B------:R-:W-:-:S02]  /*15a30*/  IMAD.SHL.U32 R6, R29, 0x8, RZ ;  /* 0x000000081d067824 */ /* 0x000fc400078e00ff */
[----:B------:R-:W-:-:S03]  /*15a40*/  IMAD.WIDE.U32 R8, R9, c[0x0][0x3f0], R2 ;  /* 0x0000fc0009087a25 */ /* 0x000fc600078e0002 */
[----:B------:R-:W-:Y:S01]  /*15a50*/  LOP3.LUT R10, R0, 0x18, R6, 0xf8, !PT ;  /* 0x00000018000a7812 */ /* 0x000fe200078ef806 */
[----:B------:R-:W-:-:S04]  /*15a60*/  IMAD.WIDE.U32 R2, R11, c[0x0][0x488], R4 ;  /* 0x000122000b027a25 */ /* 0x000fc800078e0004 */
[----:B------:R-:W-:Y:S01]  /*15a70*/  IMAD R4, R11, c[0x0][0x48c], R7 ;  /* 0x000123000b047a24 */ /* 0x000fe200078e0207 */
[----:B------:R-:W-:Y:S01]  /*15a80*/  SHF.R.U32.HI R11, RZ, 0x3, R0 ;  /* 0x00000003ff0b7819 */ /* 0x000fe20000011600 */
[----:B------:R-:W-:Y:S01]  /*15a90*/  IMAD.IADD R5, R9, 0x1, R13 ;  /* 0x0000000109057824 */ /* 0x000fe200078e020d */
[----:B------:R-:W-:Y:S01]  /*15aa0*/  IADD3 R0, -R18, RZ, RZ ;  /* 0x000000ff12007210 */ /* 0x000fe20007ffe1ff */
[----:B------:R-:W-:Y:S01]  /*15ab0*/  IMAD.IADD R3, R3, 0x1, R4 ;  /* 0x0000000103037824 */ /* 0x000fe200078e0204 */
[----:B------:R-:W-:Y:S02]  /*15ac0*/  LEA R7, P1, R2, c[0x0][0x450], 0x2 ;  /* 0x0001140002077a11 */ /* 0x000fe400078210ff */
[----:B------:R-:W-:Y:S01]  /*15ad0*/  LOP3.LUT R19, R10, R11, RZ, 0x3c, !PT ;  /* 0x0000000b0a137212 */ /* 0x000fe200078e3cff */
[----:B------:R-:W-:Y:S01]  /*15ae0*/  IMAD R9, R0, c[0x0][0x4e8], R12 ;  /* 0x00013a0000097a24 */ /* 0x000fe200078e020c */
[----:B------:R-:W-:Y:S01]  /*15af0*/  LEA.HI.X R0, R2, c[0x0][0x454], R3, 0x2, P1 ;  /* 0x0001150002007a11 */ /* 0x000fe200008f1403 */
[----:B------:R-:W-:Y:S01]  /*15b00*/  SHFL.IDX PT, R14, R7, RZ, 0x1c1f ;  /* 0x001c1fff070e7589 */ /* 0x000fe200000e0000 */
[----:B------:R-:W-:-:S02]  /*15b10*/  SHF.R.S32.HI R10, RZ, 0x1f, R18 ;  /* 0x0000001fff0a7819 */ /* 0x000fc40000011412 */
[----:B------:R-:W-:Y:S01]  /*15b20*/  MOV R4, R8 ;  /* 0x0000000800047202 */ /* 0x000fe20000000f00 */
[----:B------:R-:W1:Y:S01]  /*15b30*/  SHFL.IDX PT, R15, R0, RZ, 0x1c1f ;  /* 0x001c1fff000f7589 */ /* 0x000e6200000e0000 */
[----:B------:R-:W-:Y:S02]  /*15b40*/  IMAD R8, R21, 0x80, R16 ;  /* 0x0000008015087824 */ /* 0x000fe400078e0210 */
[----:B------:R-:W-:Y:S01]  /*15b50*/  IMAD R2, R10, c[0x0][0x3e0], RZ ;  /* 0x0000f8000a027a24 */ /* 0x000fe200078e02ff */
[----:B------:R-:W-:Y:S02]  /*15b60*/  SHFL.IDX PT, R12, R7, 0x1, 0x1c1f ;  /* 0x003c1f00070c7f89 */ /* 0x000fe400000e0000 */
[----:B------:R-:W-:Y:S02]  /*15b70*/  ISETP.GE.OR P3, PT, R8, R24, P0 ;  /* 0x000000180800720c */ /* 0x000fe40000766670 */
        /* <DEDUP_REMOVED lines=15> */
[----:B------:R-:W-:-:S02]  /*15c70*/  ISETP.GE.OR P1, PT, R5, R24, P0 ;  /* 0x000000180500720c */ /* 0x000fc40000726670 */
[----:B------:R-:W-:Y:S01]  /*15c80*/  ISETP.GE.OR P0, PT, R8, R24, P0 ;  /* 0x000000180800720c */ /* 0x000fe20000706670 */
[----:B------:R-:W-:Y:S01]  /*15c90*/  IMAD R0, R4, c[0x0][0x3d8], RZ ;  /* 0x0000f60004007a24 */ /* 0x000fe200078e02ff */
[----:B------:R-:W-:-:S03]  /*15ca0*/  LEA R5, R20, R19, 0x5 ;  /* 0x0000001314057211 */ /* 0x000fc600078e28ff */
[----:B------:R-:W-:Y:S02]  /*15cb0*/  IMAD R4, R9, c[0x0][0x3dc], R0 ;  /* 0x0000f70009047a24 */ /* 0x000fe400078e0200 */
[----:B------:R-:W-:Y:S01]  /*15cc0*/  IMAD.SHL.U32 R0, R5, 0x2, RZ ;  /* 0x0000000205007824 */ /* 0x000fe200078e00ff */
[----:B------:R-:W-:Y:S01]  /*15cd0*/  @!P2 ST.E [R12.64], R51 ;  /* 0x000000330c00a985 */ /* 0x000fe2000c101906 */
[----:B------:R-:W-:-:S03]  /*15ce0*/  IMAD.IADD R3, R3, 0x1, R4 ;  /* 0x0000000103037824 */ /* 0x000fc600078e0204 */
        /* <DEDUP_REMOVED lines=38> */
.L_x_137:
[----:B---3--:R-:W-:Y:S05]  /*15f50*/  BSYNC B0 ;  /* 0x0000000000007941 */ /* 0x008fea0003800000 */
.L_x_136:
        /* <DEDUP_REMOVED lines=23> */
.L_x_139:
[----:B------:R-:W-:Y:S05]  /*160d0*/  BSYNC B0 ;  /* 0x0000000000007941 */ /* 0x000fea0003800000 */
.L_x_138:
        /* <DEDUP_REMOVED lines=23> */
.L_x_141:
[----:B------:R-:W-:Y:S05]  /*16250*/  BSYNC B0 ;  /* 0x0000000000007941 */ /* 0x000fea0003800000 */
.L_x_140:
        /* <DEDUP_REMOVED lines=24> */
.L_x_134:
        /* <DEDUP_REMOVED lines=19> */
.L_x_142:
        /* <DEDUP_REMOVED lines=12> */
[----:B------:R-:W-:Y:S01]  /*165d0*/  MOV R0, c[0x0][0x4e8] ;  /* 0x00013a0000007a02 */ /* 0x000fe20000000f00 */
[----:B------:R-:W-:Y:S01]  /*165e0*/  IMAD R6, R57, c[0x0][0x490], RZ ;  /* 0x0001240039067a24 */ /* 0x000fe200078e02ff */
[----:B------:R-:W-:Y:S01]  /*165f0*/  MOV R2, R4 ;  /* 0x0000000400027202 */ /* 0x000fe20000000f00 */
[----:B------:R-:W-:Y:S01]  /*16600*/  IMAD.MOV.U32 R3, RZ, RZ, R5 ;  /* 0x000000ffff037224 */ /* 0x000fe200078e0005 */
[----:B------:R-:W-:Y:S01]  /*16610*/  ISETP.NE.AND P0, PT, R0, 0x1, PT ;  /* 0x000000010000780c */ /* 0x000fe20003f05270 */
[C---:B------:R-:W-:Y:S01]  /*16620*/  IMAD R6, R69.reuse, c[0x0][0x494], R6 ;  /* 0x0001250045067a24 */ /* 0x040fe200078e0206 */
[----:B------:R-:W-:Y:S01]  /*16630*/  MOV R0, R8 ;  /* 0x0000000800007202 */ /* 0x000fe20000000f00 */
[----:B------:R-:W-:-:S05]  /*16640*/  IMAD.WIDE.U32 R2, R69, c[0x0][0x490], R2 ;  /* 0x0001240045027a25 */ /* 0x000fca00078e0002 */
[----:B------:R-:W-:-:S05]  /*16650*/  IADD3 R3, R6, R3, RZ ;  /* 0x0000000306037210 */ /* 0x000fca0007ffe0ff */
[----:B------:R-:W-:-:S04]  /*16660*/  @P0 IMAD.HI.U32 R7, R8, c[0x0][0x4ec], RZ ;  /* 0x00013b0008070a27 */ /* 0x000fc800078e00ff */
[----:B------:R-:W-:Y:S01]  /*16670*/  IMAD.WIDE.U32 R2, R9, c[0x0][0x498], R2 ;  /* 0x0001260009027a25 */ /* 0x000fe200078e0002 */
[----:B------:R-:W-:-:S03]  /*16680*/  @P0 SHF.R.U32.HI R0, RZ, c[0x0][0x4f0], R7 ;  /* 0x00013c00ff000a19 */ /* 0x000fc60000011607 */
[----:B------:R-:W-:Y:S01]  /*16690*/  IMAD R7, R10, c[0x0][0x498], RZ ;  /* 0x000126000a077a24 */ /* 0x000fe200078e02ff */
[----:B------:R-:W-:Y:S01]  /*166a0*/  IADD3 R2, P0, R0, R2, RZ ;  /* 0x0000000200027210 */ /* 0x000fe20007f1e0ff */
[----:B------:R-:W-:Y:S02]  /*166b0*/  IMAD.MOV R6, RZ, RZ, -R0 ;  /* 0x000000ffff067224 */ /* 0x000fe400078e0a00 */
[----:B------:R-:W-:Y:S02]  /*166c0*/  IMAD R7, R9, c[0x0][0x49c], R7 ;  /* 0x0001270009077a24 */ /* 0x000fe400078e0207 */
[----:B------:R-:W-:Y:S01]  /*166d0*/  IMAD R6, R6, c[0x0][0x4e8], R8 ;  /* 0x00013a0006067a24 */ /* 0x000fe200078e0208 */
[----:B------:R-:W-:-:S04]  /*166e0*/  SHF.R.S32.HI R8, RZ, 0x1f, R0 ;  /* 0x0000001fff087819 */ /* 0x000fc80000011400 */
[----:B------:R-:W-:Y:S02]  /*166f0*/  SHF.R.S32.HI R0, RZ, 0x1f, R6 ;  /* 0x0000001fff007819 */ /* 0x000fe40000011406 */
[----:B------:R-:W-:-:S03]  /*16700*/  IADD3.X R3, R8, R3, R7, P0, !PT ;  /* 0x0000000308037210 */ /* 0x000fc600007fe407 */
[----:B------:R-:W-:Y:S02]  /*16710*/  IMAD R0, R0, c[0x0][0x488], RZ ;  /* 0x0001220000007a24 */ /* 0x000fe400078e02ff */
[----:B------:R-:W-:-:S04]  /*16720*/  IMAD.WIDE.U32 R2, R6, c[0x0][0x488], R2 ;  /* 0x0001220006027a25 */ /* 0x000fc800078e0002 */
[----:B------:R-:W-:Y:S01]  /*16730*/  IMAD R0, R6, c[0x0][0x48c], R0 ;  /* 0x0001230006007a24 */ /* 0x000fe200078e0200 */
[----:B------:R-:W-:-:S04]  /*16740*/  LEA R6, P0, R2, c[0x0][0x450], 0x2 ;  /* 0x0001140002067a11 */ /* 0x000fc800078010ff */
[----:B------:R-:W-:-:S04]  /*16750*/  IADD3 R0, R3, R0, RZ ;  /* 0x0000000003007210 */ /* 0x000fc80007ffe0ff */
[----:B------:R-:W-:Y:S02]  /*16760*/  LEA.HI.X R7, R2, c[0x0][0x454], R0, 0x2, P0 ;  /* 0x0001150002077a11 */ /* 0x000fe400000f1400 */
[----:B------:R-:W-:-:S05]  /*16770*/  MOV R0, 0xff800000 ;  /* 0xff80000000007802 */ /* 0x000fca0000000f00 */
[----:B------:R1:W-:Y:S02]  /*16780*/  STG.E [R6.64], R0 ;  /* 0x0000000006007986 */ /* 0x0003e4000c101906 */
.L_x_144:
[----:B------:R-:W-:Y:S05]  /*16790*/  BSYNC B0 ;  /* 0x0000000000007941 */ /* 0x000fea0003800000 */
.L_x_143:
[----:B------:R-:W2:Y:S01]  /*167a0*/  S2R R15, SR_CTAID.X ;  /* 0x00000000000f7919 */ /* 0x000ea20000002500 */
[----:B-1----:R-:W-:Y:S01]  /*167b0*/  IMAD R0, R5, c[0x0][0x3a0], RZ ;  /* 0x0000e80005007a24 */ /* 0x002fe200078e02ff */
[----:B------:R-:W-:Y:S01]  /*167c0*/  SHF.R.S32.HI R5, RZ, 0x1f, R11 ;  /* 0x0000001fff057819 */ /* 0x000fe2000001140b */
[C---:B------:R-:W-:Y:S01]  /*167d0*/  IMAD.WIDE.U32 R2, R4.reuse, c[0x0][0x3a0], RZ ;  /* 0x0000e80004027a25 */ /* 0x040fe200078e00ff */
[----:B------:R-:W-:Y:S01]  /*167e0*/  MOV R6, c[0x0][0x4e8] ;  /* 0x00013a0000067a02 */ /* 0x000fe20000000f00 */
[----:B------:R-:W-:Y:S01]  /*167f0*/  BSSY B0, `(.L_x_145) ;  /* 0x000003b000007945 */ /* 0x000fe20003800000 */
[----:B------:R-:W-:Y:S01]  /*16800*/  LEA.HI R5, R5, R11, RZ, 0x2 ;  /* 0x0000000b05057211 */ /* 0x000fe200078f10ff */
[----:B------:R-:W-:Y:S01]  /*16810*/  IMAD R0, R4, c[0x0][0x3a4], R0 ;  /* 0x0000e90004007a24 */ /* 0x000fe200078e0200 */
[----:B------:R-:W-:Y:S01]  /*16820*/  ISETP.NE.AND P0, PT, R6, 0x1, PT ;  /* 0x000000010600780c */ /* 0x000fe20003f05270 */
[----:B------:R-:W-:Y:S01]  /*16830*/  IMAD R6, R10, c[0x0][0x3f0], RZ ;  /* 0x0000fc000a067a24 */ /* 0x000fe200078e02ff */
[----:B------:R-:W-:Y:S01]  /*16840*/  LOP3.LUT R4, R5, 0xfffffffc, RZ, 0xc0, !PT ;  /* 0xfffffffc05047812 */ /* 0x000fe200078ec0ff */
[----:B-----5:R-:W-:Y:S01]  /*16850*/  IMAD R13, R13, c[0x0][0x4e8], RZ ;  /* 0x00013a000d0d7a24 */ /* 0x020fe200078e02ff */
[----:B------:R-:W-:Y:S01]  /*16860*/  IADD3 R3, R3, R0, RZ ;  /* 0x0000000003037210 */ /* 0x000fe20007ffe0ff */
[----:B------:R-:W-:-:S02]  /*16870*/  IMAD R0, R57, c[0x0][0x3e8], RZ ;  /* 0x0000fa0039007a24 */ /* 0x000fc400078e02ff */
[----:B------:R-:W-:Y:S01]  /*16880*/  IMAD.IADD R8, R11, 0x1, -R4 ;  /* 0x000000010b087824 */ /* 0x000fe200078e0a04 */
[----:B------:R-:W-:Y:S01]  /*16890*/  SHF.R.S32.HI R11, RZ, 0x2, R5 ;  /* 0x00000002ff0b7819 */ /* 0x000fe20000011405 */
[C---:B------:R-:W-:Y:S02]  /*168a0*/  IMAD R0, R69.reuse, c[0x0][0x3ec], R0 ;  /* 0x0000fb0045007a24 */ /* 0x040fe400078e0200 */
[----:B------:R-:W-:Y:S01]  /*168b0*/  IMAD.WIDE.U32 R2, R69, c[0x0][0x3e8], R2 ;  /* 0x0000fa0045027a25 */ /* 0x000fe200078e0002 */
[----:B------:R-:W-:-:S03]  /*168c0*/  LEA R4, R8, R11, 0x5 ;  /* 0x0000000b08047211 */ /* 0x000fc600078e28ff */
[----:B------:R-:W-:Y:S01]  /*168d0*/  IMAD R7, R9, c[0x0][0x3f4], R6 ;  /* 0x0000fd0009077a24 */ /* 0x000fe200078e0206 */
[----:B------:R-:W-:Y:S01]  /*168e0*/  IADD3 R3, R0, R3, RZ ;  /* 0x0000000300037210 */ /* 0x000fe20007ffe0ff */
[C---:B--2---:R-:W-:Y:S01]  /*168f0*/  IMAD R4, R15.reuse, 0x80, R4 ;  /* 0x000000800f047824 */ /* 0x044fe200078e0204 */
[----:B------:R-:W-:-:S03]  /*16900*/  LEA R11, R15, R11, 0x7 ;  /* 0x0000000b0f0b7211 */ /* 0x000fc600078e38ff */
[----:B------:R-:W-:Y:S01]  /*16910*/  @P0 IMAD.HI.U32 R5, R4, c[0x0][0x4ec], RZ ;  /* 0x00013b0004050a27 */ /* 0x000fe200078e00ff */
[----:B------:R-:W-:-:S03]  /*16920*/  MOV R0, R4 ;  /* 0x0000000400007202 */ /* 0x000fc60000000f00 */
[----:B------:R-:W-:Y:S01]  /*16930*/  IMAD.WIDE.U32 R2, R9, c[0x0][0x3f0], R2 ;  /* 0x0000fc0009027a25 */ /* 0x000fe200078e0002 */
[----:B------:R-:W-:-:S04]  /*16940*/  @P0 SHF.R.U32.HI R0, RZ, c[0x0][0x4f0], R5 ;  /* 0x00013c00ff000a19 */ /* 0x000fc80000011605 */
[--C-:B------:R-:W-:Y:S01]  /*16950*/  SHF.R.S32.HI R6, RZ, 0x1f, R0.reuse ;  /* 0x0000001fff067819 */ /* 0x100fe20000011400 */
[----:B------:R-:W-:Y:S01]  /*16960*/  IMAD.MOV R5, RZ, RZ, -R0 ;  /* 0x000000ffff057224 */ /* 0x000fe200078e0a00 */
[----:B------:R-:W-:-:S03]  /*16970*/  IADD3 R3, R3, R7, RZ ;  /* 0x0000000703037210 */ /* 0x000fc60007ffe0ff */
        /* <DEDUP_REMOVED lines=34> */
.L_x_146:
[----:B------:R-:W-:Y:S05]  /*16ba0*/  BSYNC B0 ;  /* 0x0000000000007941 */ /* 0x000fea0003800000 */
.L_x_145:
        /* <DEDUP_REMOVED lines=21> */
.L_x_148:
[----:B------:R-:W-:Y:S05]  /*16d00*/  BSYNC B0 ;  /* 0x0000000000007941 */ /* 0x000fea0003800000 */
.L_x_147:
        /* <DEDUP_REMOVED lines=21> */
.L_x_150:
[----:B------:R-:W-:Y:S05]  /*16e60*/  BSYNC B0 ;  /* 0x0000000000007941 */ /* 0x000fea0003800000 */
.L_x_149:
        /* <DEDUP_REMOVED lines=22> */
.L_x_151:
        /* <DEDUP_REMOVED lines=11> */
.L_x_1510:


//--------------------- .text._ZN7cutlass13device_kernelIN5flash19enable_sm80_to_sm89INS1_16FlashAttnFwdSm80INS1_25CollectiveMainloopFwdSm80ILi4ELi1ELb0EN4cute5tupleIJNS5_1CILi128EEENS7_ILi48EEENS7_ILi96EEEEEELi96ENS_6half_tEfNS_4arch4Sm80ELb0ELb1ELb1ELb0ELb0ELb0ELb1ELb0EEENS1_21CollectiveEpilogueFwdINS6_IJS8_SA_S9_EEENS6_IJNS7_ILi1EEESI_SI_EEESC_SE_Li128ELb0ELb1ELb0ELb0EEENS1_19SingleTileSchedulerILb0ELb0ELb1ELi128EEEEEEEEEvNT_6ParamsE --------------------------
	.section	.text._ZN7cutlass13device_kernelIN5flash19enable_sm80_to_sm89INS1_16FlashAttnFwdSm80INS1_25CollectiveMainloopFwdSm80ILi4ELi1ELb0EN4cute5tupleIJNS5_1CILi128EEENS7_ILi48EEENS7_ILi96EEEEEELi96ENS_6half_tEfNS_4arch4Sm80ELb0ELb1ELb1ELb0ELb0ELb0ELb1ELb0EEENS1_21CollectiveEpilogueFwdINS6_IJS8_SA_S9_EEENS6_IJNS7_ILi1EEESI_SI_EEESC_SE_Li128ELb0ELb1ELb0ELb0EEENS1_19SingleTileSchedulerILb0ELb0ELb1ELi128EEEEEEEEEvNT_6ParamsE,"ax",@progbits
	.sectioninfo	@"SHI_REGISTERS=255"
	.align	128
.text._ZN7cutlass13device_kernelIN5flash19enable_sm80_to_sm89INS1_16FlashAttnFwdSm80INS1_25CollectiveMainloopFwdSm80ILi4ELi1ELb0EN4cute5tupleIJNS5_1CILi128EEENS7_ILi48EEENS7_ILi96EEEEEELi96ENS_6half_tEfNS_4arch4Sm80ELb0ELb1ELb1ELb0ELb0ELb0ELb1ELb0EEENS1_21CollectiveEpilogueFwdINS6_IJS8_SA_S9_EEENS6_IJNS7_ILi1EEESI_SI_EEESC_SE_Li128ELb0ELb1ELb0ELb0EEENS1_19SingleTileSchedulerILb0ELb0ELb1ELi128EEEEEEEEEvNT_6ParamsE:
        .type           _ZN7cutlass13device_kernelIN5flash19enable_sm80_to_sm89INS1_16FlashAttnFwdSm80INS1_25CollectiveMainloopFwdSm80ILi4ELi1ELb0EN4cute5tupleIJNS5_1CILi128EEENS7_ILi48EEENS7_ILi96EEEEEELi96ENS_6half_tEfNS_4arch4Sm80ELb0ELb1ELb1ELb0ELb0ELb0ELb1ELb0EEENS1_21CollectiveEpilogueFwdINS6_IJS8_SA_S9_EEENS6_IJNS7_ILi1EEESI_SI_EEESC_SE_Li128ELb0ELb1ELb0ELb0EEENS1_19SingleTileSchedulerILb0ELb0ELb1ELi128EEEEEEEEEvNT_6ParamsE,@function
        .size           _ZN7cutlass13device_kernelIN5flash19enable_sm80_to_sm89INS1_16FlashAttnFwdSm80INS1_25CollectiveMainloopFwdSm80ILi4ELi1ELb0EN4cute5tupleIJNS5_1CILi128EEENS7_ILi48EEENS7_ILi96EEEEEELi96ENS_6half_tEfNS_4arch4Sm80ELb0ELb1ELb1ELb0ELb0ELb0ELb1ELb0EEENS1_21CollectiveEpilogueFwdINS6_IJS8_SA_S9_EEENS6_IJNS7_ILi1EEESI_SI_EEESC_SE_Li128ELb0ELb1ELb0ELb0EEENS1_19SingleTileSchedulerILb0ELb0ELb1ELi128EEEEEEEEEvNT_6ParamsE,(.L_x_1511 - _ZN7cutlass13device_kernelIN5flash19enable_sm80_to_sm89INS1_16FlashAttnFwdSm80INS1_25CollectiveMainloopFwdSm80ILi4ELi1ELb0EN4cute5tupleIJNS5_1CILi128EEENS7_ILi48EEENS7_ILi96EEEEEELi96ENS_6half_tEfNS_4arch4Sm80ELb0ELb1ELb1ELb0ELb0ELb0ELb1ELb0EEENS1_21CollectiveEpilogueFwdINS6_IJS8_SA_S9_EEENS6_IJNS7_ILi1EEESI_SI_EEESC_SE_Li128ELb0ELb1ELb0ELb0EEENS1_19SingleTileSchedulerILb0ELb0ELb1ELi128EEEEEEEEEvNT_6ParamsE)
        .other          _ZN7cutlass13device_kernelIN5flash19enable_sm80_to_sm89INS1_16FlashAttnFwdSm80INS1_25CollectiveMainloopFwdSm80ILi4ELi1ELb0EN4cute5tupleIJNS5_1CILi128EEENS7_ILi48EEENS7_ILi96EEEEEELi96ENS_6half_tEfNS_4arch4Sm80ELb0ELb1ELb1ELb0ELb0ELb0ELb1ELb0EEENS1_21CollectiveEpilogueFwdINS6_IJS8_SA_S9_EEENS6_IJNS7_ILi1EEESI_SI_EEESC_SE_Li128ELb0ELb1ELb0ELb0EEENS1_19SingleTileSchedulerILb0ELb0ELb1ELi128EEEEEEEEEvNT_6ParamsE,@"STO_CUDA_ENTRY STV_DEFAULT"
_ZN7cutlass13device_kernelIN5flash19enable_sm80_to_sm89INS1_16FlashAttnFwdSm80INS1_25CollectiveMainloopFwdSm80ILi4ELi1ELb0EN4cute5tupleIJNS5_1CILi128EEENS7_ILi48EEENS7_ILi96EEEEEELi96ENS_6half_tEfNS_4arch4Sm80ELb0ELb1ELb1ELb0ELb0ELb0ELb1ELb0EEENS1_21CollectiveEpilogueFwdINS6_IJS8_SA_S9_EEENS6_IJNS7_ILi1EEESI_SI_EEESC_SE_Li128ELb0ELb1ELb0ELb0EEENS1_19SingleTileSchedulerILb0ELb0ELb1ELi128EEEEEEEEEvNT_6ParamsE:
[----:B------:R-:W-:Y:S02]  /*0000*/  MOV R1, c[0x0][0x28] ;  /* 0x00000a0000017a02 */ /* 0x000fe40000000f00 */
[----:B------:R-:W1:Y:S02]  /*0010*/  S2R R0, SR_CTAID.Z ;  /* 0x0000000000007919 */ /* 0x000e640000002700 */
[----:B-1----:R-:W-:-:S13]  /*0020*/  ISETP.GE.AND P0, PT, R0, RZ, PT ;  /* 0x000000ff0000720c */ /* 0x002fda0003f06270 */
[----:B------:R-:W-:Y:S05]  /*0030*/  @!P0 EXIT ;  /* 0x000000000000894d */ /* 0x000fea0003800000 */
[----:B------:R-:W1:Y:S01]  /*0040*/  S2UR UR11, SR_CTAID.X ;  /* 0x00000000000b79c3 */ /* 0x000e620000002500 */
[----:B------:R-:W-:Y:S01]  /*0050*/  ULDC UR7, c[0x0][0x2c4] ;  /* 0x0000b10000077ab9 */ /* 0x000fe20000000800 */
[----:B------:R-:W2:Y:S01]  /*0060*/  S2R R92, SR_TID.X ;  /* 0x00000000005c7919 */ /* 0x000ea20000002100 */
[----:B------:R-:W-:Y:S02]  /*0070*/  UISETP.NE.AND UP2, UPT, UR7, 0x1, UPT ;  /* 0x000000010700788c */ /* 0x000fe4000bf45270 */
[----:B------:R-:W-:Y:S02]  /*0080*/  ULDC.64 UR4, c[0x0][0x2c8] ;  /* 0x0000b20000047ab9 */ /* 0x000fe40000000a00 */
[----:B------:R-:W-:Y:S02]  /*0090*/  UMOV UR8, 0x1 ;  /* 0x0000000100087882 */ /* 0x000fe40000000000 */
[----:B------:R-:W-:Y:S02]  /*00a0*/  ULDC UR6, c[0x0][0x168] ;  /* 0x00005a0000067ab9 */ /* 0x000fe40000000800 */
[----:B------:R-:W-:-:S02]  /*00b0*/  UIADD3 UR6, UR8, -UR6, URZ ;  /* 0x8000000608067290 */ /* 0x000fc4000fffe03f */
[----:B-1----:R-:W-:-:S04]  /*00c0*/  USHF.L.U32 UR11, UR11, 0x7, URZ ;  /* 0x000000070b0b7899 */ /* 0x002fc8000800063f */
[----:B------:R-:W-:Y:S02]  /*00d0*/  @UP2 UIADD3 UR12, UR11, 0x7f, URZ ;  /* 0x0000007f0b0c2890 */ /* 0x000fe4000fffe03f */
[----:B------:R-:W-:Y:S02]  /*00e0*/  UIADD3 UR9, UR11, 0x7f, URZ ;  /* 0x0000007f0b097890 */ /* 0x000fe4000fffe03f */
[----:B------:R-:W-:-:S04]  /*00f0*/  UIMAD.WIDE.U32 UR12, UR12, UR4, URZ ;  /* 0x000000040c0c72a5 */ /* 0x000fc8000f8e003f */
[----:B------:R-:W-:-:S03]  /*0100*/  @UP2 USHF.R.U32.HI UR9, URZ, UR5, UR13 ;  /* 0x000000053f092299 */ /* 0x000fc6000801160d */
[----:B------:R-:W-:Y:S02]  /*0110*/  ULDC.64 UR4, c[0x0][0x328] ;  /* 0x0000ca0000047ab9 */ /* 0x000fe40000000a00 */
[----:B------:R-:W-:-:S03]  /*0120*/  UISETP.LE.AND UP1, UPT, UR8, UR5, UPT ;  /* 0x000000050800728c */ /* 0x000fc6000bf23270 */
[----:B------:R-:W-:Y:S02]  /*0130*/  ULDC UR5, c[0x0][0x1d0] ;  /* 0x0000740000057ab9 */ /* 0x000fe40000000800 */
[----:B------:R-:W-:Y:S01]  /*0140*/  UIADD3 UR5, UR9, UR5, UR6 ;  /* 0x0000000509057290 */ /* 0x000fe2000fffe006 */
[----:B------:R-:W-:-:S03]  /*0150*/  PLOP3.LUT P0, PT, PT, PT, UP1, 0x40, 0x0 ;  /* 0x000000000000781c */ /* 0x000fc60003f0e818 */
[----:B------:R-:W-:-:S06]  /*0160*/  UIADD3 UR4, UR5, UR4, URZ ;  /* 0x0000000405047290 */ /* 0x000fcc000fffe03f */
[----:B------:R-:W-:-:S04]  /*0170*/  MOV R3, UR4 ;  /* 0x0000000400037c02 */ /* 0x000fc80008000f00 */
[----:B------:R-:W-:Y:S05]  /*0180*/  @P0 BRA `(.L_x_152) ;  /* 0x0000013000000947 */ /* 0x000fea0003800000 */
[----:B--2---:R-:W-:Y:S01]  /*0190*/  ISETP.LT.AND P0, PT, RZ, UR5, PT ;  /* 0x00000005ff007c0c */ /* 0x004fe2000bf01270 */
[----:B------:R-:W-:-:S12]  /*01a0*/  UIADD3 UR6, UR5, -0x1, URZ ;  /* 0xffffffff05067890 */ /* 0x000fd8000fffe03f */
[----:B------:R-:W-:Y:S05]  /*01b0*/  @P0 BRA `(.L_x_153) ;  /* 0x0000008000000947 */ /* 0x000fea0003800000 */
[----:B------:R-:W-:Y:S02]  /*01c0*/  ULDC UR4, c[0x0][0x32c] ;  /* 0x0000cb0000047ab9 */ /* 0x000fe40000000800 */
[----:B------:R-:W-:Y:S02]  /*01d0*/  UISETP.NE.AND UP0, UPT, UR8, UR4, UPT ;  /* 0x000000040800728c */ /* 0x000fe4000bf05270 */
[----:B------:R-:W-:-:S03]  /*01e0*/  UIADD3 UR6, -UR5, URZ, URZ ;  /* 0x0000003f05067290 */ /* 0x000fc6000fffe13f */
[----:B------:R-:W-:Y:S02]  /*01f0*/  ULDC.64 UR4, c[0x0][0x330] ;  /* 0x0000cc0000047ab9 */ /* 0x000fe40000000a00 */
[----:B------:R-:W-:-:S04]  /*0200*/  UIMAD.WIDE.U32 UR8, UR6, UR4, URZ ;  /* 0x00000004060872a5 */ /* 0x000fc8000f8e003f */
[----:B------:R-:W-:-:S04]  /*0210*/  @UP0 USHF.R.U32.HI UR6, URZ, UR5, UR9 ;  /* 0x000000053f060299 */ /* 0x000fc80008011609 */
[----:B------:R-:W-:Y:S01]  /*0220*/  ULOP3.LUT UR6, URZ, UR6, URZ, 0x33, !UPT ;  /* 0x000000063f067292 */ /* 0x000fe2000f8e333f */
[----:B------:R-:W-:Y:S05]  /*0230*/  BRA `(.L_x_154) ;  /* 0x0000005000007947 */ /* 0x000fea0003800000 */
.L_x_153:
[----:B------:R-:W-:Y:S02]  /*0240*/  ULDC UR4, c[0x0][0x32c] ;  /* 0x0000cb0000047ab9 */ /* 0x000fe40000000800 */
[----:B------:R-:W-:-:S03]  /*0250*/  UISETP.NE.AND UP0, UPT, UR8, UR4, UPT ;  /* 0x000000040800728c */ /* 0x000fc6000bf05270 */
[----:B------:R-:W-:Y:S02]  /*0260*/  ULDC.64 UR4, c[0x0][0x330] ;  /* 0x0000cc0000047ab9 */ /* 0x000fe40000000a00 */
[----:B------:R-:W-:-:S06]  /*0270*/  UIMAD.WIDE.U32 UR8, UR6, UR4, URZ ;  /* 0x00000004060872a5 */ /* 0x000fcc000f8e003f */
[----:B------:R-:W-:Y:S02]  /*0280*/  @UP0 USHF.R.U32.HI UR6, URZ, UR5, UR9 ;  /* 0x000000053f060299 */ /* 0x000fe40008011609 */
.L_x_154:
[----:B------:R-:W-:Y:S02]  /*0290*/  ULDC UR4, c[0x0][0x32c] ;  /* 0x0000cb0000047ab9 */ /* 0x000fe40000000800 */
[----:B------:R-:W-:-:S06]  /*02a0*/  UIMAD UR4, UR6, UR4, UR4 ;  /* 0x00000004060472a4 */ /* 0x000fcc000f8e0204 */
[----:B------:R-:W-:-:S03]  /*02b0*/  IMNMX R3, R3, UR4, PT ;  /* 0x0000000403037c17 */ /* 0x000fc6000b800200 */
.L_x_152:
[----:B--2---:R-:W-:Y:S01]  /*02c0*/  UMOV UR6, 0x2f ;  /* 0x0000002f00067882 */ /* 0x004fe20000000000 */
[----:B------:R-:W-:Y:S01]  /*02d0*/  IADD3 R3, R3, 0x2f, RZ ;  /* 0x0000002f03037810 */ /* 0x000fe20007ffe0ff */
[----:B------:R-:W-:Y:S01]  /*02e0*/  ULDC UR10, c[0x0][0x1d0] ;  /* 0x00007400000a7ab9 */ /* 0x000fe20000000800 */
[----:B------:R-:W-:Y:S01]  /*02f0*/  PLOP3.LUT P0, PT, PT, PT, UP1, 0x40, 0x0 ;  /* 0x000000000000781c */ /* 0x000fe20003f0e818 */
[----:B------:R-:W-:Y:S02]  /*0300*/  UIADD3 UR6, UR6, UR10, URZ ;  /* 0x0000000a06067290 */ /* 0x000fe4000fffe03f */
[----:B------:R-:W-:Y:S01]  /*0310*/  ULDC.64 UR4, c[0x0][0x2c8] ;  /* 0x0000b20000047ab9 */ /* 0x000fe20000000a00 */
[----:B------:R-:W-:Y:S01]  /*0320*/  IMAD.HI R3, R3, 0x2aaaaaab, RZ ;  /* 0x2aaaaaab03037827 */ /* 0x000fe200078e02ff */
[----:B------:R-:W-:Y:S02]  /*0330*/  UIMAD.WIDE UR8, UR6, 0x2aaaaaab, URZ ;  /* 0x2aaaaaab060878a5 */ /* 0x000fe4000f8e023f */
[----:B------:R-:W-:-:S02]  /*0340*/  UIMAD.WIDE.U32 UR12, UR11, UR4, URZ ;  /* 0x000000040b0c72a5 */ /* 0x000fc4000f8e003f */
[----:B------:R-:W-:Y:S01]  /*0350*/  ULDC UR6, c[0x0][0x168] ;  /* 0x00005a0000067ab9 */ /* 0x000fe20000000800 */
[----:B------:R-:W-:Y:S01]  /*0360*/  SHF.R.U32.HI R2, RZ, 0x1f, R3 ;  /* 0x0000001fff027819 */ /* 0x000fe20000011603 */
[----:B------:R-:W-:Y:S02]  /*0370*/  UIADD3 UR10, UR10, -UR6, URZ ;  /* 0x800000060a0a7290 */ /* 0x000fe4000fffe03f */
[----:B------:R-:W-:Y:S01]  /*0380*/  USHF.R.U32.HI UR6, URZ, 0x1f, UR9 ;  /* 0x0000001f3f067899 */ /* 0x000fe20008011609 */
[----:B------:R-:W-:Y:S01]  /*0390*/  LEA.HI.SX32 R2, R3, R2, 0x1d ;  /* 0x0000000203027211 */ /* 0x000fe200078feaff */
[----:B------:R-:W-:Y:S02]  /*03a0*/  UMOV UR4, UR11 ;  /* 0x0000000b00047c82 */ /* 0x000fe40008000000 */
[----:B------:R-:W-:Y:S02]  /*03b0*/  @UP2 USHF.R.U32.HI UR4, URZ, UR5, UR13 ;  /* 0x000000053f042299 */ /* 0x000fe4000801160d */
[----:B------:R-:W-:-:S02]  /*03c0*/  ULEA.HI.SX32 UR9, UR9, UR6, 0x1d ;  /* 0x0000000609097291 */ /* 0x000fc4000f8fea3f */
[----:B------:R-:W-:Y:S02]  /*03d0*/  UIADD3 UR4, UR10, UR4, URZ ;  /* 0x000000040a047290 */ /* 0x000fe4000fffe03f */
[----:B------:R-:W-:Y:S02]  /*03e0*/  ULDC UR5, c[0x0][0x324] ;  /* 0x0000c90000057ab9 */ /* 0x000fe40000000800 */
[----:B------:R-:W-:Y:S01]  /*03f0*/  UIADD3 UR6, UR4, -UR5, URZ ;  /* 0x8000000504067290 */ /* 0x000fe2000fffe03f */
[----:B------:R-:W-:Y:S01]  /*0400*/  IMNMX R153, R2, UR9, PT ;  /* 0x0000000902997c17 */ /* 0x000fe2000b800200 */
[----:B------:R-:W-:Y:S05]  /*0410*/  @P0 BRA `(.L_x_155) ;  /* 0x0000015000000947 */ /* 0x000fea0003800000 */
[----:B------:R-:W-:Y:S02]  /*0420*/  UMOV UR8, UR4 ;  /* 0x0000000400087c82 */ /* 0x000fe40008000000 */
[----:B------:R-:W-:-:S06]  /*0430*/  UISETP.GT.AND UP0, UPT, UR8, -0x1, UPT ;  /* 0xffffffff0800788c */ /* 0x000fcc000bf04270 */
[----:B------:R-:W-:-:S13]  /*0440*/  PLOP3.LUT P0, PT, PT, PT, UP0, 0x80, 0x0 ;  /* 0x000000000000781c */ /* 0x000fda0003f0f008 */
[----:B------:R-:W-:Y:S05]  /*0450*/  @P0 BRA `(.L_x_156) ;  /* 0x0000008000000947 */ /* 0x000fea0003800000 */
[----:B------:R-:W-:Y:S02]  /*0460*/  ULDC UR4, c[0x0][0x32c] ;  /* 0x0000cb0000047ab9 */ /* 0x000fe40000000800 */
[----:B------:R-:W-:Y:S02]  /*0470*/  UISETP.NE.AND UP0, UPT, UR4, 0x1, UPT ;  /* 0x000000010400788c */ /* 0x000fe4000bf05270 */
[----:B------:R-:W-:Y:S02]  /*0480*/  ULOP3.LUT UR8, URZ, UR8, URZ, 0x33, !UPT ;  /* 0x000000083f087292 */ /* 0x000fe4000f8e333f */
[----:B------:R-:W-:Y:S02]  /*0490*/  ULDC.64 UR4, c[0x0][0x330] ;  /* 0x0000cc0000047ab9 */ /* 0x000fe40000000a00 */
[----:B------:R-:W-:-:S05]  /*04a0*/  UIMAD.WIDE.U32 UR12, UR8, UR4, URZ ;  /* 0x00000004080c72a5 */ /* 0x000fca000f8e003f */
[----:B------:R-:W-:-:S04]  /*04b0*/  @UP0 USHF.R.U32.HI UR8, URZ, UR5, UR13 ;  /* 0x000000053f080299 */ /* 0x000fc8000801160d */
[----:B------:R-:W-:Y:S01]  /*04c0*/  ULOP3.LUT UR8, URZ, UR8, URZ, 0x33, !UPT ;  /* 0x000000083f087292 */ /* 0x000fe2000f8e333f */
[----:B------:R-:W-:Y:S05]  /*04d0*/  BRA `(.L_x_157) ;  /* 0x0000005000007947 */ /* 0x000fea0003800000 */
.L_x_156:
[----:B------:R-:W-:Y:S02]  /*04e0*/  ULDC UR4, c[0x0][0x32c] ;  /* 0x0000cb0000047ab9 */ /* 0x000fe40000000800 */
[----:B------:R-:W-:-:S03]  /*04f0*/  UISETP.NE.AND UP0, UPT, UR4, 0x1, UPT ;  /* 0x000000010400788c */ /* 0x000fc6000bf05270 */
[----:B------:R-:W-:Y:S02]  /*0500*/  ULDC.64 UR4, c[0x0][0x330] ;  /* 0x0000cc0000047ab9 */ /* 0x000fe40000000a00 */
[----:B------:R-:W-:-:S06]  /*0510*/  UIMAD.WIDE.U32 UR12, UR8, UR4, URZ ;  /* 0x00000004080c72a5 */ /* 0x000fcc000f8e003f */
[----:B------:R-:W-:Y:S02]  /*0520*/  @UP0 USHF.R.U32.HI UR8, URZ, UR5, UR13 ;  /* 0x000000053f080299 */ /* 0x000fe4000801160d */
.L_x_157:
[----:B------:R-:W-:Y:S02]  /*0530*/  ULDC UR4, c[0x0][0x32c] ;  /* 0x0000cb0000047ab9 */ /* 0x000fe40000000800 */
[----:B------:R-:W-:-:S04]  /*0540*/  UIMAD UR4, UR8, UR4, URZ ;  /* 0x00000004080472a4 */ /* 0x000fc8000f8e023f */
[----:B------:R-:W-:-:S04]  /*0550*/  UISETP.LT.AND UP0, UPT, UR6, UR4, UPT ;  /* 0x000000040600728c */ /* 0x000fc8000bf01270 */
[----:B------:R-:W-:-:S04]  /*0560*/  USEL UR6, UR6, UR4, !UP0 ;  /* 0x0000000406067287 */ /* 0x000fc8000c000000 */
.L_x_155:
[----:B------:R-:W-:Y:S01]  /*0570*/  UIMAD.WIDE UR4, UR6, 0x2aaaaaab, URZ ;  /* 0x2aaaaaab060478a5 */ /* 0x000fe2000f8e023f */
[----:B------:R-:W-:Y:S01]  /*0580*/  PLOP3.LUT P4, PT, PT, PT, PT, 0x80, 0x0 ;  /* 0x000000000000781c */ /* 0x000fe20003f8f070 */
[----:B------:R-:W-:Y:S01]  /*0590*/  ULDC.64 UR8, c[0x0][0x118] ;  /* 0x0000460000087ab9 */ /* 0x000fe20000000a00 */
[----:B------:R-:W-:Y:S01]  /*05a0*/  CS2R R10, SRZ ;  /* 0x00000000000a7805 */ /* 0x000fe2000001ff00 */
[----:B------:R-:W-:Y:S01]  /*05b0*/  USHF.R.U32.HI UR4, URZ, 0x1f, UR5 ;  /* 0x0000001f3f047899 */ /* 0x000fe20008011605 */
[----:B------:R-:W-:Y:S01]  /*05c0*/  IMAD.MOV.U32 R94, RZ, RZ, RZ ;  /* 0x000000ffff5e7224 */ /* 0x000fe200078e00ff */
[----:B------:R-:W-:Y:S01]  /*05d0*/  CS2R R8, SRZ ;  /* 0x0000000000087805 */ /* 0x000fe2000001ff00 */
[----:B------:R-:W-:Y:S01]  /*05e0*/  IMAD.MOV.U32 R93, RZ, RZ, RZ ;  /* 0x000000ffff5d7224 */ /* 0x000fe200078e00ff */
[----:B------:R-:W-:Y:S01]  /*05f0*/  ULEA.HI.SX32 UR4, UR5, UR4, 0x1d ;  /* 0x0000000405047291 */ /* 0x000fe2000f8fea3f */
[----:B------:R-:W-:Y:S01]  /*0600*/  CS2R R98, SRZ ;  /* 0x0000000000627805 */ /* 0x000fe2000001ff00 */
[----:B------:R-:W-:Y:S01]  /*0610*/  MOV R96, RZ ;  /* 0x000000ff00607202 */ /* 0x000fe20000000f00 */
[----:B------:R-:W-:Y:S01]  /*0620*/  CS2R R90, SRZ ;  /* 0x00000000005a7805 */ /* 0x000fe2000001ff00 */
[----:B------:R-:W-:Y:S01]  /*0630*/  UISETP.LT.AND UP0, UPT, URZ, UR4, UPT ;  /* 0x000000043f00728c */ /* 0x000fe2000bf01270 */
[----:B------:R-:W-:Y:S01]  /*0640*/  CS2R R88, SRZ ;  /* 0x0000000000587805 */ /* 0x000fe2000001ff00 */
[----:B------:R-:W-:Y:S01]  /*0650*/  CS2R R86, SRZ ;  /* 0x0000000000567805 */ /* 0x000fe2000001ff00 */
[----:B------:R-:W-:Y:S01]  /*0660*/  CS2R R84, SRZ ;  /* 0x0000000000547805 */ /* 0x000fe2000001ff00 */
[----:B------:R-:W-:Y:S01]  /*0670*/  USEL UR6, URZ, UR4, !UP0 ;  /* 0x000000043f067287 */ /* 0x000fe2000c000000 */
[----:B------:R-:W-:Y:S01]  /*0680*/  CS2R R78, SRZ ;  /* 0x00000000004e7805 */ /* 0x000fe2000001ff00 */
[----:B------:R-:W-:Y:S01]  /*0690*/  CS2R R76, SRZ ;  /* 0x00000000004c7805 */ /* 0x000fe2000001ff00 */
[----:B------:R-:W-:Y:S01]  /*06a0*/  CS2R R82, SRZ ;  /* 0x0000000000527805 */ /* 0x000fe2000001ff00 */
[----:B------:R-:W-:Y:S01]  /*06b0*/  CS2R R80, SRZ ;  /* 0x0000000000507805 */ /* 0x000fe2000001ff00 */
[----:B------:R-:W-:Y:S01]  /*06c0*/  CS2R R74, SRZ ;  /* 0x00000000004a7805 */ /* 0x000fe2000001ff00 */
[----:B------:R-:W-:Y:S01]  /*06d0*/  ISETP.GT.AND P0, PT, R153, UR6, PT ;  /* 0x0000000699007c0c */ /* 0x000fe2000bf04270 */
        /* <DEDUP_REMOVED lines=35> */
[----:B------:R-:W-:Y:S01]  /*0910*/  IMAD.MOV.U32 R14, RZ, RZ, RZ ;  /* 0x000000ffff0e7224 */ /* 0x000fe200078e00ff */
[----:B------:R-:W-:Y:S01]  /*0920*/  CS2R R12, SRZ ;  /* 0x00000000000c7805 */ /* 0x000fe2000001ff00 */
[----:B------:R-:W-:Y:S05]  /*0930*/  @!P0 BRA `(.L_x_158) ;  /* 0x0001139000008947 */ /* 0x000fea0003800000 */
[----:B------:R-:W-:-:S04]  /*0940*/  ISETP.NE.U32.AND P3, PT, RZ, c[0x0][0x340], PT ;  /* 0x0000d000ff007a0c */ /* 0x000fc80003f65070 */
[----:B------:R-:W-:-:S13]  /*0950*/  ISETP.NE.AND.EX P3, PT, RZ, c[0x0][0x344], PT, P3 ;  /* 0x0000d100ff007a0c */ /* 0x000fda0003f65330 */
[----:B------:R-:W-:-:S04]  /*0960*/  @P3 IMAD.MOV.U32 R3, RZ, RZ, 0x4 ;  /* 0x00000004ff033424 */ /* 0x000fc800078e00ff */
[----:B------:R-:W-:-:S06]  /*0970*/  @P3 IMAD.WIDE R234, R0, R3, c[0x0][0x340] ;  /* 0x0000d00000ea3625 */ /* 0x000fcc00078e0203 */
[----:B------:R-:W2:Y:S01]  /*0980*/  @P3 LDG.E R234, [R234.64] ;  /* 0x00000008eaea3981 */ /* 0x000ea2000c1e1900 */
[----:B------:R-:W-:Y:S01]  /*0990*/  SHF.R.S32.HI R15, RZ, 0x1f, R92 ;  /* 0x0000001fff0f7819 */ /* 0x000fe2000001145c */
[----:B------:R-:W-:Y:S01]  /*09a0*/  ULDC UR4, c[0x0][0x168] ;  /* 0x00005a0000047ab9 */ /* 0x000fe20000000800 */
[----:B------:R-:W-:Y:S01]  /*09b0*/  PLOP3.LUT P1, PT, PT, PT, UP2, 0x80, 0x0 ;  /* 0x000000000000781c */ /* 0x000fe20003f2f028 */
[----:B------:R-:W1:Y:S01]  /*09c0*/  S2R R32, SR_CTAID.Y ;  /* 0x0000000000207919 */ /* 0x000e620000002600 */
[-C--:B------:R-:W-:Y:S01]  /*09d0*/  LEA.HI R17, R15, R92.reuse, RZ, 0x2 ;  /* 0x0000005c0f117211 */ /* 0x080fe200078f10ff */
[----:B------:R-:W-:Y:S01]  /*09e0*/  UIMAD UR4, UR7, UR4, URZ ;  /* 0x00000004070472a4 */ /* 0x000fe2000f8e023f */
[----:B------:R-:W-:Y:S01]  /*09f0*/  PLOP3.LUT P0, PT, PT, PT, UP2, 0x80, 0x0 ;  /* 0x000000000000781c */ /* 0x000fe20003f0f028 */
[----:B------:R-:W-:Y:S01]  /*0a00*/  IMAD.MOV.U32 R98, RZ, RZ, 0x30 ;  /* 0x00000030ff627424 */ /* 0x000fe200078e00ff */
[----:B------:R-:W-:Y:S01]  /*0a10*/  LOP3.LUT R97, R17, 0xfffffffc, RZ, 0xc0, !PT ;  /* 0xfffffffc11617812 */ /* 0x000fe200078ec0ff */
[----:B------:R-:W-:Y:S01]  /*0a20*/  IMAD.MOV.U32 R224, RZ, RZ, 0x5 ;  /* 0x00000005ffe07424 */ /* 0x000fe200078e00ff */
[----:B------:R-:W-:Y:S01]  /*0a30*/  SHF.R.S32.HI R238, RZ, 0x2, R17 ;  /* 0x00000002ffee7819 */ /* 0x000fe20000011411 */
[----:B------:R-:W-:Y:S01]  /*0a40*/  IMAD R93, R153, -0x30, R98 ;  /* 0xffffffd0995d7824 */ /* 0x000fe200078e0262 */
[----:B------:R-:W-:Y:S01]  /*0a50*/  SHF.R.S32.HI R11, RZ, 0x1f, R0 ;  /* 0x0000001fff0b7819 */ /* 0x000fe20000011400 */
[----:B------:R-:W-:Y:S01]  /*0a60*/  IMAD.IADD R97, R92, 0x1, -R97 ;  /* 0x000000015c617824 */ /* 0x000fe200078e0a61 */
[----:B------:R-:W-:Y:S01]  /*0a70*/  LEA.HI R7, R15, R92, RZ, 0x3 ;  /* 0x0000005c0f077211 */ /* 0x000fe200078f18ff */
[----:B------:R-:W-:Y:S01]  /*0a80*/  IMAD.MOV.U32 R225, RZ, RZ, c[0x0][0x208] ;  /* 0x00008200ffe17624 */ /* 0x000fe200078e00ff */
[----:B------:R-:W-:Y:S01]  /*0a90*/  LEA.HI R17, R17, R238, RZ, 0x1 ;  /* 0x000000ee11117211 */ /* 0x000fe200078f08ff */
[----:B------:R-:W-:Y:S01]  /*0aa0*/  IMAD R2, R97, 0x20, R238 ;  /* 0x0000002061027824 */ /* 0x000fe200078e02ee */
[----:B------:R-:W-:Y:S01]  /*0ab0*/  LEA.HI R95, R15, R92, RZ, 0x5 ;  /* 0x0000005c0f5f7211 */ /* 0x000fe200078f28ff */
[----:B------:R-:W-:Y:S01]  /*0ac0*/  IMAD.SHL.U32 R30, R97, 0x8, RZ ;  /* 0x00000008611e7824 */ /* 0x000fe200078e00ff */
[----:B------:R-:W-:-:S02]  /*0ad0*/  LOP3.LUT R17, R17, 0x7fffffe, RZ, 0xc0, !PT ;  /* 0x07fffffe11117812 */ /* 0x000fc400078ec0ff */
[----:B------:R-:W-:Y:S02]  /*0ae0*/  IADD3 R2, R2, UR11, RZ ;  /* 0x0000000b02027c10 */ /* 0x000fe4000fffe0ff */
[C---:B------:R-:W-:Y:S01]  /*0af0*/  IADD3 R16, R238.reuse, UR11, RZ ;  /* 0x0000000bee107c10 */ /* 0x040fe2000fffe0ff */
[----:B------:R-:W-:Y:S01]  /*0b00*/  IMAD.IADD R17, R238, 0x1, -R17 ;  /* 0x00000001ee117824 */ /* 0x000fe200078e0a11 */
[----:B------:R-:W-:Y:S01]  /*0b10*/  SHF.R.S32.HI R94, RZ, 0x5, R95 ;  /* 0x00000005ff5e7819 */ /* 0x000fe2000001145f */
[----:B-1----:R-:W-:Y:S01]  /*0b20*/  IMAD.WIDE.U32 R12, R32, c[0x0][0x1b8], RZ ;  /* 0x00006e00200c7a25 */ /* 0x002fe200078e00ff */
[----:B------:R-:W-:Y:S02]  /*0b30*/  SHF.R.S32.HI R9, RZ, 0x1f, R32 ;  /* 0x0000001fff097819 */ /* 0x000fe40000011420 */
[----:B------:R-:W-:Y:S01]  /*0b40*/  SHF.R.S32.HI R31, RZ, 0x1f, R30 ;  /* 0x0000001fff1f7819 */ /* 0x000fe2000001141e */
[----:B------:R-:W-:Y:S01]  /*0b50*/  @P1 IMAD.HI.U32 R4, R2, c[0x0][0x2c8], RZ ;  /* 0x0000b20002041a27 */ /* 0x000fe200078e00ff */
[----:B------:R-:W-:-:S02]  /*0b60*/  ISETP.GE.AND P5, PT, R30, c[0x0][0x198], PT ;  /* 0x000066001e007a0c */ /* 0x000fc40003fa6270 */
[----:B------:R-:W-:Y:S01]  /*0b70*/  IADD3 R101, R153, -0x1, RZ ;  /* 0xffffffff99657810 */ /* 0x000fe20007ffe0ff */
[----:B------:R-:W-:Y:S01]  /*0b80*/  IMAD R3, R9, c[0x0][0x1b8], RZ ;  /* 0x00006e0009037a24 */ /* 0x000fe200078e02ff */
[----:B------:R-:W-:Y:S01]  /*0b90*/  IADD3 R72, R93, c[0x0][0x1d0], -R238 ;  /* 0x000074005d487a10 */ /* 0x000fe20007ffe8ee */
[----:B------:R-:W-:Y:S01]  /*0ba0*/  IMAD.MOV.U32 R6, RZ, RZ, R2 ;  /* 0x000000ffff067224 */ /* 0x000fe200078e0002 */
[----:B------:R-:W-:Y:S01]  /*0bb0*/  @P0 SHF.R.U32.HI R6, RZ, c[0x0][0x2cc], R4 ;  /* 0x0000b300ff060a19 */ /* 0x000fe20000011604 */
[----:B------:R-:W-:Y:S01]  /*0bc0*/  IMAD R3, R32, c[0x0][0x1bc], R3 ;  /* 0x00006f0020037a24 */ /* 0x000fe200078e0203 */
[----:B------:R-:W-:Y:S01]  /*0bd0*/  SHF.R.S32.HI R29, RZ, 0x1f, R101 ;  /* 0x0000001fff1d7819 */ /* 0x000fe20000011465 */
[----:B------:R-:W-:Y:S01]  /*0be0*/  IMAD R218, R94, 0x8, R17 ;  /* 0x000000085eda7824 */ /* 0x000fe200078e0211 */
[----:B------:R-:W-:Y:S01]  /*0bf0*/  SHF.R.S32.HI R5, RZ, 0x1f, R6 ;  /* 0x0000001fff057819 */ /* 0x000fe20000011406 */
[----:B------:R-:W-:Y:S02]  /*0c00*/  IMAD.IADD R13, R13, 0x1, R3 ;  /* 0x000000010d0d7824 */ /* 0x000fe400078e0203 */
[----:B------:R-:W-:-:S02]  /*0c10*/  IMAD R3, R11, c[0x0][0x1c0], RZ ;  /* 0x000070000b037a24 */ /* 0x000fc400078e02ff */
[----:B------:R-:W-:-:S04]  /*0c20*/  IMAD.WIDE.U32 R12, R0, c[0x0][0x1c0], R12 ;  /* 0x00007000000c7a25 */ /* 0x000fc800078e000c */
[----:B------:R-:W-:Y:S02]  /*0c30*/  IMAD R4, R0, c[0x0][0x1c4], R3 ;  /* 0x0000710000047a24 */ /* 0x000fe400078e0203 */
[----:B------:R-:W-:Y:S02]  /*0c40*/  IMAD.MOV R3, RZ, RZ, -R6 ;  /* 0x000000ffff037224 */ /* 0x000fe400078e0a06 */
[----:B------:R-:W-:Y:S02]  /*0c50*/  IMAD.IADD R13, R13, 0x1, R4 ;  /* 0x000000010d0d7824 */ /* 0x000fe400078e0204 */
[----:B------:R-:W-:Y:S02]  /*0c60*/  IMAD R3, R3, c[0x0][0x2c4], R2 ;  /* 0x0000b10003037a24 */ /* 0x000fe400078e0202 */
[----:B------:R-:W-:Y:S02]  /*0c70*/  IMAD R5, R5, c[0x0][0x1b0], RZ ;  /* 0x00006c0005057a24 */ /* 0x000fe400078e02ff */
[----:B------:R-:W-:Y:S01]  /*0c80*/  IMAD.WIDE.U32 R12, R6, c[0x0][0x1b0], R12 ;  /* 0x00006c00060c7a25 */ /* 0x000fe200078e000c */
[----:B------:R-:W-:-:S03]  /*0c90*/  SHF.R.S32.HI R2, RZ, 0x1f, R3 ;  /* 0x0000001fff027819 */ /* 0x000fc60000011403 */
[----:B------:R-:W-:Y:S01]  /*0ca0*/  IMAD R5, R6, c[0x0][0x1b4], R5 ;  /* 0x00006d0006057a24 */ /* 0x000fe200078e0205 */
[----:B------:R-:W-:Y:S01]  /*0cb0*/  SHF.R.S32.HI R6, RZ, 0x3, R7 ;  /* 0x00000003ff067819 */ /* 0x000fe20000011407 */
[----:B------:R-:W-:Y:S01]  /*0cc0*/  IMAD R2, R2, c[0x0][0x1a8], RZ ;  /* 0x00006a0002027a24 */ /* 0x000fe200078e02ff */
[----:B------:R-:W-:Y:S01]  /*0cd0*/  LOP3.LUT R7, R7, 0xfffffff8, RZ, 0xc0, !PT ;  /* 0xfffffff807077812 */ /* 0x000fe200078ec0ff */
[----:B------:R-:W-:Y:S02]  /*0ce0*/  IMAD.IADD R13, R13, 0x1, R5 ;  /* 0x000000010d0d7824 */ /* 0x000fe400078e0205 */
[C---:B------:R-:W-:Y:S02]  /*0cf0*/  IMAD R5, R3.reuse, c[0x0][0x1ac], R2 ;  /* 0x00006b0003057a24 */ /* 0x040fe400078e0202 */
[----:B------:R-:W-:Y:S01]  /*0d00*/  IMAD.WIDE.U32 R2, R3, c[0x0][0x1a8], R12 ;  /* 0x00006a0003027a25 */ /* 0x000fe200078e000c */
[----:B------:R-:W-:-:S03]  /*0d10*/  IADD3 R12, R30, 0x40, RZ ;  /* 0x000000401e0c7810 */ /* 0x000fc60007ffe0ff */
[----:B------:R-:W-:Y:S01]  /*0d20*/  IMAD.IADD R5, R3, 0x1, R5 ;  /* 0x0000000103057824 */ /* 0x000fe200078e0205 */
[----:B------:R-:W-:Y:S01]  /*0d30*/  LEA R8, P0, R2, c[0x0][0x160], 0x1 ;  /* 0x0000580002087a11 */ /* 0x000fe200078008ff */
[----:B------:R-:W-:Y:S01]  /*0d40*/  IMAD.SHL.U32 R13, R6, 0x40, RZ ;  /* 0x00000040060d7824 */ /* 0x000fe200078e00ff */
[----:B------:R-:W-:Y:S01]  /*0d50*/  IADD3 R3, R16, 0x20, RZ ;  /* 0x0000002010037810 */ /* 0x000fe20007ffe0ff */
[----:B------:R-:W-:Y:S01]  /*0d60*/  IMAD.SHL.U32 R6, R6, 0x8, RZ ;  /* 0x0000000806067824 */ /* 0x000fe200078e00ff */
[----:B------:R-:W-:Y:S01]  /*0d70*/  LEA.HI.X R5, R2, c[0x0][0x164], R5, 0x1, P0 ;  /* 0x0000590002057a11 */ /* 0x000fe200000f0c05 */
[----:B------:R-:W1:Y:S01]  /*0d80*/  SHFL.IDX PT, R22, R8, RZ, 0x1c1f ;  /* 0x001c1fff08167589 */ /* 0x000e6200000e0000 */
[----:B------:R-:W-:Y:S01]  /*0d90*/  LOP3.LUT R13, R13, 0xc0, RZ, 0xc0, !PT ;  /* 0x000000c00d0d7812 */ /* 0x000fe200078ec0ff */
[----:B------:R-:W-:Y:S01]  /*0da0*/  IMAD R52, R29, c[0x0][0x208], RZ ;  /* 0x000082001d347a24 */ /* 0x000fe200078e02ff */
[----:B------:R-:W-:Y:S01]  /*0db0*/  ISETP.GE.AND P0, PT, R16, UR4, PT ;  /* 0x0000000410007c0c */ /* 0x000fe2000bf06270 */
[----:B------:R-:W3:Y:S01]  /*0dc0*/  SHFL.IDX PT, R23, R5, RZ, 0x1c1f ;  /* 0x001c1fff05177589 */ /* 0x000ee200000e0000 */
[----:B------:R-:W-:Y:S01]  /*0dd0*/  LOP3.LUT R2, R13, 0x18, R30, 0xf8, !PT ;  /* 0x000000180d027812 */ /* 0x000fe200078ef81e */
[----:B------:R-:W-:Y:S01]  /*0de0*/  IMAD.WIDE.U32 R54, R101, c[0x0][0x208], RZ ;  /* 0x0000820065367a25 */ /* 0x000fe200078e00ff */
[----:B------:R-:W-:Y:S01]  /*0df0*/  SHF.R.U32.HI R13, RZ, 0x3, R13 ;  /* 0x00000003ff0d7819 */ /* 0x000fe2000001160d */
[----:B------:R-:W4:Y:S01]  /*0e00*/  SHFL.IDX PT, R18, R8, 0x1, 0x1c1f ;  /* 0x003c1f0008127f89 */ /* 0x000f2200000e0000 */
[----:B------:R-:W-:Y:S01]  /*0e10*/  ISETP.GE.AND P2, PT, R3, UR4, PT ;  /* 0x0000000403007c0c */ /* 0x000fe2000bf46270 */
[----:B------:R-:W-:Y:S01]  /*0e20*/  IMAD R52, R101, c[0x0][0x20c], R52 ;  /* 0x0000830065347a24 */ /* 0x000fe200078e0234 */
[----:B------:R-:W-:Y:S01]  /*0e30*/  LOP3.LUT R13, R2, R13, RZ, 0x3c, !PT ;  /* 0x0000000d020d7212 */ /* 0x000fe200078e3cff */
[----:B------:R-:W5:Y:S01]  /*0e40*/  SHFL.IDX PT, R19, R5, 0x1, 0x1c1f ;  /* 0x003c1f0005137f89 */ /* 0x000f6200000e0000 */
[C---:B------:R-:W-:Y:S01]  /*0e50*/  IADD3 R2, R16.reuse, 0x40, RZ ;  /* 0x0000004010027810 */ /* 0x040fe20007ffe0ff */
[----:B------:R-:W-:Y:S01]  /*0e60*/  IMAD.IADD R52, R55, 0x1, R52 ;  /* 0x0000000137347824 */ /* 0x000fe200078e0234 */
[----:B------:R-:W-:Y:S01]  /*0e70*/  IADD3 R16, R16, 0x60, RZ ;  /* 0x0000006010107810 */ /* 0x000fe20007ffe0ff */
[----:B------:R-:W-:Y:S01]  /*0e80*/  IMAD.U32 R218, R218, 0x20, R13 ;  /* 0x00000020dada7824 */ /* 0x000fe200078e000d */
[----:B------:R-:W-:Y:S01]  /*0e90*/  IADD3 R13, R30, 0x20, RZ ;  /* 0x000000201e0d7810 */ /* 0x000fe20007ffe0ff */
[----:B------:R-:W-:Y:S01]  /*0ea0*/  SHFL.IDX PT, R14, R8, 0x2, 0x1c1f ;  /* 0x005c1f00080e7f89 */ /* 0x000fe200000e0000 */
[----:B------:R-:W-:Y:S01]  /*0eb0*/  @!P0 SHF.R.S32.HI R3, RZ, 0x1f, R12 ;  /* 0x0000001fff038819 */ /* 0x000fe2000001140c */
[----:B------:R-:W-:Y:S01]  /*0ec0*/  IMAD.SHL.U32 R218, R218, 0x2, RZ ;  /* 0x00000002dada7824 */ /* 0x000fe200078e00ff */
[----:B------:R-:W-:Y:S01]  /*0ed0*/  @!P0 SHF.R.S32.HI R4, RZ, 0x1f, R13 ;  /* 0x0000001fff048819 */ /* 0x000fe2000001140d */
[----:B------:R-:W-:Y:S01]  /*0ee0*/  IMAD R52, R52, 0x30, RZ ;  /* 0x0000003034347824 */ /* 0x000fe200078e02ff */
[----:B------:R-:W-:-:S02]  /*0ef0*/  @!P0 LEA.HI R3, R3, R12, RZ, 0x3 ;  /* 0x0000000c03038211 */ /* 0x000fc400078f18ff */
[----:B-1----:R-:W-:Y:S02]  /*0f00*/  @!P0 LEA R20, P1, R30, R22, 0x1 ;  /* 0x000000161e148211 */ /* 0x002fe400078208ff */
[----:B------:R-:W-:Y:S02]  /*0f10*/  @!P0 LEA.HI R4, R4, R13, RZ, 0x3 ;  /* 0x0000000d04048211 */ /* 0x000fe400078f18ff */
[----:B------:R-:W-:Y:S02]  /*0f20*/  ISETP.GE.AND P4, PT, R13, c[0x0][0x198], PT ;  /* 0x000066000d007a0c */ /* 0x000fe40003f86270 */
[----:B---3--:R-:W-:Y:S02]  /*0f30*/  @!P0 LEA.HI.X R21, R30, R23, R31, 0x1, P1 ;  /* 0x000000171e158211 */ /* 0x008fe400008f0c1f */
[----:B------:R-:W-:Y:S02]  /*0f40*/  @!P0 LOP3.LUT R4, R4, 0xfffffff8, RZ, 0xc0, !PT ;  /* 0xfffffff804048812 */ /* 0x000fe400078ec0ff */
[----:B------:R-:W-:Y:S01]  /*0f50*/  ISETP.GE.AND P1, PT, R12, c[0x0][0x198], PT ;  /* 0x000066000c007a0c */ /* 0x000fe20003f26270 */
[----:B------:R4:W-:Y:S01]  /*0f60*/  @!P0 LDGSTS.E.BYPASS.LTC128B.128 [R218+0x6080], [R20.64], !P5 ;  /* 0x0608000014da8fae */ /* 0x0009e2000e901d48 */
[----:B------:R-:W-:Y:S01]  /*0f70*/  @!P0 LOP3.LUT R3, R3, 0xfffffff8, RZ, 0xc0, !PT ;  /* 0xfffffff803038812 */ /* 0x000fe200078ec0ff */
[----:B------:R-:W-:Y:S01]  /*0f80*/  @!P0 IMAD.WIDE R24, R4, 0x2, R22 ;  /* 0x0000000204188825 */ /* 0x000fe200078e0216 */
[----:B------:R-:W-:-:S02]  /*0f90*/  ISETP.GE.AND P6, PT, R2, UR4, PT ;  /* 0x0000000402007c0c */ /* 0x000fc4000bfc6270 */
[----:B------:R-:W-:Y:S01]  /*0fa0*/  @!P2 SHF.R.S32.HI R4, RZ, 0x1f, R13 ;  /* 0x0000001fff04a819 */ /* 0x000fe2000001140d */
[----:B------:R-:W-:Y:S01]  /*0fb0*/  @!P0 IMAD.WIDE R22, R3, 0x2, R22 ;  /* 0x0000000203168825 */ /* 0x000fe200078e0216 */
[----:B------:R-:W-:Y:S01]  /*0fc0*/  LEA.HI R2, R15, R92, RZ, 0x4 ;  /* 0x0000005c0f027211 */ /* 0x000fe200078f20ff */
[----:B------:R1:W-:Y:S01]  /*0fd0*/  @!P0 LDGSTS.E.BYPASS.LTC128B.128 [R218+0x8080], [R24.64], !P4 ;  /* 0x0808000018da8fae */ /* 0x0003e2000e101d48 */
[----:B------:R-:W-:Y:S02]  /*0fe0*/  @!P2 SHF.R.S32.HI R3, RZ, 0x1f, R12 ;  /* 0x0000001fff03a819 */ /* 0x000fe4000001140c */
[----:B------:R-:W-:Y:S01]  /*0ff0*/  @!P2 LEA.HI R4, R4, R13, RZ, 0x3 ;  /* 0x0000000d0404a211 */ /* 0x000fe200078f18ff */
[----:B------:R-:W3:Y:S01]  /*1000*/  SHFL.IDX PT, R15, R5, 0x2, 0x1c1f ;  /* 0x005c1f00050f7f89 */ /* 0x000ee200000e0000 */
[----:B------:R-:W-:Y:S02]  /*1010*/  SHF.R.S32.HI R17, RZ, 0x4, R2 ;  /* 0x00000004ff117819 */ /* 0x000fe40000011402 */
[----:B------:R-:W-:Y:S01]  /*1020*/  @!P2 LEA.HI R3, R3, R12, RZ, 0x3 ;  /* 0x0000000c0303a211 */ /* 0x000fe200078f18ff */
[----:B------:R3:W-:Y:S01]  /*1030*/  @!P0 LDGSTS.E.BYPASS.LTC128B.128 [R218+0xa080], [R22.64], !P1 ;  /* 0x0a08000016da8fae */ /* 0x0007e2000c901d48 */
[----:B------:R-:W-:-:S02]  /*1040*/  @!P2 LOP3.LUT R4, R4, 0xfffffff8, RZ, 0xc0, !PT ;  /* 0xfffffff80404a812 */ /* 0x000fc400078ec0ff */
[----:B------:R-:W-:Y:S02]  /*1050*/  LEA.HI R10, R2, R17, RZ, 0x1 ;  /* 0x00000011020a7211 */ /* 0x000fe400078f08ff */
[----:B------:R-:W-:Y:S02]  /*1060*/  @!P2 LOP3.LUT R3, R3, 0xfffffff8, RZ, 0xc0, !PT ;  /* 0xfffffff80303a812 */ /* 0x000fe400078ec0ff */
[----:B------:R-:W-:Y:S02]  /*1070*/  LOP3.LUT R10, R10, 0xfffffffe, RZ, 0xc0, !PT ;  /* 0xfffffffe0a0a7812 */ /* 0x000fe400078ec0ff */
[----:B----4-:R-:W-:-:S04]  /*1080*/  @!P2 LEA R20, P0, R30, R18, 0x1 ;  /* 0x000000121e14a211 */ /* 0x010fc800078008ff */
[----:B-----5:R-:W-:Y:S02]  /*1090*/  @!P2 LEA.HI.X R21, R30, R19, R31, 0x1, P0 ;  /* 0x000000131e15a211 */ /* 0x020fe400000f0c1f */
[----:B------:R-:W-:Y:S01]  /*10a0*/  ISETP.GE.AND P0, PT, R16, UR4, PT ;  /* 0x0000000410007c0c */ /* 0x000fe2000bf06270 */
[--C-:B-1----:R-:W-:Y:S02]  /*10b0*/  @!P2 IMAD.WIDE R24, R4, 0x2, R18.reuse ;  /* 0x000000020418a825 */ /* 0x102fe400078e0212 */
[----:B------:R1:W-:Y:S02]  /*10c0*/  @!P2 LDGSTS.E.BYPASS.LTC128B.128 [R218+0x6880], [R20.64], !P5 ;  /* 0x0688000014daafae */ /* 0x0003e4000e901d48 */
[----:B------:R-:W-:Y:S01]  /*10d0*/  @!P2 IMAD.WIDE R18, R3, 0x2, R18 ;  /* 0x000000020312a825 */ /* 0x000fe200078e0212 */
[----:B------:R-:W-:Y:S01]  /*10e0*/  @!P6 SHF.R.S32.HI R3, RZ, 0x1f, R12 ;  /* 0x0000001fff03e819 */ /* 0x000fe2000001140c */
[----:B------:R4:W-:Y:S02]  /*10f0*/  @!P2 LDGSTS.E.BYPASS.LTC128B.128 [R218+0x8880], [R24.64], !P4 ;  /* 0x0888000018daafae */ /* 0x0009e4000e101d48 */
[----:B------:R-:W-:Y:S01]  /*1100*/  IMAD.IADD R4, R17, 0x1, -R10 ;  /* 0x0000000111047824 */ /* 0x000fe200078e0a0a */
[----:B------:R-:W-:Y:S01]  /*1110*/  @!P6 SHF.R.S32.HI R10, RZ, 0x1f, R13 ;  /* 0x0000001fff0ae819 */ /* 0x000fe2000001140d */
[----:B---3--:R-:W3:Y:S01]  /*1120*/  SHFL.IDX PT, R22, R8, 0x3, 0x1c1f ;  /* 0x007c1f0008167f89 */ /* 0x008ee200000e0000 */
[----:B------:R-:W-:Y:S01]  /*1130*/  @!P6 LEA.HI R3, R3, R12, RZ, 0x3 ;  /* 0x0000000c0303e211 */ /* 0x000fe200078f18ff */
[----:B------:R-:W-:Y:S01]  /*1140*/  IMAD.SHL.U32 R96, R4, 0x8, RZ ;  /* 0x0000000804607824 */ /* 0x000fe200078e00ff */
[----:B------:R-:W-:Y:S01]  /*1150*/  @!P6 LEA.HI R10, R10, R13, RZ, 0x3 ;  /* 0x0000000d0a0ae211 */ /* 0x000fe200078f18ff */
[----:B------:R5:W5:Y:S01]  /*1160*/  SHFL.IDX PT, R23, R5, 0x3, 0x1c1f ;  /* 0x007c1f0005177f89 */ /* 0x000b6200000e0000 */
[----:B------:R-:W-:-:S02]  /*1170*/  @!P6 LOP3.LUT R3, R3, 0xfffffff8, RZ, 0xc0, !PT ;  /* 0xfffffff80303e812 */ /* 0x000fc400078ec0ff */
[----:B------:R-:W-:Y:S01]  /*1180*/  @!P6 LOP3.LUT R17, R10, 0xfffffff8, RZ, 0xc0, !PT ;  /* 0xfffffff80a11e812 */ /* 0x000fe200078ec0ff */
[----:B------:R2:W-:Y:S02]  /*1190*/  @!P2 LDGSTS.E.BYPASS.LTC128B.128 [R218+0xa880], [R18.64], !P1 ;  /* 0x0a88000012daafae */ /* 0x0005e4000c901d48 */
[----:B------:R-:W-:Y:S01]  /*11a0*/  @!P6 IMAD.WIDE R26, R3, 0x2, R14 ;  /* 0x00000002031ae825 */ /* 0x000fe200078e020e */
[----:B------:R-:W-:Y:S02]  /*11b0*/  IADD3 R3, R93, c[0x0][0x1d0], RZ ;  /* 0x000074005d037a10 */ /* 0x000fe40007ffe0ff */
[----:B-1----:R-:W-:-:S04]  /*11c0*/  @!P6 LEA R20, P2, R30, R14, 0x1 ;  /* 0x0000000e1e14e211 */ /* 0x002fc800078408ff */
[C---:B------:R-:W-:Y:S01]  /*11d0*/  @!P6 LEA.HI.X R21, R30.reuse, R15, R31, 0x1, P2 ;  /* 0x0000000f1e15e211 */ /* 0x040fe200010f0c1f */
[----:B----4-:R-:W-:Y:S01]  /*11e0*/  @!P6 IMAD.WIDE R24, R17, 0x2, R14 ;  /* 0x000000021118e825 */ /* 0x010fe200078e020e */
[----:B------:R-:W-:Y:S02]  /*11f0*/  IMNMX R17, R3, 0x30, PT ;  /* 0x0000003003117817 */ /* 0x000fe40003800200 */
[----:B---3--:R-:W-:Y:S01]  /*1200*/  @!P0 LEA R14, P2, R30, R22, 0x1 ;  /* 0x000000161e0e8211 */ /* 0x008fe200078408ff */
[----:B------:R1:W-:Y:S01]  /*1210*/  @!P6 LDGSTS.E.BYPASS.LTC128B.128 [R218+0x7080], [R20.64], !P5 ;  /* 0x0708000014daefae */ /* 0x0003e2000e901d48 */
[--C-:B-----5:R-:W-:Y:S01]  /*1220*/  SHF.R.S32.HI R5, RZ, 0x1f, R238.reuse ;  /* 0x0000001fff057819 */ /* 0x120fe200000114ee */
[----:B------:R-:W-:Y:S02]  /*1230*/  IMAD.IADD R8, R17, 0x1, -R238 ;  /* 0x0000000111087824 */ /* 0x000fe400078e0aee */
[----:B------:R-:W-:Y:S01]  /*1240*/  IMAD.WIDE.U32 R16, R238, c[0x0][0x1e0], R30 ;  /* 0x00007800ee107a25 */ /* 0x000fe200078e001e */
[----:B------:R3:W-:Y:S03]  /*1250*/  @!P6 LDGSTS.E.BYPASS.LTC128B.128 [R218+0x9080], [R24.64], !P4 ;  /* 0x0908000018daefae */ /* 0x0007e6000e101d48 */
[C---:B------:R-:W-:Y:S01]  /*1260*/  IMAD R15, R5.reuse, c[0x0][0x1e0], RZ ;  /* 0x00007800050f7a24 */ /* 0x040fe200078e02ff */
[----:B------:R3:W-:Y:S01]  /*1270*/  @!P6 LDGSTS.E.BYPASS.LTC128B.128 [R218+0xb080], [R26.64], !P1 ;  /* 0x0b0800001adaefae */ /* 0x0007e2000c901d48 */
[----:B------:R-:W-:Y:S01]  /*1280*/  ISETP.GE.AND P6, PT, R30, c[0x0][0x1d4], PT ;  /* 0x000075001e007a0c */ /* 0x000fe20003fc6270 */
[----:B------:R-:W-:-:S02]  /*1290*/  IMAD R5, R5, c[0x0][0x208], RZ ;  /* 0x0000820005057a24 */ /* 0x000fc400078e02ff */
[----:B------:R-:W-:Y:S01]  /*12a0*/  IMAD R10, R238, c[0x0][0x1e4], R15 ;  /* 0x00007900ee0a7a24 */ /* 0x000fe200078e020f */
[--C-:B------:R-:W-:Y:S01]  /*12b0*/  @!P0 LEA.HI.X R15, R30, R23, R31.reuse, 0x1, P2 ;  /* 0x000000171e0f8211 */ /* 0x100fe200010f0c1f */
[----:B------:R-:W-:Y:S01]  /*12c0*/  IMAD.WIDE.U32 R30, R238, c[0x0][0x208], R30 ;  /* 0x00008200ee1e7a25 */ /* 0x000fe200078e001e */
[----:B------:R-:W-:Y:S02]  /*12d0*/  ISETP.GE.AND P2, PT, R8, 0x21, PT ;  /* 0x000000210800780c */ /* 0x000fe40003f46270 */
[----:B------:R-:W-:Y:S01]  /*12e0*/  SEL R73, RZ, 0x1, P6 ;  /* 0x00000001ff497807 */ /* 0x000fe20003000000 */
[----:B------:R4:W-:Y:S01]  /*12f0*/  @!P0 LDGSTS.E.BYPASS.LTC128B.128 [R218+0x7880], [R14.64], !P5 ;  /* 0x078800000eda8fae */ /* 0x0009e2000e901d48 */
[----:B------:R-:W-:Y:S01]  /*1300*/  ISETP.GE.AND P5, PT, R13, c[0x0][0x1d4], PT ;  /* 0x000075000d007a0c */ /* 0x000fe20003fa6270 */
[----:B-1----:R-:W-:Y:S01]  /*1310*/  IMAD.IADD R21, R17, 0x1, R10 ;  /* 0x0000000111157824 */ /* 0x002fe200078e020a */
[----:B------:R-:W-:Y:S01]  /*1320*/  @!P0 SHF.R.S32.HI R17, RZ, 0x1f, R12 ;  /* 0x0000001fff118819 */ /* 0x000fe2000001140c */
[----:B------:R-:W-:-:S03]  /*1330*/  IMAD.MOV.U32 R20, RZ, RZ, R16 ;  /* 0x000000ffff147224 */ /* 0x000fc600078e0010 */
[----:B------:R-:W-:Y:S01]  /*1340*/  @!P0 LEA.HI R17, R17, R12, RZ, 0x3 ;  /* 0x0000000c11118211 */ /* 0x000fe200078f18ff */
[----:B------:R-:W-:-:S03]  /*1350*/  IMAD.WIDE.U32 R220, R32, c[0x0][0x1e8], R20 ;  /* 0x00007a0020dc7a25 */ /* 0x000fc600078e0014 */
[----:B------:R-:W-:Y:S02]  /*1360*/  @!P0 LOP3.LUT R17, R17, 0xfffffff8, RZ, 0xc0, !PT ;  /* 0xfffffff811118812 */ /* 0x000fe400078ec0ff */
[----:B----4-:R-:W-:-:S05]  /*1370*/  LOP3.LUT R15, R2, 0xfffffff0, RZ, 0xc0, !PT ;  /* 0xfffffff0020f7812 */ /* 0x010fca00078ec0ff */
[----:B------:R-:W-:-:S05]  /*1380*/  IMAD.IADD R15, R92, 0x1, -R15 ;  /* 0x000000015c0f7824 */ /* 0x000fca00078e0a0f */
[----:B------:R-:W-:Y:S02]  /*1390*/  LEA.HI R100, R15, R15, RZ, 0x1 ;  /* 0x0000000f0f647211 */ /* 0x000fe400078f08ff */
[----:B--2---:R-:W-:Y:S01]  /*13a0*/  @P3 SHF.R.S32.HI R235, RZ, 0x1f, R234 ;  /* 0x0000001fffeb3819 */ /* 0x004fe200000114ea */
[----:B------:R-:W-:Y:S01]  /*13b0*/  @!P3 IMAD.MOV.U32 R234, RZ, RZ, R0 ;  /* 0x000000ffffeab224 */ /* 0x000fe200078e0000 */
[----:B------:R-:W-:Y:S01]  /*13c0*/  @!P0 SHF.R.S32.HI R0, RZ, 0x1f, R13 ;  /* 0x0000001fff008819 */ /* 0x000fe2000001140d */
[----:B------:R-:W-:Y:S01]  /*13d0*/  @!P3 IMAD.MOV.U32 R235, RZ, RZ, R11 ;  /* 0x000000ffffebb224 */ /* 0x000fe200078e000b */
[----:B------:R-:W-:Y:S01]  /*13e0*/  ISETP.GE.AND P3, PT, R8, 0x1, PT ;  /* 0x000000010800780c */ /* 0x000fe20003f66270 */
[----:B------:R-:W-:Y:S01]  /*13f0*/  IMAD R11, R9, c[0x0][0x1e8], RZ ;  /* 0x00007a00090b7a24 */ /* 0x000fe200078e02ff */
[----:B------:R-:W-:Y:S01]  /*1400*/  @!P0 LEA.HI R0, R0, R13, RZ, 0x3 ;  /* 0x0000000d00008211 */ /* 0x000fe200078f18ff */
[----:B------:R-:W-:Y:S01]  /*1410*/  IMAD R229, R235, c[0x0][0x1f0], RZ ;  /* 0x00007c00ebe57a24 */ /* 0x000fe200078e02ff */
[----:B------:R-:W-:Y:S01]  /*1420*/  SHF.R.S32.HI R13, RZ, 0x1, R100 ;  /* 0x00000001ff0d7819 */ /* 0x000fe20000011464 */
[----:B------:R-:W-:Y:S01]  /*1430*/  IMAD R11, R32, c[0x0][0x1ec], R11 ;  /* 0x00007b00200b7a24 */ /* 0x000fe200078e020b */
[----:B------:R-:W-:Y:S01]  /*1440*/  @!P0 LOP3.LUT R19, R0, 0xfffffff8, RZ, 0xc0, !PT ;  /* 0xfffffff800138812 */ /* 0x000fe200078ec0ff */
[----:B------:R-:W-:Y:S01]  /*1450*/  IMAD R229, R234, c[0x0][0x1f4], R229 ;  /* 0x00007d00eae57a24 */ /* 0x000fe200078e02e5 */
[----:B------:R-:W-:Y:S01]  /*1460*/  SHF.R.S32.HI R8, RZ, 0x1f, R15 ;  /* 0x0000001fff087819 */ /* 0x000fe2000001140f */
[----:B------:R-:W-:-:S02]  /*1470*/  IMAD.IADD R221, R221, 0x1, R11 ;  /* 0x00000001dddd7824 */ /* 0x000fc400078e020b */
[----:B------:R-:W-:Y:S01]  /*1480*/  @!P0 IMAD.WIDE R18, R19, 0x2, R22 ;  /* 0x0000000213128825 */ /* 0x000fe200078e0216 */
[----:B------:R-:W-:-:S03]  /*1490*/  LEA.HI R8, R8, R15, RZ, 0x3 ;  /* 0x0000000f08087211 */ /* 0x000fc600078f18ff */
[----:B------:R-:W-:Y:S01]  /*14a0*/  @!P0 IMAD.WIDE R22, R17, 0x2, R22 ;  /* 0x0000000211168825 */ /* 0x000fe200078e0216 */
[----:B------:R1:W-:Y:S01]  /*14b0*/  @!P0 LDGSTS.E.BYPASS.LTC128B.128 [R218+0x9880], [R18.64], !P4 ;  /* 0x0988000012da8fae */ /* 0x0003e2000e101d48 */
[----:B------:R-:W-:Y:S02]  /*14c0*/  ISETP.GE.AND P4, PT, R12, c[0x0][0x1d4], PT ;  /* 0x000075000c007a0c */ /* 0x000fe40003f86270 */
[C---:B------:R-:W-:Y:S01]  /*14d0*/  IMAD R11, R98.reuse, c[0x0][0x1e4], RZ ;  /* 0x00007900620b7a24 */ /* 0x040fe200078e02ff */
[----:B------:R2:W-:Y:S01]  /*14e0*/  @!P0 LDGSTS.E.BYPASS.LTC128B.128 [R218+0xb880], [R22.64], !P1 ;  /* 0x0b88000016da8fae */ /* 0x0005e2000c901d48 */
[----:B------:R-:W-:Y:S01]  /*14f0*/  IMAD.WIDE.U32 R98, R98, c[0x0][0x1e0], RZ ;  /* 0x0000780062627a25 */ /* 0x000fe200078e00ff */
[----:B------:R-:W-:Y:S02]  /*1500*/  SEL R76, RZ, 0x4, P4 ;  /* 0x00000004ff4c7807 */ /* 0x000fe40002000000 */
[----:B------:R-:W0:Y:S01]  /*1510*/  LDGDEPBAR ;  /* 0x00000000000079af */ /* 0x000e220000000000 */
[----:B------:R-:W-:-:S02]  /*1520*/  IMAD.IADD R2, R99, 0x1, R11 ;  /* 0x0000000163027824 */ /* 0x000fc400078e020b */
[----:B------:R-:W-:-:S04]  /*1530*/  IMAD.WIDE.U32 R220, R234, c[0x0][0x1f0], R220 ;  /* 0x00007c00eadc7a25 */ /* 0x000fc800078e00dc */
[----:B------:R-:W-:Y:S02]  /*1540*/  IMAD R17, R2, R101, RZ ;  /* 0x0000006502117224 */ /* 0x000fe400078e02ff */
[----:B------:R-:W-:Y:S02]  /*1550*/  IMAD.IADD R229, R221, 0x1, R229 ;  /* 0x00000001dde57824 */ /* 0x000fe400078e02e5 */
[----:B------:R-:W-:Y:S02]  /*1560*/  IMAD.MOV.U32 R228, RZ, RZ, R220 ;  /* 0x000000ffffe47224 */ /* 0x000fe400078e00dc */
[-C--:B------:R-:W-:Y:S02]  /*1570*/  IMAD R17, R29, R98.reuse, R17 ;  /* 0x000000621d117224 */ /* 0x080fe400078e0211 */
[----:B------:R-:W-:-:S04]  /*1580*/  IMAD.WIDE.U32 R10, R101, R98, R228 ;  /* 0x00000062650a7225 */ /* 0x000fc800078e00e4 */
[----:B-1----:R-:W-:Y:S01]  /*1590*/  IMAD.MOV.U32 R19, RZ, RZ, c[0x0][0x1e0] ;  /* 0x00007800ff137624 */ /* 0x002fe200078e00ff */
[----:B------:R-:W-:Y:S01]  /*15a0*/  @P3 LEA R20, P1, R10, c[0x0][0x1c8], 0x1 ;  /* 0x000072000a143a11 */ /* 0x000fe200078208ff */
[----:B------:R-:W-:Y:S02]  /*15b0*/  IMAD.IADD R17, R11, 0x1, R17 ;  /* 0x000000010b117824 */ /* 0x000fe400078e0211 */
[C---:B------:R-:W-:Y:S01]  /*15c0*/  IMAD.SHL.U32 R222, R19.reuse, 0x20, RZ ;  /* 0x0000002013de7824 */ /* 0x040fe200078e00ff */
[----:B------:R-:W-:Y:S01]  /*15d0*/  SHF.L.U64.HI R223, R19, R224, c[0x0][0x1e4] ;  /* 0x0000790013df7619 */ /* 0x000fe200000102e0 */
[----:B------:R-:W-:Y:S01]  /*15e0*/  IMAD.IADD R0, R92, 0x1, -R7 ;  /* 0x000000015c007824 */ /* 0x000fe200078e0a07 */
[--C-:B------:R-:W-:Y:S01]  /*15f0*/  @P3 LEA.HI.X R21, R10, c[0x0][0x1cc], R17.reuse, 0x1, P1 ;  /* 0x000073000a153a11 */ /* 0x100fe200008f0c11 */
[----:B------:R-:W-:Y:S01]  /*1600*/  BAR.SYNC.DEFER_BLOCKING 0x0 ;  /* 0x0000000000007b1d */ /* 0x000fe20000010000 */
[----:B------:R-:W-:Y:S01]  /*1610*/  @P2 IADD3 R11, P0, R222, R10, RZ ;  /* 0x0000000ade0b2210 */ /* 0x000fe20007f1e0ff */
[----:B------:R-:W-:Y:S01]  /*1620*/  IMAD.SHL.U32 R8, R8, 0x20, RZ ;  /* 0x0000002008087824 */ /* 0x000fe200078e00ff */
[----:B------:R-:W-:Y:S01]  /*1630*/  LEA.HI R28, R0, R0, RZ, 0x1 ;  /* 0x00000000001c7211 */ /* 0x000fe200078f08ff */
[----:B------:R-:W-:Y:S01]  /*1640*/  IMAD R9, R9, c[0x0][0x210], RZ ;  /* 0x0000840009097a24 */ /* 0x000fe200078e02ff */
[----:B------:R-:W-:Y:S01]  /*1650*/  SHF.L.U64.HI R224, R225, R224, c[0x0][0x20c] ;  /* 0x00008300e1e07619 */ /* 0x000fe200000102e0 */
[----:B------:R-:W-:Y:S01]  /*1660*/  @P2 IMAD.X R10, R223, 0x1, R17, P0 ;  /* 0x00000001df0a2824 */ /* 0x000fe200000e0611 */
[----:B------:R-:W-:Y:S01]  /*1670*/  @P2 LEA R16, P0, R11, c[0x0][0x1c8], 0x1 ;  /* 0x000072000b102a11 */ /* 0x000fe200078008ff */
[----:B------:R-:W-:Y:S01]  /*1680*/  IMAD R237, R235, c[0x0][0x218], RZ ;  /* 0x00008600ebed7a24 */ /* 0x000fe200078e02ff */
[----:B------:R-:W-:Y:S01]  /*1690*/  LOP3.LUT R7, R28, 0x3fffffe, RZ, 0xc0, !PT ;  /* 0x03fffffe1c077812 */ /* 0x000fe200078ec0ff */
[----:B------:R-:W-:Y:S01]  /*16a0*/  IMAD.SHL.U32 R225, R225, 0x20, RZ ;  /* 0x00000020e1e17824 */ /* 0x000fe200078e00ff */
[----:B------:R-:W-:Y:S01]  /*16b0*/  @P2 LEA.HI.X R17, R11, c[0x0][0x1cc], R10, 0x1, P0 ;  /* 0x000073000b112a11 */ /* 0x000fe200000f0c0a */
[----:B------:R-:W-:Y:S01]  /*16c0*/  IMAD R10, R238, c[0x0][0x20c], R5 ;  /* 0x00008300ee0a7a24 */ /* 0x000fe200078e0205 */
[----:B------:R-:W-:Y:S01]  /*16d0*/  SHF.R.S32.HI R28, RZ, 0x1, R28 ;  /* 0x00000001ff1c7819 */ /* 0x000fe2000001141c */
[----:B------:R-:W-:Y:S01]  /*16e0*/  IMAD.IADD R7, R0, 0x1, -R7 ;  /* 0x0000000100077824 */ /* 0x000fe200078e0a07 */
[----:B------:R-:W-:Y:S01]  /*16f0*/  SHF.R.S32.HI R0, RZ, 0x1f, R100 ;  /* 0x0000001fff007819 */ /* 0x000fe20000011464 */
[----:B------:R-:W-:Y:S01]  /*1700*/  IMAD R237, R234, c[0x0][0x21c], R237 ;  /* 0x00008700eaed7a24 */ /* 0x000fe200078e02ed */
[----:B------:R-:W-:Y:S01]  /*1710*/  LOP3.LUT R100, R100, 0x7fffffe, RZ, 0xc0, !PT ;  /* 0x07fffffe64647812 */ /* 0x000fe200078ec0ff */
[----:B------:R-:W-:Y:S01]  /*1720*/  IMAD R7, R4, 0x8, R7 ;  /* 0x0000000804077824 */ /* 0x000fe200078e0207 */
[----:B------:R-:W-:-:S02]  /*1730*/  LEA.HI R0, R0, R13, RZ, 0x2 ;  /* 0x0000000d00007211 */ /* 0x000fc400078f10ff */
[----:B------:R-:W-:Y:S01]  /*1740*/  LOP3.LUT R103, R8, 0xffffff00, RZ, 0xc0, !PT ;  /* 0xffffff0008677812 */ /* 0x000fe200078ec0ff */
[----:B------:R-:W-:Y:S01]  /*1750*/  IMAD.IADD R100, R15, 0x1, -R100 ;  /* 0x000000010f647824 */ /* 0x000fe200078e0a64 */
[----:B------:R-:W-:Y:S01]  /*1760*/  LOP3.LUT R0, R0, 0xfffffffc, RZ, 0xc0, !PT ;  /* 0xfffffffc00007812 */ /* 0x000fe200078ec0ff */
[----:B------:R-:W-:Y:S01]  /*1770*/  @!PT LDS RZ, [RZ] ;  /* 0x00000000fffff984 */ /* 0x000fe20000000800 */
[----:B------:R-:W-:Y:S01]  /*1780*/  @!PT LDS RZ, [RZ] ;  /* 0x00000000fffff984 */ /* 0x000fe20000000800 */
[----:B------:R-:W-:Y:S01]  /*1790*/  @!PT LDS RZ, [RZ] ;  /* 0x00000000fffff984 */ /* 0x000fe20000000800 */
[----:B------:R2:W-:Y:S01]  /*17a0*/  @P3 LDGSTS.E.BYPASS.LTC128B.128 [R218+0x3c80], [R20.64], !P6 ;  /* 0x03c8000014da3fae */ /* 0x0005e2000f101d48 */
[----:B------:R-:W-:Y:S01]  /*17b0*/  LOP3.LUT P0, RZ, R28, 0x2, RZ, 0xc0, !PT ;  /* 0x000000021cff7812 */ /* 0x000fe2000780c0ff */
[----:B------:R-:W-:Y:S02]  /*17c0*/  IMAD R11, R94, 0x200, R103 ;  /* 0x000002005e0b7824 */ /* 0x000fe400078e0267 */
[----:B------:R2:W-:Y:S01]  /*17d0*/  @P3 LDGSTS.E.BYPASS.LTC128B.128 [R218+0x4880], [R20.64+0x40], !P5 ;  /* 0x0488004014da3fae */ /* 0x0005e2000e901d48 */
[----:B------:R-:W-:Y:S02]  /*17e0*/  IMAD.IADD R0, R13, 0x1, -R0 ;  /* 0x000000010d007824 */ /* 0x000fe400078e0a00 */
[----:B------:R-:W-:Y:S01]  /*17f0*/  IMAD.SHL.U32 R13, R28, 0x40, RZ ;  /* 0x000000401c0d7824 */ /* 0x000fe200078e00ff */
[----:B------:R2:W-:Y:S01]  /*1800*/  @P3 LDGSTS.E.BYPASS.LTC128B.128 [R218+0x5480], [R20.64+0x80], !P4 ;  /* 0x0548008014da3fae */ /* 0x0005e2000e101d48 */
[----:B------:R-:W-:Y:S01]  /*1810*/  IMAD.SHL.U32 R15, R0, 0x40, RZ ;  /* 0x00000040000f7824 */ /* 0x000fe200078e00ff */
[----:B------:R-:W-:Y:S01]  /*1820*/  ISETP.GT.AND P3, PT, R92, 0x3f, PT ;  /* 0x0000003f5c00780c */ /* 0x000fe20003f64270 */
[C---:B------:R-:W-:Y:S01]  /*1830*/  IMAD R11, R100.reuse, 0x20, R11 ;  /* 0x00000020640b7824 */ /* 0x040fe200078e020b */
[----:B------:R1:W-:Y:S01]  /*1840*/  @P2 LDGSTS.E.BYPASS.LTC128B.128 [R218+0x4480], [R16.64], !P6 ;  /* 0x0448000010da2fae */ /* 0x0003e2000f101d48 */
[----:B------:R-:W-:Y:S01]  /*1850*/  LOP3.LUT R13, R13, 0xc0, RZ, 0xc0, !PT ;  /* 0x000000c00d0d7812 */ /* 0x000fe200078ec0ff */
[----:B------:R-:W-:Y:S01]  /*1860*/  IMAD R103, R100, 0x20, R103 ;  /* 0x0000002064677824 */ /* 0x000fe200078e0267 */
[----:B------:R-:W-:Y:S01]  /*1870*/  LOP3.LUT R15, R15, 0xc0, RZ, 0xc0, !PT ;  /* 0x000000c00f0f7812 */ /* 0x000fe200078ec0ff */
[----:B------:R1:W-:Y:S01]  /*1880*/  @P2 LDGSTS.E.BYPASS.LTC128B.128 [R218+0x5080], [R16.64+0x40], !P5 ;  /* 0x0508004010da2fae */ /* 0x0003e2000e901d48 */
[----:B------:R-:W-:-:S02]  /*1890*/  LOP3.LUT R6, R13, 0x8, R6, 0xf8, !PT ;  /* 0x000000080d067812 */ /* 0x000fc400078ef806 */
[----:B------:R-:W-:Y:S01]  /*18a0*/  LOP3.LUT R96, R15, 0x8, R96, 0xf8, !PT ;  /* 0x000000080f607812 */ /* 0x000fe200078ef860 */
[----:B------:R1:W-:Y:S01]  /*18b0*/  @P2 LDGSTS.E.BYPASS.LTC128B.128 [R218+0x5c80], [R16.64+0x80], !P4 ;  /* 0x05c8008010da2fae */ /* 0x0003e2000e101d48 */
[----:B------:R-:W-:Y:S02]  /*18c0*/  SHF.R.U32.HI R13, RZ, 0x3, R13 ;  /* 0x00000003ff0d7819 */ /* 0x000fe4000001160d */
[----:B------:R-:W-:Y:S01]  /*18d0*/  SHF.R.U32.HI R15, RZ, 0x3, R15 ;  /* 0x00000003ff0f7819 */ /* 0x000fe2000001160f */
[----:B------:R-:W0:Y:S01]  /*18e0*/  LDGDEPBAR ;  /* 0x00000000000079af */ /* 0x000e220000000000 */
[----:B------:R-:W-:Y:S02]  /*18f0*/  LOP3.LUT R6, R6, R13, RZ, 0x3c, !PT ;  /* 0x0000000d06067212 */ /* 0x000fe400078e3cff */
[----:B------:R-:W-:Y:S02]  /*1900*/  LOP3.LUT R96, R96, R15, RZ, 0x3c, !PT ;  /* 0x0000000f60607212 */ /* 0x000fe400078e3cff */
[----:B------:R-:W-:Y:S01]  /*1910*/  LOP3.LUT P1, RZ, R0, 0x2, RZ, 0xc0, !PT ;  /* 0x0000000200ff7812 */ /* 0x000fe2000782c0ff */
[----:B------:R-:W-:-:S02]  /*1920*/  IMAD.U32 R216, R7, 0x20, R6 ;  /* 0x0000002007d87824 */ /* 0x000fc400078e0006 */
[----:B------:R-:W-:Y:S02]  /*1930*/  IMAD.IADD R217, R96, 0x1, R11 ;  /* 0x0000000160d97824 */ /* 0x000fe400078e020b */
[----:B------:R-:W-:Y:S02]  /*1940*/  IMAD.SHL.U32 R216, R216, 0x2, RZ ;  /* 0x00000002d8d87824 */ /* 0x000fe400078e00ff */
[----:B------:R-:W-:Y:S02]  /*1950*/  IMAD.SHL.U32 R217, R217, 0x2, RZ ;  /* 0x00000002d9d97824 */ /* 0x000fe400078e00ff */
[----:B------:R-:W-:Y:S01]  /*1960*/  IMAD.IADD R11, R31, 0x1, R10 ;  /* 0x000000011f0b7824 */ /* 0x000fe200078e020a */
[C---:B------:R-:W-:Y:S01]  /*1970*/  IADD3 R28, R216.reuse, 0x3c80, RZ ;  /* 0x00003c80d81c7810 */ /* 0x040fe20007ffe0ff */
[----:B------:R-:W-:Y:S01]  /*1980*/  IMAD.MOV.U32 R10, RZ, RZ, R30 ;  /* 0x000000ffff0a7224 */ /* 0x000fe200078e001e */
[----:B------:R-:W-:Y:S01]  /*1990*/  IADD3 R215, R216, 0x3ca0, RZ ;  /* 0x00003ca0d8d77810 */ /* 0x000fe20007ffe0ff */
[----:B------:R-:W-:Y:S01]  /*19a0*/  IMAD R30, R32, c[0x0][0x214], R9 ;  /* 0x00008500201e7a24 */ /* 0x000fe200078e0209 */
[----:B------:R-:W-:Y:S01]  /*19b0*/  @P0 IADD3 R215, R28, -0x20, RZ ;  /* 0xffffffe01cd70810 */ /* 0x000fe20007ffe0ff */
[----:B------:R-:W-:-:S03]  /*19c0*/  IMAD.WIDE.U32 R32, R32, c[0x0][0x210], R10 ;  /* 0x0000840020207a25 */ /* 0x000fc600078e000a */
[----:B------:R-:W-:Y:S01]  /*19d0*/  IADD3 R211, R215, 0x400, RZ ;  /* 0x00000400d7d37810 */ /* 0x000fe20007ffe0ff */
[----:B------:R-:W-:-:S04]  /*19e0*/  DEPBAR.LE SB0, 0x1 ;  /* 0x000080400000791a */ /* 0x000fc80000000000 */
[----:B------:R-:W-:-:S04]  /*19f0*/  DEPBAR.LE SB0, 0x0 ;  /* 0x000080000000791a */ /* 0x000fc80000000000 */
[----:B------:R-:W-:Y:S01]  /*1a00*/  BAR.SYNC.DEFER_BLOCKING 0x0 ;  /* 0x0000000000007b1d */ /* 0x000fe20000010000 */
[----:B------:R-:W-:Y:S01]  /*1a10*/  IMAD.IADD R31, R33, 0x1, R30 ;  /* 0x00000001211f7824 */ /* 0x000fe200078e021e */
[C---:B------:R-:W-:Y:S01]  /*1a20*/  IADD3 R210, R215.reuse, 0x800, RZ ;  /* 0x00000800d7d27810 */ /* 0x040fe20007ffe0ff */
[----:B------:R-:W-:Y:S01]  /*1a30*/  IMAD.MOV.U32 R30, RZ, RZ, R32 ;  /* 0x000000ffff1e7224 */ /* 0x000fe200078e0020 */
[C---:B------:R-:W-:Y:S01]  /*1a40*/  IADD3 R209, R215.reuse, 0xc00, RZ ;  /* 0x00000c00d7d17810 */ /* 0x040fe20007ffe0ff */
[----:B------:R-:W-:Y:S01]  /*1a50*/  IMAD.MOV.U32 R0, RZ, RZ, 0x10 ;  /* 0x00000010ff007424 */ /* 0x000fe200078e00ff */
[C---:B------:R-:W-:Y:S01]  /*1a60*/  IADD3 R208, R215.reuse, 0x1000, RZ ;  /* 0x00001000d7d07810 */ /* 0x040fe20007ffe0ff */
[----:B------:R-:W-:Y:S01]  /*1a70*/  IMAD.WIDE.U32 R234, R234, c[0x0][0x218], R30 ;  /* 0x00008600eaea7a25 */ /* 0x000fe200078e001e */
[----:B------:R-:W-:Y:S02]  /*1a80*/  IADD3 R207, R215, 0x1400, RZ ;  /* 0x00001400d7cf7810 */ /* 0x000fe40007ffe0ff */
[----:B------:R-:W-:Y:S01]  /*1a90*/  SEL R0, R0, 0xfffffff0, !P1 ;  /* 0xfffffff000007807 */ /* 0x000fe20004800000 */
[----:B------:R-:W-:Y:S01]  /*1aa0*/  IMAD.IADD R237, R235, 0x1, R237 ;  /* 0x00000001ebed7824 */ /* 0x000fe200078e02ed */
[C---:B------:R-:W-:Y:S01]  /*1ab0*/  IADD3 R206, R215.reuse, 0x1800, RZ ;  /* 0x00001800d7ce7810 */ /* 0x040fe20007ffe0ff */
[----:B------:R-:W-:Y:S01]  /*1ac0*/  IMAD.MOV.U32 R236, RZ, RZ, R234 ;  /* 0x000000ffffec7224 */ /* 0x000fe200078e00ea */
[C---:B------:R-:W-:Y:S01]  /*1ad0*/  IADD3 R205, R215.reuse, 0x1c00, RZ ;  /* 0x00001c00d7cd7810 */ /* 0x040fe20007ffe0ff */
[----:B------:R-:W-:Y:S01]  /*1ae0*/  IMAD R213, R0, 0x2, R217 ;  /* 0x0000000200d57824 */ /* 0x000fe200078e02d9 */
[----:B------:R-:W-:Y:S01]  /*1af0*/  IADD3 R204, R215, 0x2000, RZ ;  /* 0x00002000d7cc7810 */ /* 0x000fe20007ffe0ff */
[----:B------:R-:W-:-:S04]  /*1b00*/  IMAD.WIDE.U32 R54, R54, 0x30, R236 ;  /* 0x0000003036367825 */ /* 0x000fc800078e00ec */
[----:B------:R-:W-:Y:S01]  /*1b10*/  IMAD.IADD R52, R55, 0x1, R52 ;  /* 0x0000000137347824 */ /* 0x000fe200078e0234 */
[C---:B------:R-:W-:Y:S01]  /*1b20*/  LEA R74, P0, R54.reuse, c[0x0][0x1f8], 0x1 ;  /* 0x00007e00364a7a11 */ /* 0x040fe200078008ff */
[----:B------:R-:W-:Y:S03]  /*1b30*/  LDSM.16.M88.4 R48, [R217+0x7080] ;  /* 0x00708000d930783b */ /* 0x000fe60000000200 */
[----:B------:R-:W-:Y:S01]  /*1b40*/  LEA.HI.X R75, R54, c[0x0][0x1fc], R52, 0x1, P0 ;  /* 0x00007f00364b7a11 */ /* 0x000fe200000f0c34 */
[----:B------:R-:W4:Y:S01]  /*1b50*/  LDSM.16.M88.4 R56, [R216+0x4080] ;  /* 0x00408000d838783b */ /* 0x000f220000000200 */
[----:B------:R-:W-:-:S03]  /*1b60*/  @!P3 LEA R104, P0, R225, R74, 0x1 ;  /* 0x0000004ae168b211 */ /* 0x000fc600078008ff */
[----:B------:R-:W5:Y:S01]  /*1b70*/  LDSM.16.M88.4 R44, [R217+0x6080] ;  /* 0x00608000d92c783b */ /* 0x000f620000000200 */
[----:B------:R-:W-:-:S03]  /*1b80*/  @!P3 LEA.HI.X R105, R225, R75, R224, 0x1, P0 ;  /* 0x0000004be169b211 */ /* 0x000fc600000f0ce0 */
[----:B------:R-:W2:Y:S04]  /*1b90*/  LDSM.16.M88.4 R64, [R216+0x3c80] ;  /* 0x003c8000d840783b */ /* 0x000ea80000000200 */
[----:B---3--:R-:W3:Y:S04]  /*1ba0*/  LDSM.16.M88.4 R24, [R216+0x4480] ;  /* 0x00448000d818783b */ /* 0x008ee80000000200 */
[----:B------:R-:W-:Y:S04]  /*1bb0*/  LDSM.16.M88.4 R36, [R215] ;  /* 0x00000000d724783b */ /* 0x000fe80000000200 */
[----:B------:R-:W1:Y:S04]  /*1bc0*/  LDSM.16.M88.4 R40, [R213+0x7080] ;  /* 0x00708000d528783b */ /* 0x000e680000000200 */
[----:B------:R-:W1:Y:S04]  /*1bd0*/  LDSM.16.M88.4 R32, [R215+0x400] ;  /* 0x00040000d720783b */ /* 0x000e680000000200 */
[----:B------:R-:W3:Y:S01]  /*1be0*/  LDSM.16.M88.4 R28, [R215+0x800] ;  /* 0x00080000d71c783b */ /* 0x000ee20000000200 */
[-C--:B----4-:R-:W-:Y:S08]  /*1bf0*/  HMMA.16816.F32 R12, R48, R56.reuse, RZ ;  /* 0x00000038300c723c */ /* 0x090ff000000018ff */
[----:B-----5:R-:W-:Y:S07]  /*1c00*/  HMMA.16816.F32 R60, R44, R56, RZ ;  /* 0x000000382c3c723c */ /* 0x020fee00000018ff */
[----:B------:R-:W-:Y:S01]  /*1c10*/  SEL R56, RZ, 0x2, P5 ;  /* 0x00000002ff387807 */ /* 0x000fe20002800000 */
[----:B--2---:R-:W-:Y:S04]  /*1c20*/  HMMA.16816.F32 R20, R48, R64, RZ ;  /* 0x000000403014723c */ /* 0x004fe800000018ff */
[----:B------:R-:W-:-:S04]  /*1c30*/  IMAD.IADD R73, R56, 0x1, R73 ;  /* 0x0000000138497824 */ /* 0x000fc800078e0249 */
[----:B------:R-:W-:Y:S01]  /*1c40*/  IMAD.IADD R76, R76, 0x1, R73 ;  /* 0x000000014c4c7824 */ /* 0x000fe200078e0249 */
[C---:B-1----:R-:W-:Y:S04]  /*1c50*/  HMMA.16816.F32 R16, R48.reuse, R66, RZ ;  /* 0x000000423010723c */ /* 0x042fe800000018ff */
[C---:B------:R-:W-:Y:S02]  /*1c60*/  LOP3.LUT P2, RZ, R76.reuse, 0x1, RZ, 0xc0, !PT ;  /* 0x000000014cff7812 */ /* 0x040fe4000784c0ff */
[----:B------:R-:W-:Y:S02]  /*1c70*/  LOP3.LUT P1, RZ, R76, 0x2, RZ, 0xc0, !PT ;  /* 0x000000024cff7812 */ /* 0x000fe4000782c0ff */
[C---:B------:R-:W-:Y:S01]  /*1c80*/  ISETP.LT.OR P2, PT, R72.reuse, 0x1, !P2 ;  /* 0x000000014800780c */ /* 0x040fe20005741670 */
[----:B------:R-:W-:Y:S01]  /*1c90*/  HMMA.16816.F32 R8, R48, R58, RZ ;  /* 0x0000003a3008723c */ /* 0x000fe200000018ff */
[----:B------:R-:W-:-:S02]  /*1ca0*/  ISETP.LT.OR P1, PT, R72, 0x1, !P1 ;  /* 0x000000014800780c */ /* 0x000fc40004f21670 */
[----:B------:R-:W-:-:S04]  /*1cb0*/  LOP3.LUT P0, RZ, R76, 0x4, RZ, 0xc0, !PT ;  /* 0x000000044cff7812 */ /* 0x000fc8000780c0ff */
[----:B------:R-:W-:Y:S01]  /*1cc0*/  ISETP.LT.OR P0, PT, R72, 0x1, !P0 ;  /* 0x000000014800780c */ /* 0x000fe20004701670 */
[----:B------:R-:W-:Y:S08]  /*1cd0*/  HMMA.16816.F32 R68, R44, R64, RZ ;  /* 0x000000402c44723c */ /* 0x000ff000000018ff */
[----:B---3--:R-:W-:Y:S08]  /*1ce0*/  HMMA.16816.F32 R4, R48, R24, RZ ;  /* 0x000000183004723c */ /* 0x008ff000000018ff */
[C---:B------:R-:W-:Y:S08]  /*1cf0*/  HMMA.16816.F32 R64, R44.reuse, R66, RZ ;  /* 0x000000422c40723c */ /* 0x040ff000000018ff */
[C---:B------:R-:W-:Y:S08]  /*1d00*/  HMMA.16816.F32 R56, R44.reuse, R58, RZ ;  /* 0x0000003a2c38723c */ /* 0x040ff000000018ff */
[----:B------:R-:W-:Y:S08]  /*1d10*/  HMMA.16816.F32 R52, R44, R24, RZ ;  /* 0x000000182c34723c */ /* 0x000ff000000018ff */
[-C--:B------:R-:W-:Y:S08]  /*1d20*/  HMMA.16816.F32 R48, R48, R26.reuse, RZ ;  /* 0x0000001a3030723c */ /* 0x080ff000000018ff */
[----:B------:R-:W-:Y:S01]  /*1d30*/  HMMA.16816.F32 R44, R44, R26, RZ ;  /* 0x0000001a2c2c723c */ /* 0x000fe200000018ff */
[----:B------:R-:W1:Y:S04]  /*1d40*/  LDSM.16.M88.4 R24, [R213+0x6080] ;  /* 0x00608000d518783b */ /* 0x000e680000000200 */
[----:B------:R-:W-:Y:S01]  /*1d50*/  @!PT LDS RZ, [RZ] ;  /* 0x00000000fffff984 */ /* 0x000fe20000000800 */
[----:B------:R-:W-:Y:S01]  /*1d60*/  @!PT LDS RZ, [RZ] ;  /* 0x00000000fffff984 */ /* 0x000fe20000000800 */
[----:B------:R-:W-:Y:S01]  /*1d70*/  @!PT LDS RZ, [RZ] ;  /* 0x00000000fffff984 */ /* 0x000fe20000000800 */
[----:B------:R2:W-:Y:S01]  /*1d80*/  LDGSTS.E.BYPASS.LTC128B.128 [R218+0x1880], [R74.64], !P2 ;  /* 0x018800004ada7fae */ /* 0x0005e2000d101d48 */
[----:B------:R-:W-:-:S02]  /*1d90*/  @!P3 LOP3.LUT P2, RZ, R73, 0x1, RZ, 0xc0, !PT ;  /* 0x0000000149ffb812 */ /* 0x000fc4000784c0ff */
[C---:B------:R-:W-:Y:S01]  /*1da0*/  HMMA.16816.F32 R20, R40.reuse, R36, R20 ;  /* 0x000000242814723c */ /* 0x040fe20000001814 */
[----:B------:R2:W-:Y:S01]  /*1db0*/  LDGSTS.E.BYPASS.LTC128B.128 [R218+0x2480], [R74.64+0x40], !P1 ;  /* 0x024800404ada7fae */ /* 0x0005e2000c901d48 */
[----:B------:R-:W-:Y:S02]  /*1dc0*/  @!P3 LOP3.LUT P1, RZ, R73, 0x2, RZ, 0xc0, !PT ;  /* 0x0000000249ffb812 */ /* 0x000fe4000782c0ff */
[C---:B------:R-:W-:Y:S01]  /*1dd0*/  @!P3 ISETP.LT.OR P2, PT, R72.reuse, 0x21, !P2 ;  /* 0x000000214800b80c */ /* 0x040fe20005741670 */
[----:B------:R2:W-:Y:S01]  /*1de0*/  LDGSTS.E.BYPASS.LTC128B.128 [R218+0x3080], [R74.64+0x80], !P0 ;  /* 0x030800804ada7fae */ /* 0x0005e2000c101d48 */
[C---:B------:R-:W-:Y:S02]  /*1df0*/  @!P3 ISETP.LT.OR P1, PT, R72.reuse, 0x21, !P1 ;  /* 0x000000214800b80c */ /* 0x040fe40004f21670 */
[----:B------:R-:W-:Y:S01]  /*1e00*/  @!P3 ISETP.LT.OR P0, PT, R72, 0x21, P4 ;  /* 0x000000214800b80c */ /* 0x000fe20002701670 */
[C---:B------:R-:W-:Y:S08]  /*1e10*/  HMMA.16816.F32 R12, R40.reuse, R32, R12 ;  /* 0x00000020280c723c */ /* 0x040ff0000000180c */
[----:B------:R3:W-:Y:S01]  /*1e20*/  @!P3 LDGSTS.E.BYPASS.LTC128B.128 [R218+0x2080], [R104.64], !P2 ;  /* 0x0208000068dabfae */ /* 0x0007e2000d101d48 */
[C---:B------:R-:W-:Y:S03]  /*1e30*/  HMMA.16816.F32 R4, R40.reuse, R28, R4 ;  /* 0x0000001c2804723c */ /* 0x040fe60000001804 */
[----:B------:R3:W-:Y:S04]  /*1e40*/  @!P3 LDGSTS.E.BYPASS.LTC128B.128 [R218+0x2c80], [R104.64+0x40], !P1 ;  /* 0x02c8004068dabfae */ /* 0x0007e8000c901d48 */
[----:B------:R3:W-:Y:S01]  /*1e50*/  @!P3 LDGSTS.E.BYPASS.LTC128B.128 [R218+0x3880], [R104.64+0x80], !P0 ;  /* 0x0388008068dabfae */ /* 0x0007e2000c101d48 */
[----:B------:R-:W-:Y:S01]  /*1e60*/  HMMA.16816.F32 R16, R40, R38, R16 ;  /* 0x000000262810723c */ /* 0x000fe20000001810 */
[----:B------:R-:W-:-:S02]  /*1e70*/  ISETP.GT.AND P0, PT, R101, UR6, PT ;  /* 0x0000000665007c0c */ /* 0x000fc4000bf04270 */
[----:B------:R-:W-:Y:S04]  /*1e80*/  LDSM.16.M88.4 R88, [R217+0x9080] ;  /* 0x00908000d958783b */ /* 0x000fe80000000200 */
[----:B------:R-:W4:Y:S01]  /*1e90*/  LDSM.16.M88.4 R84, [R216+0x4880] ;  /* 0x00488000d854783b */ /* 0x000f220000000200 */
[C---:B------:R-:W-:Y:S03]  /*1ea0*/  HMMA.16816.F32 R8, R40.reuse, R34, R8 ;  /* 0x000000222808723c */ /* 0x040fe60000001808 */
[----:B------:R-:W5:Y:S04]  /*1eb0*/  LDSM.16.M88.4 R80, [R216+0x4c80] ;  /* 0x004c8000d850783b */ /* 0x000f680000000200 */
[----:B------:R-:W3:Y:S01]  /*1ec0*/  LDSM.16.M88.4 R76, [R216+0x5080] ;  /* 0x00508000d84c783b */ /* 0x000ee20000000200 */
[----:B------:R-:W-:Y:S03]  /*1ed0*/  HMMA.16816.F32 R48, R40, R30, R48 ;  /* 0x0000001e2830723c */ /* 0x000fe60000001830 */
[----:B--2---:R-:W2:Y:S04]  /*1ee0*/  LDSM.16.M88.4 R72, [R217+0x8080] ;  /* 0x00808000d948783b */ /* 0x004ea80000000200 */
[----:B------:R-:W-:Y:S01]  /*1ef0*/  LDSM.16.M88.4 R40, [R215+0x1400] ;  /* 0x00140000d728783b */ /* 0x000fe20000000200 */
[C---:B-1----:R-:W-:Y:S03]  /*1f00*/  HMMA.16816.F32 R68, R24.reuse, R36, R68 ;  /* 0x000000241844723c */ /* 0x042fe60000001844 */
[----:B------:R-:W0:Y:S05]  /*1f10*/  LDGDEPBAR ;  /* 0x00000000000079af */ /* 0x000e2a0000000000 */
[C---:B------:R-:W-:Y:S08]  /*1f20*/  HMMA.16816.F32 R60, R24.reuse, R32, R60 ;  /* 0x00000020183c723c */ /* 0x040ff0000000183c */
[C---:B------:R-:W-:Y:S08]  /*1f30*/  HMMA.16816.F32 R52, R24.reuse, R28, R52 ;  /* 0x0000001c1834723c */ /* 0x040ff00000001834 */
[C---:B------:R-:W-:Y:S01]  /*1f40*/  HMMA.16816.F32 R64, R24.reuse, R38, R64 ;  /* 0x000000261840723c */ /* 0x040fe20000001840 */
[----:B------:R-:W-:Y:S07]  /*1f50*/  LDSM.16.M88.4 R36, [R213+0x9080] ;  /* 0x00908000d524783b */ /* 0x000fee0000000200 */
[C---:B------:R-:W-:Y:S01]  /*1f60*/  HMMA.16816.F32 R56, R24.reuse, R34, R56 ;  /* 0x000000221838723c */ /* 0x040fe20000001838 */
[----:B------:R-:W1:Y:S07]  /*1f70*/  LDSM.16.M88.4 R32, [R215+0xc00] ;  /* 0x000c0000d720783b */ /* 0x000e6e0000000200 */
[----:B------:R-:W-:Y:S01]  /*1f80*/  HMMA.16816.F32 R44, R24, R30, R44 ;  /* 0x0000001e182c723c */ /* 0x000fe2000000182c */
[----:B------:R-:W1:Y:S04]  /*1f90*/  LDSM.16.M88.4 R28, [R215+0x1000] ;  /* 0x00100000d71c783b */ /* 0x000e680000000200 */
[----:B------:R-:W1:Y:S03]  /*1fa0*/  LDSM.16.M88.4 R24, [R213+0x8080] ;  /* 0x00808000d518783b */ /* 0x000e660000000200 */
[C---:B----4-:R-:W-:Y:S08]  /*1fb0*/  HMMA.16816.F32 R20, R88.reuse, R84, R20 ;  /* 0x000000545814723c */ /* 0x050ff00000001814 */
[C---:B-----5:R-:W-:Y:S08]  /*1fc0*/  HMMA.16816.F32 R12, R88.reuse, R80, R12 ;  /* 0x00000050580c723c */ /* 0x060ff0000000180c */
[C---:B---3--:R-:W-:Y:S08]  /*1fd0*/  HMMA.16816.F32 R4, R88.reuse, R76, R4 ;  /* 0x0000004c5804723c */ /* 0x048ff00000001804 */
[C---:B------:R-:W-:Y:S08]  /*1fe0*/  HMMA.16816.F32 R16, R88.reuse, R86, R16 ;  /* 0x000000565810723c */ /* 0x040ff00000001810 */
[C---:B------:R-:W-:Y:S08]  /*1ff0*/  HMMA.16816.F32 R8, R88.reuse, R82, R8 ;  /* 0x000000525808723c */ /* 0x040ff00000001808 */
[----:B------:R-:W-:Y:S01]  /*2000*/  HMMA.16816.F32 R48, R88, R78, R48 ;  /* 0x0000004e5830723c */ /* 0x000fe20000001830 */
[----:B------:R-:W-:Y:S07]  /*2010*/  LDSM.16.M88.4 R88, [R217+0xa080] ;  /* 0x00a08000d958783b */ /* 0x000fee0000000200 */
[C---:B--2---:R-:W-:Y:S08]  /*2020*/  HMMA.16816.F32 R68, R72.reuse, R84, R68 ;  /* 0x000000544844723c */ /* 0x044ff00000001844 */
[C---:B------:R-:W-:Y:S01]  /*2030*/  HMMA.16816.F32 R64, R72.reuse, R86, R64 ;  /* 0x000000564840723c */ /* 0x040fe20000001840 */
[----:B------:R-:W-:Y:S07]  /*2040*/  LDSM.16.M88.4 R84, [R217+0xb080] ;  /* 0x00b08000d954783b */ /* 0x000fee0000000200 */
[C---:B------:R-:W-:Y:S08]  /*2050*/  HMMA.16816.F32 R60, R72.reuse, R80, R60 ;  /* 0x00000050483c723c */ /* 0x040ff0000000183c */
[C---:B------:R-:W-:Y:S01]  /*2060*/  HMMA.16816.F32 R56, R72.reuse, R82, R56 ;  /* 0x000000524838723c */ /* 0x040fe20000001838 */
[----:B------:R-:W2:Y:S07]  /*2070*/  LDSM.16.M88.4 R80, [R216+0x5480] ;  /* 0x00548000d850783b */ /* 0x000eae0000000200 */
[C---:B------:R-:W-:Y:S08]  /*2080*/  HMMA.16816.F32 R52, R72.reuse, R76, R52 ;  /* 0x0000004c4834723c */ /* 0x040ff00000001834 */
[----:B------:R-:W-:Y:S01]  /*2090*/  HMMA.16816.F32 R44, R72, R78, R44 ;  /* 0x0000004e482c723c */ /* 0x000fe2000000182c */
[----:B------:R-:W3:Y:S04]  /*20a0*/  LDSM.16.M88.4 R76, [R216+0x5880] ;  /* 0x00588000d84c783b */ /* 0x000ee80000000200 */
[----:B------:R-:W4:Y:S03]  /*20b0*/  LDSM.16.M88.4 R72, [R216+0x5c80] ;  /* 0x005c8000d848783b */ /* 0x000f260000000200 */
[C---:B-1----:R-:W-:Y:S08]  /*20c0*/  HMMA.16816.F32 R20, R36.reuse, R32, R20 ;  /* 0x000000202414723c */ /* 0x042ff00000001814 */
[C---:B------:R-:W-:Y:S08]  /*20d0*/  HMMA.16816.F32 R16, R36.reuse, R34, R16 ;  /* 0x000000222410723c */ /* 0x040ff00000001810 */
[C---:B------:R-:W-:Y:S08]  /*20e0*/  HMMA.16816.F32 R12, R36.reuse, R28, R12 ;  /* 0x0000001c240c723c */ /* 0x040ff0000000180c */
[C---:B------:R-:W-:Y:S08]  /*20f0*/  HMMA.16816.F32 R8, R36.reuse, R30, R8 ;  /* 0x0000001e2408723c */ /* 0x040ff00000001808 */
[C---:B------:R-:W-:Y:S08]  /*2100*/  HMMA.16816.F32 R4, R36.reuse, R40, R4 ;  /* 0x000000282404723c */ /* 0x040ff00000001804 */
[----:B------:R-:W-:Y:S01]  /*2110*/  HMMA.16816.F32 R48, R36, R42, R48 ;  /* 0x0000002a2430723c */ /* 0x000fe20000001830 */
[----:B------:R-:W-:Y:S07]  /*2120*/  LDSM.16.M88.4 R36, [R213+0xb080] ;  /* 0x00b08000d524783b */ /* 0x000fee0000000200 */
[C---:B------:R-:W-:Y:S08]  /*2130*/  HMMA.16816.F32 R68, R24.reuse, R32, R68 ;  /* 0x000000201844723c */ /* 0x040ff00000001844 */
[C---:B------:R-:W-:Y:S01]  /*2140*/  HMMA.16816.F32 R64, R24.reuse, R34, R64 ;  /* 0x000000221840723c */ /* 0x040fe20000001840 */
[----:B------:R-:W1:Y:S07]  /*2150*/  LDSM.16.M88.4 R32, [R215+0x1800] ;  /* 0x00180000d720783b */ /* 0x000e6e0000000200 */
[C---:B------:R-:W-:Y:S08]  /*2160*/  HMMA.16816.F32 R60, R24.reuse, R28, R60 ;  /* 0x0000001c183c723c */ /* 0x040ff0000000183c */
[C---:B------:R-:W-:Y:S01]  /*2170*/  HMMA.16816.F32 R56, R24.reuse, R30, R56 ;  /* 0x0000001e1838723c */ /* 0x040fe20000001838 */
[----:B------:R-:W5:Y:S07]  /*2180*/  LDSM.16.M88.4 R28, [R215+0x1c00] ;  /* 0x001c0000d71c783b */ /* 0x000f6e0000000200 */
[C---:B------:R-:W-:Y:S08]  /*2190*/  HMMA.16816.F32 R52, R24.reuse, R40, R52 ;  /* 0x000000281834723c */ /* 0x040ff00000001834 */
[----:B------:R-:W-:Y:S01]  /*21a0*/  HMMA.16816.F32 R44, R24, R42, R44 ;  /* 0x0000002a182c723c */ /* 0x000fe2000000182c */
[----:B------:R-:W1:Y:S04]  /*21b0*/  LDSM.16.M88.4 R24, [R215+0x2000] ;  /* 0x00200000d718783b */ /* 0x000e680000000200 */
[----:B------:R-:W1:Y:S01]  /*21c0*/  LDSM.16.M88.4 R40, [R213+0xa080] ;  /* 0x00a08000d528783b */ /* 0x000e620000000200 */
[----:B------:R-:W-:-:S04]  /*21d0*/  DEPBAR.LE SB0, 0x0 ;  /* 0x000080000000791a */ /* 0x000fc80000000000 */
[C---:B--2---:R-:W-:Y:S08]  /*21e0*/  HMMA.16816.F32 R20, R84.reuse, R80, R20 ;  /* 0x000000505414723c */ /* 0x044ff00000001814 */
[C---:B------:R-:W-:Y:S08]  /*21f0*/  HMMA.16816.F32 R16, R84.reuse, R82, R16 ;  /* 0x000000525410723c */ /* 0x040ff00000001810 */
[C---:B---3--:R-:W-:Y:S08]  /*2200*/  HMMA.16816.F32 R12, R84.reuse, R76, R12 ;  /* 0x0000004c540c723c */ /* 0x048ff0000000180c */
[C---:B------:R-:W-:Y:S08]  /*2210*/  HMMA.16816.F32 R8, R84.reuse, R78, R8 ;  /* 0x0000004e5408723c */ /* 0x040ff00000001808 */
[C---:B----4-:R-:W-:Y:S08]  /*2220*/  HMMA.16816.F32 R4, R84.reuse, R72, R4 ;  /* 0x000000485404723c */ /* 0x050ff00000001804 */
[----:B------:R-:W-:Y:S08]  /*2230*/  HMMA.16816.F32 R48, R84, R74, R48 ;  /* 0x0000004a5430723c */ /* 0x000ff00000001830 */
[C---:B------:R-:W-:Y:S08]  /*2240*/  HMMA.16816.F32 R68, R88.reuse, R80, R68 ;  /* 0x000000505844723c */ /* 0x040ff00000001844 */
[C---:B------:R-:W-:Y:S08]  /*2250*/  HMMA.16816.F32 R64, R88.reuse, R82, R64 ;  /* 0x000000525840723c */ /* 0x040ff00000001840 */
[C---:B------:R-:W-:Y:S08]  /*2260*/  HMMA.16816.F32 R60, R88.reuse, R76, R60 ;  /* 0x0000004c583c723c */ /* 0x040ff0000000183c */
[C---:B------:R-:W-:Y:S08]  /*2270*/  HMMA.16816.F32 R56, R88.reuse, R78, R56 ;  /* 0x0000004e5838723c */ /* 0x040ff00000001838 */
[C---:B------:R-:W-:Y:S08]  /*2280*/  HMMA.16816.F32 R52, R88.reuse, R72, R52 ;  /* 0x000000485834723c */ /* 0x040ff00000001834 */
[----:B------:R-:W-:Y:S08]  /*2290*/  HMMA.16816.F32 R44, R88, R74, R44 ;  /* 0x0000004a582c723c */ /* 0x000ff0000000182c */
[C---:B-1----:R-:W-:Y:S08]  /*22a0*/  HMMA.16816.F32 R20, R36.reuse, R32, R20 ;  /* 0x000000202414723c */ /* 0x042ff00000001814 */
[C---:B------:R-:W-:Y:S08]  /*22b0*/  HMMA.16816.F32 R16, R36.reuse, R34, R16 ;  /* 0x000000222410723c */ /* 0x040ff00000001810 */
[C---:B-----5:R-:W-:Y:S08]  /*22c0*/  HMMA.16816.F32 R12, R36.reuse, R28, R12 ;  /* 0x0000001c240c723c */ /* 0x060ff0000000180c */
[C---:B------:R-:W-:Y:S08]  /*22d0*/  HMMA.16816.F32 R8, R36.reuse, R30, R8 ;  /* 0x0000001e2408723c */ /* 0x040ff00000001808 */
[C---:B------:R-:W-:Y:S07]  /*22e0*/  HMMA.16816.F32 R72, R36.reuse, R24, R4 ;  /* 0x000000182448723c */ /* 0x040fee0000001804 */
[----:B------:R-:W-:Y:S01]  /*22f0*/  IMAD.IADD R4, R96, 0x1, R103 ;  /* 0x0000000160047824 */ /* 0x000fe200078e0267 */
[----:B------:R-:W-:Y:S08]  /*2300*/  HMMA.16816.F32 R48, R36, R26, R48 ;  /* 0x0000001a2430723c */ /* 0x000ff00000001830 */
[C---:B------:R-:W-:Y:S08]  /*2310*/  HMMA.16816.F32 R68, R40.reuse, R32, R68 ;  /* 0x000000202844723c */ /* 0x040ff00000001844 */
[C---:B------:R-:W-:Y:S08]  /*2320*/  HMMA.16816.F32 R64, R40.reuse, R34, R64 ;  /* 0x000000222840723c */ /* 0x040ff00000001840 */
[C---:B------:R-:W-:Y:S08]  /*2330*/  HMMA.16816.F32 R60, R40.reuse, R28, R60 ;  /* 0x0000001c283c723c */ /* 0x040ff0000000183c */
[C---:B------:R-:W-:Y:S08]  /*2340*/  HMMA.16816.F32 R56, R40.reuse, R30, R56 ;  /* 0x0000001e2838723c */ /* 0x040ff00000001838 */
[C---:B------:R-:W-:Y:S08]  /*2350*/  HMMA.16816.F32 R52, R40.reuse, R24, R52 ;  /* 0x000000182834723c */ /* 0x040ff00000001834 */
[----:B------:R-:W-:Y:S01]  /*2360*/  HMMA.16816.F32 R44, R40, R26, R44 ;  /* 0x0000001a282c723c */ /* 0x000fe2000000182c */
[----:B------:R-:W-:Y:S06]  /*2370*/  BAR.SYNC.DEFER_BLOCKING 0x0 ;  /* 0x0000000000007b1d */ /* 0x000fec0000010000 */
[----:B------:R-:W-:Y:S05]  /*2380*/  @!P0 BRA `(.L_x_159) ;  /* 0x000001a000008947 */ /* 0x000fea0003800000 */
[----:B------:R-:W-:Y:S02]  /*2390*/  IADD3 R6, -R238, 0x30, RZ ;  /* 0x00000030ee067810 */ /* 0x000fe40007ffe1ff */
[----:B------:R-:W-:-:S02]  /*23a0*/  IADD3 R7, R153, -0x2, RZ ;  /* 0xfffffffe99077810 */ /* 0x000fc40007ffe0ff */
[----:B------:R-:W-:Y:S02]  /*23b0*/  ISETP.GE.AND P2, PT, R6, 0x21, PT ;  /* 0x000000210600780c */ /* 0x000fe40003f46270 */
[----:B------:R-:W-:Y:S01]  /*23c0*/  SHF.R.S32.HI R5, RZ, 0x1f, R7 ;  /* 0x0000001fff057819 */ /* 0x000fe20000011407 */
[-C--:B------:R-:W-:Y:S02]  /*23d0*/  IMAD R2, R2, R7.reuse, RZ ;  /* 0x0000000702027224 */ /* 0x080fe400078e02ff */
[----:B------:R-:W-:-:S04]  /*23e0*/  IMAD.WIDE.U32 R24, R98, R7, RZ ;  /* 0x0000000762187225 */ /* 0x000fc800078e00ff */
[----:B------:R-:W-:-:S04]  /*23f0*/  IMAD R5, R5, R98, R2 ;  /* 0x0000006205057224 */ /* 0x000fc800078e0202 */
[----:B------:R-:W-:Y:S01]  /*2400*/  IMAD.IADD R5, R25, 0x1, R5 ;  /* 0x0000000119057824 */ /* 0x000fe200078e0205 */
[----:B------:R-:W-:-:S04]  /*2410*/  @P2 IADD3 R7, P1, P0, R220, R24, R222 ;  /* 0x00000018dc072210 */ /* 0x000fc8000783e0de */
[----:B------:R-:W-:Y:S02]  /*2420*/  @P2 IADD3.X R2, R229, R5, R223, P1, P0 ;  /* 0x00000005e5022210 */ /* 0x000fe40000fe04df */
[----:B------:R-:W-:-:S13]  /*2430*/  ISETP.GE.AND P1, PT, R6, 0x1, PT ;  /* 0x000000010600780c */ /* 0x000fda0003f26270 */
[----:B------:R-:W-:-:S05]  /*2440*/  @P1 IADD3 R24, P0, R220, R24, RZ ;  /* 0x00000018dc181210 */ /* 0x000fca0007f1e0ff */
[----:B------:R-:W-:Y:S01]  /*2450*/  @P1 IMAD.X R5, R5, 0x1, R229, P0 ;  /* 0x0000000105051824 */ /* 0x000fe200000e06e5 */
[----:B------:R-:W-:-:S04]  /*2460*/  @P2 LEA R6, P0, R7, c[0x0][0x1c8], 0x1 ;  /* 0x0000720007062a11 */ /* 0x000fc800078008ff */
[----:B------:R-:W-:Y:S02]  /*2470*/  @P2 LEA.HI.X R7, R7, c[0x0][0x1cc], R2, 0x1, P0 ;  /* 0x0000730007072a11 */ /* 0x000fe400000f0c02 */
[----:B------:R-:W-:-:S04]  /*2480*/  @P1 LEA R26, P0, R24, c[0x0][0x1c8], 0x1 ;  /* 0x00007200181a1a11 */ /* 0x000fc800078008ff */
[----:B------:R-:W-:-:S05]  /*2490*/  @P1 LEA.HI.X R27, R24, c[0x0][0x1cc], R5, 0x1, P0 ;  /* 0x00007300181b1a11 */ /* 0x000fca00000f0c05 */
        /* <DEDUP_REMOVED lines=8> */
[----:B------:R1:W-:Y:S02]  /*2520*/  @P2 LDGSTS.E.BYPASS.LTC128B.128 [R218+0x5c80], [R6.64+0x80], !P4 ;  /* 0x05c8008006da2fae */ /* 0x0003e4000e101d48 */
.L_x_159:
[----:B------:R-:W-:Y:S01]  /*2530*/  LOP3.LUT R95, R95, 0xffffffe0, RZ, 0xc0, !PT ;  /* 0xffffffe05f5f7812 */ /* 0x000fe200078ec0ff */
[----:B------:R-:W-:Y:S01]  /*2540*/  FMUL.FTZ R35, R61, c[0x0][0x320] ;  /* 0x0000c8003d237a20 */ /* 0x000fe20000410000 */
[----:B------:R-:W-:Y:S01]  /*2550*/  SHF.R.S32.HI R25, RZ, 0x1f, R94 ;  /* 0x0000001fff197819 */ /* 0x000fe2000001145e */
[----:B------:R-:W-:Y:S01]  /*2560*/  FMUL.FTZ R39, R69, c[0x0][0x320] ;  /* 0x0000c80045277a20 */ /* 0x000fe20000410000 */
[----:B-1----:R-:W-:Y:S01]  /*2570*/  LEA.HI R6, R97, R97, RZ, 0x1 ;  /* 0x0000006161067211 */ /* 0x002fe200078f08ff */
[----:B------:R-:W-:Y:S01]  /*2580*/  IMAD.IADD R92, R92, 0x1, -R95 ;  /* 0x000000015c5c7824 */ /* 0x000fe200078e0a5f */
[----:B------:R-:W-:Y:S01]  /*2590*/  LEA.HI R25, R25, R94, RZ, 0x2 ;  /* 0x0000005e19197211 */ /* 0x000fe200078f10ff */
[----:B------:R-:W-:Y:S01]  /*25a0*/  FMUL.FTZ R41, R68, c[0x0][0x320] ;  /* 0x0000c80044297a20 */ /* 0x000fe20000410000 */
[----:B------:R-:W-:Y:S01]  /*25b0*/  PLOP3.LUT P1, PT, PT, PT, UP2, 0x80, 0x0 ;  /* 0x000000000000781c */ /* 0x000fe20003f2f028 */
[----:B------:R-:W-:Y:S01]  /*25c0*/  FMUL.FTZ R7, R64, c[0x0][0x320] ;  /* 0x0000c80040077a20 */ /* 0x000fe20000410000 */
[----:B------:R-:W-:Y:S01]  /*25d0*/  SHF.R.S32.HI R27, RZ, 0x1f, R92 ;  /* 0x0000001fff1b7819 */ /* 0x000fe2000001145c */
[----:B------:R-:W-:Y:S01]  /*25e0*/  FMUL.FTZ R5, R65, c[0x0][0x320] ;  /* 0x0000c80041057a20 */ /* 0x000fe20000410000 */
[----:B------:R-:W-:Y:S01]  /*25f0*/  LOP3.LUT R25, R25, 0xffffffc, RZ, 0xc0, !PT ;  /* 0x0ffffffc19197812 */ /* 0x000fe200078ec0ff */
[----:B------:R-:W-:Y:S01]  /*2600*/  FMUL.FTZ R37, R60, c[0x0][0x320] ;  /* 0x0000c8003c257a20 */ /* 0x000fe20000410000 */
[----:B------:R-:W-:Y:S01]  /*2610*/  LEA.HI R2, R27, R92, RZ, 0x2 ;  /* 0x0000005c1b027211 */ /* 0x000fe200078f10ff */
[----:B------:R-:W-:Y:S01]  /*2620*/  FMUL.FTZ R31, R57, c[0x0][0x320] ;  /* 0x0000c800391f7a20 */ /* 0x000fe20000410000 */
[----:B------:R-:W-:Y:S01]  /*2630*/  PLOP3.LUT P0, PT, PT, PT, UP2, 0x80, 0x0 ;  /* 0x000000000000781c */ /* 0x000fe20003f0f028 */
[----:B------:R-:W-:Y:S01]  /*2640*/  IMAD.IADD R25, R94, 0x1, -R25 ;  /* 0x000000015e197824 */ /* 0x000fe200078e0a19 */
[----:B------:R-:W-:Y:S01]  /*2650*/  LEA.HI.SX32 R24, R2, UR11, 0x1e ;  /* 0x0000000b02187c11 */ /* 0x000fe2000f8ff2ff */
[----:B------:R-:W-:Y:S01]  /*2660*/  FMUL.FTZ R29, R52, c[0x0][0x320] ;  /* 0x0000c800341d7a20 */ /* 0x000fe20000410000 */
[----:B------:R-:W1:Y:S01]  /*2670*/  MUFU.TANH R41, R41 ;  /* 0x0000002900297308 */ /* 0x000e620000002400 */
[----:B------:R-:W-:Y:S01]  /*2680*/  FMUL.FTZ R27, R53, c[0x0][0x320] ;  /* 0x0000c800351b7a20 */ /* 0x000fe20000410000 */
[----:B------:R-:W-:Y:S01]  /*2690*/  ULDC UR7, c[0x0][0x324] ;  /* 0x0000c90000077ab9 */ /* 0x000fe20000000800 */
[----:B------:R-:W-:Y:S01]  /*26a0*/  IMAD R24, R25, 0x10, R24 ;  /* 0x0000001019187824 */ /* 0x000fe200078e0218 */
[----:B------:R-:W-:Y:S01]  /*26b0*/  SHF.L.U32 R25, R6, 0x5, RZ ;  /* 0x0000000506197819 */ /* 0x000fe200000006ff */
[----:B------:R-:W-:Y:S01]  /*26c0*/  FMUL.FTZ R26, R44, c[0x0][0x320] ;  /* 0x0000c8002c1a7a20 */ /* 0x000fe20000410000 */
[----:B------:R-:W-:Y:S01]  /*26d0*/  LOP3.LUT R6, R6, 0x1ffffffe, RZ, 0xc0, !PT ;  /* 0x1ffffffe06067812 */ /* 0x000fe200078ec0ff */
[----:B------:R-:W-:Y:S01]  /*26e0*/  FMUL.FTZ R33, R56, c[0x0][0x320] ;  /* 0x0000c80038217a20 */ /* 0x000fe20000410000 */
[----:B------:R-:W-:Y:S01]  /*26f0*/  LOP3.LUT R25, R25, 0xffffffc0, RZ, 0xc0, !PT ;  /* 0xffffffc019197812 */ /* 0x000fe200078ec0ff */
[----:B------:R-:W2:Y:S01]  /*2700*/  MUFU.TANH R39, R39 ;  /* 0x0000002700277308 */ /* 0x000ea20000002400 */
[----:B------:R-:W-:Y:S01]  /*2710*/  ULOP3.LUT UR7, URZ, UR7, URZ, 0x33, !UPT ;  /* 0x000000073f077292 */ /* 0x000fe2000f8e333f */
[----:B------:R-:W-:Y:S01]  /*2720*/  IMAD.IADD R6, R97, 0x1, -R6 ;  /* 0x0000000161067824 */ /* 0x000fe200078e0a06 */
[----:B------:R-:W0:Y:S01]  /*2730*/  LDGDEPBAR ;  /* 0x00000000000079af */ /* 0x000e220000000000 */
[----:B------:R-:W-:-:S04]  /*2740*/  IMAD.IADD R25, R25, 0x1, R24 ;  /* 0x0000000119197824 */ /* 0x000fc800078e0218 */
[----:B------:R-:W3:Y:S01]  /*2750*/  MUFU.TANH R7, R7 ;  /* 0x0000000700077308 */ /* 0x000ee20000002400 */
[----:B------:R-:W-:Y:S02]  /*2760*/  LEA R219, R6, R25, 0x3 ;  /* 0x0000001906db7211 */ /* 0x000fe400078e18ff */
[----:B------:R-:W-:-:S03]  /*2770*/  LOP3.LUT R25, R2, 0x7ffffffc, RZ, 0xc0, !PT ;  /* 0x7ffffffc02197812 */ /* 0x000fc600078ec0ff */
[----:B------:R-:W-:Y:S02]  /*2780*/  @P1 IMAD.HI.U32 R6, R219, c[0x0][0x2c8], RZ ;  /* 0x0000b200db061a27 */ /* 0x000fe400078e00ff */
[----:B------:R-:W4:Y:S02]  /*2790*/  MUFU.TANH R5, R5 ;  /* 0x0000000500057308 */ /* 0x000f240000002400 */
[----:B------:R-:W-:Y:S01]  /*27a0*/  IMAD.MOV.U32 R61, RZ, RZ, R219 ;  /* 0x000000ffff3d7224 */ /* 0x000fe200078e00db */
[----:B------:R-:W-:Y:S01]  /*27b0*/  @P0 SHF.R.U32.HI R61, RZ, c[0x0][0x2cc], R6 ;  /* 0x0000b300ff3d0a19 */ /* 0x000fe20000011606 */
[----:B------:R-:W-:Y:S01]  /*27c0*/  IMAD.IADD R226, R92, 0x1, -R25 ;  /* 0x000000015ce27824 */ /* 0x000fe200078e0a19 */
[----:B------:R-:W-:Y:S01]  /*27d0*/  PLOP3.LUT P0, PT, PT, PT, UP1, 0x40, 0x0 ;  /* 0x000000000000781c */ /* 0x000fe20003f0e818 */
[----:B------:R-:W-:Y:S02]  /*27e0*/  FMUL.FTZ R25, R45, c[0x0][0x320] ;  /* 0x0000c8002d197a20 */ /* 0x000fe40000410000 */
[----:B------:R-:W5:Y:S01]  /*27f0*/  SHFL.IDX PT, R2, R61, RZ, 0x1c1f ;  /* 0x001c1fff3d027589 */ /* 0x000f6200000e0000 */
[----:B------:R-:W-:Y:S01]  /*2800*/  SHF.L.U32 R226, R226, 0x1, RZ ;  /* 0x00000001e2e27819 */ /* 0x000fe200000006ff */
[----:B------:R-:W1:Y:S03]  /*2810*/  MUFU.TANH R37, R37 ;  /* 0x0000002500257308 */ /* 0x000e660000002400 */
[C---:B------:R-:W-:Y:S01]  /*2820*/  IADD3 R69, -R226.reuse, 0x1, R3 ;  /* 0x00000001e2457810 */ /* 0x040fe20007ffe103 */
[----:B------:R-:W-:Y:S01]  /*2830*/  IMAD.IADD R65, R93, 0x1, -R226 ;  /* 0x000000015d417824 */ /* 0x000fe200078e0ae2 */
[----:B------:R-:W-:-:S02]  /*2840*/  IADD3 R76, -R226, c[0x0][0x1d0], R93 ;  /* 0x00007400e24c7a10 */ /* 0x000fc40007ffe15d */
[----:B------:R-:W-:Y:S01]  /*2850*/  IADD3 R69, R69, -c[0x0][0x168], RZ ;  /* 0x80005a0045457a10 */ /* 0x000fe20007ffe0ff */
[----:B------:R-:W1:Y:S03]  /*2860*/  MUFU.TANH R35, R35 ;  /* 0x0000002300237308 */ /* 0x000e660000002400 */
[C---:B------:R-:W-:Y:S02]  /*2870*/  IADD3 R77, R69.reuse, c[0x0][0x328], RZ ;  /* 0x0000ca00454d7a10 */ /* 0x040fe40007ffe0ff */
[----:B------:R-:W-:-:S03]  /*2880*/  IADD3 R69, R69, UR7, RZ ;  /* 0x0000000745457c10 */ /* 0x000fc6000fffe0ff */
[----:B------:R-:W1:Y:S01]  /*2890*/  MUFU.TANH R31, R31 ;  /* 0x0000001f001f7308 */ /* 0x000e620000002400 */
[----:B-----5:R-:W-:Y:S01]  /*28a0*/  IMAD.IADD R3, R77, 0x1, R2 ;  /* 0x000000014d037824 */ /* 0x020fe200078e0202 */
[----:B------:R-:W-:-:S06]  /*28b0*/  IADD3 R6, R69, R2, RZ ;  /* 0x0000000245067210 */ /* 0x000fcc0007ffe0ff */
[----:B------:R-:W1:Y:S01]  /*28c0*/  MUFU.TANH R29, R29 ;  /* 0x0000001d001d7308 */ /* 0x000e620000002400 */
[----:B------:R-:W-:-:S07]  /*28d0*/  IMNMX R24, R3, R76, PT ;  /* 0x0000004c03187217 */ /* 0x000fce0003800200 */
[----:B------:R-:W1:Y:S08]  /*28e0*/  MUFU.TANH R27, R27 ;  /* 0x0000001b001b7308 */ /* 0x000e700000002400 */
[----:B------:R-:W1:Y:S08]  /*28f0*/  MUFU.TANH R26, R26 ;  /* 0x0000001a001a7308 */ /* 0x000e700000002400 */
[----:B------:R-:W1:Y:S08]  /*2900*/  MUFU.TANH R25, R25 ;  /* 0x0000001900197308 */ /* 0x000e700000002400 */
[----:B------:R-:W1:Y:S01]  /*2910*/  MUFU.TANH R33, R33 ;  /* 0x0000002100217308 */ /* 0x000e620000002400 */
[----:B------:R-:W-:Y:S05]  /*2920*/  @P0 BRA `(.L_x_160) ;  /* 0x0000015000000947 */ /* 0x000fea0003800000 */
[----:B--234-:R-:W-:Y:S01]  /*2930*/  IADD3 R2, R2, c[0x0][0x1d0], RZ ;  /* 0x0000740002027a10 */ /* 0x01cfe20007ffe0ff */
[----:B------:R-:W-:Y:S03]  /*2940*/  BSSY B0, `(.L_x_161) ;  /* 0x000000f000007945 */ /* 0x000fe60003800000 */
[----:B------:R-:W-:-:S04]  /*2950*/  IADD3 R28, R2, -c[0x0][0x168], RZ ;  /* 0x80005a00021c7a10 */ /* 0x000fc80007ffe0ff */
[----:B------:R-:W-:-:S13]  /*2960*/  ISETP.GT.AND P0, PT, R28, -0x1, PT ;  /* 0xffffffff1c00780c */ /* 0x000fda0003f04270 */
[----:B------:R-:W-:Y:S05]  /*2970*/  @P0 BRA `(.L_x_162) ;  /* 0x0000007000000947 */ /* 0x000fea0003800000 */
[----:B------:R-:W-:Y:S01]  /*2980*/  IMAD.MOV.U32 R2, RZ, RZ, c[0x0][0x32c] ;  /* 0x0000cb00ff027624 */ /* 0x000fe200078e00ff */
[----:B------:R-:W-:-:S04]  /*2990*/  LOP3.LUT R28, RZ, R28, RZ, 0x33, !PT ;  /* 0x0000001cff1c7212 */ /* 0x000fc800078e33ff */
[----:B------:R-:W-:-:S13]  /*29a0*/  ISETP.NE.AND P0, PT, R2, 0x1, PT ;  /* 0x000000010200780c */ /* 0x000fda0003f05270 */
[----:B------:R-:W-:-:S05]  /*29b0*/  @P0 IMAD.HI.U32 R2, R28, c[0x0][0x330], RZ ;  /* 0x0000cc001c020a27 */ /* 0x000fca00078e00ff */
[----:B------:R-:W-:-:S04]  /*29c0*/  @P0 SHF.R.U32.HI R28, RZ, c[0x0][0x334], R2 ;  /* 0x0000cd00ff1c0a19 */ /* 0x000fc80000011602 */
[----:B------:R-:W-:Y:S01]  /*29d0*/  LOP3.LUT R28, RZ, R28, RZ, 0x33, !PT ;  /* 0x0000001cff1c7212 */ /* 0x000fe200078e33ff */
[----:B------:R-:W-:Y:S05]  /*29e0*/  BRA `(.L_x_163) ;  /* 0x0000004000007947 */ /* 0x000fea0003800000 */
.L_x_162:
[----:B------:R-:W-:-:S04]  /*29f0*/  MOV R2, c[0x0][0x32c] ;  /* 0x0000cb0000027a02 */ /* 0x000fc80000000f00 */
[----:B------:R-:W-:-:S13]  /*2a00*/  ISETP.NE.AND P0, PT, R2, 0x1, PT ;  /* 0x000000010200780c */ /* 0x000fda0003f05270 */
[----:B------:R-:W-:-:S05]  /*2a10*/  @P0 IMAD.HI.U32 R2, R28, c[0x0][0x330], RZ ;  /* 0x0000cc001c020a27 */ /* 0x000fca00078e00ff */
[----:B------:R-:W-:Y:S02]  /*2a20*/  @P0 SHF.R.U32.HI R28, RZ, c[0x0][0x334], R2 ;  /* 0x0000cd00ff1c0a19 */ /* 0x000fe40000011602 */
.L_x_163:
[----:B------:R-:W-:Y:S05]  /*2a30*/  BSYNC B0 ;  /* 0x0000000000007941 */ /* 0x000fea0003800000 */
.L_x_161:
[----:B------:R-:W-:-:S05]  /*2a40*/  IMAD R43, R28, c[0x0][0x32c], R65 ;  /* 0x0000cb001c2b7a24 */ /* 0x000fca00078e0241 */
[----:B------:R-:W-:Y:S02]  /*2a50*/  IADD3 R3, R43, c[0x0][0x32c], RZ ;  /* 0x0000cb002b037a10 */ /* 0x000fe40007ffe0ff */
[----:B------:R-:W-:Y:S02]  /*2a60*/  IMNMX R6, R6, R43, !PT ;  /* 0x0000002b06067217 */ /* 0x000fe40007800200 */
[----:B------:R-:W-:Y:S02]  /*2a70*/  IMNMX R24, R24, R3, PT ;  /* 0x0000000318187217 */ /* 0x000fe40003800200 */
.L_x_160:
[C---:B--234-:R-:W-:Y:S01]  /*2a80*/  ISETP.GE.AND P0, PT, R93.reuse, 0x2, PT ;  /* 0x000000025d00780c */ /* 0x05cfe20003f06270 */
[----:B------:R-:W2:Y:S01]  /*2a90*/  SHFL.IDX PT, R38, R61, 0x1, 0x1c1f ;  /* 0x003c1f003d267f89 */ /* 0x000ea200000e0000 */
[----:B------:R-:W-:Y:S01]  /*2aa0*/  ISETP.GE.AND P1, PT, R93, 0x9, PT ;  /* 0x000000095d00780c */ /* 0x000fe20003f26270 */
[----:B------:R-:W-:Y:S01]  /*2ab0*/  FMUL.FTZ R28, R54, c[0x0][0x320] ;  /* 0x0000c800361c7a20 */ /* 0x000fe20000410000 */
[----:B------:R-:W-:Y:S01]  /*2ac0*/  P2R R68, PR, RZ, 0x1 ;  /* 0x00000001ff447803 */ /* 0x000fe20000000000 */
[----:B------:R-:W-:Y:S01]  /*2ad0*/  FMUL.FTZ R40, R71, c[0x0][0x320] ;  /* 0x0000c80047287a20 */ /* 0x000fe20000410000 */
[----:B------:R-:W-:Y:S01]  /*2ae0*/  ISETP.GT.AND P0, PT, R6, 0x1, !P0 ;  /* 0x000000010600780c */ /* 0x000fe20004704270 */
[----:B------:R-:W-:Y:S01]  /*2af0*/  FMUL.FTZ R36, R62, c[0x0][0x320] ;  /* 0x0000c8003e247a20 */ /* 0x000fe20000410000 */
[----:B------:R-:W-:Y:S01]  /*2b00*/  P2R R64, PR, RZ, 0x2 ;  /* 0x00000002ff407803 */ /* 0x000fe20000000000 */
[----:B------:R-:W-:Y:S01]  /*2b10*/  FMUL.FTZ R34, R63, c[0x0][0x320] ;  /* 0x0000c8003f227a20 */ /* 0x000fe20000410000 */
[----:B------:R-:W-:Y:S01]  /*2b20*/  ISETP.LT.OR P0, PT, R24, 0x2, P0 ;  /* 0x000000021800780c */ /* 0x000fe20000701670 */
[----:B------:R-:W-:Y:S01]  /*2b30*/  FMUL.FTZ R32, R58, c[0x0][0x320] ;  /* 0x0000c8003a207a20 */ /* 0x000fe20000410000 */
[----:B------:R-:W-:Y:S01]  /*2b40*/  ISETP.GE.AND P2, PT, R93, 0x29, PT ;  /* 0x000000295d00780c */ /* 0x000fe20003f46270 */
[----:B------:R-:W-:Y:S01]  /*2b50*/  FMUL.FTZ R30, R59, c[0x0][0x320] ;  /* 0x0000c8003b1e7a20 */ /* 0x000fe20000410000 */
[----:B------:R-:W-:Y:S01]  /*2b60*/  FSEL R39, R39, -INF , !P0 ;  /* 0xff80000027277808 */ /* 0x000fe20004000000 */
[----:B------:R-:W-:Y:S01]  /*2b70*/  FMUL.FTZ R44, R70, c[0x0][0x320] ;  /* 0x0000c800462c7a20 */ /* 0x000fe20000410000 */
[----:B------:R-:W-:Y:S01]  /*2b80*/  ISETP.GT.AND P0, PT, R6, 0x8, !P1 ;  /* 0x000000080600780c */ /* 0x000fe20004f04270 */
[----:B------:R-:W-:Y:S01]  /*2b90*/  FMUL.FTZ R57, R46, c[0x0][0x320] ;  /* 0x0000c8002e397a20 */ /* 0x000fe20000410000 */
[----:B------:R-:W-:Y:S01]  /*2ba0*/  ISETP.GE.AND P1, PT, R93, 0xa, PT ;  /* 0x0000000a5d00780c */ /* 0x000fe20003f26270 */
[----:B------:R-:W-:Y:S01]  /*2bb0*/  FMUL.FTZ R56, R47, c[0x0][0x320] ;  /* 0x0000c8002f387a20 */ /* 0x000fe20000410000 */
[----:B------:R-:W-:Y:S01]  /*2bc0*/  ISETP.LT.OR P0, PT, R24, 0x9, P0 ;  /* 0x000000091800780c */ /* 0x000fe20000701670 */
[----:B------:R-:W-:Y:S01]  /*2bd0*/  FMUL.FTZ R54, R66, c[0x0][0x320] ;  /* 0x0000c80042367a20 */ /* 0x000fe20000410000 */
[----:B------:R-:W-:Y:S01]  /*2be0*/  P2R R60, PR, RZ, 0x2 ;  /* 0x00000002ff3c7803 */ /* 0x000fe20000000000 */
[----:B------:R-:W3:Y:S01]  /*2bf0*/  MUFU.TANH R40, R40 ;  /* 0x0000002800287308 */ /* 0x000ee20000002400 */
[----:B------:R-:W-:Y:S01]  /*2c00*/  FSEL R7, R7, -INF , !P0 ;  /* 0xff80000007077808 */ /* 0x000fe20004000000 */
[--C-:B--2---:R-:W-:Y:S01]  /*2c10*/  IMAD.IADD R47, R77, 0x1, R38.reuse ;  /* 0x000000014d2f7824 */ /* 0x104fe200078e0226 */
[----:B------:R-:W-:Y:S01]  /*2c20*/  ISETP.GT.AND P0, PT, R6, 0x9, !P1 ;  /* 0x000000090600780c */ /* 0x000fe20004f04270 */
[----:B------:R-:W-:Y:S01]  /*2c30*/  IMAD.IADD R46, R69, 0x1, R38 ;  /* 0x00000001452e7824 */ /* 0x000fe200078e0226 */
[----:B------:R-:W-:-:S02]  /*2c40*/  ISETP.GE.AND P1, PT, R93, 0x11, PT ;  /* 0x000000115d00780c */ /* 0x000fc40003f26270 */
[----:B------:R-:W-:Y:S01]  /*2c50*/  ISETP.LT.OR P0, PT, R24, 0xa, P0 ;  /* 0x0000000a1800780c */ /* 0x000fe20000701670 */
[----:B------:R-:W2:Y:S01]  /*2c60*/  MUFU.TANH R36, R36 ;  /* 0x0000002400247308 */ /* 0x000ea20000002400 */
[----:B------:R-:W-:Y:S02]  /*2c70*/  P2R R53, PR, RZ, 0x2 ;  /* 0x00000002ff357803 */ /* 0x000fe40000000000 */
[----:B------:R-:W-:Y:S02]  /*2c80*/  FSEL R5, R5, -INF , !P0 ;  /* 0xff80000005057808 */ /* 0x000fe40004000000 */
[----:B------:R-:W-:Y:S02]  /*2c90*/  ISETP.GT.AND P0, PT, R6, 0x10, !P1 ;  /* 0x000000100600780c */ /* 0x000fe40004f04270 */
[----:B------:R-:W-:Y:S01]  /*2ca0*/  ISETP.GE.AND P1, PT, R93, 0x12, PT ;  /* 0x000000125d00780c */ /* 0x000fe20003f26270 */
[----:B------:R-:W4:Y:S01]  /*2cb0*/  MUFU.TANH R34, R34 ;  /* 0x0000002200227308 */ /* 0x000f220000002400 */
[----:B------:R-:W-:-:S02]  /*2cc0*/  ISETP.LT.OR P0, PT, R24, 0x11, P0 ;  /* 0x000000111800780c */ /* 0x000fc40000701670 */
[----:B------:R-:W-:Y:S02]  /*2cd0*/  P2R R52, PR, RZ, 0x2 ;  /* 0x00000002ff347803 */ /* 0x000fe40000000000 */
[----:B-1----:R-:W-:Y:S02]  /*2ce0*/  FSEL R37, R37, -INF , !P0 ;  /* 0xff80000025257808 */ /* 0x002fe40004000000 */
[----:B------:R-:W-:Y:S01]  /*2cf0*/  ISETP.GT.AND P0, PT, R6, 0x11, !P1 ;  /* 0x000000110600780c */ /* 0x000fe20004f04270 */
[----:B------:R-:W1:Y:S01]  /*2d00*/  MUFU.TANH R32, R32 ;  /* 0x0000002000207308 */ /* 0x000e620000002400 */
[----:B------:R-:W-:Y:S02]  /*2d10*/  ISETP.GE.AND P1, PT, R93, 0x19, PT ;  /* 0x000000195d00780c */ /* 0x000fe40003f26270 */
[----:B------:R-:W-:Y:S02]  /*2d20*/  ISETP.LT.OR P0, PT, R24, 0x12, P0 ;  /* 0x000000121800780c */ /* 0x000fe40000701670 */
[----:B------:R-:W-:-:S02]  /*2d30*/  P2R R45, PR, RZ, 0x2 ;  /* 0x00000002ff2d7803 */ /* 0x000fc40000000000 */
[----:B------:R-:W-:Y:S01]  /*2d40*/  FSEL R35, R35, -INF , !P0 ;  /* 0xff80000023237808 */ /* 0x000fe20004000000 */
[----:B------:R-:W1:Y:S01]  /*2d50*/  MUFU.TANH R30, R30 ;  /* 0x0000001e001e7308 */ /* 0x000e620000002400 */
[----:B------:R-:W-:Y:S02]  /*2d60*/  ISETP.GT.AND P0, PT, R6, 0x18, !P1 ;  /* 0x000000180600780c */ /* 0x000fe40004f04270 */
[----:B------:R-:W-:Y:S02]  /*2d70*/  ISETP.GE.AND P1, PT, R93, 0x1a, PT ;  /* 0x0000001a5d00780c */ /* 0x000fe40003f26270 */
[----:B------:R-:W-:Y:S02]  /*2d80*/  ISETP.LT.OR P0, PT, R24, 0x19, P0 ;  /* 0x000000191800780c */ /* 0x000fe40000701670 */
[----:B------:R-:W-:Y:S01]  /*2d90*/  P2R R43, PR, RZ, 0x2 ;  /* 0x00000002ff2b7803 */ /* 0x000fe20000000000 */
[----:B------:R-:W1:Y:S01]  /*2da0*/  MUFU.TANH R28, R28 ;  /* 0x0000001c001c7308 */ /* 0x000e620000002400 */
[----:B------:R-:W-:-:S02]  /*2db0*/  FSEL R33, R33, -INF , !P0 ;  /* 0xff80000021217808 */ /* 0x000fc40004000000 */
[----:B------:R-:W-:Y:S02]  /*2dc0*/  ISETP.GT.AND P0, PT, R6, 0x19, !P1 ;  /* 0x000000190600780c */ /* 0x000fe40004f04270 */
[----:B------:R-:W-:Y:S02]  /*2dd0*/  ISETP.GE.AND P1, PT, R93, 0x21, PT ;  /* 0x000000215d00780c */ /* 0x000fe40003f26270 */
[----:B------:R-:W-:Y:S01]  /*2de0*/  ISETP.LT.OR P0, PT, R24, 0x1a, P0 ;  /* 0x0000001a1800780c */ /* 0x000fe20000701670 */
[----:B------:R-:W1:Y:S01]  /*2df0*/  MUFU.TANH R44, R44 ;  /* 0x0000002c002c7308 */ /* 0x000e620000002400 */
[----:B------:R-:W-:Y:S02]  /*2e00*/  P2R R3, PR, RZ, 0x2 ;  /* 0x00000002ff037803 */ /* 0x000fe40000000000 */
[----:B------:R-:W-:Y:S02]  /*2e10*/  FSEL R31, R31, -INF , !P0 ;  /* 0xff8000001f1f7808 */ /* 0x000fe40004000000 */
[----:B------:R-:W-:-:S02]  /*2e20*/  ISETP.GT.AND P0, PT, R6, 0x20, !P1 ;  /* 0x000000200600780c */ /* 0x000fc40004f04270 */
[----:B------:R-:W-:Y:S01]  /*2e30*/  ISETP.GE.AND P1, PT, R93, 0x22, PT ;  /* 0x000000225d00780c */ /* 0x000fe20003f26270 */
[----:B------:R-:W1:Y:S01]  /*2e40*/  MUFU.TANH R57, R57 ;  /* 0x0000003900397308 */ /* 0x000e620000002400 */
[----:B------:R-:W-:Y:S02]  /*2e50*/  ISETP.LT.OR P0, PT, R24, 0x21, P0 ;  /* 0x000000211800780c */ /* 0x000fe40000701670 */
[----:B------:R-:W-:Y:S02]  /*2e60*/  P2R R42, PR, RZ, 0x2 ;  /* 0x00000002ff2a7803 */ /* 0x000fe40000000000 */
[----:B------:R-:W-:Y:S02]  /*2e70*/  FSEL R29, R29, -INF , !P0 ;  /* 0xff8000001d1d7808 */ /* 0x000fe40004000000 */
[----:B------:R-:W-:Y:S01]  /*2e80*/  ISETP.GT.AND P0, PT, R6, 0x21, !P1 ;  /* 0x000000210600780c */ /* 0x000fe20004f04270 */
[----:B------:R-:W1:Y:S01]  /*2e90*/  MUFU.TANH R56, R56 ;  /* 0x0000003800387308 */ /* 0x000e620000002400 */
[----:B------:R-:W-:-:S02]  /*2ea0*/  ISETP.GE.AND P1, PT, R93, 0x1, PT ;  /* 0x000000015d00780c */ /* 0x000fc40003f26270 */
[----:B------:R-:W-:Y:S02]  /*2eb0*/  ISETP.LT.OR P0, PT, R24, 0x22, P0 ;  /* 0x000000221800780c */ /* 0x000fe40000701670 */
[----:B------:R-:W-:Y:S02]  /*2ec0*/  P2R R2, PR, RZ, 0x2 ;  /* 0x00000002ff027803 */ /* 0x000fe40000000000 */
[----:B------:R-:W-:Y:S01]  /*2ed0*/  FSEL R27, R27, -INF , !P0 ;  /* 0xff8000001b1b7808 */ /* 0x000fe20004000000 */
[----:B------:R-:W1:Y:S01]  /*2ee0*/  MUFU.TANH R54, R54 ;  /* 0x0000003600367308 */ /* 0x000e620000002400 */
[----:B------:R-:W-:Y:S02]  /*2ef0*/  ISETP.GT.AND P0, PT, R6, 0x28, !P2 ;  /* 0x000000280600780c */ /* 0x000fe40005704270 */
[----:B------:R-:W-:Y:S02]  /*2f00*/  IMNMX R47, R47, R76, PT ;  /* 0x0000004c2f2f7217 */ /* 0x000fe40003800200 */
[----:B------:R-:W-:-:S04]  /*2f10*/  ISETP.LT.OR P0, PT, R24, 0x29, P0 ;  /* 0x000000291800780c */ /* 0x000fc80000701670 */
[----:B------:R-:W-:Y:S02]  /*2f20*/  FSEL R26, R26, -INF , !P0 ;  /* 0xff8000001a1a7808 */ /* 0x000fe40004000000 */
[----:B------:R-:W-:Y:S02]  /*2f30*/  ISETP.GT.AND P0, PT, R6, RZ, !P1 ;  /* 0x000000ff0600720c */ /* 0x000fe40004f04270 */
[----:B------:R-:W-:Y:S02]  /*2f40*/  ISETP.GE.AND P1, PT, R93, 0x2a, PT ;  /* 0x0000002a5d00780c */ /* 0x000fe40003f26270 */
[----:B------:R-:W-:-:S04]  /*2f50*/  ISETP.LT.OR P0, PT, R24, 0x1, P0 ;  /* 0x000000011800780c */ /* 0x000fc80000701670 */
[----:B------:R-:W-:Y:S02]  /*2f60*/  FSEL R41, R41, -INF , !P0 ;  /* 0xff80000029297808 */ /* 0x000fe40004000000 */
[----:B------:R-:W-:Y:S01]  /*2f70*/  ISETP.GT.AND P0, PT, R6, 0x29, !P1 ;  /* 0x000000290600780c */ /* 0x000fe20004f04270 */
[----:B------:R-:W-:-:S03]  /*2f80*/  FMUL.FTZ R6, R67, c[0x0][0x320] ;  /* 0x0000c80043067a20 */ /* 0x000fc60000410000 */
[----:B------:R-:W-:Y:S01]  /*2f90*/  ISETP.LT.OR P0, PT, R24, 0x2a, P0 ;  /* 0x0000002a1800780c */ /* 0x000fe20000701670 */
[----:B------:R-:W-:Y:S02]  /*2fa0*/  FMUL.FTZ R24, R55, c[0x0][0x320] ;  /* 0x0000c80037187a20 */ /* 0x000fe40000410000 */
[----:B------:R-:W1:Y:S01]  /*2fb0*/  MUFU.TANH R6, R6 ;  /* 0x0000000600067308 */ /* 0x000e620000002400 */
[----:B------:R-:W-:Y:S02]  /*2fc0*/  FSEL R25, R25, -INF , !P0 ;  /* 0xff80000019197808 */ /* 0x000fe40004000000 */
[----:B------:R-:W-:-:S05]  /*2fd0*/  PLOP3.LUT P0, PT, PT, PT, UP1, 0x40, 0x0 ;  /* 0x000000000000781c */ /* 0x000fca0003f0e818 */
[----:B------:R-:W1:Y:S08]  /*2fe0*/  MUFU.TANH R24, R24 ;  /* 0x0000001800187308 */ /* 0x000e700000002400 */
        /* <DEDUP_REMOVED lines=13> */
.L_x_166:
[----:B------:R-:W-:-:S04]  /*30c0*/  MOV R38, c[0x0][0x32c] ;  /* 0x0000cb0000267a02 */ /* 0x000fc80000000f00 */
[----:B------:R-:W-:-:S13]  /*30d0*/  ISETP.NE.AND P0, PT, R38, 0x1, PT ;  /* 0x000000012600780c */ /* 0x000fda0003f05270 */
[----:B------:R-:W-:-:S05]  /*30e0*/  @P0 IMAD.HI.U32 R38, R58, c[0x0][0x330], RZ ;  /* 0x0000cc003a260a27 */ /* 0x000fca00078e00ff */
[----:B------:R-:W-:Y:S02]  /*30f0*/  @P0 SHF.R.U32.HI R58, RZ, c[0x0][0x334], R38 ;  /* 0x0000cd00ff3a0a19 */ /* 0x000fe40000011626 */
.L_x_167:
[----:B------:R-:W-:Y:S05]  /*3100*/  BSYNC B0 ;  /* 0x0000000000007941 */ /* 0x000fea0003800000 */
.L_x_165:
[----:B------:R-:W-:-:S05]  /*3110*/  IMAD R55, R58, c[0x0][0x32c], R65 ;  /* 0x0000cb003a377a24 */ /* 0x000fca00078e0241 */
[----:B------:R-:W-:Y:S02]  /*3120*/  IADD3 R38, R55, c[0x0][0x32c], RZ ;  /* 0x0000cb0037267a10 */ /* 0x000fe40007ffe0ff */
[----:B------:R-:W-:Y:S02]  /*3130*/  IMNMX R46, R46, R55, !PT ;  /* 0x000000372e2e7217 */ /* 0x000fe40007800200 */
[----:B------:R-:W-:Y:S02]  /*3140*/  IMNMX R47, R47, R38, PT ;  /* 0x000000262f2f7217 */ /* 0x000fe40003800200 */
.L_x_164:
[----:B--234-:R-:W-:Y:S01]  /*3150*/  ISETP.NE.AND P0, PT, R68, RZ, PT ;  /* 0x000000ff4400720c */ /* 0x01cfe20003f05270 */
[----:B------:R-:W-:Y:S02]  /*3160*/  FMUL.FTZ R12, R12, c[0x0][0x320] ;  /* 0x0000c8000c0c7a20 */ /* 0x000fe40000410000 */
[----:B------:R-:W-:Y:S01]  /*3170*/  FMUL.FTZ R90, R8, c[0x0][0x320] ;  /* 0x0000c800085a7a20 */ /* 0x000fe20000410000 */
[----:B------:R-:W-:Y:S01]  /*3180*/  ISETP.GT.AND P0, PT, R46, 0x1, !P0 ;  /* 0x000000012e00780c */ /* 0x000fe20004704270 */
[----:B------:R2:W3:Y:S01]  /*3190*/  MUFU.TANH R94, R12 ;  /* 0x0000000c005e7308 */ /* 0x0004e20000002400 */
[----:B------:R-:W-:-:S02]  /*31a0*/  FMUL.FTZ R13, R13, c[0x0][0x320] ;  /* 0x0000c8000d0d7a20 */ /* 0x000fc40000410000 */
[----:B------:R-:W-:Y:S01]  /*31b0*/  ISETP.LT.OR P0, PT, R47, 0x2, P0 ;  /* 0x000000022f00780c */ /* 0x000fe20000701670 */
[----:B------:R-:W-:Y:S02]  /*31c0*/  FMUL.FTZ R72, R72, c[0x0][0x320] ;  /* 0x0000c80048487a20 */ /* 0x000fe40000410000 */
[----:B------:R-:W-:Y:S01]  /*31d0*/  FMUL.FTZ R73, R73, c[0x0][0x320] ;  /* 0x0000c80049497a20 */ /* 0x000fe20000410000 */
[----:B------:R-:W-:Y:S01]  /*31e0*/  FSEL R40, R40, -INF , !P0 ;  /* 0xff80000028287808 */ /* 0x000fe20004000000 */
[----:B------:R-:W-:Y:S01]  /*31f0*/  FMUL.FTZ R21, R21, c[0x0][0x320] ;  /* 0x0000c80015157a20 */ /* 0x000fe20000410000 */
[----:B------:R-:W-:Y:S01]  /*3200*/  ISETP.NE.AND P0, PT, R64, RZ, PT ;  /* 0x000000ff4000720c */ /* 0x000fe20003f05270 */
[----:B------:R-:W-:Y:S01]  /*3210*/  FMUL.FTZ R17, R17, c[0x0][0x320] ;  /* 0x0000c80011117a20 */ /* 0x000fe20000410000 */
[----:B------:R-:W4:Y:S01]  /*3220*/  MUFU.TANH R92, R13 ;  /* 0x0000000d005c7308 */ /* 0x000f220000002400 */
[----:B------:R-:W-:Y:S01]  /*3230*/  FMUL.FTZ R20, R20, c[0x0][0x320] ;  /* 0x0000c80014147a20 */ /* 0x000fe20000410000 */
[----:B------:R-:W-:Y:S01]  /*3240*/  ISETP.GT.AND P0, PT, R46, 0x8, !P0 ;  /* 0x000000082e00780c */ /* 0x000fe20004704270 */
[----:B------:R-:W-:Y:S01]  /*3250*/  FMUL.FTZ R48, R48, c[0x0][0x320] ;  /* 0x0000c80030307a20 */ /* 0x000fe20000410000 */
[----:B--2---:R-:W2:Y:S02]  /*3260*/  SHFL.IDX PT, R12, R61, 0x2, 0x1c1f ;  /* 0x005c1f003d0c7f89 */ /* 0x004ea400000e0000 */
[----:B------:R-:W-:Y:S01]  /*3270*/  ISETP.LT.OR P0, PT, R47, 0x9, P0 ;  /* 0x000000092f00780c */ /* 0x000fe20000701670 */
[----:B------:R-:W-:Y:S01]  /*3280*/  FMUL.FTZ R49, R49, c[0x0][0x320] ;  /* 0x0000c80031317a20 */ /* 0x000fe20000410000 */
[----:B------:R-:W1:Y:S01]  /*3290*/  MUFU.TANH R182, R72 ;  /* 0x0000004800b67308 */ /* 0x000e620000002400 */
[----:B------:R-:W-:Y:S01]  /*32a0*/  FMUL.FTZ R16, R16, c[0x0][0x320] ;  /* 0x0000c80010107a20 */ /* 0x000fe20000410000 */
[----:B-1----:R-:W-:Y:S01]  /*32b0*/  FSEL R38, R54, -INF , !P0 ;  /* 0xff80000036267808 */ /* 0x002fe20004000000 */
[----:B------:R-:W-:Y:S01]  /*32c0*/  FMUL.FTZ R9, R9, c[0x0][0x320] ;  /* 0x0000c80009097a20 */ /* 0x000fe20000410000 */
[----:B------:R-:W-:-:S04]  /*32d0*/  ISETP.NE.AND P0, PT, R60, RZ, PT ;  /* 0x000000ff3c00720c */ /* 0x000fc80003f05270 */
[----:B------:R-:W-:Y:S01]  /*32e0*/  ISETP.GT.AND P0, PT, R46, 0x9, !P0 ;  /* 0x000000092e00780c */ /* 0x000fe20004704270 */
[----:B------:R-:W1:Y:S03]  /*32f0*/  MUFU.TANH R179, R73 ;  /* 0x0000004900b37308 */ /* 0x000e660000002400 */
[----:B------:R-:W-:-:S04]  /*3300*/  ISETP.LT.OR P0, PT, R47, 0xa, P0 ;  /* 0x0000000a2f00780c */ /* 0x000fc80000701670 */
[----:B------:R-:W-:Y:S01]  /*3310*/  FSEL R6, R6, -INF , !P0 ;  /* 0xff80000006067808 */ /* 0x000fe20004000000 */
[----:B------:R-:W1:Y:S01]  /*3320*/  MUFU.TANH R152, R21 ;  /* 0x0000001500987308 */ /* 0x000e620000002400 */
[----:B------:R-:W-:Y:S01]  /*3330*/  ISETP.NE.AND P0, PT, R53, RZ, PT ;  /* 0x000000ff3500720c */ /* 0x000fe20003f05270 */
[----:B--2---:R-:W-:-:S03]  /*3340*/  IMAD.IADD R8, R69, 0x1, R12 ;  /* 0x0000000145087824 */ /* 0x004fc600078e020c */
[----:B------:R-:W-:-:S03]  /*3350*/  ISETP.GT.AND P0, PT, R46, 0x10, !P0 ;  /* 0x000000102e00780c */ /* 0x000fc60004704270 */
[----:B------:R-:W2:Y:S01]  /*3360*/  MUFU.TANH R126, R17 ;  /* 0x00000011007e7308 */ /* 0x000ea20000002400 */
[----:B------:R-:W-:-:S04]  /*3370*/  ISETP.LT.OR P0, PT, R47, 0x11, P0 ;  /* 0x000000112f00780c */ /* 0x000fc80000701670 */
[----:B------:R-:W-:Y:S02]  /*3380*/  FSEL R36, R36, -INF , !P0 ;  /* 0xff80000024247808 */ /* 0x000fe40004000000 */
[----:B------:R-:W-:Y:S01]  /*3390*/  ISETP.NE.AND P0, PT, R52, RZ, PT ;  /* 0x000000ff3400720c */ /* 0x000fe20003f05270 */
[----:B------:R-:W1:Y:S03]  /*33a0*/  MUFU.TANH R89, R20 ;  /* 0x0000001400597308 */ /* 0x000e660000002400 */
[----:B------:R-:W-:-:S04]  /*33b0*/  ISETP.GT.AND P0, PT, R46, 0x11, !P0 ;  /* 0x000000112e00780c */ /* 0x000fc80004704270 */
[----:B------:R-:W-:Y:S01]  /*33c0*/  ISETP.LT.OR P0, PT, R47, 0x12, P0 ;  /* 0x000000122f00780c */ /* 0x000fe20000701670 */
[----:B------:R-:W1:Y:S03]  /*33d0*/  MUFU.TANH R178, R48 ;  /* 0x0000003000b27308 */ /* 0x000e660000002400 */
[----:B------:R-:W-:Y:S02]  /*33e0*/  FSEL R34, R34, -INF , !P0 ;  /* 0xff80000022227808 */ /* 0x000fe40004000000 */
[----:B------:R-:W-:-:S03]  /*33f0*/  ISETP.NE.AND P0, PT, R45, RZ, PT ;  /* 0x000000ff2d00720c */ /* 0x000fc60003f05270 */
[----:B------:R-:W1:Y:S01]  /*3400*/  MUFU.TANH R177, R49 ;  /* 0x0000003100b17308 */ /* 0x000e620000002400 */
[----:B------:R-:W-:-:S04]  /*3410*/  ISETP.GT.AND P0, PT, R46, 0x18, !P0 ;  /* 0x000000182e00780c */ /* 0x000fc80004704270 */
[----:B------:R-:W-:-:S03]  /*3420*/  ISETP.LT.OR P0, PT, R47, 0x19, P0 ;  /* 0x000000192f00780c */ /* 0x000fc60000701670 */
[----:B------:R-:W1:Y:S01]  /*3430*/  MUFU.TANH R90, R90 ;  /* 0x0000005a005a7308 */ /* 0x000e620000002400 */
[----:B------:R-:W-:Y:S02]  /*3440*/  FSEL R32, R32, -INF , !P0 ;  /* 0xff80000020207808 */ /* 0x000fe40004000000 */
[----:B------:R-:W-:-:S04]  /*3450*/  ISETP.NE.AND P0, PT, R43, RZ, PT ;  /* 0x000000ff2b00720c */ /* 0x000fc80003f05270 */
[----:B------:R-:W-:Y:S01]  /*3460*/  ISETP.GT.AND P0, PT, R46, 0x19, !P0 ;  /* 0x000000192e00780c */ /* 0x000fe20004704270 */
[----:B------:R-:W1:Y:S03]  /*3470*/  MUFU.TANH R142, R16 ;  /* 0x00000010008e7308 */ /* 0x000e660000002400 */
[----:B------:R-:W-:-:S04]  /*3480*/  ISETP.LT.OR P0, PT, R47, 0x1a, P0 ;  /* 0x0000001a2f00780c */ /* 0x000fc80000701670 */
[----:B------:R-:W-:Y:S01]  /*3490*/  FSEL R30, R30, -INF , !P0 ;  /* 0xff8000001e1e7808 */ /* 0x000fe20004000000 */
[----:B------:R5:W1:Y:S01]  /*34a0*/  MUFU.TANH R88, R9 ;  /* 0x0000000900587308 */ /* 0x000a620000002400 */
[----:B------:R-:W-:-:S04]  /*34b0*/  ISETP.NE.AND P0, PT, R3, RZ, PT ;  /* 0x000000ff0300720c */ /* 0x000fc80003f05270 */
[----:B------:R-:W-:-:S04]  /*34c0*/  ISETP.GT.AND P0, PT, R46, 0x20, !P0 ;  /* 0x000000202e00780c */ /* 0x000fc80004704270 */
[----:B------:R-:W-:-:S04]  /*34d0*/  ISETP.LT.OR P0, PT, R47, 0x21, P0 ;  /* 0x000000212f00780c */ /* 0x000fc80000701670 */
[----:B------:R-:W-:Y:S02]  /*34e0*/  FSEL R28, R28, -INF , !P0 ;  /* 0xff8000001c1c7808 */ /* 0x000fe40004000000 */
[----:B------:R-:W-:Y:S01]  /*34f0*/  ISETP.NE.AND P0, PT, R42, RZ, PT ;  /* 0x000000ff2a00720c */ /* 0x000fe20003f05270 */
[----:B-----5:R-:W-:-:S03]  /*3500*/  IMAD.IADD R9, R77, 0x1, R12 ;  /* 0x000000014d097824 */ /* 0x020fc600078e020c */
[----:B------:R-:W-:Y:S02]  /*3510*/  ISETP.GT.AND P0, PT, R46, 0x21, !P0 ;  /* 0x000000212e00780c */ /* 0x000fe40004704270 */
[----:B------:R-:W-:Y:S02]  /*3520*/  IMNMX R9, R9, R76, PT ;  /* 0x0000004c09097217 */ /* 0x000fe40003800200 */
[----:B------:R-:W-:-:S04]  /*3530*/  ISETP.LT.OR P0, PT, R47, 0x22, P0 ;  /* 0x000000222f00780c */ /* 0x000fc80000701670 */
[----:B------:R-:W-:Y:S02]  /*3540*/  FSEL R24, R24, -INF , !P0 ;  /* 0xff80000018187808 */ /* 0x000fe40004000000 */
[----:B------:R-:W-:-:S04]  /*3550*/  ISETP.GT.AND P0, PT, R46, 0x28, !P2 ;  /* 0x000000282e00780c */ /* 0x000fc80005704270 */
[----:B------:R-:W-:-:S04]  /*3560*/  ISETP.LT.OR P0, PT, R47, 0x29, P0 ;  /* 0x000000292f00780c */ /* 0x000fc80000701670 */
[----:B------:R-:W-:Y:S02]  /*3570*/  FSEL R57, R57, -INF , !P0 ;  /* 0xff80000039397808 */ /* 0x000fe40004000000 */
[----:B------:R-:W-:-:S04]  /*3580*/  ISETP.NE.AND P0, PT, R2, RZ, PT ;  /* 0x000000ff0200720c */ /* 0x000fc80003f05270 */
[----:B------:R-:W-:-:S04]  /*3590*/  ISETP.GT.AND P0, PT, R46, RZ, !P0 ;  /* 0x000000ff2e00720c */ /* 0x000fc80004704270 */
[----:B------:R-:W-:-:S04]  /*35a0*/  ISETP.LT.OR P0, PT, R47, 0x1, P0 ;  /* 0x000000012f00780c */ /* 0x000fc80000701670 */
[----:B------:R-:W-:Y:S02]  /*35b0*/  FSEL R44, R44, -INF , !P0 ;  /* 0xff8000002c2c7808 */ /* 0x000fe40004000000 */
[----:B------:R-:W-:-:S04]  /*35c0*/  ISETP.GT.AND P0, PT, R46, 0x29, !P1 ;  /* 0x000000292e00780c */ /* 0x000fc80004f04270 */
[----:B------:R-:W-:-:S04]  /*35d0*/  ISETP.LT.OR P0, PT, R47, 0x2a, P0 ;  /* 0x0000002a2f00780c */ /* 0x000fc80000701670 */
[----:B------:R-:W-:Y:S02]  /*35e0*/  FSEL R56, R56, -INF , !P0 ;  /* 0xff80000038387808 */ /* 0x000fe40004000000 */
[----:B------:R-:W-:-:S13]  /*35f0*/  PLOP3.LUT P0, PT, PT, PT, UP1, 0x40, 0x0 ;  /* 0x000000000000781c */ /* 0x000fda0003f0e818 */
[----:B------:R-:W-:Y:S05]  /*3600*/  @P0 BRA `(.L_x_168) ;  /* 0x0000015000000947 */ /* 0x000fea0003800000 */
[----:B-1234-:R-:W-:Y:S01]  /*3610*/  IADD3 R12, R12, c[0x0][0x1d0], RZ ;  /* 0x000074000c0c7a10 */ /* 0x01efe20007ffe0ff */
        /* <DEDUP_REMOVED lines=11> */
.L_x_170:
[----:B------:R-:W-:-:S04]  /*36d0*/  MOV R12, c[0x0][0x32c] ;  /* 0x0000cb00000c7a02 */ /* 0x000fc80000000f00 */
[----:B------:R-:W-:-:S13]  /*36e0*/  ISETP.NE.AND P0, PT, R12, 0x1, PT ;  /* 0x000000010c00780c */ /* 0x000fda0003f05270 */
[----:B------:R-:W-:-:S05]  /*36f0*/  @P0 IMAD.HI.U32 R12, R16, c[0x0][0x330], RZ ;  /* 0x0000cc00100c0a27 */ /* 0x000fca00078e00ff */
[----:B------:R-:W-:Y:S02]  /*3700*/  @P0 SHF.R.U32.HI R16, RZ, c[0x0][0x334], R12 ;  /* 0x0000cd00ff100a19 */ /* 0x000fe4000001160c */
.L_x_171:
[----:B------:R-:W-:Y:S05]  /*3710*/  BSYNC B0 ;  /* 0x0000000000007941 */ /* 0x000fea0003800000 */
.L_x_169:
[----:B------:R-:W-:-:S05]  /*3720*/  IMAD R13, R16, c[0x0][0x32c], R65 ;  /* 0x0000cb00100d7a24 */ /* 0x000fca00078e0241 */
[----:B------:R-:W-:Y:S02]  /*3730*/  IADD3 R12, R13, c[0x0][0x32c], RZ ;  /* 0x0000cb000d0c7a10 */ /* 0x000fe40007ffe0ff */
[----:B------:R-:W-:Y:S02]  /*3740*/  IMNMX R8, R8, R13, !PT ;  /* 0x0000000d08087217 */ /* 0x000fe40007800200 */
[----:B------:R-:W-:Y:S02]  /*3750*/  IMNMX R9, R9, R12, PT ;  /* 0x0000000c09097217 */ /* 0x000fe40003800200 */
.L_x_168:
[----:B-1234-:R-:W-:Y:S01]  /*3760*/  ISETP.NE.AND P0, PT, R68, RZ, PT ;  /* 0x000000ff4400720c */ /* 0x01efe20003f05270 */
[----:B------:R-:W-:Y:S02]  /*3770*/  FMUL.FTZ R74, R74, c[0x0][0x320] ;  /* 0x0000c8004a4a7a20 */ /* 0x000fe40000410000 */
[----:B------:R-:W-:Y:S01]  /*3780*/  FMUL.FTZ R190, R75, c[0x0][0x320] ;  /* 0x0000c8004bbe7a20 */ /* 0x000fe20000410000 */
[----:B------:R-:W-:Y:S01]  /*3790*/  ISETP.GT.AND P0, PT, R8, 0x1, !P0 ;  /* 0x000000010800780c */ /* 0x000fe20004704270 */
[----:B------:R1:W2:Y:S01]  /*37a0*/  MUFU.TANH R180, R74 ;  /* 0x0000004a00b47308 */ /* 0x0002a20000002400 */
        /* <DEDUP_REMOVED lines=8> */
[----:B------:R3:W4:Y:S01]  /*3830*/  MUFU.TANH R124, R18 ;  /* 0x00000012007c7308 */ /* 0x0007220000002400 */
[----:B------:R-:W-:Y:S01]  /*3840*/  FMUL.FTZ R23, R23, c[0x0][0x320] ;  /* 0x0000c80017177a20 */ /* 0x000fe20000410000 */
[----:B------:R-:W-:Y:S01]  /*3850*/  ISETP.GT.AND P0, PT, R8, 0x8, !P0 ;  /* 0x000000080800780c */ /* 0x000fe20004704270 */
[----:B------:R-:W-:-:S02]  /*3860*/  FMUL.FTZ R19, R19, c[0x0][0x320] ;  /* 0x0000c80013137a20 */ /* 0x000fc40000410000 */
[----:B-1----:R-:W-:Y:S01]  /*3870*/  FMUL.FTZ R74, R15, c[0x0][0x320] ;  /* 0x0000c8000f4a7a20 */ /* 0x002fe20000410000 */
[----:B------:R-:W-:Y:S01]  /*3880*/  ISETP.LT.OR P0, PT, R9, 0x9, P0 ;  /* 0x000000090900780c */ /* 0x000fe20000701670 */
[----:B------:R-:W-:Y:S01]  /*3890*/  FMUL.FTZ R50, R50, c[0x0][0x320] ;  /* 0x0000c80032327a20 */ /* 0x000fe20000410000 */
[----:B------:R-:W1:Y:S01]  /*38a0*/  MUFU.TANH R190, R190 ;  /* 0x000000be00be7308 */ /* 0x000e620000002400 */
[----:B------:R-:W-:Y:S01]  /*38b0*/  FMUL.FTZ R51, R51, c[0x0][0x320] ;  /* 0x0000c80033337a20 */ /* 0x000fe20000410000 */
[----:B------:R-:W-:Y:S02]  /*38c0*/  FSEL R142, R142, -INF , !P0 ;  /* 0xff8000008e8e7808 */ /* 0x000fe40004000000 */
[----:B------:R-:W-:-:S04]  /*38d0*/  ISETP.NE.AND P0, PT, R60, RZ, PT ;  /* 0x000000ff3c00720c */ /* 0x000fc80003f05270 */
[----:B------:R-:W-:Y:S01]  /*38e0*/  ISETP.GT.AND P0, PT, R8, 0x9, !P0 ;  /* 0x000000090800780c */ /* 0x000fe20004704270 */
[----:B------:R3:W1:Y:S03]  /*38f0*/  MUFU.TANH R73, R10 ;  /* 0x0000000a00497308 */ /* 0x0006660000002400 */
[----:B------:R-:W-:-:S04]  /*3900*/  ISETP.LT.OR P0, PT, R9, 0xa, P0 ;  /* 0x0000000a0900780c */ /* 0x000fc80000701670 */
[----:B------:R-:W-:Y:S01]  /*3910*/  FSEL R126, R126, -INF , !P0 ;  /* 0xff8000007e7e7808 */ /* 0x000fe20004000000 */
[----:B------:R3:W1:Y:S01]  /*3920*/  MUFU.TANH R72, R11 ;  /* 0x0000000b00487308 */ /* 0x0006620000002400 */
[----:B------:R-:W-:-:S04]  /*3930*/  ISETP.NE.AND P0, PT, R53, RZ, PT ;  /* 0x000000ff3500720c */ /* 0x000fc80003f05270 */
[----:B------:R-:W-:-:S03]  /*3940*/  ISETP.GT.AND P0, PT, R8, 0x10, !P0 ;  /* 0x000000100800780c */ /* 0x000fc60004704270 */
[----:B------:R3:W1:Y:S01]  /*3950*/  MUFU.TANH R75, R22 ;  /* 0x00000016004b7308 */ /* 0x0006620000002400 */
[----:B------:R-:W-:-:S04]  /*3960*/  ISETP.LT.OR P0, PT, R9, 0x11, P0 ;  /* 0x000000110900780c */ /* 0x000fc80000701670 */
[----:B------:R-:W-:Y:S02]  /*3970*/  FSEL R94, R94, -INF , !P0 ;  /* 0xff8000005e5e7808 */ /* 0x000fe40004000000 */
[----:B------:R-:W-:Y:S01]  /*3980*/  ISETP.NE.AND P0, PT, R52, RZ, PT ;  /* 0x000000ff3400720c */ /* 0x000fe20003f05270 */
[----:B------:R3:W1:Y:S03]  /*3990*/  MUFU.TANH R140, R23 ;  /* 0x00000017008c7308 */ /* 0x0006660000002400 */
[----:B------:R-:W-:-:S04]  /*39a0*/  ISETP.GT.AND P0, PT, R8, 0x11, !P0 ;  /* 0x000000110800780c */ /* 0x000fc80004704270 */
[----:B------:R-:W-:Y:S01]  /*39b0*/  ISETP.LT.OR P0, PT, R9, 0x12, P0 ;  /* 0x000000120900780c */ /* 0x000fe20000701670 */
[----:B------:R3:W1:Y:S03]  /*39c0*/  MUFU.TANH R110, R19 ;  /* 0x00000013006e7308 */ /* 0x0006660000002400 */
[----:B------:R-:W-:Y:S02]  /*39d0*/  FSEL R92, R92, -INF , !P0 ;  /* 0xff8000005c5c7808 */ /* 0x000fe40004000000 */
[----:B------:R-:W-:-:S03]  /*39e0*/  ISETP.NE.AND P0, PT, R45, RZ, PT ;  /* 0x000000ff2d00720c */ /* 0x000fc60003f05270 */
[----:B------:R3:W1:Y:S01]  /*39f0*/  MUFU.TANH R189, R50 ;  /* 0x0000003200bd7308 */ /* 0x0006620000002400 */
[----:B------:R-:W-:-:S04]  /*3a00*/  ISETP.GT.AND P0, PT, R8, 0x18, !P0 ;  /* 0x000000180800780c */ /* 0x000fc80004704270 */
[----:B------:R-:W-:-:S03]  /*3a10*/  ISETP.LT.OR P0, PT, R9, 0x19, P0 ;  /* 0x000000190900780c */ /* 0x000fc60000701670 */
[----:B------:R3:W1:Y:S01]  /*3a20*/  MUFU.TANH R187, R51 ;  /* 0x0000003300bb7308 */ /* 0x0006620000002400 */
[----:B------:R-:W-:Y:S02]  /*3a30*/  FSEL R90, R90, -INF , !P0 ;  /* 0xff8000005a5a7808 */ /* 0x000fe40004000000 */
[----:B------:R-:W-:-:S04]  /*3a40*/  ISETP.NE.AND P0, PT, R43, RZ, PT ;  /* 0x000000ff2b00720c */ /* 0x000fc80003f05270 */
[----:B------:R-:W-:Y:S01]  /*3a50*/  ISETP.GT.AND P0, PT, R8, 0x19, !P0 ;  /* 0x000000190800780c */ /* 0x000fe20004704270 */
[----:B------:R-:W1:Y:S03]  /*3a60*/  MUFU.TANH R108, R108 ;  /* 0x0000006c006c7308 */ /* 0x000e660000002400 */
[----:B------:R-:W-:-:S04]  /*3a70*/  ISETP.LT.OR P0, PT, R9, 0x1a, P0 ;  /* 0x0000001a0900780c */ /* 0x000fc80000701670 */
[----:B------:R-:W-:Y:S01]  /*3a80*/  FSEL R88, R88, -INF , !P0 ;  /* 0xff80000058587808 */ /* 0x000fe20004000000 */
[----:B------:R-:W1:Y:S01]  /*3a90*/  MUFU.TANH R74, R74 ;  /* 0x0000004a004a7308 */ /* 0x000e620000002400 */
[----:B------:R-:W-:-:S04]  /*3aa0*/  ISETP.NE.AND P0, PT, R3, RZ, PT ;  /* 0x000000ff0300720c */ /* 0x000fc80003f05270 */
[----:B------:R-:W-:-:S04]  /*3ab0*/  ISETP.GT.AND P0, PT, R8, 0x20, !P0 ;  /* 0x000000200800780c */ /* 0x000fc80004704270 */
[----:B------:R-:W-:-:S04]  /*3ac0*/  ISETP.LT.OR P0, PT, R9, 0x21, P0 ;  /* 0x000000210900780c */ /* 0x000fc80000701670 */
[----:B------:R-:W-:Y:S02]  /*3ad0*/  FSEL R182, R182, -INF , !P0 ;  /* 0xff800000b6b67808 */ /* 0x000fe40004000000 */
[----:B------:R-:W-:-:S04]  /*3ae0*/  ISETP.NE.AND P0, PT, R42, RZ, PT ;  /* 0x000000ff2a00720c */ /* 0x000fc80003f05270 */
[----:B------:R-:W-:-:S04]  /*3af0*/  ISETP.GT.AND P0, PT, R8, 0x21, !P0 ;  /* 0x000000210800780c */ /* 0x000fc80004704270 */
        /* <DEDUP_REMOVED lines=9> */
[----:B------:R-:W-:Y:S02]  /*3b90*/  ISETP.GT.AND P0, PT, R8, 0x29, !P1 ;  /* 0x000000290800780c */ /* 0x000fe40004f04270 */
[----:B------:R-:W5:Y:S02]  /*3ba0*/  SHFL.IDX PT, R8, R61, 0x3, 0x1c1f ;  /* 0x007c1f003d087f89 */ /* 0x000f6400000e0000 */
[----:B------:R-:W-:-:S04]  /*3bb0*/  ISETP.LT.OR P0, PT, R9, 0x2a, P0 ;  /* 0x0000002a0900780c */ /* 0x000fc80000701670 */
[----:B------:R-:W-:Y:S02]  /*3bc0*/  FSEL R177, R177, -INF , !P0 ;  /* 0xff800000b1b17808 */ /* 0x000fe40004000000 */
[----:B------:R-:W-:Y:S01]  /*3bd0*/  PLOP3.LUT P0, PT, PT, PT, UP1, 0x40, 0x0 ;  /* 0x000000000000781c */ /* 0x000fe20003f0e818 */
[--C-:B-----5:R-:W-:Y:S02]  /*3be0*/  IMAD.IADD R77, R77, 0x1, R8.reuse ;  /* 0x000000014d4d7824 */ /* 0x120fe400078e0208 */
[----:B------:R-:W-:-:S03]  /*3bf0*/  IMAD.IADD R15, R69, 0x1, R8 ;  /* 0x00000001450f7824 */ /* 0x000fc600078e0208 */
[----:B------:R-:W-:-:S07]  /*3c00*/  IMNMX R14, R77, R76, PT ;  /* 0x0000004c4d0e7217 */ /* 0x000fce0003800200 */
        /* <DEDUP_REMOVED lines=13> */
.L_x_174:
[----:B------:R-:W-:-:S04]  /*3ce0*/  MOV R8, c[0x0][0x32c] ;  /* 0x0000cb0000087a02 */ /* 0x000fc80000000f00 */
[----:B------:R-:W-:-:S13]  /*3cf0*/  ISETP.NE.AND P0, PT, R8, 0x1, PT ;  /* 0x000000010800780c */ /* 0x000fda0003f05270 */
[----:B------:R-:W-:-:S05]  /*3d00*/  @P0 IMAD.HI.U32 R8, R10, c[0x0][0x330], RZ ;  /* 0x0000cc000a080a27 */ /* 0x000fca00078e00ff */
[----:B------:R-:W-:Y:S02]  /*3d10*/  @P0 SHF.R.U32.HI R10, RZ, c[0x0][0x334], R8 ;  /* 0x0000cd00ff0a0a19 */ /* 0x000fe40000011608 */
.L_x_175:
[----:B------:R-:W-:Y:S05]  /*3d20*/  BSYNC B0 ;  /* 0x0000000000007941 */ /* 0x000fea0003800000 */
.L_x_173:
[----:B------:R-:W-:-:S05]  /*3d30*/  IMAD R10, R10, c[0x0][0x32c], R65 ;  /* 0x0000cb000a0a7a24 */ /* 0x000fca00078e0241 */
[----:B------:R-:W-:Y:S02]  /*3d40*/  IADD3 R9, R10, c[0x0][0x32c], RZ ;  /* 0x0000cb000a097a10 */ /* 0x000fe40007ffe0ff */
[----:B------:R-:W-:Y:S02]  /*3d50*/  IMNMX R15, R15, R10, !PT ;  /* 0x0000000a0f0f7217 */ /* 0x000fe40007800200 */
[----:B------:R-:W-:Y:S02]  /*3d60*/  IMNMX R14, R14, R9, PT ;  /* 0x000000090e0e7217 */ /* 0x000fe40003800200 */
.L_x_172:
[----:B-1234-:R-:W-:Y:S01]  /*3d70*/  ISETP.NE.AND P0, PT, R68, RZ, PT ;  /* 0x000000ff4400720c */ /* 0x01efe20003f05270 */
[----:B------:R-:W-:Y:S01]  /*3d80*/  IMAD.SHL.U32 R214, R4, 0x2, RZ ;  /* 0x0000000204d67824 */ /* 0x000fe200078e00ff */
[----:B------:R-:W-:Y:S01]  /*3d90*/  FMNMX.FTZ R9, R44, R40, !PT ;  /* 0x000000282c097209 */ /* 0x000fe20007810000 */
[----:B------:R-:W-:Y:S01]  /*3da0*/  ULDC.64 UR4, c[0x0][0x2c8] ;  /* 0x0000b20000047ab9 */ /* 0x000fe20000000a00 */
[C---:B------:R-:W-:Y:S01]  /*3db0*/  ISETP.GT.AND P0, PT, R15.reuse, 0x1, !P0 ;  /* 0x000000010f00780c */ /* 0x040fe20004704270 */
[----:B------:R-:W-:Y:S01]  /*3dc0*/  IMAD R212, R0, 0x2, R214 ;  /* 0x0000000200d47824 */ /* 0x000fe200078e02d6 */
[----:B------:R-:W-:Y:S01]  /*3dd0*/  FMNMX.FTZ R9, R38, R9, !PT ;  /* 0x0000000926097209 */ /* 0x000fe20007810000 */
[----:B------:R-:W-:Y:S01]  /*3de0*/  LDSM.16.MT88.4 R136, [R214+0x1880] ;  /* 0x00188000d688783b */ /* 0x000fe20000004200 */
[----:B------:R-:W-:Y:S01]  /*3df0*/  ISETP.LT.OR P0, PT, R14, 0x2, P0 ;  /* 0x000000020e00780c */ /* 0x000fe20000701670 */
[----:B------:R-:W-:Y:S01]  /*3e00*/  UIMAD.WIDE.U32 UR12, UR11, UR4, URZ ;  /* 0x000000040b0c72a5 */ /* 0x000fe2000f8e003f */
[----:B------:R-:W-:Y:S01]  /*3e10*/  FMNMX.FTZ R9, R6, R9, !PT ;  /* 0x0000000906097209 */ /* 0x000fe20007810000 */
[----:B------:R-:W-:Y:S01]  /*3e20*/  LDSM.16.MT88.4 R120, [R212+0x1880] ;  /* 0x00188000d478783b */ /* 0x000fe20000004200 */
[----:B------:R-:W-:Y:S01]  /*3e30*/  FSEL R140, R140, -INF , !P0 ;  /* 0xff8000008c8c7808 */ /* 0x000fe20004000000 */
[----:B------:R-:W-:Y:S01]  /*3e40*/  @UP2 USHF.R.U32.HI UR11, URZ, UR5, UR13 ;  /* 0x000000053f0b2299 */ /* 0x000fe2000801160d */
[----:B------:R-:W-:Y:S01]  /*3e50*/  ISETP.NE.AND P0, PT, R64, RZ, PT ;  /* 0x000000ff4000720c */ /* 0x000fe20003f05270 */
[----:B------:R-:W-:Y:S01]  /*3e60*/  LDSM.16.MT88.4 R104, [R214+0x2480] ;  /* 0x00248000d668783b */ /* 0x000fe20000004200 */
[----:B------:R-:W-:Y:S01]  /*3e70*/  FMNMX.FTZ R9, R36, R9, !PT ;  /* 0x0000000924097209 */ /* 0x000fe20007810000 */
[----:B------:R-:W-:Y:S01]  /*3e80*/  UIADD3 UR4, UR10, UR11, URZ ;  /* 0x0000000b0a047290 */ /* 0x000fe2000fffe03f */
[----:B------:R-:W-:Y:S01]  /*3e90*/  ISETP.GT.AND P0, PT, R15, 0x8, !P0 ;  /* 0x000000080f00780c */ /* 0x000fe20004704270 */
[----:B------:R-:W-:Y:S01]  /*3ea0*/  LDSM.16.MT88.4 R76, [R214+0x3080] ;  /* 0x00308000d64c783b */ /* 0x000fe20000004200 */
[----:B------:R-:W-:Y:S01]  /*3eb0*/  FMNMX.FTZ R9, R34, R9, !PT ;  /* 0x0000000922097209 */ /* 0x000fe20007810000 */
[----:B------:R-:W-:Y:S01]  /*3ec0*/  ULDC UR11, c[0x0][0x328] ;  /* 0x0000ca00000b7ab9 */ /* 0x000fe20000000800 */
[----:B------:R-:W-:Y:S01]  /*3ed0*/  ISETP.LT.OR P0, PT, R14, 0x9, P0 ;  /* 0x000000090e00780c */ /* 0x000fe20000701670 */
[----:B------:R-:W-:Y:S01]  /*3ee0*/  LDSM.16.MT88.4 R148, [R214+0x1c80] ;  /* 0x001c8000d694783b */ /* 0x000fe20000004200 */
[----:B------:R-:W-:Y:S01]  /*3ef0*/  FMNMX.FTZ R9, R32, R9, !PT ;  /* 0x0000000920097209 */ /* 0x000fe20007810000 */
[----:B------:R-:W-:Y:S01]  /*3f00*/  UIADD3 UR11, UR4, UR11, URZ ;  /* 0x0000000b040b7290 */ /* 0x000fe2000fffe03f */
[----:B------:R-:W-:Y:S01]  /*3f10*/  FSEL R124, R124, -INF , !P0 ;  /* 0xff8000007c7c7808 */ /* 0x000fe20004000000 */
[----:B------:R-:W-:Y:S01]  /*3f20*/  LDSM.16.MT88.4 R48, [R212+0x1c80] ;  /* 0x001c8000d430783b */ /* 0x000fe20000004200 */
[----:B------:R-:W-:-:S02]  /*3f30*/  ISETP.NE.AND P0, PT, R60, RZ, PT ;  /* 0x000000ff3c00720c */ /* 0x000fc40003f05270 */
[----:B------:R-:W-:Y:S01]  /*3f40*/  FMNMX.FTZ R9, R30, R9, !PT ;  /* 0x000000091e097209 */ /* 0x000fe20007810000 */
[----:B------:R-:W-:Y:S01]  /*3f50*/  LDSM.16.MT88.4 R60, [R212+0x2480] ;  /* 0x00248000d43c783b */ /* 0x000fe20000004200 */
[----:B------:R-:W-:Y:S02]  /*3f60*/  ISETP.GT.AND P0, PT, R15, 0x9, !P0 ;  /* 0x000000090f00780c */ /* 0x000fe40004704270 */
[----:B------:R-:W-:Y:S01]  /*3f70*/  FMNMX.FTZ R9, R28, R9, !PT ;  /* 0x000000091c097209 */ /* 0x000fe20007810000 */
[----:B------:R-:W-:Y:S01]  /*3f80*/  LDSM.16.MT88.4 R20, [R214+0x2c80] ;  /* 0x002c8000d614783b */ /* 0x000fe20000004200 */
[----:B------:R-:W-:Y:S02]  /*3f90*/  ISETP.LT.OR P0, PT, R14, 0xa, P0 ;  /* 0x0000000a0e00780c */ /* 0x000fe40000701670 */
[----:B------:R-:W-:Y:S02]  /*3fa0*/  FMNMX.FTZ R17, R89, R152, !PT ;  /* 0x0000009859117209 */ /* 0x000fe40007810000 */
[----:B------:R-:W-:-:S02]  /*3fb0*/  FSEL R110, R110, -INF , !P0 ;  /* 0xff8000006e6e7808 */ /* 0x000fc40004000000 */
[----:B------:R-:W-:Y:S02]  /*3fc0*/  ISETP.NE.AND P0, PT, R53, RZ, PT ;  /* 0x000000ff3500720c */ /* 0x000fe40003f05270 */
[----:B------:R-:W-:Y:S02]  /*3fd0*/  FMNMX.FTZ R17, R142, R17, !PT ;  /* 0x000000118e117209 */ /* 0x000fe40007810000 */
[----:B------:R-:W-:Y:S02]  /*3fe0*/  ISETP.GT.AND P0, PT, R15, 0x10, !P0 ;  /* 0x000000100f00780c */ /* 0x000fe40004704270 */
[----:B------:R-:W-:Y:S02]  /*3ff0*/  FMNMX.FTZ R17, R126, R17, !PT ;  /* 0x000000117e117209 */ /* 0x000fe40007810000 */
[----:B------:R-:W-:Y:S02]  /*4000*/  ISETP.LT.OR P0, PT, R14, 0x11, P0 ;  /* 0x000000110e00780c */ /* 0x000fe40000701670 */
[----:B------:R-:W-:-:S02]  /*4010*/  FMNMX.FTZ R17, R94, R17, !PT ;  /* 0x000000115e117209 */ /* 0x000fc40007810000 */
[----:B------:R-:W-:Y:S02]  /*4020*/  FSEL R108, R108, -INF , !P0 ;  /* 0xff8000006c6c7808 */ /* 0x000fe40004000000 */
[----:B------:R-:W-:Y:S02]  /*4030*/  ISETP.NE.AND P0, PT, R52, RZ, PT ;  /* 0x000000ff3400720c */ /* 0x000fe40003f05270 */
[----:B------:R-:W-:Y:S02]  /*4040*/  FMNMX.FTZ R17, R92, R17, !PT ;  /* 0x000000115c117209 */ /* 0x000fe40007810000 */
[----:B------:R-:W-:Y:S02]  /*4050*/  ISETP.GT.AND P0, PT, R15, 0x11, !P0 ;  /* 0x000000110f00780c */ /* 0x000fe40004704270 */
[----:B------:R-:W-:Y:S02]  /*4060*/  FMNMX.FTZ R17, R90, R17, !PT ;  /* 0x000000115a117209 */ /* 0x000fe40007810000 */
[----:B------:R-:W-:-:S02]  /*4070*/  ISETP.LT.OR P0, PT, R14, 0x12, P0 ;  /* 0x000000120e00780c */ /* 0x000fc40000701670 */
[----:B------:R-:W-:Y:S02]  /*4080*/  FMNMX.FTZ R17, R88, R17, !PT ;  /* 0x0000001158117209 */ /* 0x000fe40007810000 */
[----:B------:R-:W-:Y:S02]  /*4090*/  FSEL R74, R74, -INF , !P0 ;  /* 0xff8000004a4a7808 */ /* 0x000fe40004000000 */
[----:B------:R-:W-:Y:S02]  /*40a0*/  ISETP.NE.AND P0, PT, R45, RZ, PT ;  /* 0x000000ff2d00720c */ /* 0x000fe40003f05270 */
[----:B------:R-:W-:Y:S02]  /*40b0*/  FMNMX.FTZ R0, R182, R17, !PT ;  /* 0x00000011b6007209 */ /* 0x000fe40007810000 */
[----:B------:R-:W-:Y:S02]  /*40c0*/  ISETP.GT.AND P0, PT, R15, 0x18, !P0 ;  /* 0x000000180f00780c */ /* 0x000fe40004704270 */
[----:B------:R-:W-:-:S02]  /*40d0*/  FMNMX.FTZ R19, R179, R0, !PT ;  /* 0x00000000b3137209 */ /* 0x000fc40007810000 */
[----:B------:R-:W-:Y:S02]  /*40e0*/  ISETP.LT.OR P0, PT, R14, 0x19, P0 ;  /* 0x000000190e00780c */ /* 0x000fe40000701670 */
[----:B------:R-:W-:Y:S02]  /*40f0*/  FMNMX.FTZ R0, R178, R19, !PT ;  /* 0x00000013b2007209 */ /* 0x000fe40007810000 */
[----:B------:R-:W-:Y:S02]  /*4100*/  FSEL R73, R73, -INF , !P0 ;  /* 0xff80000049497808 */ /* 0x000fe40004000000 */
[----:B------:R-:W-:Y:S02]  /*4110*/  ISETP.NE.AND P0, PT, R43, RZ, PT ;  /* 0x000000ff2b00720c */ /* 0x000fe40003f05270 */
[C---:B------:R-:W-:Y:S02]  /*4120*/  ISETP.GT.AND P2, PT, R15.reuse, 0x28, !P2 ;  /* 0x000000280f00780c */ /* 0x040fe40005744270 */
[----:B------:R-:W-:-:S02]  /*4130*/  ISETP.GT.AND P0, PT, R15, 0x19, !P0 ;  /* 0x000000190f00780c */ /* 0x000fc40004704270 */
[----:B------:R-:W-:Y:S02]  /*4140*/  ISETP.GT.AND P1, PT, R15, 0x29, !P1 ;  /* 0x000000290f00780c */ /* 0x000fe40004f24270 */
[----:B------:R-:W-:Y:S02]  /*4150*/  ISETP.LT.OR P0, PT, R14, 0x1a, P0 ;  /* 0x0000001a0e00780c */ /* 0x000fe40000701670 */
[----:B------:R-:W-:Y:S02]  /*4160*/  FMNMX.FTZ R0, R177, R0, !PT ;  /* 0x00000000b1007209 */ /* 0x000fe40007810000 */
[----:B------:R-:W-:Y:S02]  /*4170*/  FSEL R72, R72, -INF , !P0 ;  /* 0xff80000048487808 */ /* 0x000fe40004000000 */
[----:B------:R-:W-:Y:S02]  /*4180*/  ISETP.NE.AND P0, PT, R3, RZ, PT ;  /* 0x000000ff0300720c */ /* 0x000fe40003f05270 */
[----:B------:R-:W-:-:S02]  /*4190*/  ISETP.LT.OR P2, PT, R14, 0x29, P2 ;  /* 0x000000290e00780c */ /* 0x000fc40001741670 */
[----:B------:R-:W-:Y:S02]  /*41a0*/  ISETP.GT.AND P0, PT, R15, 0x20, !P0 ;  /* 0x000000200f00780c */ /* 0x000fe40004704270 */
[C---:B------:R-:W-:Y:S02]  /*41b0*/  ISETP.LT.OR P1, PT, R14.reuse, 0x2a, P1 ;  /* 0x0000002a0e00780c */ /* 0x040fe40000f21670 */
[----:B------:R-:W-:Y:S02]  /*41c0*/  ISETP.LT.OR P0, PT, R14, 0x21, P0 ;  /* 0x000000210e00780c */ /* 0x000fe40000701670 */
[----:B------:R-:W-:Y:S02]  /*41d0*/  FSEL R189, R189, -INF , !P2 ;  /* 0xff800000bdbd7808 */ /* 0x000fe40005000000 */
[----:B------:R-:W-:Y:S02]  /*41e0*/  FSEL R180, R180, -INF , !P0 ;  /* 0xff800000b4b47808 */ /* 0x000fe40004000000 */
[----:B------:R-:W-:-:S02]  /*41f0*/  ISETP.NE.AND P0, PT, R2, RZ, PT ;  /* 0x000000ff0200720c */ /* 0x000fc40003f05270 */
[----:B------:R-:W-:Y:S02]  /*4200*/  FMNMX.FTZ R2, R41, R39, !PT ;  /* 0x0000002729027209 */ /* 0x000fe40007810000 */
[----:B------:R-:W-:Y:S02]  /*4210*/  ISETP.GT.AND P0, PT, R15, RZ, !P0 ;  /* 0x000000ff0f00720c */ /* 0x000fe40004704270 */
[----:B------:R-:W-:Y:S02]  /*4220*/  FMNMX.FTZ R2, R7, R2, !PT ;  /* 0x0000000207027209 */ /* 0x000fe40007810000 */
[----:B------:R-:W-:Y:S02]  /*4230*/  ISETP.LT.OR P0, PT, R14, 0x1, P0 ;  /* 0x000000010e00780c */ /* 0x000fe40000701670 */
[----:B------:R-:W-:Y:S02]  /*4240*/  FMNMX.FTZ R2, R5, R2, !PT ;  /* 0x0000000205027209 */ /* 0x000fe40007810000 */
[----:B------:R-:W-:-:S02]  /*4250*/  FSEL R75, R75, -INF , !P0 ;  /* 0xff8000004b4b7808 */ /* 0x000fc40004000000 */
[----:B------:R-:W-:Y:S02]  /*4260*/  FMNMX.FTZ R2, R37, R2, !PT ;  /* 0x0000000225027209 */ /* 0x000fe40007810000 */
[----:B------:R-:W-:Y:S02]  /*4270*/  FMNMX.FTZ R17, R75, R140, !PT ;  /* 0x0000008c4b117209 */ /* 0x000fe40007810000 */
[----:B------:R-:W-:Y:S02]  /*4280*/  FMNMX.FTZ R2, R35, R2, !PT ;  /* 0x0000000223027209 */ /* 0x000fe40007810000 */
[----:B------:R-:W-:Y:S02]  /*4290*/  FMNMX.FTZ R17, R124, R17, !PT ;  /* 0x000000117c117209 */ /* 0x000fe40007810000 */
[----:B------:R-:W-:Y:S02]  /*42a0*/  FMNMX.FTZ R2, R33, R2, !PT ;  /* 0x0000000221027209 */ /* 0x000fe40007810000 */
[----:B------:R-:W-:-:S02]  /*42b0*/  FMNMX.FTZ R17, R110, R17, !PT ;  /* 0x000000116e117209 */ /* 0x000fc40007810000 */
[----:B------:R-:W-:Y:S02]  /*42c0*/  FMNMX.FTZ R2, R31, R2, !PT ;  /* 0x000000021f027209 */ /* 0x000fe40007810000 */
[----:B------:R-:W-:Y:S02]  /*42d0*/  FMNMX.FTZ R19, R108, R17, !PT ;  /* 0x000000116c137209 */ /* 0x000fe40007810000 */
[----:B------:R-:W-:Y:S01]  /*42e0*/  FMNMX.FTZ R2, R29, R2, !PT ;  /* 0x000000021d027209 */ /* 0x000fe20007810000 */
[----:B------:R-:W1:Y:S01]  /*42f0*/  SHFL.BFLY PT, R17, R0, 0x2, 0x1f ;  /* 0x0c401f0000117f89 */ /* 0x000e6200000e0000 */
[----:B------:R-:W-:Y:S02]  /*4300*/  FMNMX.FTZ R16, R74, R19, !PT ;  /* 0x000000134a107209 */ /* 0x000fe40007810000 */
[----:B------:R-:W-:Y:S02]  /*4310*/  FMNMX.FTZ R3, R27, R2, !PT ;  /* 0x000000021b037209 */ /* 0x000fe40007810000 */
[----:B------:R-:W-:-:S02]  /*4320*/  FSEL R187, R187, -INF , !P1 ;  /* 0xff800000bbbb7808 */ /* 0x000fc40004800000 */
[----:B------:R-:W-:Y:S02]  /*4330*/  FMNMX.FTZ R2, R26, R3, !PT ;  /* 0x000000031a027209 */ /* 0x000fe40007810000 */
[----:B------:R-:W-:Y:S02]  /*4340*/  IADD3 R233, R153, -0x2, RZ ;  /* 0xfffffffe99e97810 */ /* 0x000fe40007ffe0ff */
[----:B------:R-:W-:-:S05]  /*4350*/  FMNMX.FTZ R11, R25, R2, !PT ;  /* 0x00000002190b7209 */ /* 0x000fca0007810000 */
[----:B------:R-:W2:Y:S01]  /*4360*/  SHFL.BFLY PT, R2, R11, 0x2, 0x1f ;  /* 0x0c401f000b027f89 */ /* 0x000ea200000e0000 */
[----:B-1----:R-:W-:-:S05]  /*4370*/  FMNMX.FTZ R0, R0, R17, !PT ;  /* 0x0000001100007209 */ /* 0x002fca0007810000 */
[----:B------:R-:W1:Y:S01]  /*4380*/  SHFL.BFLY PT, R59, R0, 0x1, 0x1f ;  /* 0x0c201f00003b7f89 */ /* 0x000e6200000e0000 */
[----:B--2---:R-:W-:-:S05]  /*4390*/  FMNMX.FTZ R2, R11, R2, !PT ;  /* 0x000000020b027209 */ /* 0x004fca0007810000 */
[----:B------:R-:W2:Y:S01]  /*43a0*/  SHFL.BFLY PT, R3, R2, 0x1, 0x1f ;  /* 0x0c201f0002037f89 */ /* 0x000ea200000e0000 */
[----:B-1----:R-:W-:-:S05]  /*43b0*/  FMNMX.FTZ R0, R0, R59, !PT ;  /* 0x0000003b00007209 */ /* 0x002fca0007810000 */
[----:B------:R-:W-:Y:S01]  /*43c0*/  FMUL.FTZ R201, R0, c[0x0][0x2d0] ;  /* 0x0000b40000c97a20 */ /* 0x000fe20000410000 */
[----:B--2---:R-:W-:Y:S02]  /*43d0*/  FMNMX.FTZ R3, R2, R3, !PT ;  /* 0x0000000302037209 */ /* 0x004fe40007810000 */
[----:B------:R-:W-:Y:S02]  /*43e0*/  FMNMX.FTZ R2, R24, R9, !PT ;  /* 0x0000000918027209 */ /* 0x000fe40007810000 */
[C---:B------:R-:W-:Y:S01]  /*43f0*/  FSETP.NEU.FTZ.AND P0, PT, R3.reuse, -INF , PT ;  /* 0xff8000000300780b */ /* 0x040fe20003f1d000 */
[----:B------:R-:W-:Y:S01]  /*4400*/  FMUL.FTZ R12, R3, c[0x0][0x2d0] ;  /* 0x0000b400030c7a20 */ /* 0x000fe20000410000 */
[----:B------:R-:W-:-:S04]  /*4410*/  FMNMX.FTZ R9, R57, R2, !PT ;  /* 0x0000000239097209 */ /* 0x000fc80007810000 */
[----:B------:R-:W-:Y:S02]  /*4420*/  FMNMX.FTZ R8, R56, R9, !PT ;  /* 0x0000000938087209 */ /* 0x000fe40007810000 */
[----:B------:R-:W-:-:S03]  /*4430*/  FSEL R12, R12, RZ, P0 ;  /* 0x000000ff0c0c7208 */ /* 0x000fc60000000000 */
[----:B------:R-:W1:Y:S02]  /*4440*/  SHFL.BFLY PT, R9, R8, 0x2, 0x1f ;  /* 0x0c401f0008097f89 */ /* 0x000e6400000e0000 */
[--C-:B------:R-:W-:Y:S02]  /*4450*/  FFMA.FTZ R167, R41, c[0x0][0x2d0], -R12.reuse ;  /* 0x0000b40029a77a23 */ /* 0x100fe4000001080c */
[--C-:B------:R-:W-:Y:S02]  /*4460*/  FFMA.FTZ R166, R39, c[0x0][0x2d0], -R12.reuse ;  /* 0x0000b40027a67a23 */ /* 0x100fe4000001080c */
[--C-:B------:R-:W-:Y:S02]  /*4470*/  FFMA.FTZ R163, R7, c[0x0][0x2d0], -R12.reuse ;  /* 0x0000b40007a37a23 */ /* 0x100fe4000001080c */
[--C-:B------:R-:W-:Y:S01]  /*4480*/  FFMA.FTZ R162, R5, c[0x0][0x2d0], -R12.reuse ;  /* 0x0000b40005a27a23 */ /* 0x100fe2000001080c */
[----:B------:R-:W-:Y:S01]  /*4490*/  MUFU.EX2 R167, R167 ;  /* 0x000000a700a77308 */ /* 0x000fe20000000800 */
[----:B------:R-:W-:-:S02]  /*44a0*/  FFMA.FTZ R161, R37, c[0x0][0x2d0], -R12 ;  /* 0x0000b40025a17a23 */ /* 0x000fc4000001080c */
[--C-:B------:R-:W-:Y:S02]  /*44b0*/  FFMA.FTZ R160, R35, c[0x0][0x2d0], -R12.reuse ;  /* 0x0000b40023a07a23 */ /* 0x100fe4000001080c */
[--C-:B------:R-:W-:Y:S02]  /*44c0*/  FFMA.FTZ R158, R33, c[0x0][0x2d0], -R12.reuse ;  /* 0x0000b400219e7a23 */ /* 0x100fe4000001080c */
[--C-:B------:R-:W-:Y:S01]  /*44d0*/  FFMA.FTZ R155, R31, c[0x0][0x2d0], -R12.reuse ;  /* 0x0000b4001f9b7a23 */ /* 0x100fe2000001080c */
[----:B------:R-:W2:Y:S01]  /*44e0*/  MUFU.EX2 R166, R166 ;  /* 0x000000a600a67308 */ /* 0x000ea20000000800 */
[--C-:B------:R-:W-:Y:S02]  /*44f0*/  FFMA.FTZ R170, R29, c[0x0][0x2d0], -R12.reuse ;  /* 0x0000b4001daa7a23 */ /* 0x100fe4000001080c */
[--C-:B------:R-:W-:Y:S02]  /*4500*/  FFMA.FTZ R171, R27, c[0x0][0x2d0], -R12.reuse ;  /* 0x0000b4001bab7a23 */ /* 0x100fe4000001080c */
[--C-:B------:R-:W-:Y:S01]  /*4510*/  FFMA.FTZ R172, R26, c[0x0][0x2d0], -R12.reuse ;  /* 0x0000b4001aac7a23 */ /* 0x100fe2000001080c */
[----:B-1----:R-:W-:Y:S01]  /*4520*/  FMNMX.FTZ R9, R8, R9, !PT ;  /* 0x0000000908097209 */ /* 0x002fe20007810000 */
[----:B------:R-:W-:Y:S01]  /*4530*/  FFMA.FTZ R173, R25, c[0x0][0x2d0], -R12 ;  /* 0x0000b40019ad7a23 */ /* 0x000fe2000001080c */
[----:B------:R-:W-:Y:S03]  /*4540*/  MUFU.EX2 R163, R163 ;  /* 0x000000a300a37308 */ /* 0x000fe60000000800 */
[----:B------:R-:W1:Y:S01]  /*4550*/  SHFL.BFLY PT, R2, R9, 0x1, 0x1f ;  /* 0x0c201f0009027f89 */ /* 0x000e6200000e0000 */
[----:B--2---:R-:W-:-:S04]  /*4560*/  F2FP.PACK_AB R96, R166, R167 ;  /* 0x000000a7a660723e */ /* 0x004fc800000000ff */
[----:B------:R-:W2:Y:S01]  /*4570*/  MUFU.EX2 R162, R162 ;  /* 0x000000a200a27308 */ /* 0x000ea20000000800 */
[----:B------:R-:W-:-:S07]  /*4580*/  FADD.FTZ R166, R167, R166 ;  /* 0x000000a6a7a67221 */ /* 0x000fce0000010000 */
[----:B------:R-:W-:Y:S01]  /*4590*/  MUFU.EX2 R161, R161 ;  /* 0x000000a100a17308 */ /* 0x000fe20000000800 */
[----:B--2---:R-:W-:-:S07]  /*45a0*/  F2FP.PACK_AB R98, R162, R163 ;  /* 0x000000a3a262723e */ /* 0x004fce00000000ff */
[----:B------:R-:W2:Y:S01]  /*45b0*/  MUFU.EX2 R160, R160 ;  /* 0x000000a000a07308 */ /* 0x000ea20000000800 */
[----:B------:R-:W-:Y:S01]  /*45c0*/  FADD.FTZ R163, R163, R166 ;  /* 0x000000a6a3a37221 */ /* 0x000fe20000010000 */
[----:B-1----:R-:W-:-:S03]  /*45d0*/  FMNMX.FTZ R2, R9, R2, !PT ;  /* 0x0000000209027209 */ /* 0x002fc60007810000 */
[----:B------:R-:W-:Y:S01]  /*45e0*/  FADD.FTZ R162, R162, R163 ;  /* 0x000000a3a2a27221 */ /* 0x000fe20000010000 */
[C---:B------:R-:W-:Y:S01]  /*45f0*/  FSETP.NEU.FTZ.AND P0, PT, R2.reuse, -INF , PT ;  /* 0xff8000000200780b */ /* 0x040fe20003f1d000 */
[----:B------:R-:W-:Y:S01]  /*4600*/  FMUL.FTZ R13, R2, c[0x0][0x2d0] ;  /* 0x0000b400020d7a20 */ /* 0x000fe20000410000 */
[----:B------:R-:W-:Y:S04]  /*4610*/  MUFU.EX2 R158, R158 ;  /* 0x0000009e009e7308 */ /* 0x000fe80000000800 */
[----:B------:R-:W-:Y:S02]  /*4620*/  FSEL R13, R13, RZ, P0 ;  /* 0x000000ff0d0d7208 */ /* 0x000fe40000000000 */
[----:B------:R-:W-:Y:S02]  /*4630*/  ISETP.NE.AND P0, PT, R42, RZ, PT ;  /* 0x000000ff2a00720c */ /* 0x000fe40003f05270 */
[----:B------:R-:W1:Y:S01]  /*4640*/  MUFU.EX2 R155, R155 ;  /* 0x0000009b009b7308 */ /* 0x000e620000000800 */
[--C-:B------:R-:W-:Y:S01]  /*4650*/  FFMA.FTZ R164, R6, c[0x0][0x2d0], -R13.reuse ;  /* 0x0000b40006a47a23 */ /* 0x100fe2000001080d */
[----:B------:R-:W-:Y:S01]  /*4660*/  ISETP.GT.AND P0, PT, R15, 0x21, !P0 ;  /* 0x000000210f00780c */ /* 0x000fe20004704270 */
[----:B------:R-:W-:Y:S01]  /*4670*/  LDSM.16.MT88.4 R4, [R212+0x3080] ;  /* 0x00308000d404783b */ /* 0x000fe20000004200 */
[----:B------:R-:W-:Y:S01]  /*4680*/  FMNMX.FTZ R15, R73, R16, !PT ;  /* 0x00000010490f7209 */ /* 0x000fe20007810000 */
[--C-:B------:R-:W-:Y:S01]  /*4690*/  FFMA.FTZ R169, R44, c[0x0][0x2d0], -R13.reuse ;  /* 0x0000b4002ca97a23 */ /* 0x100fe2000001080d */
[----:B------:R-:W-:Y:S01]  /*46a0*/  ISETP.LT.OR P0, PT, R14, 0x22, P0 ;  /* 0x000000220e00780c */ /* 0x000fe20000701670 */
[--C-:B------:R-:W-:Y:S01]  /*46b0*/  FFMA.FTZ R168, R40, c[0x0][0x2d0], -R13.reuse ;  /* 0x0000b40028a87a23 */ /* 0x100fe2000001080d */
[----:B------:R-:W-:Y:S01]  /*46c0*/  FMNMX.FTZ R15, R72, R15, !PT ;  /* 0x0000000f480f7209 */ /* 0x000fe20007810000 */
[--C-:B------:R-:W-:Y:S01]  /*46d0*/  FFMA.FTZ R165, R38, c[0x0][0x2d0], -R13.reuse ;  /* 0x0000b40026a57a23 */ /* 0x100fe2000001080d */
[----:B------:R-:W-:Y:S01]  /*46e0*/  FSEL R190, R190, -INF , !P0 ;  /* 0xff800000bebe7808 */ /* 0x000fe20004000000 */
[----:B------:R-:W-:Y:S01]  /*46f0*/  MUFU.EX2 R169, R169 ;  /* 0x000000a900a97308 */ /* 0x000fe20000000800 */
[----:B------:R-:W-:Y:S01]  /*4700*/  FMNMX.FTZ R15, R180, R15, !PT ;  /* 0x0000000fb40f7209 */ /* 0x000fe20007810000 */
[--C-:B------:R-:W-:Y:S01]  /*4710*/  FFMA.FTZ R159, R36, c[0x0][0x2d0], -R13.reuse ;  /* 0x0000b400249f7a23 */ /* 0x100fe2000001080d */
[----:B------:R-:W-:Y:S01]  /*4720*/  LDSM.16.MT88.4 R44, [R214+0x2880] ;  /* 0x00288000d62c783b */ /* 0x000fe20000004200 */
[--C-:B------:R-:W-:Y:S01]  /*4730*/  FFMA.FTZ R156, R34, c[0x0][0x2d0], -R13.reuse ;  /* 0x0000b400229c7a23 */ /* 0x100fe2000001080d */
[----:B------:R-:W-:Y:S01]  /*4740*/  FMNMX.FTZ R12, R190, R15, !PT ;  /* 0x0000000fbe0c7209 */ /* 0x000fe20007810000 */
[--C-:B------:R-:W-:Y:S01]  /*4750*/  FFMA.FTZ R157, R32, c[0x0][0x2d0], -R13.reuse ;  /* 0x0000b400209d7a23 */ /* 0x100fe2000001080d */
[----:B------:R-:W-:Y:S01]  /*4760*/  LDSM.16.MT88.4 R40, [R212+0x2880] ;  /* 0x00288000d428783b */ /* 0x000fe20000004200 */
[----:B------:R-:W3:Y:S01]  /*4770*/  MUFU.EX2 R168, R168 ;  /* 0x000000a800a87308 */ /* 0x000ee20000000800 */
[----:B------:R-:W-:Y:S01]  /*4780*/  FMNMX.FTZ R12, R189, R12, !PT ;  /* 0x0000000cbd0c7209 */ /* 0x000fe20007810000 */
[--C-:B------:R-:W-:Y:S01]  /*4790*/  FFMA.FTZ R154, R30, c[0x0][0x2d0], -R13.reuse ;  /* 0x0000b4001e9a7a23 */ /* 0x100fe2000001080d */
[----:B------:R-:W-:Y:S01]  /*47a0*/  LDSM.16.MT88.4 R36, [R214+0x3480] ;  /* 0x00348000d624783b */ /* 0x000fe20000004200 */
[----:B------:R-:W-:Y:S01]  /*47b0*/  FSETP.NEU.FTZ.AND P0, PT, R0, -INF , PT ;  /* 0xff8000000000780b */ /* 0x000fe20003f1d000 */
[--C-:B------:R-:W-:Y:S01]  /*47c0*/  FFMA.FTZ R174, R28, c[0x0][0x2d0], -R13.reuse ;  /* 0x0000b4001cae7a23 */ /* 0x100fe2000001080d */
[----:B------:R-:W-:Y:S01]  /*47d0*/  FMNMX.FTZ R91, R187, R12, !PT ;  /* 0x0000000cbb5b7209 */ /* 0x000fe20007810000 */
[----:B------:R-:W-:Y:S01]  /*47e0*/  LDSM.16.MT88.4 R32, [R212+0x3480] ;  /* 0x00348000d420783b */ /* 0x000fe20000004200 */
[----:B------:R-:W-:Y:S01]  /*47f0*/  MUFU.EX2 R165, R165 ;  /* 0x000000a500a57308 */ /* 0x000fe20000000800 */
[----:B------:R-:W-:Y:S01]  /*4800*/  FSEL R201, R201, RZ, P0 ;  /* 0x000000ffc9c97208 */ /* 0x000fe20000000000 */
[--C-:B------:R-:W-:Y:S01]  /*4810*/  FFMA.FTZ R175, R24, c[0x0][0x2d0], -R13.reuse ;  /* 0x0000b40018af7a23 */ /* 0x100fe2000001080d */
[----:B------:R-:W4:Y:S01]  /*4820*/  SHFL.BFLY PT, R58, R91, 0x2, 0x1f ;  /* 0x0c401f005b3a7f89 */ /* 0x000f2200000e0000 */
[----:B--2---:R-:W-:Y:S01]  /*4830*/  F2FP.PACK_AB R8, R160, R161 ;  /* 0x000000a1a008723e */ /* 0x004fe200000000ff */
[----:B------:R-:W-:Y:S01]  /*4840*/  FFMA.FTZ R176, R57, c[0x0][0x2d0], -R13 ;  /* 0x0000b40039b07a23 */ /* 0x000fe2000001080d */
[----:B-1----:R-:W-:Y:S01]  /*4850*/  F2FP.PACK_AB R10, R155, R158 ;  /* 0x0000009e9b0a723e */ /* 0x002fe200000000ff */
[----:B------:R-:W-:Y:S01]  /*4860*/  FFMA.FTZ R184, R152, c[0x0][0x2d0], -R201 ;  /* 0x0000b40098b87a23 */ /* 0x000fe200000108c9 */
[----:B------:R-:W1:Y:S01]  /*4870*/  MUFU.EX2 R164, R164 ;  /* 0x000000a400a47308 */ /* 0x000e620000000800 */
[----:B---3--:R-:W-:Y:S01]  /*4880*/  F2FP.PACK_AB R97, R168, R169 ;  /* 0x000000a9a861723e */ /* 0x008fe200000000ff */
[----:B------:R-:W-:Y:S01]  /*4890*/  FFMA.FTZ R231, R56, c[0x0][0x2d0], -R13 ;  /* 0x0000b40038e77a23 */ /* 0x000fe2000001080d */
[----:B------:R-:W-:Y:S01]  /*48a0*/  LDSM.16.MT88.4 R28, [R214+0x2080] ;  /* 0x00208000d61c783b */ /* 0x000fe20000004200 */
[----:B------:R-:W-:-:S02]  /*48b0*/  FFMA.FTZ R181, R89, c[0x0][0x2d0], -R201 ;  /* 0x0000b40059b57a23 */ /* 0x000fc400000108c9 */
[--C-:B------:R-:W-:Y:S01]  /*48c0*/  FFMA.FTZ R183, R142, c[0x0][0x2d0], -R201.reuse ;  /* 0x0000b4008eb77a23 */ /* 0x100fe200000108c9 */
[----:B------:R-:W-:Y:S01]  /*48d0*/  LDSM.16.MT88.4 R24, [R212+0x2080] ;  /* 0x00208000d418783b */ /* 0x000fe20000004200 */
[----:B------:R-:W-:Y:S01]  /*48e0*/  MUFU.EX2 R159, R159 ;  /* 0x0000009f009f7308 */ /* 0x000fe20000000800 */
[--C-:B------:R-:W-:Y:S02]  /*48f0*/  FFMA.FTZ R193, R94, c[0x0][0x2d0], -R201.reuse ;  /* 0x0000b4005ec17a23 */ /* 0x100fe400000108c9 */
[----:B------:R-:W-:Y:S01]  /*4900*/  LDSM.16.MT88.4 R16, [R212+0x2c80] ;  /* 0x002c8000d410783b */ /* 0x000fe20000004200 */
[--C-:B------:R-:W-:Y:S02]  /*4910*/  FFMA.FTZ R196, R92, c[0x0][0x2d0], -R201.reuse ;  /* 0x0000b4005cc47a23 */ /* 0x100fe400000108c9 */
[--C-:B------:R-:W-:Y:S01]  /*4920*/  FFMA.FTZ R195, R90, c[0x0][0x2d0], -R201.reuse ;  /* 0x0000b4005ac37a23 */ /* 0x100fe200000108c9 */
[----:B------:R-:W-:Y:S01]  /*4930*/  LDSM.16.MT88.4 R12, [R214+0x3880] ;  /* 0x00388000d60c783b */ /* 0x000fe20000004200 */
[----:B-1----:R-:W-:Y:S01]  /*4940*/  F2FP.PACK_AB R99, R164, R165 ;  /* 0x000000a5a463723e */ /* 0x002fe200000000ff */
[----:B------:R-:W1:Y:S01]  /*4950*/  MUFU.EX2 R156, R156 ;  /* 0x0000009c009c7308 */ /* 0x000e620000000800 */
[----:B------:R-:W-:Y:S01]  /*4960*/  FFMA.FTZ R194, R88, c[0x0][0x2d0], -R201 ;  /* 0x0000b40058c27a23 */ /* 0x000fe200000108c9 */
[----:B----4-:R-:W-:Y:S01]  /*4970*/  FMNMX.FTZ R91, R91, R58, !PT ;  /* 0x0000003a5b5b7209 */ /* 0x010fe20007810000 */
[----:B------:R-:W-:-:S02]  /*4980*/  FADD.FTZ R168, R169, R168 ;  /* 0x000000a8a9a87221 */ /* 0x000fc40000010000 */
[----:B------:R-:W-:Y:S01]  /*4990*/  FADD.FTZ R161, R161, R162 ;  /* 0x000000a2a1a17221 */ /* 0x000fe20000010000 */
[C---:B------:R-:W-:Y:S01]  /*49a0*/  HMMA.16816.F32 R144, R96.reuse, R136, RZ ;  /* 0x000000886090723c */ /* 0x040fe200000018ff */
[----:B------:R-:W2:Y:S01]  /*49b0*/  SHFL.BFLY PT, R186, R91, 0x1, 0x1f ;  /* 0x0c201f005bba7f89 */ /* 0x000ea200000e0000 */
[----:B------:R-:W-:Y:S01]  /*49c0*/  MUFU.EX2 R157, R157 ;  /* 0x0000009d009d7308 */ /* 0x000fe20000000800 */
[----:B------:R-:W-:Y:S02]  /*49d0*/  FADD.FTZ R165, R165, R168 ;  /* 0x000000a8a5a57221 */ /* 0x000fe40000010000 */
[----:B------:R-:W-:Y:S02]  /*49e0*/  FADD.FTZ R161, R160, R161 ;  /* 0x000000a1a0a17221 */ /* 0x000fe40000010000 */
[----:B------:R-:W-:Y:S01]  /*49f0*/  FADD.FTZ R164, R164, R165 ;  /* 0x000000a5a4a47221 */ /* 0x000fe20000010000 */
[----:B------:R-:W-:Y:S01]  /*4a00*/  HMMA.16816.F32 R128, R96, R120, RZ ;  /* 0x000000786080723c */ /* 0x000fe200000018ff */
[----:B------:R-:W-:Y:S01]  /*4a10*/  FADD.FTZ R158, R158, R161 ;  /* 0x000000a19e9e7221 */ /* 0x000fe20000010000 */
[----:B------:R-:W3:Y:S01]  /*4a20*/  MUFU.EX2 R154, R154 ;  /* 0x0000009a009a7308 */ /* 0x000ee20000000800 */
[----:B-1----:R-:W-:Y:S01]  /*4a30*/  F2FP.PACK_AB R9, R156, R159 ;  /* 0x0000009f9c09723e */ /* 0x002fe200000000ff */
[----:B------:R-:W-:-:S02]  /*4a40*/  FADD.FTZ R159, R159, R164 ;  /* 0x000000a49f9f7221 */ /* 0x000fc40000010000 */
[----:B------:R-:W-:Y:S02]  /*4a50*/  FADD.FTZ R155, R155, R158 ;  /* 0x0000009e9b9b7221 */ /* 0x000fe40000010000 */
[C---:B------:R-:W-:Y:S01]  /*4a60*/  HMMA.16816.F32 R112, R96.reuse, R104, RZ ;  /* 0x000000686070723c */ /* 0x040fe200000018ff */
[----:B------:R-:W-:Y:S01]  /*4a70*/  FADD.FTZ R156, R156, R159 ;  /* 0x0000009f9c9c7221 */ /* 0x000fe20000010000 */
[----:B------:R-:W-:Y:S06]  /*4a80*/  MUFU.EX2 R181, R181 ;  /* 0x000000b500b57308 */ /* 0x000fec0000000800 */
[----:B------:R-:W-:Y:S01]  /*4a90*/  HMMA.16816.F32 R52, R96, R60, RZ ;  /* 0x0000003c6034723c */ /* 0x000fe200000018ff */
[----:B--2---:R-:W-:Y:S01]  /*4aa0*/  FMNMX.FTZ R152, R91, R186, !PT ;  /* 0x000000ba5b987209 */ /* 0x004fe20007810000 */
[----:B------:R-:W-:Y:S01]  /*4ab0*/  FFMA.FTZ R186, R126, c[0x0][0x2d0], -R201 ;  /* 0x0000b4007eba7a23 */ /* 0x000fe200000108c9 */
[----:B---3--:R-:W-:Y:S01]  /*4ac0*/  F2FP.PACK_AB R11, R154, R157 ;  /* 0x0000009d9a0b723e */ /* 0x008fe200000000ff */
[----:B------:R-:W1:Y:S01]  /*4ad0*/  MUFU.EX2 R184, R184 ;  /* 0x000000b800b87308 */ /* 0x000e620000000800 */
[C---:B------:R-:W-:Y:S01]  /*4ae0*/  FSETP.NEU.FTZ.AND P0, PT, R152.reuse, -INF , PT ;  /* 0xff8000009800780b */ /* 0x040fe20003f1d000 */
[----:B------:R-:W-:-:S02]  /*4af0*/  FMUL.FTZ R203, R152, c[0x0][0x2d0] ;  /* 0x0000b40098cb7a20 */ /* 0x000fc40000410000 */
[C---:B------:R-:W-:Y:S01]  /*4b00*/  HMMA.16816.F32 R68, R96.reuse, R76, RZ ;  /* 0x0000004c6044723c */ /* 0x040fe200000018ff */
[----:B------:R-:W-:Y:S02]  /*4b10*/  FADD.FTZ R157, R157, R156 ;  /* 0x0000009c9d9d7221 */ /* 0x000fe40000010000 */
[----:B------:R-:W-:Y:S01]  /*4b20*/  FSEL R203, R203, RZ, P0 ;  /* 0x000000ffcbcb7208 */ /* 0x000fe20000000000 */
[----:B------:R-:W-:Y:S01]  /*4b30*/  MUFU.EX2 R183, R183 ;  /* 0x000000b700b77308 */ /* 0x000fe20000000800 */
[----:B------:R-:W-:Y:S01]  /*4b40*/  FADD.FTZ R157, R154, R157 ;  /* 0x0000009d9a9d7221 */ /* 0x000fe20000010000 */
[----:B------:R-:W-:Y:S02]  /*4b50*/  PLOP3.LUT P0, PT, PT, PT, UP1, 0x40, 0x0 ;  /* 0x000000000000781c */ /* 0x000fe40003f0e818 */
[C---:B------:R-:W-:Y:S01]  /*4b60*/  HMMA.16816.F32 R84, R96.reuse, R4, RZ ;  /* 0x000000046054723c */ /* 0x040fe200000018ff */
[--C-:B------:R-:W-:Y:S02]  /*4b70*/  FFMA.FTZ R185, R75, c[0x0][0x2d0], -R203.reuse ;  /* 0x0000b4004bb97a23 */ /* 0x100fe400000108cb */
[--C-:B------:R-:W-:Y:S01]  /*4b80*/  FFMA.FTZ R188, R140, c[0x0][0x2d0], -R203.reuse ;  /* 0x0000b4008cbc7a23 */ /* 0x100fe200000108cb */
[----:B------:R-:W2:Y:S01]  /*4b90*/  MUFU.EX2 R186, R186 ;  /* 0x000000ba00ba7308 */ /* 0x000ea20000000800 */
[--C-:B------:R-:W-:Y:S01]  /*4ba0*/  FFMA.FTZ R192, R124, c[0x0][0x2d0], -R203.reuse ;  /* 0x0000b4007cc07a23 */ /* 0x100fe200000108cb */
[----:B-1----:R-:W-:Y:S01]  /*4bb0*/  F2FP.PACK_AB R92, R184, R181 ;  /* 0x000000b5b85c723e */ /* 0x002fe200000000ff */
[--C-:B------:R-:W-:Y:S01]  /*4bc0*/  FFMA.FTZ R191, R110, c[0x0][0x2d0], -R203.reuse ;  /* 0x0000b4006ebf7a23 */ /* 0x100fe200000108cb */
[----:B------:R-:W-:Y:S01]  /*4bd0*/  HMMA.16816.F32 R132, R96, R138, RZ ;  /* 0x0000008a6084723c */ /* 0x000fe200000018ff */
[----:B------:R-:W-:-:S02]  /*4be0*/  FFMA.FTZ R200, R108, c[0x0][0x2d0], -R203 ;  /* 0x0000b4006cc87a23 */ /* 0x000fc400000108cb */
[--C-:B------:R-:W-:Y:S01]  /*4bf0*/  FFMA.FTZ R197, R74, c[0x0][0x2d0], -R203.reuse ;  /* 0x0000b4004ac57a23 */ /* 0x100fe200000108cb */
[----:B------:R-:W-:Y:S01]  /*4c00*/  MUFU.EX2 R185, R185 ;  /* 0x000000b900b97308 */ /* 0x000fe20000000800 */
[--C-:B------:R-:W-:Y:S02]  /*4c10*/  FFMA.FTZ R198, R73, c[0x0][0x2d0], -R203.reuse ;  /* 0x0000b40049c67a23 */ /* 0x100fe400000108cb */
[--C-:B------:R-:W-:Y:S01]  /*4c20*/  FFMA.FTZ R199, R72, c[0x0][0x2d0], -R203.reuse ;  /* 0x0000b40048c77a23 */ /* 0x100fe200000108cb */
[----:B------:R-:W-:Y:S01]  /*4c30*/  HMMA.16816.F32 R116, R96, R122, RZ ;  /* 0x0000007a6074723c */ /* 0x000fe200000018ff */
[----:B------:R-:W-:Y:S02]  /*4c40*/  FADD.FTZ R184, R181, R184 ;  /* 0x000000b8b5b87221 */ /* 0x000fe40000010000 */
[----:B------:R-:W-:Y:S01]  /*4c50*/  FFMA.FTZ R227, R187, c[0x0][0x2d0], -R203 ;  /* 0x0000b400bbe37a23 */ /* 0x000fe200000108cb */
[----:B------:R-:W1:Y:S01]  /*4c60*/  MUFU.EX2 R188, R188 ;  /* 0x000000bc00bc7308 */ /* 0x000e620000000800 */
[----:B--2---:R-:W-:Y:S01]  /*4c70*/  F2FP.PACK_AB R94, R186, R183 ;  /* 0x000000b7ba5e723e */ /* 0x004fe200000000ff */
[----:B------:R-:W-:-:S02]  /*4c80*/  FADD.FTZ R183, R183, R184 ;  /* 0x000000b8b7b77221 */ /* 0x000fc40000010000 */
[C---:B------:R-:W-:Y:S02]  /*4c90*/  HMMA.16816.F32 R100, R96.reuse, R106, RZ ;  /* 0x0000006a6064723c */ /* 0x040fe400000018ff */
[----:B------:R-:W-:Y:S02]  /*4ca0*/  FADD.FTZ R186, R186, R183 ;  /* 0x000000b7baba7221 */ /* 0x000fe40000010000 */
[----:B------:R-:W-:Y:S04]  /*4cb0*/  MUFU.EX2 R192, R192 ;  /* 0x000000c000c07308 */ /* 0x000fe80000000800 */
[----:B------:R-:W-:Y:S04]  /*4cc0*/  HMMA.16816.F32 R64, R96, R62, RZ ;  /* 0x0000003e6040723c */ /* 0x000fe800000018ff */
[----:B------:R-:W2:Y:S01]  /*4cd0*/  MUFU.EX2 R191, R191 ;  /* 0x000000bf00bf7308 */ /* 0x000ea20000000800 */
[----:B-1----:R-:W-:Y:S01]  /*4ce0*/  F2FP.PACK_AB R93, R188, R185 ;  /* 0x000000b9bc5d723e */ /* 0x002fe200000000ff */
[----:B------:R-:W-:-:S02]  /*4cf0*/  FADD.FTZ R185, R185, R188 ;  /* 0x000000bcb9b97221 */ /* 0x000fc40000010000 */
[C---:B------:R-:W-:Y:S04]  /*4d00*/  HMMA.16816.F32 R80, R96.reuse, R78, RZ ;  /* 0x0000004e6050723c */ /* 0x040fe800000018ff */
[----:B------:R-:W-:Y:S04]  /*4d10*/  MUFU.EX2 R170, R170 ;  /* 0x000000aa00aa7308 */ /* 0x000fe80000000800 */
[----:B------:R-:W-:Y:S04]  /*4d20*/  HMMA.16816.F32 R96, R96, R6, RZ ;  /* 0x000000066060723c */ /* 0x000fe800000018ff */
[----:B------:R-:W1:Y:S01]  /*4d30*/  MUFU.EX2 R171, R171 ;  /* 0x000000ab00ab7308 */ /* 0x000e620000000800 */
[----:B--2---:R-:W-:Y:S01]  /*4d40*/  F2FP.PACK_AB R95, R191, R192 ;  /* 0x000000c0bf5f723e */ /* 0x004fe200000000ff */
[----:B------:R-:W-:-:S02]  /*4d50*/  FADD.FTZ R192, R192, R185 ;  /* 0x000000b9c0c07221 */ /* 0x000fc40000010000 */
[C---:B------:R-:W-:Y:S02]  /*4d60*/  HMMA.16816.F32 R144, R8.reuse, R148, R144 ;  /* 0x000000940890723c */ /* 0x040fe40000001890 */
[----:B------:R-:W-:Y:S02]  /*4d70*/  FADD.FTZ R191, R191, R192 ;  /* 0x000000c0bfbf7221 */ /* 0x000fe40000010000 */
[----:B------:R-:W-:Y:S04]  /*4d80*/  MUFU.EX2 R172, R172 ;  /* 0x000000ac00ac7308 */ /* 0x000fe80000000800 */
[----:B------:R-:W-:Y:S04]  /*4d90*/  HMMA.16816.F32 R128, R8, R48, R128 ;  /* 0x000000300880723c */ /* 0x000fe80000001880 */
[----:B------:R-:W2:Y:S01]  /*4da0*/  MUFU.EX2 R173, R173 ;  /* 0x000000ad00ad7308 */ /* 0x000ea20000000800 */
[----:B-1----:R-:W-:Y:S01]  /*4db0*/  F2FP.PACK_AB R56, R171, R170 ;  /* 0x000000aaab38723e */ /* 0x002fe200000000ff */
[----:B------:R-:W-:-:S02]  /*4dc0*/  FADD.FTZ R170, R170, R155 ;  /* 0x0000009baaaa7221 */ /* 0x000fc40000010000 */
[C---:B------:R-:W-:Y:S02]  /*4dd0*/  HMMA.16816.F32 R112, R8.reuse, R44, R112 ;  /* 0x0000002c0870723c */ /* 0x040fe40000001870 */
[----:B------:R-:W-:Y:S02]  /*4de0*/  FADD.FTZ R171, R171, R170 ;  /* 0x000000aaabab7221 */ /* 0x000fe40000010000 */
[----:B------:R-:W-:Y:S04]  /*4df0*/  MUFU.EX2 R174, R174 ;  /* 0x000000ae00ae7308 */ /* 0x000fe80000000800 */
[----:B------:R-:W-:Y:S04]  /*4e00*/  HMMA.16816.F32 R52, R8, R40, R52 ;  /* 0x000000280834723c */ /* 0x000fe80000001834 */
        /* <DEDUP_REMOVED lines=13> */
[----:B------:R-:W-:Y:S01]  /*4ee0*/  HMMA.16816.F32 R116, R8, R50, R116 ;  /* 0x000000320874723c */ /* 0x000fe20000001874 */
[----:B--2---:R-:W-:-:S03]  /*4ef0*/  F2FP.PACK_AB R59, R231, R176 ;  /* 0x000000b0e73b723e */ /* 0x004fc600000000ff */
[----:B------:R-:W1:Y:S01]  /*4f00*/  MUFU.EX2 R196, R196 ;  /* 0x000000c400c47308 */ /* 0x000e620000000800 */
[----:B------:R-:W-:-:S03]  /*4f10*/  FADD.FTZ R176, R176, R175 ;  /* 0x000000afb0b07221 */ /* 0x000fc60000010000 */
[----:B------:R-:W-:Y:S01]  /*4f20*/  HMMA.16816.F32 R100, R8, R46, R100 ;  /* 0x0000002e0864723c */ /* 0x000fe20000001864 */
[----:B------:R-:W-:-:S03]  /*4f30*/  FADD.FTZ R231, R231, R176 ;  /* 0x000000b0e7e77221 */ /* 0x000fc60000010000 */
[----:B------:R-:W-:Y:S04]  /*4f40*/  MUFU.EX2 R195, R195 ;  /* 0x000000c300c37308 */ /* 0x000fe80000000800 */
[C---:B------:R-:W-:Y:S04]  /*4f50*/  HMMA.16816.F32 R64, R8.reuse, R42, R64 ;  /* 0x0000002a0840723c */ /* 0x040fe80000001840 */
[----:B------:R-:W-:Y:S04]  /*4f60*/  MUFU.EX2 R194, R194 ;  /* 0x000000c200c27308 */ /* 0x000fe80000000800 */
[C---:B------:R-:W-:Y:S04]  /*4f70*/  HMMA.16816.F32 R80, R8.reuse, R38, R80 ;  /* 0x000000260850723c */ /* 0x040fe80000001850 */
[----:B------:R-:W-:Y:S04]  /*4f80*/  MUFU.EX2 R200, R200 ;  /* 0x000000c800c87308 */ /* 0x000fe80000000800 */
[----:B------:R-:W-:Y:S01]  /*4f90*/  HMMA.16816.F32 R96, R8, R34, R96 ;  /* 0x000000220860723c */ /* 0x000fe20000001860 */
[----:B------:R-:W2:Y:S03]  /*4fa0*/  LDSM.16.MT88.4 R8, [R212+0x3880] ;  /* 0x00388000d408783b */ /* 0x000ea60000004200 */
[----:B------:R-:W3:Y:S04]  /*4fb0*/  MUFU.EX2 R197, R197 ;  /* 0x000000c500c57308 */ /* 0x000ee80000000800 */
[C---:B------:R-:W-:Y:S04]  /*4fc0*/  HMMA.16816.F32 R124, R92.reuse, R120, RZ ;  /* 0x000000785c7c723c */ /* 0x040fe800000018ff */
[----:B------:R-:W-:Y:S04]  /*4fd0*/  MUFU.EX2 R198, R198 ;  /* 0x000000c600c67308 */ /* 0x000fe80000000800 */
[C---:B------:R-:W-:Y:S04]  /*4fe0*/  HMMA.16816.F32 R108, R92.reuse, R104, RZ ;  /* 0x000000685c6c723c */ /* 0x040fe800000018ff */
[----:B------:R-:W4:Y:S04]  /*4ff0*/  MUFU.EX2 R199, R199 ;  /* 0x000000c700c77308 */ /* 0x000f280000000800 */
[----:B------:R-:W-:Y:S04]  /*5000*/  HMMA.16816.F32 R88, R92, R4, RZ ;  /* 0x000000045c58723c */ /* 0x000fe800000018ff */
[----:B------:R-:W-:Y:S03]  /*5010*/  MUFU.EX2 R227, R227 ;  /* 0x000000e300e37308 */ /* 0x000fe60000000800 */
[----:B-1----:R-:W-:Y:S01]  /*5020*/  F2FP.PACK_AB R4, R196, R193 ;  /* 0x000000c1c404723e */ /* 0x002fe200000000ff */
[----:B------:R-:W-:Y:S01]  /*5030*/  HMMA.16816.F32 R144, R56, R28, R144 ;  /* 0x0000001c3890723c */ /* 0x000fe20000001890 */
[----:B---3--:R-:W-:Y:S01]  /*5040*/  F2FP.PACK_AB R5, R197, R200 ;  /* 0x000000c8c505723e */ /* 0x008fe200000000ff */
[----:B------:R-:W-:-:S02]  /*5050*/  FADD.FTZ R193, R193, R186 ;  /* 0x000000bac1c17221 */ /* 0x000fc40000010000 */
[----:B------:R-:W-:Y:S02]  /*5060*/  FADD.FTZ R200, R200, R191 ;  /* 0x000000bfc8c87221 */ /* 0x000fe40000010000 */
[----:B------:R-:W-:Y:S02]  /*5070*/  FADD.FTZ R196, R196, R193 ;  /* 0x000000c1c4c47221 */ /* 0x000fe40000010000 */
[----:B------:R-:W-:Y:S01]  /*5080*/  HMMA.16816.F32 R128, R56, R24, R128 ;  /* 0x000000183880723c */ /* 0x000fe20000001880 */
[----:B------:R-:W-:-:S07]  /*5090*/  FADD.FTZ R197, R197, R200 ;  /* 0x000000c8c5c57221 */ /* 0x000fce0000010000 */
[C---:B------:R-:W-:Y:S08]  /*50a0*/  HMMA.16816.F32 R112, R56.reuse, R20, R112 ;  /* 0x000000143870723c */ /* 0x040ff00000001870 */
[C---:B------:R-:W-:Y:S08]  /*50b0*/  HMMA.16816.F32 R52, R56.reuse, R16, R52 ;  /* 0x000000103834723c */ /* 0x040ff00000001834 */
[C---:B------:R-:W-:Y:S08]  /*50c0*/  HMMA.16816.F32 R68, R56.reuse, R12, R68 ;  /* 0x0000000c3844723c */ /* 0x040ff00000001844 */
[C---:B--2---:R-:W-:Y:S08]  /*50d0*/  HMMA.16816.F32 R84, R56.reuse, R8, R84 ;  /* 0x000000083854723c */ /* 0x044ff00000001854 */
[C---:B------:R-:W-:Y:S08]  /*50e0*/  HMMA.16816.F32 R132, R56.reuse, R30, R132 ;  /* 0x0000001e3884723c */ /* 0x040ff00000001884 */
[C---:B------:R-:W-:Y:S08]  /*50f0*/  HMMA.16816.F32 R116, R56.reuse, R26, R116 ;  /* 0x0000001a3874723c */ /* 0x040ff00000001874 */
[C---:B------:R-:W-:Y:S08]  /*5100*/  HMMA.16816.F32 R100, R56.reuse, R22, R100 ;  /* 0x000000163864723c */ /* 0x040ff00000001864 */
[C---:B------:R-:W-:Y:S08]  /*5110*/  HMMA.16816.F32 R64, R56.reuse, R18, R64 ;  /* 0x000000123840723c */ /* 0x040ff00000001840 */
[C---:B------:R-:W-:Y:S08]  /*5120*/  HMMA.16816.F32 R80, R56.reuse, R14, R80 ;  /* 0x0000000e3850723c */ /* 0x040ff00000001850 */
[----:B------:R-:W-:Y:S08]  /*5130*/  HMMA.16816.F32 R96, R56, R10, R96 ;  /* 0x0000000a3860723c */ /* 0x000ff00000001860 */
[C---:B------:R-:W-:Y:S08]  /*5140*/  HMMA.16816.F32 R56, R92.reuse, R60, RZ ;  /* 0x0000003c5c38723c */ /* 0x040ff000000018ff */
[C---:B------:R-:W-:Y:S08]  /*5150*/  HMMA.16816.F32 R72, R92.reuse, R76, RZ ;  /* 0x0000004c5c48723c */ /* 0x040ff000000018ff */
[C---:B------:R-:W-:Y:S08]  /*5160*/  HMMA.16816.F32 R140, R92.reuse, R136, RZ ;  /* 0x000000885c8c723c */ /* 0x040ff000000018ff */
[C---:B------:R-:W-:Y:S08]  /*5170*/  HMMA.16816.F32 R136, R92.reuse, R138, RZ ;  /* 0x0000008a5c88723c */ /* 0x040ff000000018ff */
[C---:B------:R-:W-:Y:S08]  /*5180*/  HMMA.16816.F32 R120, R92.reuse, R122, RZ ;  /* 0x0000007a5c78723c */ /* 0x040ff000000018ff */
[C---:B------:R-:W-:Y:S08]  /*5190*/  HMMA.16816.F32 R104, R92.reuse, R106, RZ ;  /* 0x0000006a5c68723c */ /* 0x040ff000000018ff */
[C---:B------:R-:W-:Y:S08]  /*51a0*/  HMMA.16816.F32 R60, R92.reuse, R62, RZ ;  /* 0x0000003e5c3c723c */ /* 0x040ff000000018ff */
[C---:B------:R-:W-:Y:S08]  /*51b0*/  HMMA.16816.F32 R76, R92.reuse, R78, RZ ;  /* 0x0000004e5c4c723c */ /* 0x040ff000000018ff */
[----:B------:R-:W-:Y:S07]  /*51c0*/  HMMA.16816.F32 R92, R92, R6, RZ ;  /* 0x000000065c5c723c */ /* 0x000fee00000018ff */
[----:B------:R-:W-:Y:S01]  /*51d0*/  F2FP.PACK_AB R6, R194, R195 ;  /* 0x000000c3c206723e */ /* 0x000fe200000000ff */
[----:B------:R-:W-:Y:S01]  /*51e0*/  FADD.FTZ R195, R195, R196 ;  /* 0x000000c4c3c37221 */ /* 0x000fe20000010000 */
[----:B----4-:R-:W-:Y:S01]  /*51f0*/  F2FP.PACK_AB R7, R199, R198 ;  /* 0x000000c6c707723e */ /* 0x010fe200000000ff */
[----:B------:R-:W-:-:S02]  /*5200*/  FADD.FTZ R198, R198, R197 ;  /* 0x000000c5c6c67221 */ /* 0x000fc40000010000 */
[----:B------:R-:W-:Y:S02]  /*5210*/  FADD.FTZ R195, R194, R195 ;  /* 0x000000c3c2c37221 */ /* 0x000fe40000010000 */
[----:B------:R-:W-:Y:S02]  /*5220*/  FADD.FTZ R199, R199, R198 ;  /* 0x000000c6c7c77221 */ /* 0x000fe40000010000 */
[C---:B------:R-:W-:Y:S07]  /*5230*/  HMMA.16816.F32 R124, R4.reuse, R48, R124 ;  /* 0x00000030047c723c */ /* 0x040fee000000187c */
[--C-:B------:R-:W-:Y:S01]  /*5240*/  FFMA.FTZ R48, R182, c[0x0][0x2d0], -R201.reuse ;  /* 0x0000b400b6307a23 */ /* 0x100fe200000108c9 */
[C---:B------:R-:W-:Y:S05]  /*5250*/  HMMA.16816.F32 R108, R4.reuse, R44, R108 ;  /* 0x0000002c046c723c */ /* 0x040fea000000186c */
[----:B------:R-:W-:Y:S02]  /*5260*/  MUFU.EX2 R48, R48 ;  /* 0x0000003000307308 */ /* 0x000fe40000000800 */
[----:B------:R-:W-:Y:S01]  /*5270*/  FFMA.FTZ R45, R179, c[0x0][0x2d0], -R201 ;  /* 0x0000b400b32d7a23 */ /* 0x000fe200000108c9 */
[C---:B------:R-:W-:Y:S05]  /*5280*/  HMMA.16816.F32 R88, R4.reuse, R32, R88 ;  /* 0x000000200458723c */ /* 0x040fea0000001858 */
[----:B------:R-:W1:Y:S02]  /*5290*/  MUFU.EX2 R45, R45 ;  /* 0x0000002d002d7308 */ /* 0x000e640000000800 */
[--C-:B------:R-:W-:Y:S01]  /*52a0*/  FFMA.FTZ R32, R180, c[0x0][0x2d0], -R203.reuse ;  /* 0x0000b400b4207a23 */ /* 0x100fe200000108cb */
[----:B------:R-:W-:Y:S01]  /*52b0*/  HMMA.16816.F32 R56, R4, R40, R56 ;  /* 0x000000280438723c */ /* 0x000fe20000001838 */
[----:B------:R-:W-:-:S04]  /*52c0*/  FFMA.FTZ R33, R190, c[0x0][0x2d0], -R203 ;  /* 0x0000b400be217a23 */ /* 0x000fc800000108cb */
[----:B------:R-:W-:Y:S02]  /*52d0*/  MUFU.EX2 R32, R32 ;  /* 0x0000002000207308 */ /* 0x000fe40000000800 */
[--C-:B------:R-:W-:Y:S01]  /*52e0*/  FFMA.FTZ R40, R178, c[0x0][0x2d0], -R201.reuse ;  /* 0x0000b400b2287a23 */ /* 0x100fe200000108c9 */
[C---:B------:R-:W-:Y:S05]  /*52f0*/  HMMA.16816.F32 R72, R4.reuse, R36, R72 ;  /* 0x000000240448723c */ /* 0x040fea0000001848 */
[----:B------:R-:W2:Y:S02]  /*5300*/  MUFU.EX2 R33, R33 ;  /* 0x0000002100217308 */ /* 0x000ea40000000800 */
[----:B------:R-:W-:Y:S01]  /*5310*/  FFMA.FTZ R37, R177, c[0x0][0x2d0], -R201 ;  /* 0x0000b400b1257a23 */ /* 0x000fe200000108c9 */
[----:B------:R-:W-:Y:S01]  /*5320*/  HMMA.16816.F32 R140, R4, R148, R140 ;  /* 0x00000094048c723c */ /* 0x000fe2000000188c */
[----:B------:R-:W-:-:S04]  /*5330*/  FFMA.FTZ R36, R189, c[0x0][0x2d0], -R203 ;  /* 0x0000b400bd247a23 */ /* 0x000fc800000108cb */
[----:B------:R-:W-:Y:S03]  /*5340*/  MUFU.EX2 R40, R40 ;  /* 0x0000002800287308 */ /* 0x000fe60000000800 */
[C---:B------:R-:W-:Y:S05]  /*5350*/  HMMA.16816.F32 R136, R4.reuse, R150, R136 ;  /* 0x000000960488723c */ /* 0x040fea0000001888 */
[----:B------:R-:W3:Y:S03]  /*5360*/  MUFU.EX2 R37, R37 ;  /* 0x0000002500257308 */ /* 0x000ee60000000800 */
[C---:B------:R-:W-:Y:S05]  /*5370*/  HMMA.16816.F32 R120, R4.reuse, R50, R120 ;  /* 0x000000320478723c */ /* 0x040fea0000001878 */
[----:B------:R-:W4:Y:S03]  /*5380*/  MUFU.EX2 R36, R36 ;  /* 0x0000002400247308 */ /* 0x000f260000000800 */
[C---:B------:R-:W-:Y:S08]  /*5390*/  HMMA.16816.F32 R104, R4.reuse, R46, R104 ;  /* 0x0000002e0468723c */ /* 0x040ff00000001868 */
[C---:B------:R-:W-:Y:S08]  /*53a0*/  HMMA.16816.F32 R60, R4.reuse, R42, R60 ;  /* 0x0000002a043c723c */ /* 0x040ff0000000183c */
[C---:B------:R-:W-:Y:S08]  /*53b0*/  HMMA.16816.F32 R76, R4.reuse, R38, R76 ;  /* 0x00000026044c723c */ /* 0x040ff0000000184c */
[----:B------:R-:W-:Y:S07]  /*53c0*/  HMMA.16816.F32 R92, R4, R34, R92 ;  /* 0x00000022045c723c */ /* 0x000fee000000185c */
[----:B-1----:R-:W-:Y:S01]  /*53d0*/  F2FP.PACK_AB R4, R45, R48 ;  /* 0x000000302d04723e */ /* 0x002fe200000000ff */
[----:B------:R-:W-:Y:S01]  /*53e0*/  FADD.FTZ R48, R48, R195 ;  /* 0x000000c330307221 */ /* 0x000fe20000010000 */
[----:B--2---:R-:W-:Y:S01]  /*53f0*/  F2FP.PACK_AB R5, R33, R32 ;  /* 0x000000202105723e */ /* 0x004fe200000000ff */
[----:B------:R-:W-:Y:S01]  /*5400*/  FADD.FTZ R32, R32, R199 ;  /* 0x000000c720207221 */ /* 0x000fe20000010000 */
[----:B---3--:R-:W-:Y:S01]  /*5410*/  F2FP.PACK_AB R6, R37, R40 ;  /* 0x000000282506723e */ /* 0x008fe200000000ff */
[----:B------:R-:W-:Y:S01]  /*5420*/  FADD.FTZ R45, R45, R48 ;  /* 0x000000302d2d7221 */ /* 0x000fe20000010000 */
[----:B----4-:R-:W-:Y:S01]  /*5430*/  F2FP.PACK_AB R7, R227, R36 ;  /* 0x00000024e307723e */ /* 0x010fe200000000ff */
[----:B------:R-:W-:-:S02]  /*5440*/  FADD.FTZ R33, R33, R32 ;  /* 0x0000002021217221 */ /* 0x000fc40000010000 */
[----:B------:R-:W-:Y:S02]  /*5450*/  FADD.FTZ R40, R40, R45 ;  /* 0x0000002d28287221 */ /* 0x000fe40000010000 */
[----:B------:R-:W-:Y:S02]  /*5460*/  FADD.FTZ R36, R36, R33 ;  /* 0x0000002124247221 */ /* 0x000fe40000010000 */
[----:B------:R-:W-:Y:S01]  /*5470*/  HMMA.16816.F32 R140, R4, R28, R140 ;  /* 0x0000001c048c723c */ /* 0x000fe2000000188c */
[----:B------:R-:W-:Y:S02]  /*5480*/  FADD.FTZ R230, R37, R40 ;  /* 0x0000002825e67221 */ /* 0x000fe40000010000 */
[----:B------:R-:W-:-:S05]  /*5490*/  FADD.FTZ R227, R227, R36 ;  /* 0x00000024e3e37221 */ /* 0x000fca0000010000 */
[C---:B------:R-:W-:Y:S08]  /*54a0*/  HMMA.16816.F32 R136, R4.reuse, R30, R136 ;  /* 0x0000001e0488723c */ /* 0x040ff00000001888 */
        /* <DEDUP_REMOVED lines=9> */
[----:B------:R-:W-:Y:S01]  /*5540*/  HMMA.16816.F32 R92, R4, R10, R92 ;  /* 0x0000000a045c723c */ /* 0x000fe2000000185c */
[----:B------:R-:W-:Y:S07]  /*5550*/  @P0 BRA `(.L_x_176) ;  /* 0x0000015000000947 */ /* 0x000fee0003800000 */
[----:B------:R-:W-:Y:S01]  /*5560*/  ISETP.LT.AND P0, PT, RZ, UR4, PT ;  /* 0x00000004ff007c0c */ /* 0x000fe2000bf01270 */
[----:B------:R-:W-:-:S02]  /*5570*/  UIADD3 UR12, UR4, -0x1, URZ ;  /* 0xffffffff040c7890 */ /* 0x000fc4000fffe03f */
[----:B------:R-:W-:-:S10]  /*5580*/  ULDC UR10, c[0x0][0x32c] ;  /* 0x0000cb00000a7ab9 */ /* 0x000fd40000000800 */
[----:B------:R-:W-:Y:S05]  /*5590*/  @P0 BRA `(.L_x_177) ;  /* 0x0000008000000947 */ /* 0x000fea0003800000 */
[----:B------:R-:W-:Y:S02]  /*55a0*/  UISETP.NE.AND UP0, UPT, UR10, 0x1, UPT ;  /* 0x000000010a00788c */ /* 0x000fe4000bf05270 */
[----:B------:R-:W-:-:S03]  /*55b0*/  UIADD3 UR12, -UR4, URZ, URZ ;  /* 0x0000003f040c7290 */ /* 0x000fc6000fffe13f */
[----:B------:R-:W-:Y:S02]  /*55c0*/  ULDC.64 UR4, c[0x0][0x330] ;  /* 0x0000cc0000047ab9 */ /* 0x000fe40000000a00 */
[----:B------:R-:W-:-:S07]  /*55d0*/  UIMAD.WIDE.U32 UR14, UR12, UR4, URZ ;  /* 0x000000040c0e72a5 */ /* 0x000fce000f8e003f */
[----:B------:R-:W-:Y:S02]  /*55e0*/  @UP0 UMOV UR13, UR15 ;  /* 0x0000000f000d0c82 */ /* 0x000fe40008000000 */
[----:B------:R-:W-:-:S04]  /*55f0*/  @UP0 USHF.R.U32.HI UR12, URZ, UR5, UR13 ;  /* 0x000000053f0c0299 */ /* 0x000fc8000801160d */
[----:B------:R-:W-:Y:S01]  /*5600*/  ULOP3.LUT UR12, URZ, UR12, URZ, 0x33, !UPT ;  /* 0x0000000c3f0c7292 */ /* 0x000fe2000f8e333f */
[----:B------:R-:W-:Y:S05]  /*5610*/  BRA `(.L_x_178) ;  /* 0x0000005000007947 */ /* 0x000fea0003800000 */
.L_x_177:
[----:B------:R-:W-:Y:S02]  /*5620*/  UISETP.NE.AND UP0, UPT, UR10, 0x1, UPT ;  /* 0x000000010a00788c */ /* 0x000fe4000bf05270 */
[----:B------:R-:W-:Y:S02]  /*5630*/  ULDC.64 UR4, c[0x0][0x330] ;  /* 0x0000cc0000047ab9 */ /* 0x000fe40000000a00 */
[----:B------:R-:W-:-:S07]  /*5640*/  UIMAD.WIDE.U32 UR14, UR12, UR4, URZ ;  /* 0x000000040c0e72a5 */ /* 0x000fce000f8e003f */
[----:B------:R-:W-:Y:S02]  /*5650*/  @UP0 UMOV UR13, UR15 ;  /* 0x0000000f000d0c82 */ /* 0x000fe40008000000 */
[----:B------:R-:W-:Y:S02]  /*5660*/  @UP0 USHF.R.U32.HI UR12, URZ, UR5, UR13 ;  /* 0x000000053f0c0299 */ /* 0x000fe4000801160d */
.L_x_178:
[----:B------:R-:W-:Y:S02]  /*5670*/  ULDC UR4, c[0x0][0x32c] ;  /* 0x0000cb0000047ab9 */ /* 0x000fe40000000800 */
[----:B------:R-:W-:-:S04]  /*5680*/  UIMAD UR4, UR12, UR10, UR4 ;  /* 0x0000000a0c0472a4 */ /* 0x000fc8000f8e0204 */
[----:B------:R-:W-:-:S04]  /*5690*/  UISETP.LT.AND UP0, UPT, UR11, UR4, UPT ;  /* 0x000000040b00728c */ /* 0x000fc8000bf01270 */
[----:B------:R-:W-:-:S04]  /*56a0*/  USEL UR11, UR11, UR4, UP0 ;  /* 0x000000040b0b7287 */ /* 0x000fc80008000000 */
.L_x_176:
[----:B------:R-:W-:-:S04]  /*56b0*/  UIMAD.WIDE UR4, UR11, 0x2aaaaaab, URZ ;  /* 0x2aaaaaab0b0478a5 */ /* 0x000fc8000f8e023f */
[----:B------:R-:W-:-:S04]  /*56c0*/  USHF.R.U32.HI UR4, URZ, 0x1f, UR5 ;  /* 0x0000001f3f047899 */ /* 0x000fc80008011605 */
[----:B------:R-:W-:-:S04]  /*56d0*/  ULEA.HI.SX32 UR4, UR5, UR4, 0x1d ;  /* 0x0000000405047291 */ /* 0x000fc8000f8fea3f */
[----:B------:R-:W-:-:S04]  /*56e0*/  UISETP.LT.AND UP0, UPT, UR6, UR4, UPT ;  /* 0x000000040600728c */ /* 0x000fc8000bf01270 */
[----:B------:R-:W-:-:S06]  /*56f0*/  USEL UR4, UR6, UR4, !UP0 ;  /* 0x0000000406047287 */ /* 0x000fcc000c000000 */
[----:B------:R-:W-:-:S13]  /*5700*/  ISETP.GE.AND P0, PT, R233, UR4, PT ;  /* 0x00000004e9007c0c */ /* 0x000fda000bf06270 */
[----:B------:R-:W-:Y:S05]  /*5710*/  @!P0 BRA `(.L_x_179) ;  /* 0x000044e000008947 */ /* 0x000fea0003800000 */
[----:B------:R-:W-:Y:S01]  /*5720*/  IADD3 R242, P0, R234, 0x20, RZ ;  /* 0x00000020eaf27810 */ /* 0x000fe20007f1e0ff */
[----:B------:R-:W-:Y:S01]  /*5730*/  IMAD.MOV.U32 R150, RZ, RZ, R2 ;  /* 0x000000ffff967224 */ /* 0x000fe200078e0002 */
[----:B------:R-:W-:Y:S01]  /*5740*/  IADD3 R203, P1, R220, 0x20, RZ ;  /* 0x00000020dccb7810 */ /* 0x000fe20007f3e0ff */
[----:B------:R-:W-:Y:S01]  /*5750*/  IMAD.MOV.U32 R151, RZ, RZ, R3 ;  /* 0x000000ffff977224 */ /* 0x000fe200078e0003 */
[-C--:B------:R-:W-:Y:S01]  /*5760*/  IADD3.X R241, RZ, R237.reuse, RZ, P0, !PT ;  /* 0x000000edfff17210 */ /* 0x080fe200007fe4ff */
[----:B------:R-:W-:Y:S01]  /*5770*/  IMAD.MOV.U32 R148, RZ, RZ, R152 ;  /* 0x000000ffff947224 */ /* 0x000fe200078e0098 */
[----:B------:R-:W-:Y:S01]  /*5780*/  IADD3 R240, P2, R234, 0x40, RZ ;  /* 0x00000040eaf07810 */ /* 0x000fe20007f5e0ff */
[----:B------:R-:W-:Y:S01]  /*5790*/  IMAD.MOV.U32 R149, RZ, RZ, R0 ;  /* 0x000000ffff957224 */ /* 0x000fe200078e0000 */
[----:B------:R-:W-:Y:S01]  /*57a0*/  IADD3 R201, P0, R220, 0x40, RZ ;  /* 0x00000040dcc97810 */ /* 0x000fe20007f1e0ff */
[----:B------:R-:W-:Y:S01]  /*57b0*/  IMAD.X R202, RZ, RZ, R229, P1 ;  /* 0x000000ffffca7224 */ /* 0x000fe200008e06e5 */
[----:B------:R-:W-:-:S02]  /*57c0*/  IADD3.X R239, RZ, R237, RZ, P2, !PT ;  /* 0x000000edffef7210 */ /* 0x000fc400017fe4ff */
[----:B------:R-:W-:Y:S02]  /*57d0*/  IADD3.X R200, RZ, R229, RZ, P0, !PT ;  /* 0x000000e5ffc87210 */ /* 0x000fe400007fe4ff */
.L_x_198:
[----:B------:R-:W-:Y:S04]  /*57e0*/  DEPBAR.LE SB0, 0x0 ;  /* 0x000080000000791a */ /* 0x000fe80000000000 */
[----:B------:R-:W-:Y:S01]  /*57f0*/  BAR.SYNC.DEFER_BLOCKING 0x0 ;  /* 0x0000000000007b1d */ /* 0x000fe20000010000 */
[----:B------:R-:W-:Y:S05]  /*5800*/  ISETP.LT.AND P0, PT, R233, UR6, PT ;  /* 0x00000006e9007c0c */ /* 0x000fea000bf01270 */
[----:B------:R1:W2:Y:S04]  /*5810*/  LDSM.16.M88.4 R152, [R217+0x6080] ;  /* 0x00608000d998783b */ /* 0x0002a80000000200 */
[----:B------:R1:W3:Y:S04]  /*5820*/  LDSM.16.M88.4 R160, [R217+0x7080] ;  /* 0x00708000d9a0783b */ /* 0x0002e80000000200 */
[----:B------:R1:W4:Y:S04]  /*5830*/  LDSM.16.M88.4 R156, [R216+0x3c80] ;  /* 0x003c8000d89c783b */ /* 0x0003280000000200 */
[----:B------:R1:W1:Y:S04]  /*5840*/  LDSM.16.M88.4 R164, [R216+0x4080] ;  /* 0x00408000d8a4783b */ /* 0x0002680000000200 */
[----:B------:R1:W1:Y:S04]  /*5850*/  LDSM.16.M88.4 R168, [R216+0x4480] ;  /* 0x00448000d8a8783b */ /* 0x0002680000000200 */
[----:B------:R1:W1:Y:S04]  /*5860*/  LDSM.16.M88.4 R172, [R213+0x6080] ;  /* 0x00608000d5ac783b */ /* 0x0002680000000200 */
[----:B------:R1:W1:Y:S04]  /*5870*/  LDSM.16.M88.4 R180, [R213+0x7080] ;  /* 0x00708000d5b4783b */ /* 0x0002680000000200 */
[----:B------:R1:W1:Y:S04]  /*5880*/  LDSM.16.M88.4 R176, [R215] ;  /* 0x00000000d7b0783b */ /* 0x0002680000000200 */
[----:B------:R1:W1:Y:S04]  /*5890*/  LDSM.16.M88.4 R184, [R211] ;  /* 0x00000000d3b8783b */ /* 0x0002680000000200 */
[----:B------:R1:W1:Y:S01]  /*58a0*/  LDSM.16.M88.4 R188, [R210] ;  /* 0x00000000d2bc783b */ /* 0x0002620000000200 */
[----:B------:R-:W-:-:S05]  /*58b0*/  @P0 BRA `(.L_x_180) ;  /* 0x000002b000000947 */ /* 0x000fca0003800000 */
[----:B------:R-:W-:Y:S01]  /*58c0*/  SHF.R.S32.HI R3, RZ, 0x1f, R233 ;  /* 0x0000001fff037819 */ /* 0x000fe200000114e9 */
[----:B------:R-:W-:Y:S04]  /*58d0*/  IMAD.WIDE.U32 R4, R233, c[0x0][0x208], RZ ;  /* 0x00008200e9047a25 */ /* 0x000fe800078e00ff */
[----:B------:R-:W-:Y:S04]  /*58e0*/  IMAD R3, R3, c[0x0][0x208], RZ ;  /* 0x0000820003037a24 */ /* 0x000fe800078e02ff */
[----:B------:R-:W-:Y:S04]  /*58f0*/  IMAD R3, R233, c[0x0][0x20c], R3 ;  /* 0x00008300e9037a24 */ /* 0x000fe800078e0203 */
[----:B------:R-:W-:Y:S02]  /*5900*/  IMAD.IADD R3, R5, 0x1, R3 ;  /* 0x0000000105037824 */ /* 0x000fe400078e0203 */
[----:B------:R-:W-:Y:S04]  /*5910*/  IMAD.WIDE.U32 R4, R4, 0x30, RZ ;  /* 0x0000003004047825 */ /* 0x000fe800078e00ff */
[----:B------:R-:W-:Y:S01]  /*5920*/  IMAD R3, R3, 0x30, RZ ;  /* 0x0000003003037824 */ /* 0x000fe200078e02ff */
[-C--:B------:R-:W-:Y:S03]  /*5930*/  IADD3 R7, P0, R234, R4.reuse, RZ ;  /* 0x00000004ea077210 */ /* 0x080fe60007f1e0ff */
[----:B------:R-:W-:Y:S01]  /*5940*/  IMAD.IADD R0, R5, 0x1, R3 ;  /* 0x0000000105007824 */ /* 0x000fe200078e0203 */
[C---:B------:R-:W-:Y:S02]  /*5950*/  LEA R12, P2, R7.reuse, c[0x0][0x1f8], 0x1 ;  /* 0x00007e00070c7a11 */ /* 0x040fe400078408ff */
[-C--:B------:R-:W-:Y:S01]  /*5960*/  IADD3 R5, P1, R240, R4.reuse, RZ ;  /* 0x00000004f0057210 */ /* 0x080fe20007f3e0ff */
[----:B------:R-:W-:Y:S01]  /*5970*/  IMAD.X R2, R0, 0x1, R237, P0 ;  /* 0x0000000100027824 */ /* 0x000fe200000e06ed */
[-C--:B------:R-:W-:Y:S04]  /*5980*/  IADD3 R3, P0, R242, R4.reuse, RZ ;  /* 0x00000004f2037210 */ /* 0x080fe80007f1e0ff */
[----:B------:R-:W-:Y:S01]  /*5990*/  LEA.HI.X R13, R7, c[0x0][0x1fc], R2, 0x1, P2 ;  /* 0x00007f00070d7a11 */ /* 0x000fe200010f0c02 */
[C---:B------:R-:W-:Y:S01]  /*59a0*/  IMAD.X R2, R0.reuse, 0x1, R241, P0 ;  /* 0x0000000100027824 */ /* 0x040fe200000e06f1 */
[----:B------:R-:W-:Y:S02]  /*59b0*/  LEA R10, P2, R3, c[0x0][0x1f8], 0x1 ;  /* 0x00007e00030a7a11 */ /* 0x000fe400078408ff */
[----:B------:R-:W-:Y:S01]  /*59c0*/  @!P3 IADD3 R7, P0, R225, R4, RZ ;  /* 0x00000004e107b210 */ /* 0x000fe20007f1e0ff */
[----:B------:R-:W-:Y:S01]  /*59d0*/  @!PT LDS RZ, [RZ] ;  /* 0x00000000fffff984 */ /* 0x000fe20000000800 */
[----:B------:R-:W-:Y:S01]  /*59e0*/  @!PT LDS RZ, [RZ] ;  /* 0x00000000fffff984 */ /* 0x000fe20000000800 */
[----:B------:R-:W-:Y:S01]  /*59f0*/  @!PT LDS RZ, [RZ] ;  /* 0x00000000fffff984 */ /* 0x000fe20000000800 */
[----:B------:R4:W-:Y:S01]  /*5a00*/  LDGSTS.E.BYPASS.LTC128B.128 [R218+0x1880], [R12.64], !P6 ;  /* 0x018800000cda7fae */ /* 0x0009e2000f101d48 */
[----:B------:R-:W-:Y:S01]  /*5a10*/  LEA.HI.X R11, R3, c[0x0][0x1fc], R2, 0x1, P2 ;  /* 0x00007f00030b7a11 */ /* 0x000fe200010f0c02 */
[C---:B------:R-:W-:Y:S01]  /*5a20*/  IMAD.X R4, R0.reuse, 0x1, R239, P1 ;  /* 0x0000000100047824 */ /* 0x040fe200008e06ef */
[----:B------:R-:W-:Y:S01]  /*5a30*/  @!P3 IADD3 R2, P2, R7, R234, RZ ;  /* 0x000000ea0702b210 */ /* 0x000fe20007f5e0ff */
[----:B------:R-:W-:Y:S01]  /*5a40*/  @!P3 IMAD.X R0, R0, 0x1, R224, P0 ;  /* 0x000000010000b824 */ /* 0x000fe200000e06e0 */
[C---:B------:R-:W-:Y:S01]  /*5a50*/  LEA R8, P1, R5.reuse, c[0x0][0x1f8], 0x1 ;  /* 0x00007e0005087a11 */ /* 0x040fe200078208ff */
[----:B------:R4:W-:Y:S03]  /*5a60*/  LDGSTS.E.BYPASS.LTC128B.128 [R218+0x2480], [R10.64], !P5 ;  /* 0x024800000ada7fae */ /* 0x0009e6000e901d48 */
[----:B------:R-:W-:Y:S01]  /*5a70*/  LEA.HI.X R9, R5, c[0x0][0x1fc], R4, 0x1, P1 ;  /* 0x00007f0005097a11 */ /* 0x000fe200008f0c04 */
[----:B------:R-:W-:Y:S01]  /*5a80*/  @!P3 IMAD.X R5, R0, 0x1, R237, P2 ;  /* 0x000000010005b824 */ /* 0x000fe200010e06ed */
[C---:B------:R-:W-:Y:S02]  /*5a90*/  @!P3 IADD3 R3, P1, R7.reuse, R242, RZ ;  /* 0x000000f20703b210 */ /* 0x040fe40007f3e0ff */
[----:B------:R-:W-:Y:S01]  /*5aa0*/  @!P3 LEA R16, P2, R2, c[0x0][0x1f8], 0x1 ;  /* 0x00007e000210ba11 */ /* 0x000fe200078408ff */
[----:B------:R4:W-:Y:S01]  /*5ab0*/  LDGSTS.E.BYPASS.LTC128B.128 [R218+0x3080], [R8.64], !P4 ;  /* 0x0308000008da7fae */ /* 0x0009e2000e101d48 */
[----:B------:R-:W-:Y:S01]  /*5ac0*/  @!P3 IADD3 R7, P0, R7, R240, RZ ;  /* 0x000000f00707b210 */ /* 0x000fe20007f1e0ff */
[----:B------:R-:W-:Y:S01]  /*5ad0*/  @!P3 IMAD.X R4, R0, 0x1, R241, P1 ;  /* 0x000000010004b824 */ /* 0x000fe200008e06f1 */
[----:B------:R-:W-:Y:S02]  /*5ae0*/  @!P3 LEA.HI.X R17, R2, c[0x0][0x1fc], R5, 0x1, P2 ;  /* 0x00007f000211ba11 */ /* 0x000fe400010f0c05 */
[----:B------:R-:W-:Y:S01]  /*5af0*/  @!P3 LEA R14, P1, R3, c[0x0][0x1f8], 0x1 ;  /* 0x00007e00030eba11 */ /* 0x000fe200078208ff */
[----:B------:R-:W-:Y:S01]  /*5b00*/  @!P3 IMAD.X R0, R0, 0x1, R239, P0 ;  /* 0x000000010000b824 */ /* 0x000fe200000e06ef */
[----:B------:R-:W-:Y:S01]  /*5b10*/  @!P3 LEA R6, P0, R7, c[0x0][0x1f8], 0x1 ;  /* 0x00007e000706ba11 */ /* 0x000fe200078008ff */
[----:B------:R4:W-:Y:S01]  /*5b20*/  @!P3 LDGSTS.E.BYPASS.LTC128B.128 [R218+0x2080], [R16.64], !P6 ;  /* 0x0208000010dabfae */ /* 0x0009e2000f101d48 */
[----:B------:R-:W-:Y:S02]  /*5b30*/  @!P3 LEA.HI.X R15, R3, c[0x0][0x1fc], R4, 0x1, P1 ;  /* 0x00007f00030fba11 */ /* 0x000fe400008f0c04 */
[----:B------:R-:W-:Y:S03]  /*5b40*/  @!P3 LEA.HI.X R7, R7, c[0x0][0x1fc], R0, 0x1, P0 ;  /* 0x00007f000707ba11 */ /* 0x000fe600000f0c00 */
[----:B------:R4:W-:Y:S05]  /*5b50*/  @!P3 LDGSTS.E.BYPASS.LTC128B.128 [R218+0x2c80], [R14.64], !P5 ;  /* 0x02c800000edabfae */ /* 0x0009ea000e901d48 */
[----:B------:R4:W-:Y:S02]  /*5b60*/  @!P3 LDGSTS.E.BYPASS.LTC128B.128 [R218+0x3880], [R6.64], !P4 ;  /* 0x0388000006dabfae */ /* 0x0009e4000e101d48 */
.L_x_180:
[-C--:B--2-4-:R-:W-:Y:S01]  /*5b70*/  HMMA.16816.F32 R4, R152, R156.reuse, RZ ;  /* 0x0000009c9804723c */ /* 0x094fe200000018ff */
[----:B------:R-:W-:Y:S02]  /*5b80*/  LDSM.16.M88.4 R192, [R216+0x4880] ;  /* 0x00488000d8c0783b */ /* 0x000fe40000000200 */
[----:B------:R-:W-:Y:S05]  /*5b90*/  ISETP.GT.AND P0, PT, R233, UR6, PT ;  /* 0x00000006e9007c0c */ /* 0x000fea000bf04270 */
[C---:B---3--:R-:W-:Y:S01]  /*5ba0*/  HMMA.16816.F32 R8, R160.reuse, R156, RZ ;  /* 0x0000009ca008723c */ /* 0x048fe200000018ff */
[----:B------:R-:W0:Y:S07]  /*5bb0*/  LDGDEPBAR ;  /* 0x00000000000079af */ /* 0x000e2e0000000000 */
[-C--:B------:R-:W-:Y:S01]  /*5bc0*/  HMMA.16816.F32 R12, R160, R158.reuse, RZ ;  /* 0x0000009ea00c723c */ /* 0x080fe200000018ff */
[----:B------:R-:W-:Y:S07]  /*5bd0*/  LDSM.16.M88.4 R196, [R217+0x9080] ;  /* 0x00908000d9c4783b */ /* 0x000fee0000000200 */
[C---:B------:R-:W-:Y:S01]  /*5be0*/  HMMA.16816.F32 R16, R152.reuse, R158, RZ ;  /* 0x0000009e9810723c */ /* 0x040fe200000018ff */
[----:B------:R-:W2:Y:S07]  /*5bf0*/  LDSM.16.M88.4 R156, [R217+0x8080] ;  /* 0x00808000d99c783b */ /* 0x000eae0000000200 */
[-C--:B-1----:R-:W-:Y:S08]  /*5c00*/  HMMA.16816.F32 R20, R152, R164.reuse, RZ ;  /* 0x000000a49814723c */ /* 0x082ff000000018ff */
[C---:B------:R-:W-:Y:S08]  /*5c10*/  HMMA.16816.F32 R24, R160.reuse, R164, RZ ;  /* 0x000000a4a018723c */ /* 0x040ff000000018ff */
[-C--:B------:R-:W-:Y:S08]  /*5c20*/  HMMA.16816.F32 R28, R160, R166.reuse, RZ ;  /* 0x000000a6a01c723c */ /* 0x080ff000000018ff */
[C---:B------:R-:W-:Y:S01]  /*5c30*/  HMMA.16816.F32 R32, R152.reuse, R166, RZ ;  /* 0x000000a69820723c */ /* 0x040fe200000018ff */
[----:B------:R-:W1:Y:S07]  /*5c40*/  LDSM.16.M88.4 R164, [R216+0x4c80] ;  /* 0x004c8000d8a4783b */ /* 0x000e6e0000000200 */
[-C--:B------:R-:W-:Y:S08]  /*5c50*/  HMMA.16816.F32 R36, R152, R168.reuse, RZ ;  /* 0x000000a89824723c */ /* 0x080ff000000018ff */
[C---:B------:R-:W-:Y:S08]  /*5c60*/  HMMA.16816.F32 R40, R160.reuse, R168, RZ ;  /* 0x000000a8a028723c */ /* 0x040ff000000018ff */
[-C--:B------:R-:W-:Y:S01]  /*5c70*/  HMMA.16816.F32 R44, R160, R170.reuse, RZ ;  /* 0x000000aaa02c723c */ /* 0x080fe200000018ff */
[----:B------:R-:W-:Y:S07]  /*5c80*/  LDSM.16.M88.4 R160, [R213+0x8080] ;  /* 0x00808000d5a0783b */ /* 0x000fee0000000200 */
[----:B------:R-:W-:Y:S01]  /*5c90*/  HMMA.16816.F32 R48, R152, R170, RZ ;  /* 0x000000aa9830723c */ /* 0x000fe200000018ff */
[----:B------:R-:W3:Y:S07]  /*5ca0*/  LDSM.16.M88.4 R152, [R216+0x5080] ;  /* 0x00508000d898783b */ /* 0x000eee0000000200 */
[-C--:B------:R-:W-:Y:S01]  /*5cb0*/  HMMA.16816.F32 R4, R172, R176.reuse, R4 ;  /* 0x000000b0ac04723c */ /* 0x080fe20000001804 */
[----:B------:R-:W4:Y:S07]  /*5cc0*/  LDSM.16.M88.4 R168, [R209] ;  /* 0x00000000d1a8783b */ /* 0x000f2e0000000200 */
[C---:B------:R-:W-:Y:S08]  /*5cd0*/  HMMA.16816.F32 R8, R180.reuse, R176, R8 ;  /* 0x000000b0b408723c */ /* 0x040ff00000001808 */
[-C--:B------:R-:W-:Y:S08]  /*5ce0*/  HMMA.16816.F32 R12, R180, R178.reuse, R12 ;  /* 0x000000b2b40c723c */ /* 0x080ff0000000180c */
[C---:B------:R-:W-:Y:S01]  /*5cf0*/  HMMA.16816.F32 R16, R172.reuse, R178, R16 ;  /* 0x000000b2ac10723c */ /* 0x040fe20000001810 */
[----:B------:R-:W5:Y:S07]  /*5d00*/  LDSM.16.M88.4 R176, [R213+0x9080] ;  /* 0x00908000d5b0783b */ /* 0x000f6e0000000200 */
[-C--:B------:R-:W-:Y:S08]  /*5d10*/  HMMA.16816.F32 R20, R172, R184.reuse, R20 ;  /* 0x000000b8ac14723c */ /* 0x080ff00000001814 */
[C---:B------:R-:W-:Y:S08]  /*5d20*/  HMMA.16816.F32 R24, R180.reuse, R184, R24 ;  /* 0x000000b8b418723c */ /* 0x040ff00000001818 */
[-C--:B------:R-:W-:Y:S08]  /*5d30*/  HMMA.16816.F32 R28, R180, R186.reuse, R28 ;  /* 0x000000bab41c723c */ /* 0x080ff0000000181c */
[C---:B------:R-:W-:Y:S01]  /*5d40*/  HMMA.16816.F32 R32, R172.reuse, R186, R32 ;  /* 0x000000baac20723c */ /* 0x040fe20000001820 */
[----:B------:R-:W-:Y:S07]  /*5d50*/  LDSM.16.M88.4 R184, [R216+0x5480] ;  /* 0x00548000d8b8783b */ /* 0x000fee0000000200 */
[-C--:B------:R-:W-:Y:S08]  /*5d60*/  HMMA.16816.F32 R36, R172, R188.reuse, R36 ;  /* 0x000000bcac24723c */ /* 0x080ff00000001824 */
[C---:B------:R-:W-:Y:S08]  /*5d70*/  HMMA.16816.F32 R40, R180.reuse, R188, R40 ;  /* 0x000000bcb428723c */ /* 0x040ff00000001828 */
[-C--:B------:R-:W-:Y:S01]  /*5d80*/  HMMA.16816.F32 R44, R180, R190.reuse, R44 ;  /* 0x000000beb42c723c */ /* 0x080fe2000000182c */
[----:B------:R-:W-:Y:S07]  /*5d90*/  LDSM.16.M88.4 R180, [R207] ;  /* 0x00000000cfb4783b */ /* 0x000fee0000000200 */
[----:B------:R-:W-:Y:S01]  /*5da0*/  HMMA.16816.F32 R48, R172, R190, R48 ;  /* 0x000000beac30723c */ /* 0x000fe20000001830 */
[----:B------:R-:W1:Y:S08]  /*5db0*/  LDSM.16.M88.4 R172, [R208] ;  /* 0x00000000d0ac783b */ /* 0x000e700000000200 */
[----:B------:R-:W-:Y:S01]  /*5dc0*/  LDSM.16.M88.4 R188, [R216+0x5c80] ;  /* 0x005c8000d8bc783b */ /* 0x000fe20000000200 */
[-C--:B--2---:R-:W-:Y:S08]  /*5dd0*/  HMMA.16816.F32 R4, R156, R192.reuse, R4 ;  /* 0x000000c09c04723c */ /* 0x084ff00000001804 */
[C---:B------:R-:W-:Y:S08]  /*5de0*/  HMMA.16816.F32 R8, R196.reuse, R192, R8 ;  /* 0x000000c0c408723c */ /* 0x040ff00000001808 */
[-C--:B------:R-:W-:Y:S08]  /*5df0*/  HMMA.16816.F32 R12, R196, R194.reuse, R12 ;  /* 0x000000c2c40c723c */ /* 0x080ff0000000180c */
[C---:B------:R-:W-:Y:S01]  /*5e00*/  HMMA.16816.F32 R16, R156.reuse, R194, R16 ;  /* 0x000000c29c10723c */ /* 0x040fe20000001810 */
[----:B------:R-:W-:Y:S07]  /*5e10*/  LDSM.16.M88.4 R192, [R206] ;  /* 0x00000000cec0783b */ /* 0x000fee0000000200 */
[-C--:B-1----:R-:W-:Y:S08]  /*5e20*/  HMMA.16816.F32 R20, R156, R164.reuse, R20 ;  /* 0x000000a49c14723c */ /* 0x082ff00000001814 */
[C---:B------:R-:W-:Y:S08]  /*5e30*/  HMMA.16816.F32 R24, R196.reuse, R164, R24 ;  /* 0x000000a4c418723c */ /* 0x040ff00000001818 */
[-C--:B------:R-:W-:Y:S08]  /*5e40*/  HMMA.16816.F32 R28, R196, R166.reuse, R28 ;  /* 0x000000a6c41c723c */ /* 0x080ff0000000181c */
[C---:B------:R-:W-:Y:S01]  /*5e50*/  HMMA.16816.F32 R32, R156.reuse, R166, R32 ;  /* 0x000000a69c20723c */ /* 0x040fe20000001820 */
[----:B------:R-:W1:Y:S07]  /*5e60*/  LDSM.16.M88.4 R164, [R217+0xa080] ;  /* 0x00a08000d9a4783b */ /* 0x000e6e0000000200 */
[-C--:B---3--:R-:W-:Y:S08]  /*5e70*/  HMMA.16816.F32 R36, R156, R152.reuse, R36 ;  /* 0x000000989c24723c */ /* 0x088ff00000001824 */
[C---:B------:R-:W-:Y:S08]  /*5e80*/  HMMA.16816.F32 R40, R196.reuse, R152, R40 ;  /* 0x00000098c428723c */ /* 0x040ff00000001828 */
[-C--:B------:R-:W-:Y:S08]  /*5e90*/  HMMA.16816.F32 R44, R196, R154.reuse, R44 ;  /* 0x0000009ac42c723c */ /* 0x080ff0000000182c */
[----:B------:R-:W-:Y:S01]  /*5ea0*/  HMMA.16816.F32 R48, R156, R154, R48 ;  /* 0x0000009a9c30723c */ /* 0x000fe20000001830 */
[----:B------:R-:W2:Y:S07]  /*5eb0*/  LDSM.16.M88.4 R152, [R217+0xb080] ;  /* 0x00b08000d998783b */ /* 0x000eae0000000200 */
[-C--:B----4-:R-:W-:Y:S01]  /*5ec0*/  HMMA.16816.F32 R4, R160, R168.reuse, R4 ;  /* 0x000000a8a004723c */ /* 0x090fe20000001804 */
[----:B------:R-:W3:Y:S07]  /*5ed0*/  LDSM.16.M88.4 R156, [R216+0x5880] ;  /* 0x00588000d89c783b */ /* 0x000eee0000000200 */
[C---:B-----5:R-:W-:Y:S08]  /*5ee0*/  HMMA.16816.F32 R8, R176.reuse, R168, R8 ;  /* 0x000000a8b008723c */ /* 0x060ff00000001808 */
[-C--:B------:R-:W-:Y:S08]  /*5ef0*/  HMMA.16816.F32 R12, R176, R170.reuse, R12 ;  /* 0x000000aab00c723c */ /* 0x080ff0000000180c */
[C---:B------:R-:W-:Y:S01]  /*5f00*/  HMMA.16816.F32 R16, R160.reuse, R170, R16 ;  /* 0x000000aaa010723c */ /* 0x040fe20000001810 */
[----:B------:R-:W4:Y:S07]  /*5f10*/  LDSM.16.M88.4 R168, [R213+0xa080] ;  /* 0x00a08000d5a8783b */ /* 0x000f2e0000000200 */
[-C--:B------:R-:W-:Y:S08]  /*5f20*/  HMMA.16816.F32 R20, R160, R172.reuse, R20 ;  /* 0x000000aca014723c */ /* 0x080ff00000001814 */
[C---:B------:R-:W-:Y:S08]  /*5f30*/  HMMA.16816.F32 R24, R176.reuse, R172, R24 ;  /* 0x000000acb018723c */ /* 0x040ff00000001818 */
[-C--:B------:R-:W-:Y:S08]  /*5f40*/  HMMA.16816.F32 R28, R176, R174.reuse, R28 ;  /* 0x000000aeb01c723c */ /* 0x080ff0000000181c */
[C---:B------:R-:W-:Y:S08]  /*5f50*/  HMMA.16816.F32 R32, R160.reuse, R174, R32 ;  /* 0x000000aea020723c */ /* 0x040ff00000001820 */
[-C--:B------:R-:W-:Y:S08]  /*5f60*/  HMMA.16816.F32 R36, R160, R180.reuse, R36 ;  /* 0x000000b4a024723c */ /* 0x080ff00000001824 */
[C---:B------:R-:W-:Y:S08]  /*5f70*/  HMMA.16816.F32 R40, R176.reuse, R180, R40 ;  /* 0x000000b4b028723c */ /* 0x040ff00000001828 */
[-C--:B------:R-:W-:Y:S08]  /*5f80*/  HMMA.16816.F32 R44, R176, R182.reuse, R44 ;  /* 0x000000b6b02c723c */ /* 0x080ff0000000182c */
[----:B------:R-:W-:Y:S01]  /*5f90*/  HMMA.16816.F32 R48, R160, R182, R48 ;  /* 0x000000b6a030723c */ /* 0x000fe20000001830 */
[----:B------:R-:W5:Y:S07]  /*5fa0*/  LDSM.16.M88.4 R160, [R213+0xb080] ;  /* 0x00b08000d5a0783b */ /* 0x000f6e0000000200 */
[-C--:B-1----:R-:W-:Y:S08]  /*5fb0*/  HMMA.16816.F32 R4, R164, R184.reuse, R4 ;  /* 0x000000b8a404723c */ /* 0x082ff00000001804 */
[C---:B--2---:R-:W-:Y:S08]  /*5fc0*/  HMMA.16816.F32 R8, R152.reuse, R184, R8 ;  /* 0x000000b89808723c */ /* 0x044ff00000001808 */
[-C--:B------:R-:W-:Y:S08]  /*5fd0*/  HMMA.16816.F32 R12, R152, R186.reuse, R12 ;  /* 0x000000ba980c723c */ /* 0x080ff0000000180c */
[C---:B------:R-:W-:Y:S08]  /*5fe0*/  HMMA.16816.F32 R16, R164.reuse, R186, R16 ;  /* 0x000000baa410723c */ /* 0x040ff00000001810 */
[-C--:B---3--:R-:W-:Y:S08]  /*5ff0*/  HMMA.16816.F32 R20, R164, R156.reuse, R20 ;  /* 0x0000009ca414723c */ /* 0x088ff00000001814 */
[C---:B------:R-:W-:Y:S08]  /*6000*/  HMMA.16816.F32 R24, R152.reuse, R156, R24 ;  /* 0x0000009c9818723c */ /* 0x040ff00000001818 */
[-C--:B------:R-:W-:Y:S08]  /*6010*/  HMMA.16816.F32 R28, R152, R158.reuse, R28 ;  /* 0x0000009e981c723c */ /* 0x080ff0000000181c */
[C---:B------:R-:W-:Y:S01]  /*6020*/  HMMA.16816.F32 R32, R164.reuse, R158, R32 ;  /* 0x0000009ea420723c */ /* 0x040fe20000001820 */
[----:B------:R-:W-:Y:S07]  /*6030*/  LDSM.16.M88.4 R156, [R204] ;  /* 0x00000000cc9c783b */ /* 0x000fee0000000200 */
[-C--:B------:R-:W-:Y:S08]  /*6040*/  HMMA.16816.F32 R36, R164, R188.reuse, R36 ;  /* 0x000000bca424723c */ /* 0x080ff00000001824 */
[C---:B------:R-:W-:Y:S08]  /*6050*/  HMMA.16816.F32 R40, R152.reuse, R188, R40 ;  /* 0x000000bc9828723c */ /* 0x040ff00000001828 */
[-C--:B------:R-:W-:Y:S01]  /*6060*/  HMMA.16816.F32 R44, R152, R190.reuse, R44 ;  /* 0x000000be982c723c */ /* 0x080fe2000000182c */
[----:B------:R-:W1:Y:S01]  /*6070*/  LDSM.16.M88.4 R152, [R205] ;  /* 0x00000000cd98783b */ /* 0x000e620000000200 */
[----:B------:R-:W-:Y:S06]  /*6080*/  DEPBAR.LE SB0, 0x0 ;  /* 0x000080000000791a */ /* 0x000fec0000000000 */
[----:B------:R-:W-:Y:S01]  /*6090*/  HMMA.16816.F32 R48, R164, R190, R48 ;  /* 0x000000bea430723c */ /* 0x000fe20000001830 */
[----:B------:R-:W-:Y:S07]  /*60a0*/  BAR.SYNC.DEFER_BLOCKING 0x0 ;  /* 0x0000000000007b1d */ /* 0x000fee0000010000 */
[-C--:B----4-:R-:W-:Y:S08]  /*60b0*/  HMMA.16816.F32 R4, R168, R192.reuse, R4 ;  /* 0x000000c0a804723c */ /* 0x090ff00000001804 */
[C---:B-----5:R-:W-:Y:S08]  /*60c0*/  HMMA.16816.F32 R8, R160.reuse, R192, R8 ;  /* 0x000000c0a008723c */ /* 0x060ff00000001808 */
[-C--:B------:R-:W-:Y:S08]  /*60d0*/  HMMA.16816.F32 R12, R160, R194.reuse, R12 ;  /* 0x000000c2a00c723c */ /* 0x080ff0000000180c */
[C---:B------:R-:W-:Y:S04]  /*60e0*/  HMMA.16816.F32 R16, R168.reuse, R194, R16 ;  /* 0x000000c2a810723c */ /* 0x040fe80000001810 */
[----:B------:R-:W-:Y:S02]  /*60f0*/  FMUL.FTZ R246, R4, c[0x0][0x320] ;  /* 0x0000c80004f67a20 */ /* 0x000fe40000410000 */
[----:B------:R-:W-:Y:S02]  /*6100*/  FMUL.FTZ R248, R5, c[0x0][0x320] ;  /* 0x0000c80005f87a20 */ /* 0x000fe40000410000 */
[-C--:B-1----:R-:W-:Y:S02]  /*6110*/  HMMA.16816.F32 R20, R168, R152.reuse, R20 ;  /* 0x00000098a814723c */ /* 0x082fe40000001814 */
[----:B------:R-:W1:Y:S02]  /*6120*/  MUFU.TANH R246, R246 ;  /* 0x000000f600f67308 */ /* 0x000e640000002400 */
[----:B------:R-:W-:Y:S02]  /*6130*/  FMUL.FTZ R243, R6, c[0x0][0x320] ;  /* 0x0000c80006f37a20 */ /* 0x000fe40000410000 */
[----:B------:R-:W-:Y:S02]  /*6140*/  FMUL.FTZ R244, R7, c[0x0][0x320] ;  /* 0x0000c80007f47a20 */ /* 0x000fe40000410000 */
[C---:B------:R-:W-:Y:S04]  /*6150*/  HMMA.16816.F32 R24, R160.reuse, R152, R24 ;  /* 0x00000098a018723c */ /* 0x040fe80000001818 */
[----:B------:R-:W2:Y:S01]  /*6160*/  MUFU.TANH R248, R248 ;  /* 0x000000f800f87308 */ /* 0x000ea20000002400 */
[----:B------:R-:W-:Y:S02]  /*6170*/  FMUL.FTZ R0, R8, c[0x0][0x320] ;  /* 0x0000c80008007a20 */ /* 0x000fe40000410000 */
[----:B------:R-:W-:Y:S01]  /*6180*/  FMUL.FTZ R245, R9, c[0x0][0x320] ;  /* 0x0000c80009f57a20 */ /* 0x000fe20000410000 */
[-C--:B------:R-:W-:Y:S04]  /*6190*/  HMMA.16816.F32 R28, R160, R154.reuse, R28 ;  /* 0x0000009aa01c723c */ /* 0x080fe8000000181c */
[----:B------:R-:W-:Y:S02]  /*61a0*/  FMUL.FTZ R2, R10, c[0x0][0x320] ;  /* 0x0000c8000a027a20 */ /* 0x000fe40000410000 */
[----:B------:R-:W3:Y:S01]  /*61b0*/  MUFU.TANH R243, R243 ;  /* 0x000000f300f37308 */ /* 0x000ee20000002400 */
[----:B------:R-:W-:Y:S01]  /*61c0*/  FMUL.FTZ R3, R11, c[0x0][0x320] ;  /* 0x0000c8000b037a20 */ /* 0x000fe20000410000 */
[C---:B------:R-:W-:Y:S04]  /*61d0*/  HMMA.16816.F32 R32, R168.reuse, R154, R32 ;  /* 0x0000009aa820723c */ /* 0x040fe80000001820 */
[----:B------:R-:W-:Y:S02]  /*61e0*/  FMUL.FTZ R187, R22, c[0x0][0x320] ;  /* 0x0000c80016bb7a20 */ /* 0x000fe40000410000 */
[----:B------:R-:W-:Y:S02]  /*61f0*/  FMUL.FTZ R251, R12, c[0x0][0x320] ;  /* 0x0000c8000cfb7a20 */ /* 0x000fe40000410000 */
[----:B------:R4:W1:Y:S01]  /*6200*/  MUFU.TANH R22, R187 ;  /* 0x000000bb00167308 */ /* 0x0008620000002400 */
[-C--:B------:R-:W-:Y:S03]  /*6210*/  HMMA.16816.F32 R36, R168, R156.reuse, R36 ;  /* 0x0000009ca824723c */ /* 0x080fe60000001824 */
[----:B------:R-:W-:Y:S02]  /*6220*/  FMUL.FTZ R25, R25, c[0x0][0x320] ;  /* 0x0000c80019197a20 */ /* 0x000fe40000410000 */
[----:B------:R-:W-:Y:S02]  /*6230*/  FMUL.FTZ R252, R13, c[0x0][0x320] ;  /* 0x0000c8000dfc7a20 */ /* 0x000fe40000410000 */
[----:B------:R-:W-:Y:S01]  /*6240*/  FMUL.FTZ R247, R14, c[0x0][0x320] ;  /* 0x0000c8000ef77a20 */ /* 0x000fe20000410000 */
[C---:B------:R-:W-:Y:S01]  /*6250*/  HMMA.16816.F32 R40, R160.reuse, R156, R40 ;  /* 0x0000009ca028723c */ /* 0x040fe20000001828 */
[----:B------:R5:W1:Y:S03]  /*6260*/  MUFU.TANH R199, R25 ;  /* 0x0000001900c77308 */ /* 0x000a660000002400 */
[----:B------:R-:W-:Y:S02]  /*6270*/  FMUL.FTZ R249, R15, c[0x0][0x320] ;  /* 0x0000c8000ff97a20 */ /* 0x000fe40000410000 */
[----:B------:R-:W-:Y:S02]  /*6280*/  FMUL.FTZ R250, R16, c[0x0][0x320] ;  /* 0x0000c80010fa7a20 */ /* 0x000fe40000410000 */
[-C--:B------:R-:W-:Y:S03]  /*6290*/  HMMA.16816.F32 R44, R160, R158.reuse, R44 ;  /* 0x0000009ea02c723c */ /* 0x080fe6000000182c */
[----:B------:R-:W1:Y:S01]  /*62a0*/  MUFU.TANH R244, R244 ;  /* 0x000000f400f47308 */ /* 0x000e620000002400 */
[----:B------:R-:W-:Y:S02]  /*62b0*/  FMUL.FTZ R191, R17, c[0x0][0x320] ;  /* 0x0000c80011bf7a20 */ /* 0x000fe40000410000 */
[----:B------:R-:W-:Y:S02]  /*62c0*/  FMUL.FTZ R185, R18, c[0x0][0x320] ;  /* 0x0000c80012b97a20 */ /* 0x000fe40000410000 */
[----:B------:R-:W-:Y:S04]  /*62d0*/  HMMA.16816.F32 R48, R168, R158, R48 ;  /* 0x0000009ea830723c */ /* 0x000fe80000001830 */
[----:B------:R-:W-:Y:S01]  /*62e0*/  FMUL.FTZ R186, R19, c[0x0][0x320] ;  /* 0x0000c80013ba7a20 */ /* 0x000fe20000410000 */
[----:B------:R-:W1:Y:S01]  /*62f0*/  MUFU.TANH R0, R0 ;  /* 0x0000000000007308 */ /* 0x000e620000002400 */
[----:B------:R-:W-:Y:S02]  /*6300*/  FMUL.FTZ R195, R20, c[0x0][0x320] ;  /* 0x0000c80014c37a20 */ /* 0x000fe40000410000 */
[----:B------:R-:W-:Y:S04]  /*6310*/  FMUL.FTZ R194, R21, c[0x0][0x320] ;  /* 0x0000c80015c27a20 */ /* 0x000fe80000410000 */
[----:B------:R-:W-:Y:S02]  /*6320*/  FMUL.FTZ R21, R23, c[0x0][0x320] ;  /* 0x0000c80017157a20 */ /* 0x000fe40000410000 */
[----:B------:R-:W-:Y:S01]  /*6330*/  FMUL.FTZ R190, R24, c[0x0][0x320] ;  /* 0x0000c80018be7a20 */ /* 0x000fe20000410000 */
[----:B------:R-:W1:Y:S01]  /*6340*/  MUFU.TANH R245, R245 ;  /* 0x000000f500f57308 */ /* 0x000e620000002400 */
[----:B------:R-:W-:Y:S02]  /*6350*/  FMUL.FTZ R189, R26, c[0x0][0x320] ;  /* 0x0000c8001abd7a20 */ /* 0x000fe40000410000 */
[----:B----4-:R-:W-:Y:S02]  /*6360*/  FMUL.FTZ R187, R27, c[0x0][0x320] ;  /* 0x0000c8001bbb7a20 */ /* 0x010fe40000410000 */
[----:B------:R-:W-:Y:S02]  /*6370*/  FMUL.FTZ R19, R28, c[0x0][0x320] ;  /* 0x0000c8001c137a20 */ /* 0x000fe40000410000 */
[----:B------:R-:W-:Y:S02]  /*6380*/  FMUL.FTZ R23, R29, c[0x0][0x320] ;  /* 0x0000c8001d177a20 */ /* 0x000fe40000410000 */
[----:B------:R-:W-:Y:S01]  /*6390*/  FMUL.FTZ R18, R30, c[0x0][0x320] ;  /* 0x0000c8001e127a20 */ /* 0x000fe20000410000 */
[----:B------:R-:W4:Y:S01]  /*63a0*/  MUFU.TANH R2, R2 ;  /* 0x0000000200027308 */ /* 0x000f220000002400 */
[----:B------:R-:W-:Y:S02]  /*63b0*/  FMUL.FTZ R17, R31, c[0x0][0x320] ;  /* 0x0000c8001f117a20 */ /* 0x000fe40000410000 */
[----:B------:R-:W-:Y:S02]  /*63c0*/  FMUL.FTZ R165, R32, c[0x0][0x320] ;  /* 0x0000c80020a57a20 */ /* 0x000fe40000410000 */
[----:B------:R-:W-:Y:S02]  /*63d0*/  FMUL.FTZ R33, R33, c[0x0][0x320] ;  /* 0x0000c80021217a20 */ /* 0x000fe40000410000 */
[----:B------:R-:W-:Y:S02]  /*63e0*/  FMUL.FTZ R26, R34, c[0x0][0x320] ;  /* 0x0000c800221a7a20 */ /* 0x000fe40000410000 */
[----:B-----5:R-:W-:Y:S01]  /*63f0*/  FMUL.FTZ R25, R35, c[0x0][0x320] ;  /* 0x0000c80023197a20 */ /* 0x020fe20000410000 */
[----:B------:R-:W1:Y:S01]  /*6400*/  MUFU.TANH R3, R3 ;  /* 0x0000000300037308 */ /* 0x000e620000002400 */
        /* <DEDUP_REMOVED lines=18> */
[----:B------:R-:W-:Y:S09]  /*6530*/  FMUL.FTZ R50, R50, c[0x0][0x320] ;  /* 0x0000c80032327a20 */ /* 0x000ff20000410000 */
[----:B------:R-:W1:Y:S10]  /*6540*/  MUFU.TANH R249, R249 ;  /* 0x000000f900f97308 */ /* 0x000e740000002400 */
        /* <DEDUP_REMOVED lines=23> */
[----:B------:R1:W1:Y:S10]  /*66c0*/  MUFU.TANH R167, R41 ;  /* 0x0000002900a77308 */ /* 0x0002740000002400 */
        /* <DEDUP_REMOVED lines=9> */
[----:B------:R-:W1:Y:S01]  /*6760*/  MUFU.TANH R49, R49 ;  /* 0x0000003100317308 */ /* 0x000e620000002400 */
[----:B------:R-:W-:-:S05]  /*6770*/  @!P0 BRA `(.L_x_181) ;  /* 0x000002f000008947 */ /* 0x000fca0003800000 */
[----:B--234-:R-:W-:Y:S02]  /*6780*/  IADD3 R6, R233, -0x1, RZ ;  /* 0xffffffffe9067810 */ /* 0x01cfe40007ffe0ff */
[----:B------:R-:W-:Y:S02]  /*6790*/  IADD3 R4, -R238, 0x30, RZ ;  /* 0x00000030ee047810 */ /* 0x000fe40007ffe1ff */
[----:B------:R-:W-:Y:S01]  /*67a0*/  SHF.R.S32.HI R5, RZ, 0x1f, R6 ;  /* 0x0000001fff057819 */ /* 0x000fe20000011406 */
[----:B------:R-:W-:Y:S01]  /*67b0*/  IMAD.WIDE.U32 R14, R6, c[0x0][0x1e0], RZ ;  /* 0x00007800060e7a25 */ /* 0x000fe200078e00ff */
[----:B------:R-:W-:Y:S03]  /*67c0*/  ISETP.GE.AND P1, PT, R4, 0x1, PT ;  /* 0x000000010400780c */ /* 0x000fe60003f26270 */
[----:B------:R-:W-:Y:S04]  /*67d0*/  IMAD R5, R5, c[0x0][0x1e0], RZ ;  /* 0x0000780005057a24 */ /* 0x000fe800078e02ff */
[----:B------:R-:W-:Y:S04]  /*67e0*/  IMAD R5, R6, c[0x0][0x1e4], R5 ;  /* 0x0000790006057a24 */ /* 0x000fe800078e0205 */
[----:B------:R-:W-:Y:S02]  /*67f0*/  IMAD.IADD R5, R15, 0x1, R5 ;  /* 0x000000010f057824 */ /* 0x000fe400078e0205 */
[----:B------:R-:W-:Y:S04]  /*6800*/  IMAD.WIDE.U32 R14, R14, 0x30, RZ ;  /* 0x000000300e0e7825 */ /* 0x000fe800078e00ff */
[----:B------:R-:W-:Y:S01]  /*6810*/  IMAD R5, R5, 0x30, RZ ;  /* 0x0000003005057824 */ /* 0x000fe200078e02ff */
[-C--:B------:R-:W-:Y:S02]  /*6820*/  @P1 IADD3 R7, P0, R220, R14.reuse, RZ ;  /* 0x0000000edc071210 */ /* 0x080fe40007f1e0ff */
[-C--:B------:R-:W-:Y:S01]  /*6830*/  @P1 IADD3 R9, P2, R203, R14.reuse, RZ ;  /* 0x0000000ecb091210 */ /* 0x080fe20007f5e0ff */
[----:B------:R-:W-:Y:S04]  /*6840*/  IMAD.IADD R5, R15, 0x1, R5 ;  /* 0x000000010f057824 */ /* 0x000fe800078e0205 */
[----:B------:R-:W-:Y:S01]  /*6850*/  @P1 IMAD.X R6, R5, 0x1, R229, P0 ;  /* 0x0000000105061824 */ /* 0x000fe200000e06e5 */
[----:B------:R-:W-:Y:S01]  /*6860*/  @P1 LEA R12, P0, R7, c[0x0][0x1c8], 0x1 ;  /* 0x00007200070c1a11 */ /* 0x000fe200078008ff */
[----:B------:R-:W-:Y:S01]  /*6870*/  @P1 IMAD.X R8, R5, 0x1, R202, P2 ;  /* 0x0000000105081824 */ /* 0x000fe200010e06ca */
[----:B------:R-:W-:Y:S02]  /*6880*/  @P1 LEA R10, P2, R9, c[0x0][0x1c8], 0x1 ;  /* 0x00007200090a1a11 */ /* 0x000fe400078408ff */
[----:B------:R-:W-:Y:S02]  /*6890*/  @P1 LEA.HI.X R13, R7, c[0x0][0x1cc], R6, 0x1, P0 ;  /* 0x00007300070d1a11 */ /* 0x000fe400000f0c06 */
[----:B------:R-:W-:Y:S02]  /*68a0*/  ISETP.GE.AND P0, PT, R4, 0x21, PT ;  /* 0x000000210400780c */ /* 0x000fe40003f06270 */
[----:B------:R-:W-:Y:S01]  /*68b0*/  @P1 LEA.HI.X R11, R9, c[0x0][0x1cc], R8, 0x1, P2 ;  /* 0x00007300090b1a11 */ /* 0x000fe200010f0c08 */
[----:B------:R-:W-:Y:S01]  /*68c0*/  @!PT LDS RZ, [RZ] ;  /* 0x00000000fffff984 */ /* 0x000fe20000000800 */
[----:B------:R-:W-:Y:S01]  /*68d0*/  @!PT LDS RZ, [RZ] ;  /* 0x00000000fffff984 */ /* 0x000fe20000000800 */
[----:B------:R-:W-:Y:S01]  /*68e0*/  @!PT LDS RZ, [RZ] ;  /* 0x00000000fffff984 */ /* 0x000fe20000000800 */
[----:B------:R2:W-:Y:S01]  /*68f0*/  @P1 LDGSTS.E.BYPASS.LTC128B.128 [R218+0x3c80], [R12.64], !P6 ;  /* 0x03c800000cda1fae */ /* 0x0005e2000f101d48 */
[-C--:B------:R-:W-:Y:S04]  /*6900*/  @P1 IADD3 R7, P2, R201, R14.reuse, RZ ;  /* 0x0000000ec9071210 */ /* 0x080fe80007f5e0ff */
[----:B------:R2:W-:Y:S01]  /*6910*/  @P1 LDGSTS.E.BYPASS.LTC128B.128 [R218+0x4880], [R10.64], !P5 ;  /* 0x048800000ada1fae */ /* 0x0005e2000e901d48 */
[----:B------:R-:W-:Y:S01]  /*6920*/  @P1 IMAD.X R4, R5, 0x1, R200, P2 ;  /* 0x0000000105041824 */ /* 0x000fe200010e06c8 */
[C---:B------:R-:W-:Y:S04]  /*6930*/  @P1 LEA R8, P2, R7.reuse, c[0x0][0x1c8], 0x1 ;  /* 0x0000720007081a11 */ /* 0x040fe800078408ff */
[----:B------:R-:W-:Y:S02]  /*6940*/  @P1 LEA.HI.X R9, R7, c[0x0][0x1cc], R4, 0x1, P2 ;  /* 0x0000730007091a11 */ /* 0x000fe400010f0c04 */
[----:B------:R-:W-:Y:S03]  /*6950*/  @P0 IADD3 R4, P2, R222, R14, RZ ;  /* 0x0000000ede040210 */ /* 0x000fe60007f5e0ff */
[----:B------:R2:W-:Y:S02]  /*6960*/  @P1 LDGSTS.E.BYPASS.LTC128B.128 [R218+0x5480], [R8.64], !P4 ;  /* 0x0548000008da1fae */ /* 0x0005e4000e101d48 */
[----:B------:R-:W-:Y:S01]  /*6970*/  @P0 IMAD.X R5, R223, 0x1, R5, P2 ;  /* 0x00000001df050824 */ /* 0x000fe200010e0605 */
[C---:B------:R-:W-:Y:S05]  /*6980*/  @P0 IADD3 R7, P2, R4.reuse, R220, RZ ;  /* 0x000000dc04070210 */ /* 0x040fea0007f5e0ff */
[----:B------:R-:W-:Y:S01]  /*6990*/  @P0 IMAD.X R6, R5, 0x1, R229, P2 ;  /* 0x0000000105060824 */ /* 0x000fe200010e06e5 */
[C---:B------:R-:W-:Y:S04]  /*69a0*/  @P0 LEA R14, P2, R7.reuse, c[0x0][0x1c8], 0x1 ;  /* 0x00007200070e0a11 */ /* 0x040fe800078408ff */
[----:B------:R-:W-:Y:S02]  /*69b0*/  @P0 LEA.HI.X R15, R7, c[0x0][0x1cc], R6, 0x1, P2 ;  /* 0x00007300070f0a11 */ /* 0x000fe400010f0c06 */
[C---:B------:R-:W-:Y:S03]  /*69c0*/  @P0 IADD3 R7, P2, R4.reuse, R203, RZ ;  /* 0x000000cb04070210 */ /* 0x040fe60007f5e0ff */
[----:B------:R2:W-:Y:S02]  /*69d0*/  @P0 LDGSTS.E.BYPASS.LTC128B.128 [R218+0x4480], [R14.64], !P6 ;  /* 0x044800000eda0fae */ /* 0x0005e4000f101d48 */
[----:B------:R-:W-:Y:S01]  /*69e0*/  @P0 IMAD.X R6, R5, 0x1, R202, P2 ;  /* 0x0000000105060824 */ /* 0x000fe200010e06ca */
[C---:B------:R-:W-:Y:S04]  /*69f0*/  @P0 LEA R40, P2, R7.reuse, c[0x0][0x1c8], 0x1 ;  /* 0x0000720007280a11 */ /* 0x040fe800078408ff */
[----:B-1----:R-:W-:Y:S02]  /*6a00*/  @P0 LEA.HI.X R41, R7, c[0x0][0x1cc], R6, 0x1, P2 ;  /* 0x0000730007290a11 */ /* 0x002fe400010f0c06 */
[----:B------:R-:W-:Y:S03]  /*6a10*/  @P0 IADD3 R4, P2, R4, R201, RZ ;  /* 0x000000c904040210 */ /* 0x000fe60007f5e0ff */
[----:B------:R2:W-:Y:S02]  /*6a20*/  @P0 LDGSTS.E.BYPASS.LTC128B.128 [R218+0x5080], [R40.64], !P5 ;  /* 0x0508000028da0fae */ /* 0x0005e4000e901d48 */
[----:B------:R-:W-:Y:S01]  /*6a30*/  @P0 IMAD.X R5, R5, 0x1, R200, P2 ;  /* 0x0000000105050824 */ /* 0x000fe200010e06c8 */
[C---:B------:R-:W-:Y:S04]  /*6a40*/  @P0 LEA R6, P2, R4.reuse, c[0x0][0x1c8], 0x1 ;  /* 0x0000720004060a11 */ /* 0x040fe800078408ff */
[----:B------:R-:W-:Y:S05]  /*6a50*/  @P0 LEA.HI.X R7, R4, c[0x0][0x1cc], R5, 0x1, P2 ;  /* 0x0000730004070a11 */ /* 0x000fea00010f0c05 */
[----:B------:R2:W-:Y:S04]  /*6a60*/  @P0 LDGSTS.E.BYPASS.LTC128B.128 [R218+0x5c80], [R6.64], !P4 ;  /* 0x05c8000006da0fae */ /* 0x0005e8000e101d48 */
.L_x_181:
[----:B--234-:R-:W-:Y:S01]  /*6a70*/  PLOP3.LUT P1, PT, PT, PT, UP2, 0x80, 0x0 ;  /* 0x000000000000781c */ /* 0x01cfe20003f2f028 */
[----:B------:R-:W0:Y:S01]  /*6a80*/  LDGDEPBAR ;  /* 0x00000000000079af */ /* 0x000e220000000000 */
[----:B------:R-:W-:Y:S01]  /*6a90*/  PLOP3.LUT P0, PT, PT, PT, UP2, 0x80, 0x0 ;  /* 0x000000000000781c */ /* 0x000fe20003f0f028 */
[----:B------:R-:W-:Y:S02]  /*6aa0*/  IMAD.MOV.U32 R10, RZ, RZ, R219 ;  /* 0x000000ffff0a7224 */ /* 0x000fe400078e00db */
[----:B------:R-:W-:Y:S05]  /*6ab0*/  IMAD R9, R233, -0x30, RZ ;  /* 0xffffffd0e9097824 */ /* 0x000fea00078e02ff */
[----:B------:R-:W-:Y:S03]  /*6ac0*/  IADD3 R5, -R226, 0x1, R9 ;  /* 0x00000001e2057810 */ /* 0x000fe60007ffe109 */
[----:B------:R-:W-:Y:S01]  /*6ad0*/  @P1 IMAD.HI.U32 R4, R219, c[0x0][0x2c8], RZ ;  /* 0x0000b200db041a27 */ /* 0x000fe200078e00ff */
[----:B------:R-:W-:Y:S04]  /*6ae0*/  IADD3 R5, R5, c[0x0][0x1d0], RZ ;  /* 0x0000740005057a10 */ /* 0x000fe80007ffe0ff */
[----:B------:R-:W-:Y:S02]  /*6af0*/  @P0 SHF.R.U32.HI R10, RZ, c[0x0][0x2cc], R4 ;  /* 0x0000b300ff0a0a19 */ /* 0x000fe40000011604 */
[----:B------:R-:W-:Y:S02]  /*6b00*/  PLOP3.LUT P0, PT, PT, PT, UP1, 0x40, 0x0 ;  /* 0x000000000000781c */ /* 0x000fe40003f0e818 */
[----:B------:R-:W-:Y:S01]  /*6b10*/  IADD3 R5, R5, -c[0x0][0x168], RZ ;  /* 0x80005a0005057a10 */ /* 0x000fe20007ffe0ff */
[----:B------:R-:W2:Y:S03]  /*6b20*/  SHFL.IDX PT, R4, R10, RZ, 0x1c1f ;  /* 0x001c1fff0a047589 */ /* 0x000ea600000e0000 */
[C---:B------:R-:W-:Y:S02]  /*6b30*/  IADD3 R8, R5.reuse, c[0x0][0x328], RZ ;  /* 0x0000ca0005087a10 */ /* 0x040fe40007ffe0ff */
[----:B------:R-:W-:Y:S03]  /*6b40*/  IADD3 R5, R5, UR7, RZ ;  /* 0x0000000705057c10 */ /* 0x000fe6000fffe0ff */
[----:B--2---:R-:W-:Y:S02]  /*6b50*/  IMAD.IADD R7, R8, 0x1, R4 ;  /* 0x0000000108077824 */ /* 0x004fe400078e0204 */
[----:B------:R-:W-:Y:S01]  /*6b60*/  IMAD.IADD R6, R4, 0x1, R5 ;  /* 0x0000000104067824 */ /* 0x000fe200078e0205 */
[----:B------:R-:W-:-:S05]  /*6b70*/  @P0 BRA `(.L_x_182) ;  /* 0x0000019000000947 */ /* 0x000fca0003800000 */
[----:B------:R-:W-:Y:S01]  /*6b80*/  IADD3 R4, R4, c[0x0][0x1d0], RZ ;  /* 0x0000740004047a10 */ /* 0x000fe20007ffe0ff */
[----:B------:R-:W-:Y:S03]  /*6b90*/  BSSY B0, `(.L_x_183) ;  /* 0x0000012000007945 */ /* 0x000fe60003800000 */
[----:B------:R-:W-:Y:S04]  /*6ba0*/  IADD3 R11, R4, -c[0x0][0x168], RZ ;  /* 0x80005a00040b7a10 */ /* 0x000fe80007ffe0ff */
[----:B------:R-:W-:Y:S11]  /*6bb0*/  ISETP.GT.AND P0, PT, R11, -0x1, PT ;  /* 0xffffffff0b00780c */ /* 0x000ff60003f04270 */
[----:B------:R-:W-:Y:S02]  /*6bc0*/  @!UPT UIADD3 URZ, URZ, URZ, URZ ;  /* 0x0000003f3f3ff290 */ /* 0x000fe4000fffe03f */
[----:B------:R-:W-:-:S05]  /*6bd0*/  @P0 BRA `(.L_x_184) ;  /* 0x0000008000000947 */ /* 0x000fca0003800000 */
[----:B------:R-:W-:Y:S01]  /*6be0*/  LOP3.LUT R11, RZ, R11, RZ, 0x33, !PT ;  /* 0x0000000bff0b7212 */ /* 0x000fe200078e33ff */
[----:B------:R-:W-:Y:S05]  /*6bf0*/  IMAD.MOV.U32 R4, RZ, RZ, c[0x0][0x32c] ;  /* 0x0000cb00ff047624 */ /* 0x000fea00078e00ff */
[----:B------:R-:W-:Y:S11]  /*6c00*/  ISETP.NE.AND P0, PT, R4, 0x1, PT ;  /* 0x000000010400780c */ /* 0x000ff60003f05270 */
[----:B------:R-:W-:Y:S02]  /*6c10*/  @!UPT UIADD3 URZ, URZ, URZ, URZ ;  /* 0x0000003f3f3ff290 */ /* 0x000fe4000fffe03f */
[----:B------:R-:W-:Y:S05]  /*6c20*/  @P0 IMAD.HI.U32 R4, R11, c[0x0][0x330], RZ ;  /* 0x0000cc000b040a27 */ /* 0x000fea00078e00ff */
[----:B------:R-:W-:Y:S04]  /*6c30*/  @P0 SHF.R.U32.HI R11, RZ, c[0x0][0x334], R4 ;  /* 0x0000cd00ff0b0a19 */ /* 0x000fe80000011604 */
[----:B------:R-:W-:Y:S01]  /*6c40*/  LOP3.LUT R11, RZ, R11, RZ, 0x33, !PT ;  /* 0x0000000bff0b7212 */ /* 0x000fe200078e33ff */
[----:B------:R-:W-:-:S05]  /*6c50*/  BRA `(.L_x_185) ;  /* 0x0000005000007947 */ /* 0x000fca0003800000 */
.L_x_184:
[----:B------:R-:W-:Y:S04]  /*6c60*/  MOV R4, c[0x0][0x32c] ;  /* 0x0000cb0000047a02 */ /* 0x000fe80000000f00 */
[----:B------:R-:W-:Y:S11]  /*6c70*/  ISETP.NE.AND P0, PT, R4, 0x1, PT ;  /* 0x000000010400780c */ /* 0x000ff60003f05270 */
[----:B------:R-:W-:Y:S02]  /*6c80*/  @!UPT UIADD3 URZ, URZ, URZ, URZ ;  /* 0x0000003f3f3ff290 */ /* 0x000fe4000fffe03f */
[----:B------:R-:W-:Y:S05]  /*6c90*/  @P0 IMAD.HI.U32 R4, R11, c[0x0][0x330], RZ ;  /* 0x0000cc000b040a27 */ /* 0x000fea00078e00ff */
[----:B------:R-:W-:Y:S02]  /*6ca0*/  @P0 SHF.R.U32.HI R11, RZ, c[0x0][0x334], R4 ;  /* 0x0000cd00ff0b0a19 */ /* 0x000fe40000011604 */
.L_x_185:
[----:B------:R-:W-:Y:S05]  /*6cb0*/  BSYNC B0 ;  /* 0x0000000000007941 */ /* 0x000fea0003800000 */
.L_x_183:
[----:B------:R-:W-:Y:S04]  /*6cc0*/  IMAD.IADD R4, R9, 0x1, -R226 ;  /* 0x0000000109047824 */ /* 0x000fe800078e0ae2 */
[----:B------:R-:W-:Y:S05]  /*6cd0*/  IMAD R11, R11, c[0x0][0x32c], R4 ;  /* 0x0000cb000b0b7a24 */ /* 0x000fea00078e0204 */
[----:B------:R-:W-:Y:S02]  /*6ce0*/  IADD3 R4, R11, c[0x0][0x32c], RZ ;  /* 0x0000cb000b047a10 */ /* 0x000fe40007ffe0ff */
[----:B------:R-:W-:Y:S02]  /*6cf0*/  IMNMX R6, R6, R11, !PT ;  /* 0x0000000b06067217 */ /* 0x000fe40007800200 */
[----:B------:R-:W-:Y:S02]  /*6d00*/  IMNMX R7, R7, R4, PT ;  /* 0x0000000407077217 */ /* 0x000fe40003800200 */
.L_x_182:
[C---:B------:R-:W-:Y:S02]  /*6d10*/  ISETP.GE.AND P0, PT, R9.reuse, 0x1, PT ;  /* 0x000000010900780c */ /* 0x040fe40003f06270 */
[----:B------:R-:W-:Y:S02]  /*6d20*/  ISETP.GE.AND P1, PT, R9, 0x2, PT ;  /* 0x000000020900780c */ /* 0x000fe40003f26270 */
[----:B------:R-:W-:Y:S02]  /*6d30*/  P2R R48, PR, RZ, 0x1 ;  /* 0x00000001ff307803 */ /* 0x000fe40000000000 */
[----:B------:R-:W-:Y:S02]  /*6d40*/  ISETP.GT.AND P0, PT, R6, RZ, !P0 ;  /* 0x000000ff0600720c */ /* 0x000fe40004704270 */
[----:B------:R-:W-:Y:S02]  /*6d50*/  P2R R12, PR, RZ, 0x2 ;  /* 0x00000002ff0c7803 */ /* 0x000fe40000000000 */
[----:B------:R-:W-:Y:S04]  /*6d60*/  ISETP.LT.OR P0, PT, R7, 0x1, P0 ;  /* 0x000000010700780c */ /* 0x000fe80000701670 */
[----:B-1----:R-:W-:Y:S02]  /*6d70*/  FSEL R20, R246, -INF , !P0 ;  /* 0xff800000f6147808 */ /* 0x002fe40004000000 */
[----:B------:R-:W-:Y:S02]  /*6d80*/  ISETP.GT.AND P0, PT, R6, 0x1, !P1 ;  /* 0x000000010600780c */ /* 0x000fe40004f04270 */
[----:B------:R-:W-:Y:S02]  /*6d90*/  ISETP.GE.AND P1, PT, R9, 0x9, PT ;  /* 0x000000090900780c */ /* 0x000fe40003f26270 */
[----:B------:R-:W-:Y:S02]  /*6da0*/  ISETP.LT.OR P0, PT, R7, 0x2, P0 ;  /* 0x000000020700780c */ /* 0x000fe40000701670 */
[----:B------:R-:W-:Y:S02]  /*6db0*/  P2R R47, PR, RZ, 0x2 ;  /* 0x00000002ff2f7803 */ /* 0x000fe40000000000 */
[----:B------:R-:W-:Y:S02]  /*6dc0*/  FSEL R16, R248, -INF , !P0 ;  /* 0xff800000f8107808 */ /* 0x000fe40004000000 */
[----:B------:R-:W-:Y:S02]  /*6dd0*/  ISETP.GT.AND P0, PT, R6, 0x8, !P1 ;  /* 0x000000080600780c */ /* 0x000fe40004f04270 */
[----:B------:R-:W-:Y:S02]  /*6de0*/  ISETP.GE.AND P1, PT, R9, 0xa, PT ;  /* 0x0000000a0900780c */ /* 0x000fe40003f26270 */
[----:B------:R-:W-:Y:S02]  /*6df0*/  ISETP.LT.OR P0, PT, R7, 0x9, P0 ;  /* 0x000000090700780c */ /* 0x000fe40000701670 */
[----:B------:R-:W-:Y:S02]  /*6e00*/  P2R R45, PR, RZ, 0x2 ;  /* 0x00000002ff2d7803 */ /* 0x000fe40000000000 */
[----:B------:R-:W-:Y:S02]  /*6e10*/  FSEL R14, R250, -INF , !P0 ;  /* 0xff800000fa0e7808 */ /* 0x000fe40004000000 */
[C---:B------:R-:W-:Y:S02]  /*6e20*/  ISETP.GT.AND P0, PT, R6.reuse, 0x9, !P1 ;  /* 0x000000090600780c */ /* 0x040fe40004f04270 */
        /* <DEDUP_REMOVED lines=31> */
[----:B------:R-:W-:Y:S04]  /*7020*/  ISETP.LT.OR P0, PT, R7, 0x22, P0 ;  /* 0x000000220700780c */ /* 0x000fe80000701670 */
[----:B------:R-:W-:Y:S02]  /*7030*/  FSEL R250, R177, -INF , !P0 ;  /* 0xff800000b1fa7808 */ /* 0x000fe40004000000 */
[C---:B------:R-:W-:Y:S04]  /*7040*/  ISETP.GT.AND P0, PT, R6.reuse, 0x28, !P1 ;  /* 0x000000280600780c */ /* 0x040fe80004f04270 */
[----:B------:R-:W-:Y:S04]  /*7050*/  ISETP.LT.OR P0, PT, R7, 0x29, P0 ;  /* 0x000000290700780c */ /* 0x000fe80000701670 */
[----:B------:R-:W-:Y:S02]  /*7060*/  FSEL R174, R169, -INF , !P0 ;  /* 0xff800000a9ae7808 */ /* 0x000fe40004000000 */
[----:B------:R-:W-:Y:S04]  /*7070*/  ISETP.GE.AND P0, PT, R9, 0x2a, PT ;  /* 0x0000002a0900780c */ /* 0x000fe80003f06270 */
[----:B------:R-:W-:Y:S02]  /*7080*/  ISETP.GT.AND P2, PT, R6, 0x29, !P0 ;  /* 0x000000290600780c */ /* 0x000fe40004744270 */
[----:B------:R-:W1:Y:S02]  /*7090*/  SHFL.IDX PT, R6, R10, 0x1, 0x1c1f ;  /* 0x003c1f000a067f89 */ /* 0x000e6400000e0000 */
[----:B------:R-:W-:Y:S04]  /*70a0*/  ISETP.LT.OR P2, PT, R7, 0x2a, P2 ;  /* 0x0000002a0700780c */ /* 0x000fe80001741670 */
[----:B------:R-:W-:Y:S02]  /*70b0*/  FSEL R172, R46, -INF , !P2 ;  /* 0xff8000002eac7808 */ /* 0x000fe40005000000 */
[----:B------:R-:W-:Y:S01]  /*70c0*/  PLOP3.LUT P2, PT, PT, PT, UP1, 0x40, 0x0 ;  /* 0x000000000000781c */ /* 0x000fe20003f4e818 */
[--C-:B-1----:R-:W-:Y:S02]  /*70d0*/  IMAD.IADD R11, R8, 0x1, R6.reuse ;  /* 0x00000001080b7824 */ /* 0x102fe400078e0206 */
[----:B------:R-:W-:Y:S10]  /*70e0*/  IMAD.IADD R7, R5, 0x1, R6 ;  /* 0x0000000105077824 */ /* 0x000ff400078e0206 */
        /* <DEDUP_REMOVED lines=15> */
.L_x_188:
[----:B------:R-:W-:Y:S04]  /*71e0*/  MOV R6, c[0x0][0x32c] ;  /* 0x0000cb0000067a02 */ /* 0x000fe80000000f00 */
[----:B------:R-:W-:Y:S11]  /*71f0*/  ISETP.NE.AND P2, PT, R6, 0x1, PT ;  /* 0x000000010600780c */ /* 0x000ff60003f45270 */
[----:B------:R-:W-:Y:S02]  /*7200*/  @!UPT UIADD3 URZ, URZ, URZ, URZ ;  /* 0x0000003f3f3ff290 */ /* 0x000fe4000fffe03f */
[----:B------:R-:W-:Y:S05]  /*7210*/  @P2 IMAD.HI.U32 R6, R13, c[0x0][0x330], RZ ;  /* 0x0000cc000d062a27 */ /* 0x000fea00078e00ff */
[----:B------:R-:W-:Y:S02]  /*7220*/  @P2 SHF.R.U32.HI R13, RZ, c[0x0][0x334], R6 ;  /* 0x0000cd00ff0d2a19 */ /* 0x000fe40000011606 */
.L_x_189:
[----:B------:R-:W-:Y:S05]  /*7230*/  BSYNC B0 ;  /* 0x0000000000007941 */ /* 0x000fea0003800000 */
.L_x_187:
[----:B------:R-:W-:Y:S04]  /*7240*/  IMAD.IADD R6, R9, 0x1, -R226 ;  /* 0x0000000109067824 */ /* 0x000fe800078e0ae2 */
[----:B------:R-:W-:Y:S05]  /*7250*/  IMAD R6, R13, c[0x0][0x32c], R6 ;  /* 0x0000cb000d067a24 */ /* 0x000fea00078e0206 */
[----:B------:R-:W-:Y:S02]  /*7260*/  IADD3 R24, R6, c[0x0][0x32c], RZ ;  /* 0x0000cb0006187a10 */ /* 0x000fe40007ffe0ff */
[----:B------:R-:W-:Y:S02]  /*7270*/  IMNMX R7, R7, R6, !PT ;  /* 0x0000000607077217 */ /* 0x000fe40007800200 */
[----:B------:R-:W-:Y:S02]  /*7280*/  IMNMX R11, R11, R24, PT ;  /* 0x000000180b0b7217 */ /* 0x000fe40003800200 */
.L_x_186:
[----:B------:R-:W-:Y:S04]  /*7290*/  ISETP.NE.AND P2, PT, R12, RZ, PT ;  /* 0x000000ff0c00720c */ /* 0x000fe80003f45270 */
[----:B------:R-:W-:Y:S04]  /*72a0*/  ISETP.GT.AND P2, PT, R7, 0x1, !P2 ;  /* 0x000000010700780c */ /* 0x000fe80005744270 */
[----:B------:R-:W-:Y:S04]  /*72b0*/  ISETP.LT.OR P2, PT, R11, 0x2, P2 ;  /* 0x000000020b00780c */ /* 0x000fe80001741670 */
[----:B------:R-:W-:Y:S02]  /*72c0*/  FSEL R24, R244, -INF , !P2 ;  /* 0xff800000f4187808 */ /* 0x000fe40005000000 */
        /* <DEDUP_REMOVED lines=32> */
[----:B------:R-:W-:Y:S04]  /*74d0*/  ISETP.GT.AND P2, PT, R7, 0x28, !P1 ;  /* 0x000000280700780c */ /* 0x000fe80004f44270 */
[----:B------:R-:W-:Y:S04]  /*74e0*/  ISETP.LT.OR P2, PT, R11, 0x29, P2 ;  /* 0x000000290b00780c */ /* 0x000fe80001741670 */
[----:B------:R-:W-:Y:S02]  /*74f0*/  FSEL R170, R170, -INF , !P2 ;  /* 0xff800000aaaa7808 */ /* 0x000fe40005000000 */
[----:B------:R-:W-:Y:S04]  /*7500*/  ISETP.NE.AND P2, PT, R48, RZ, PT ;  /* 0x000000ff3000720c */ /* 0x000fe80003f45270 */
[----:B------:R-:W-:Y:S04]  /*7510*/  ISETP.GT.AND P2, PT, R7, RZ, !P2 ;  /* 0x000000ff0700720c */ /* 0x000fe80005744270 */
[----:B------:R-:W-:Y:S04]  /*7520*/  ISETP.LT.OR P2, PT, R11, 0x1, P2 ;  /* 0x000000010b00780c */ /* 0x000fe80001741670 */
[----:B------:R-:W-:Y:S02]  /*7530*/  FSEL R21, R243, -INF , !P2 ;  /* 0xff800000f3157808 */ /* 0x000fe40005000000 */
        /* <DEDUP_REMOVED lines=22> */
.L_x_192:
[----:B------:R-:W-:Y:S04]  /*76a0*/  MOV R7, c[0x0][0x32c] ;  /* 0x0000cb0000077a02 */ /* 0x000fe80000000f00 */
[----:B------:R-:W-:Y:S11]  /*76b0*/  ISETP.NE.AND P2, PT, R7, 0x1, PT ;  /* 0x000000010700780c */ /* 0x000ff60003f45270 */
[----:B------:R-:W-:Y:S02]  /*76c0*/  @!UPT UIADD3 URZ, URZ, URZ, URZ ;  /* 0x0000003f3f3ff290 */ /* 0x000fe4000fffe03f */
[----:B------:R-:W-:Y:S05]  /*76d0*/  @P2 IMAD.HI.U32 R7, R26, c[0x0][0x330], RZ ;  /* 0x0000cc001a072a27 */ /* 0x000fea00078e00ff */
[----:B------:R-:W-:Y:S02]  /*76e0*/  @P2 SHF.R.U32.HI R26, RZ, c[0x0][0x334], R7 ;  /* 0x0000cd00ff1a2a19 */ /* 0x000fe40000011607 */
.L_x_193:
[----:B------:R-:W-:Y:S05]  /*76f0*/  BSYNC B0 ;  /* 0x0000000000007941 */ /* 0x000fea0003800000 */
.L_x_191:
[----:B------:R-:W-:Y:S04]  /*7700*/  IMAD.IADD R7, R9, 0x1, -R226 ;  /* 0x0000000109077824 */ /* 0x000fe800078e0ae2 */
[----:B------:R-:W-:Y:S05]  /*7710*/  IMAD R7, R26, c[0x0][0x32c], R7 ;  /* 0x0000cb001a077a24 */ /* 0x000fea00078e0207 */
[----:B------:R-:W-:Y:S02]  /*7720*/  IADD3 R26, R7, c[0x0][0x32c], RZ ;  /* 0x0000cb00071a7a10 */ /* 0x000fe40007ffe0ff */
[----:B------:R-:W-:Y:S02]  /*7730*/  IMNMX R22, R22, R7, !PT ;  /* 0x0000000716167217 */ /* 0x000fe40007800200 */
[----:B------:R-:W-:Y:S02]  /*7740*/  IMNMX R25, R25, R26, PT ;  /* 0x0000001a19197217 */ /* 0x000fe40003800200 */
.L_x_190:
[----:B------:R-:W-:Y:S01]  /*7750*/  ISETP.NE.AND P2, PT, R12, RZ, PT ;  /* 0x000000ff0c00720c */ /* 0x000fe20003f45270 */
[----:B------:R-:W1:Y:S03]  /*7760*/  SHFL.IDX PT, R10, R10, 0x3, 0x1c1f ;  /* 0x007c1f000a0a7f89 */ /* 0x000e6600000e0000 */
[C---:B------:R-:W-:Y:S04]  /*7770*/  ISETP.GT.AND P2, PT, R22.reuse, 0x1, !P2 ;  /* 0x000000011600780c */ /* 0x040fe80005744270 */
[----:B------:R-:W-:Y:S04]  /*7780*/  ISETP.LT.OR P2, PT, R25, 0x2, P2 ;  /* 0x000000021900780c */ /* 0x000fe80001741670 */
[----:B------:R-:W-:Y:S02]  /*7790*/  FSEL R13, R245, -INF , !P2 ;  /* 0xff800000f50d7808 */ /* 0x000fe40005000000 */
[----:B------:R-:W-:Y:S04]  /*77a0*/  ISETP.NE.AND P2, PT, R47, RZ, PT ;  /* 0x000000ff2f00720c */ /* 0x000fe80003f45270 */
[C---:B------:R-:W-:Y:S04]  /*77b0*/  ISETP.GT.AND P2, PT, R22.reuse, 0x8, !P2 ;  /* 0x000000081600780c */ /* 0x040fe80005744270 */
[----:B------:R-:W-:Y:S01]  /*77c0*/  ISETP.LT.OR P2, PT, R25, 0x9, P2 ;  /* 0x000000091900780c */ /* 0x000fe20001741670 */
[--C-:B-1----:R-:W-:Y:S03]  /*77d0*/  IMAD.IADD R5, R5, 0x1, R10.reuse ;  /* 0x0000000105057824 */ /* 0x102fe600078e020a */
        /* <DEDUP_REMOVED lines=22> */
[C---:B------:R-:W-:Y:S04]  /*7940*/  ISETP.GT.AND P2, PT, R22.reuse, 0x20, !P2 ;  /* 0x000000201600780c */ /* 0x040fe80005744270 */
[----:B------:R-:W-:Y:S04]  /*7950*/  ISETP.LT.OR P2, PT, R25, 0x21, P2 ;  /* 0x000000211900780c */ /* 0x000fe80001741670 */
[----:B------:R-:W-:Y:S02]  /*7960*/  FSEL R169, R37, -INF , !P2 ;  /* 0xff80000025a97808 */ /* 0x000fe40005000000 */
[----:B------:R-:W-:Y:S04]  /*7970*/  ISETP.NE.AND P2, PT, R15, RZ, PT ;  /* 0x000000ff0f00720c */ /* 0x000fe80003f45270 */
[C---:B------:R-:W-:Y:S04]  /*7980*/  ISETP.GT.AND P2, PT, R22.reuse, 0x21, !P2 ;  /* 0x000000211600780c */ /* 0x040fe80005744270 */
[----:B------:R-:W-:Y:S04]  /*7990*/  ISETP.LT.OR P2, PT, R25, 0x22, P2 ;  /* 0x000000221900780c */ /* 0x000fe80001741670 */
[----:B------:R-:W-:Y:S02]  /*79a0*/  FSEL R167, R167, -INF , !P2 ;  /* 0xff800000a7a77808 */ /* 0x000fe40005000000 */
[----:B------:R-:W-:Y:S04]  /*79b0*/  ISETP.GT.AND P2, PT, R22, 0x28, !P1 ;  /* 0x000000281600780c */ /* 0x000fe80004f44270 */
[C---:B------:R-:W-:Y:S04]  /*79c0*/  ISETP.LT.OR P2, PT, R25.reuse, 0x29, P2 ;  /* 0x000000291900780c */ /* 0x040fe80001741670 */
[----:B------:R-:W-:Y:S02]  /*79d0*/  FSEL R165, R38, -INF , !P2 ;  /* 0xff80000026a57808 */ /* 0x000fe40005000000 */
[----:B------:R-:W-:Y:S04]  /*79e0*/  ISETP.NE.AND P2, PT, R48, RZ, PT ;  /* 0x000000ff3000720c */ /* 0x000fe80003f45270 */
[----:B------:R-:W-:Y:S04]  /*79f0*/  ISETP.GT.AND P2, PT, R22, RZ, !P2 ;  /* 0x000000ff1600720c */ /* 0x000fe80005744270 */
[C---:B------:R-:W-:Y:S04]  /*7a00*/  ISETP.LT.OR P2, PT, R25.reuse, 0x1, P2 ;  /* 0x000000011900780c */ /* 0x040fe80001741670 */
[----:B------:R-:W-:Y:S01]  /*7a10*/  FSEL R19, R0, -INF , !P2 ;  /* 0xff80000000137808 */ /* 0x000fe20005000000 */
[----:B------:R-:W-:Y:S01]  /*7a20*/  IMAD.IADD R0, R8, 0x1, R10 ;  /* 0x0000000108007824 */ /* 0x000fe200078e020a */
[----:B------:R-:W-:Y:S04]  /*7a30*/  ISETP.GT.AND P2, PT, R22, 0x29, !P0 ;  /* 0x000000291600780c */ /* 0x000fe80004744270 */
[----:B------:R-:W-:Y:S04]  /*7a40*/  ISETP.LT.OR P2, PT, R25, 0x2a, P2 ;  /* 0x0000002a1900780c */ /* 0x000fe80001741670 */
[----:B------:R-:W-:Y:S02]  /*7a50*/  FSEL R163, R39, -INF , !P2 ;  /* 0xff80000027a37808 */ /* 0x000fe40005000000 */
[----:B------:R-:W-:Y:S11]  /*7a60*/  PLOP3.LUT P2, PT, PT, PT, UP1, 0x40, 0x0 ;  /* 0x000000000000781c */ /* 0x000ff60003f4e818 */
[----:B------:R-:W-:Y:S02]  /*7a70*/  @!UPT UIADD3 URZ, URZ, URZ, URZ ;  /* 0x0000003f3f3ff290 */ /* 0x000fe4000fffe03f */
        /* <DEDUP_REMOVED lines=15> */
.L_x_196:
[----:B------:R-:W-:Y:S04]  /*7b70*/  MOV R8, c[0x0][0x32c] ;  /* 0x0000cb0000087a02 */ /* 0x000fe80000000f00 */
[----:B------:R-:W-:Y:S11]  /*7b80*/  ISETP.NE.AND P2, PT, R8, 0x1, PT ;  /* 0x000000010800780c */ /* 0x000ff60003f45270 */
[----:B------:R-:W-:Y:S02]  /*7b90*/  @!UPT UIADD3 URZ, URZ, URZ, URZ ;  /* 0x0000003f3f3ff290 */ /* 0x000fe4000fffe03f */
[----:B------:R-:W-:Y:S05]  /*7ba0*/  @P2 IMAD.HI.U32 R8, R10, c[0x0][0x330], RZ ;  /* 0x0000cc000a082a27 */ /* 0x000fea00078e00ff */
[----:B------:R-:W-:Y:S02]  /*7bb0*/  @P2 SHF.R.U32.HI R10, RZ, c[0x0][0x334], R8 ;  /* 0x0000cd00ff0a2a19 */ /* 0x000fe40000011608 */
.L_x_197:
[----:B------:R-:W-:Y:S05]  /*7bc0*/  BSYNC B0 ;  /* 0x0000000000007941 */ /* 0x000fea0003800000 */
.L_x_195:
[----:B------:R-:W-:Y:S04]  /*7bd0*/  IMAD.IADD R9, R9, 0x1, -R226 ;  /* 0x0000000109097824 */ /* 0x000fe800078e0ae2 */
[----:B------:R-:W-:Y:S05]  /*7be0*/  IMAD R9, R10, c[0x0][0x32c], R9 ;  /* 0x0000cb000a097a24 */ /* 0x000fea00078e0209 */
[----:B------:R-:W-:Y:S02]  /*7bf0*/  IADD3 R23, R9, c[0x0][0x32c], RZ ;  /* 0x0000cb0009177a10 */ /* 0x000fe40007ffe0ff */
[----:B------:R-:W-:Y:S02]  /*7c00*/  IMNMX R5, R5, R9, !PT ;  /* 0x0000000905057217 */ /* 0x000fe40007800200 */
[----:B------:R-:W-:Y:S02]  /*7c10*/  IMNMX R0, R0, R23, PT ;  /* 0x0000001700007217 */ /* 0x000fe40003800200 */
.L_x_194:
[----:B------:R-:W-:Y:S02]  /*7c20*/  ISETP.NE.AND P2, PT, R48, RZ, PT ;  /* 0x000000ff3000720c */ /* 0x000fe40003f45270 */
[C---:B------:R-:W-:Y:S02]  /*7c30*/  ISETP.GT.AND P1, PT, R5.reuse, 0x28, !P1 ;  /* 0x000000280500780c */ /* 0x040fe40004f24270 */
[C---:B------:R-:W-:Y:S02]  /*7c40*/  ISETP.GT.AND P2, PT, R5.reuse, RZ, !P2 ;  /* 0x000000ff0500720c */ /* 0x040fe40005744270 */
[----:B------:R-:W-:Y:S02]  /*7c50*/  ISETP.GT.AND P0, PT, R5, 0x29, !P0 ;  /* 0x000000290500780c */ /* 0x000fe40004704270 */
[C---:B------:R-:W-:Y:S02]  /*7c60*/  ISETP.LT.OR P2, PT, R0.reuse, 0x1, P2 ;  /* 0x000000010000780c */ /* 0x040fe40001741670 */
[----:B------:R-:W-:Y:S02]  /*7c70*/  ISETP.LT.OR P1, PT, R0, 0x29, P1 ;  /* 0x000000290000780c */ /* 0x000fe40000f21670 */
[----:B------:R-:W-:Y:S02]  /*7c80*/  FSEL R9, R2, -INF , !P2 ;  /* 0xff80000002097808 */ /* 0x000fe40005000000 */
[----:B------:R-:W-:Y:S02]  /*7c90*/  ISETP.NE.AND P2, PT, R12, RZ, PT ;  /* 0x000000ff0c00720c */ /* 0x000fe40003f45270 */
[----:B------:R-:W-:Y:S02]  /*7ca0*/  FMNMX.FTZ R23, R9, R148, !PT ;  /* 0x0000009409177209 */ /* 0x000fe40007810000 */
[----:B------:R-:W-:Y:S02]  /*7cb0*/  ISETP.GT.AND P2, PT, R5, 0x1, !P2 ;  /* 0x000000010500780c */ /* 0x000fe40005744270 */
[----:B------:R-:W-:Y:S02]  /*7cc0*/  FSEL R160, R31, -INF , !P1 ;  /* 0xff8000001fa07808 */ /* 0x000fe40004800000 */
[C---:B------:R-:W-:Y:S02]  /*7cd0*/  ISETP.LT.OR P2, PT, R0.reuse, 0x2, P2 ;  /* 0x000000020000780c */ /* 0x040fe40001741670 */
[----:B------:R-:W-:Y:S02]  /*7ce0*/  ISETP.LT.OR P0, PT, R0, 0x2a, P0 ;  /* 0x0000002a0000780c */ /* 0x000fe40000701670 */
[----:B------:R-:W-:Y:S02]  /*7cf0*/  FSEL R12, R3, -INF , !P2 ;  /* 0xff800000030c7808 */ /* 0x000fe40005000000 */
[----:B------:R-:W-:Y:S02]  /*7d00*/  ISETP.NE.AND P2, PT, R47, RZ, PT ;  /* 0x000000ff2f00720c */ /* 0x000fe40003f45270 */
[----:B------:R-:W-:Y:S02]  /*7d10*/  FMNMX.FTZ R3, R20, R151, !PT ;  /* 0x0000009714037209 */ /* 0x000fe40007810000 */
[----:B------:R-:W-:Y:S02]  /*7d20*/  ISETP.GT.AND P2, PT, R5, 0x8, !P2 ;  /* 0x000000080500780c */ /* 0x000fe40005744270 */
[----:B------:R-:W-:Y:S02]  /*7d30*/  FMNMX.FTZ R3, R16, R3, !PT ;  /* 0x0000000310037209 */ /* 0x000fe40007810000 */
[----:B------:R-:W-:Y:S02]  /*7d40*/  ISETP.LT.OR P2, PT, R0, 0x9, P2 ;  /* 0x000000090000780c */ /* 0x000fe40001741670 */
[----:B------:R-:W-:Y:S02]  /*7d50*/  FMNMX.FTZ R3, R14, R3, !PT ;  /* 0x000000030e037209 */ /* 0x000fe40007810000 */
        /* <DEDUP_REMOVED lines=18> */
[----:B------:R-:W-:Y:S02]  /*7e80*/  FSEL R153, R30, -INF , !P0 ;  /* 0xff8000001e997808 */ /* 0x000fe40004000000 */
[----:B------:R-:W-:Y:S04]  /*7e90*/  ISETP.LT.OR P2, PT, R0, 0x12, P2 ;  /* 0x000000120000780c */ /* 0x000fe80001741670 */
[----:B------:R-:W-:Y:S02]  /*7ea0*/  FSEL R252, R187, -INF , !P2 ;  /* 0xff800000bbfc7808 */ /* 0x000fe40005000000 */
[----:B------:R-:W-:Y:S02]  /*7eb0*/  ISETP.NE.AND P2, PT, R36, RZ, PT ;  /* 0x000000ff2400720c */ /* 0x000fe40003f45270 */
[----:B------:R-:W-:Y:S02]  /*7ec0*/  LDSM.16.MT88.4 R36, [R212+0x1880] ;  /* 0x00188000d424783b */ /* 0x000fe40000004200 */
[C---:B------:R-:W-:Y:S04]  /*7ed0*/  ISETP.GT.AND P2, PT, R5.reuse, 0x18, !P2 ;  /* 0x000000180500780c */ /* 0x040fe80005744270 */
[----:B------:R-:W-:Y:S04]  /*7ee0*/  ISETP.LT.OR P2, PT, R0, 0x19, P2 ;  /* 0x000000190000780c */ /* 0x000fe80001741670 */
[----:B------:R-:W-:Y:S02]  /*7ef0*/  FSEL R249, R18, -INF , !P2 ;  /* 0xff80000012f97808 */ /* 0x000fe40005000000 */
[----:B------:R-:W-:Y:S04]  /*7f00*/  ISETP.NE.AND P2, PT, R32, RZ, PT ;  /* 0x000000ff2000720c */ /* 0x000fe80003f45270 */
[----:B------:R-:W-:Y:S04]  /*7f10*/  ISETP.GT.AND P2, PT, R5, 0x19, !P2 ;  /* 0x000000190500780c */ /* 0x000fe80005744270 */
[----:B------:R-:W-:Y:S04]  /*7f20*/  ISETP.LT.OR P2, PT, R0, 0x1a, P2 ;  /* 0x0000001a0000780c */ /* 0x000fe80001741670 */
[----:B------:R-:W-:Y:S02]  /*7f30*/  FSEL R247, R17, -INF , !P2 ;  /* 0xff80000011f77808 */ /* 0x000fe40005000000 */
[----:B------:R-:W-:Y:S02]  /*7f40*/  FMNMX.FTZ R17, R21, R150, !PT ;  /* 0x0000009615117209 */ /* 0x000fe40007810000 */
        /* <DEDUP_REMOVED lines=9> */
[----:B------:R-:W-:Y:S02]  /*7fe0*/  FMNMX.FTZ R17, R46, R17, !PT ;  /* 0x000000112e117209 */ /* 0x000fe40007810000 */
[----:B------:R-:W-:Y:S02]  /*7ff0*/  FMNMX.FTZ R15, R250, R15, !PT ;  /* 0x0000000ffa0f7209 */ /* 0x000fe40007810000 */
[----:B------:R-:W-:Y:S02]  /*8000*/  FMNMX.FTZ R17, R44, R17, !PT ;  /* 0x000000112c117209 */ /* 0x000fe40007810000 */
[----:B------:R-:W-:Y:S02]  /*8010*/  FMNMX.FTZ R15, R174, R15, !PT ;  /* 0x0000000fae0f7209 */ /* 0x000fe40007810000 */
[----:B------:R-:W-:Y:S02]  /*8020*/  FMNMX.FTZ R17, R196, R17, !PT ;  /* 0x00000011c4117209 */ /* 0x000fe40007810000 */
[----:B------:R-:W-:Y:S02]  /*8030*/  FMNMX.FTZ R3, R172, R15, !PT ;  /* 0x0000000fac037209 */ /* 0x000fe40007810000 */
[----:B------:R-:W-:Y:S02]  /*8040*/  FMNMX.FTZ R17, R246, R17, !PT ;  /* 0x00000011f6117209 */ /* 0x000fe40007810000 */
[----:B------:R-:W-:Y:S01]  /*8050*/  FMNMX.FTZ R2, R19, R149, !PT ;  /* 0x0000009513027209 */ /* 0x000fe20007810000 */
[----:B------:R-:W-:Y:S01]  /*8060*/  SHFL.BFLY PT, R22, R3, 0x2, 0x1f ;  /* 0x0c401f0003167f89 */ /* 0x000fe200000e0000 */
[----:B------:R-:W-:Y:S02]  /*8070*/  FMNMX.FTZ R17, R248, R17, !PT ;  /* 0x00000011f8117209 */ /* 0x000fe40007810000 */
[----:B------:R-:W-:Y:S02]  /*8080*/  FMNMX.FTZ R18, R13, R2, !PT ;  /* 0x000000020d127209 */ /* 0x000fe40007810000 */
[----:B------:R-:W-:Y:S02]  /*8090*/  FMNMX.FTZ R17, R244, R17, !PT ;  /* 0x00000011f4117209 */ /* 0x000fe40007810000 */
[----:B------:R-:W-:Y:S02]  /*80a0*/  FMNMX.FTZ R18, R11, R18, !PT ;  /* 0x000000120b127209 */ /* 0x000fe40007810000 */
[----:B------:R-:W-:Y:S02]  /*80b0*/  FMNMX.FTZ R17, R170, R17, !PT ;  /* 0x00000011aa117209 */ /* 0x000fe40007810000 */
[----:B------:R-:W-:Y:S02]  /*80c0*/  ISETP.GT.AND P2, PT, R5, 0x21, !P2 ;  /* 0x000000210500780c */ /* 0x000fe40005744270 */
[----:B------:R-:W-:Y:S02]  /*80d0*/  FMNMX.FTZ R15, R168, R17, !PT ;  /* 0x00000011a80f7209 */ /* 0x000fe40007810000 */
[----:B------:R-:W-:Y:S02]  /*80e0*/  FMNMX.FTZ R17, R7, R18, !PT ;  /* 0x0000001207117209 */ /* 0x000fe40007810000 */
[----:B------:R-:W-:Y:S01]  /*80f0*/  ISETP.LT.OR P2, PT, R0, 0x22, P2 ;  /* 0x000000220000780c */ /* 0x000fe20001741670 */
[----:B------:R-:W1:Y:S01]  /*8100*/  SHFL.BFLY PT, R2, R15, 0x2, 0x1f ;  /* 0x0c401f000f027f89 */ /* 0x000e6200000e0000 */
[----:B------:R-:W-:Y:S02]  /*8110*/  FMNMX.FTZ R18, R198, R17, !PT ;  /* 0x00000011c6127209 */ /* 0x000fe40007810000 */
[----:B------:R-:W-:Y:S02]  /*8120*/  FSEL R162, R27, -INF , !P2 ;  /* 0xff8000001ba27808 */ /* 0x000fe40005000000 */
[----:B------:R-:W-:Y:S04]  /*8130*/  FMNMX.FTZ R18, R199, R18, !PT ;  /* 0x00000012c7127209 */ /* 0x000fe80007810000 */
[----:B------:R-:W-:Y:S04]  /*8140*/  FMNMX.FTZ R18, R243, R18, !PT ;  /* 0x00000012f3127209 */ /* 0x000fe80007810000 */
[----:B------:R-:W-:Y:S04]  /*8150*/  FMNMX.FTZ R18, R251, R18, !PT ;  /* 0x00000012fb127209 */ /* 0x000fe80007810000 */
[----:B------:R-:W-:Y:S04]  /*8160*/  FMNMX.FTZ R18, R169, R18, !PT ;  /* 0x00000012a9127209 */ /* 0x000fe80007810000 */
[----:B------:R-:W-:Y:S02]  /*8170*/  FMNMX.FTZ R18, R167, R18, !PT ;  /* 0x00000012a7127209 */ /* 0x000fe40007810000 */
[----:B-1----:R-:W-:Y:S02]  /*8180*/  FMNMX.FTZ R2, R15, R2, !PT ;  /* 0x000000020f027209 */ /* 0x002fe40007810000 */
[----:B------:R-:W-:Y:S02]  /*8190*/  FMNMX.FTZ R22, R3, R22, !PT ;  /* 0x0000001603167209 */ /* 0x000fe40007810000 */
[----:B------:R-:W-:Y:S01]  /*81a0*/  FMNMX.FTZ R18, R165, R18, !PT ;  /* 0x00000012a5127209 */ /* 0x000fe20007810000 */
[----:B------:R-:W1:Y:S03]  /*81b0*/  SHFL.BFLY PT, R17, R2, 0x1, 0x1f ;  /* 0x0c201f0002117f89 */ /* 0x000e6600000e0000 */
[----:B------:R-:W-:Y:S05]  /*81c0*/  FMNMX.FTZ R15, R163, R18, !PT ;  /* 0x00000012a30f7209 */ /* 0x000fea0007810000 */
[----:B------:R-:W2:Y:S08]  /*81d0*/  SHFL.BFLY PT, R3, R22, 0x1, 0x1f ;  /* 0x0c201f0016037f89 */ /* 0x000eb000000e0000 */
[----:B------:R-:W3:Y:S01]  /*81e0*/  SHFL.BFLY PT, R18, R15, 0x2, 0x1f ;  /* 0x0c401f000f127f89 */ /* 0x000ee200000e0000 */
[----:B-1----:R-:W-:Y:S04]  /*81f0*/  FMNMX.FTZ R2, R2, R17, !PT ;  /* 0x0000001102027209 */ /* 0x002fe80007810000 */
[C---:B------:R-:W-:Y:S01]  /*8200*/  FSETP.NEU.FTZ.AND P1, PT, R2.reuse, -INF , PT ;  /* 0xff8000000200780b */ /* 0x040fe20003f3d000 */
[----:B------:R-:W-:Y:S01]  /*8210*/  FMUL.FTZ R171, R2, c[0x0][0x2d0] ;  /* 0x0000b40002ab7a20 */ /* 0x000fe20000410000 */
[----:B--2---:R-:W-:Y:S04]  /*8220*/  FMNMX.FTZ R3, R22, R3, !PT ;  /* 0x0000000316037209 */ /* 0x004fe80007810000 */
[----:B------:R-:W-:Y:S02]  /*8230*/  FSEL R171, R171, RZ, P1 ;  /* 0x000000ffabab7208 */ /* 0x000fe40000800000 */
[C---:B------:R-:W-:Y:S01]  /*8240*/  FSETP.NEU.FTZ.AND P2, PT, R3.reuse, -INF , PT ;  /* 0xff8000000300780b */ /* 0x040fe20003f5d000 */
[----:B------:R-:W-:Y:S02]  /*8250*/  FMUL.FTZ R173, R3, c[0x0][0x2d0] ;  /* 0x0000b40003ad7a20 */ /* 0x000fe40000410000 */
[--C-:B------:R-:W-:Y:S01]  /*8260*/  FFMA.FTZ R155, R21, c[0x0][0x2d0], -R171.reuse ;  /* 0x0000b400159b7a23 */ /* 0x100fe200000108ab */
[----:B---3--:R-:W-:Y:S01]  /*8270*/  FMNMX.FTZ R15, R15, R18, !PT ;  /* 0x000000120f0f7209 */ /* 0x008fe20007810000 */
[--C-:B------:R-:W-:Y:S01]  /*8280*/  FFMA.FTZ R183, R6, c[0x0][0x2d0], -R171.reuse ;  /* 0x0000b40006b77a23 */ /* 0x100fe200000108ab */
[----:B------:R-:W-:Y:S01]  /*8290*/  FSEL R173, R173, RZ, P2 ;  /* 0x000000ffadad7208 */ /* 0x000fe20001000000 */
[--C-:B------:R-:W-:Y:S02]  /*82a0*/  FFMA.FTZ R154, R24, c[0x0][0x2d0], -R171.reuse ;  /* 0x0000b400189a7a23 */ /* 0x100fe400000108ab */
[----:B------:R-:W-:Y:S01]  /*82b0*/  FFMA.FTZ R182, R186, c[0x0][0x2d0], -R171 ;  /* 0x0000b400bab67a23 */ /* 0x000fe200000108ab */
[----:B------:R-:W-:Y:S01]  /*82c0*/  MUFU.EX2 R155, R155 ;  /* 0x0000009b009b7308 */ /* 0x000fe20000000800 */
[--C-:B------:R-:W-:Y:S01]  /*82d0*/  FFMA.FTZ R177, R14, c[0x0][0x2d0], -R173.reuse ;  /* 0x0000b4000eb17a23 */ /* 0x100fe200000108ad */
[----:B------:R-:W-:Y:S01]  /*82e0*/  FMNMX.FTZ R14, R8, R23, !PT ;  /* 0x00000017080e7209 */ /* 0x000fe20007810000 */
[--C-:B------:R-:W-:Y:S02]  /*82f0*/  FFMA.FTZ R176, R4, c[0x0][0x2d0], -R173.reuse ;  /* 0x0000b40004b07a23 */ /* 0x100fe400000108ad */
[--C-:B------:R-:W-:Y:S01]  /*8300*/  FFMA.FTZ R179, R20, c[0x0][0x2d0], -R173.reuse ;  /* 0x0000b40014b37a23 */ /* 0x100fe200000108ad */
[----:B------:R-:W-:Y:S01]  /*8310*/  FMNMX.FTZ R17, R245, R14, !PT ;  /* 0x0000000ef5117209 */ /* 0x000fe20007810000 */
[----:B------:R-:W-:Y:S01]  /*8320*/  LDSM.16.MT88.4 R20, [R214+0x1880] ;  /* 0x00188000d614783b */ /* 0x000fe20000004200 */
[--C-:B------:R-:W-:Y:S02]  /*8330*/  FFMA.FTZ R178, R16, c[0x0][0x2d0], -R173.reuse ;  /* 0x0000b40010b27a23 */ /* 0x100fe400000108ad */
[----:B------:R-:W-:Y:S01]  /*8340*/  FMNMX.FTZ R4, R252, R17, !PT ;  /* 0x00000011fc047209 */ /* 0x000fe20007810000 */
[----:B------:R-:W-:Y:S01]  /*8350*/  MUFU.EX2 R179, R179 ;  /* 0x000000b300b37308 */ /* 0x000fe20000000800 */
[----:B------:R-:W-:Y:S02]  /*8360*/  FFMA.FTZ R174, R174, c[0x0][0x2d0], -R173 ;  /* 0x0000b400aeae7a23 */ /* 0x000fe400000108ad */
[----:B------:R-:W-:Y:S01]  /*8370*/  FMNMX.FTZ R4, R249, R4, !PT ;  /* 0x00000004f9047209 */ /* 0x000fe20007810000 */
[----:B------:R-:W1:Y:S01]  /*8380*/  SHFL.BFLY PT, R14, R15, 0x1, 0x1f ;  /* 0x0c201f000f0e7f89 */ /* 0x000e6200000e0000 */
[----:B------:R-:W-:Y:S02]  /*8390*/  FFMA.FTZ R170, R170, c[0x0][0x2d0], -R171 ;  /* 0x0000b400aaaa7a23 */ /* 0x000fe400000108ab */
[----:B------:R-:W-:Y:S01]  /*83a0*/  FMNMX.FTZ R17, R247, R4, !PT ;  /* 0x00000004f7117209 */ /* 0x000fe20007810000 */
[--C-:B------:R-:W-:Y:S02]  /*83b0*/  FFMA.FTZ R190, R42, c[0x0][0x2d0], -R173.reuse ;  /* 0x0000b4002abe7a23 */ /* 0x100fe400000108ad */
[----:B------:R-:W2:Y:S01]  /*83c0*/  MUFU.EX2 R178, R178 ;  /* 0x000000b200b27308 */ /* 0x000ea20000000800 */
[----:B------:R-:W-:Y:S01]  /*83d0*/  FMNMX.FTZ R5, R164, R17, !PT ;  /* 0x00000011a4057209 */ /* 0x000fe20007810000 */
[----:B------:R-:W-:Y:S02]  /*83e0*/  FFMA.FTZ R191, R40, c[0x0][0x2d0], -R173 ;  /* 0x0000b40028bf7a23 */ /* 0x000fe400000108ad */
[--C-:B------:R-:W-:Y:S01]  /*83f0*/  FFMA.FTZ R192, R46, c[0x0][0x2d0], -R171.reuse ;  /* 0x0000b4002ec07a23 */ /* 0x100fe200000108ab */
[----:B------:R-:W-:Y:S01]  /*8400*/  FMNMX.FTZ R5, R162, R5, !PT ;  /* 0x00000005a2057209 */ /* 0x000fe20007810000 */
[----:B------:R-:W-:Y:S02]  /*8410*/  FFMA.FTZ R193, R44, c[0x0][0x2d0], -R171 ;  /* 0x0000b4002cc17a23 */ /* 0x000fe400000108ab */
[--C-:B------:R-:W-:Y:S01]  /*8420*/  FFMA.FTZ R194, R194, c[0x0][0x2d0], -R173.reuse ;  /* 0x0000b400c2c27a23 */ /* 0x100fe200000108ad */
[----:B------:R-:W-:Y:S01]  /*8430*/  FMNMX.FTZ R0, R160, R5, !PT ;  /* 0x00000005a0007209 */ /* 0x000fe20007810000 */
[----:B------:R-:W-:Y:S01]  /*8440*/  MUFU.EX2 R177, R177 ;  /* 0x000000b100b17308 */ /* 0x000fe20000000800 */
[----:B------:R-:W-:Y:S02]  /*8450*/  FFMA.FTZ R195, R195, c[0x0][0x2d0], -R173 ;  /* 0x0000b400c3c37a23 */ /* 0x000fe400000108ad */
[----:B------:R-:W-:Y:S01]  /*8460*/  FMNMX.FTZ R4, R153, R0, !PT ;  /* 0x0000000099047209 */ /* 0x000fe20007810000 */
[--C-:B------:R-:W-:Y:S02]  /*8470*/  FFMA.FTZ R196, R196, c[0x0][0x2d0], -R171.reuse ;  /* 0x0000b400c4c47a23 */ /* 0x100fe400000108ab */
[----:B------:R-:W-:Y:S02]  /*8480*/  FFMA.FTZ R197, R246, c[0x0][0x2d0], -R171 ;  /* 0x0000b400f6c57a23 */ /* 0x000fe400000108ab */
[----:B------:R-:W3:Y:S01]  /*8490*/  SHFL.BFLY PT, R5, R4, 0x2, 0x1f ;  /* 0x0c401f0004057f89 */ /* 0x000ee200000e0000 */
[----:B-1----:R-:W-:Y:S01]  /*84a0*/  FMNMX.FTZ R0, R15, R14, !PT ;  /* 0x0000000e0f007209 */ /* 0x002fe20007810000 */
[----:B------:R-:W1:Y:S01]  /*84b0*/  MUFU.EX2 R176, R176 ;  /* 0x000000b000b07308 */ /* 0x000e620000000800 */
[----:B------:R-:W-:Y:S02]  /*84c0*/  FFMA.FTZ R250, R250, c[0x0][0x2d0], -R173 ;  /* 0x0000b400fafa7a23 */ /* 0x000fe400000108ad */
[C---:B------:R-:W-:Y:S01]  /*84d0*/  FSETP.NEU.FTZ.AND P0, PT, R0.reuse, -INF , PT ;  /* 0xff8000000000780b */ /* 0x040fe20003f1d000 */
[----:B------:R-:W-:Y:S01]  /*84e0*/  FMUL.FTZ R166, R0, c[0x0][0x2d0] ;  /* 0x0000b40000a67a20 */ /* 0x000fe20000410000 */
[----:B--2---:R-:W-:Y:S01]  /*84f0*/  F2FP.PACK_AB R156, R178, R179 ;  /* 0x000000b3b29c723e */ /* 0x004fe200000000ff */
[--C-:B------:R-:W-:Y:S02]  /*8500*/  FFMA.FTZ R248, R248, c[0x0][0x2d0], -R171.reuse ;  /* 0x0000b400f8f87a23 */ /* 0x100fe400000108ab */
[--C-:B------:R-:W-:Y:S01]  /*8510*/  FFMA.FTZ R244, R244, c[0x0][0x2d0], -R171.reuse ;  /* 0x0000b400f4f47a23 */ /* 0x100fe200000108ab */
[----:B------:R-:W-:Y:S01]  /*8520*/  FSEL R166, R166, RZ, P0 ;  /* 0x000000ffa6a67208 */ /* 0x000fe20000000000 */
[----:B------:R-:W2:Y:S01]  /*8530*/  MUFU.EX2 R154, R154 ;  /* 0x0000009a009a7308 */ /* 0x000ea20000000800 */
[----:B------:R-:W-:Y:S03]  /*8540*/  FFMA.FTZ R171, R168, c[0x0][0x2d0], -R171 ;  /* 0x0000b400a8ab7a23 */ /* 0x000fe600000108ab */
[--C-:B------:R-:W-:Y:S01]  /*8550*/  FFMA.FTZ R184, R7, c[0x0][0x2d0], -R166.reuse ;  /* 0x0000b40007b87a23 */ /* 0x100fe200000108a6 */
[----:B------:R-:W-:Y:S01]  /*8560*/  FSEL R7, R2, RZ, P1 ;  /* 0x000000ff02077208 */ /* 0x000fe20000800000 */
[--C-:B------:R-:W-:Y:S02]  /*8570*/  FFMA.FTZ R181, R19, c[0x0][0x2d0], -R166.reuse ;  /* 0x0000b40013b57a23 */ /* 0x100fe400000108a6 */
[----:B------:R-:W-:Y:S02]  /*8580*/  FFMA.FTZ R180, R13, c[0x0][0x2d0], -R166 ;  /* 0x0000b4000db47a23 */ /* 0x000fe400000108a6 */
[----:B------:R-:W-:Y:S01]  /*8590*/  FADD.FTZ R6, -R7, R150 ;  /* 0x0000009607067221 */ /* 0x000fe20000010100 */
[----:B------:R-:W-:Y:S01]  /*85a0*/  MUFU.EX2 R183, R183 ;  /* 0x000000b700b77308 */ /* 0x000fe20000000800 */
[----:B---3--:R-:W-:Y:S01]  /*85b0*/  FMNMX.FTZ R5, R4, R5, !PT ;  /* 0x0000000504057209 */ /* 0x008fe20007810000 */
[--C-:B------:R-:W-:Y:S01]  /*85c0*/  FFMA.FTZ R185, R11, c[0x0][0x2d0], -R166.reuse ;  /* 0x0000b4000bb97a23 */ /* 0x100fe200000108a6 */
[----:B------:R-:W-:Y:S01]  /*85d0*/  FSEL R4, R3, RZ, P2 ;  /* 0x000000ff03047208 */ /* 0x000fe20001000000 */
[----:B------:R-:W-:Y:S01]  /*85e0*/  FMUL.FTZ R150, R6, c[0x0][0x2d0] ;  /* 0x0000b40006967a20 */ /* 0x000fe20000410000 */
[----:B-1----:R-:W-:Y:S01]  /*85f0*/  F2FP.PACK_AB R158, R176, R177 ;  /* 0x000000b1b09e723e */ /* 0x002fe200000000ff */
[----:B------:R-:W1:Y:S01]  /*8600*/  SHFL.BFLY PT, R152, R5, 0x1, 0x1f ;  /* 0x0c201f0005987f89 */ /* 0x000e6200000e0000 */
[--C-:B------:R-:W-:Y:S02]  /*8610*/  FFMA.FTZ R169, R169, c[0x0][0x2d0], -R166.reuse ;  /* 0x0000b400a9a97a23 */ /* 0x100fe400000108a6 */
[----:B------:R-:W-:Y:S01]  /*8620*/  FADD.FTZ R4, -R4, R151 ;  /* 0x0000009704047221 */ /* 0x000fe20000010100 */
[----:B------:R-:W3:Y:S01]  /*8630*/  MUFU.EX2 R150, R150 ;  /* 0x0000009600967308 */ /* 0x000ee20000000800 */
[--C-:B------:R-:W-:Y:S02]  /*8640*/  FFMA.FTZ R167, R167, c[0x0][0x2d0], -R166.reuse ;  /* 0x0000b400a7a77a23 */ /* 0x100fe400000108a6 */
[----:B------:R-:W-:Y:S01]  /*8650*/  FMUL.FTZ R151, R4, c[0x0][0x2d0] ;  /* 0x0000b40004977a20 */ /* 0x000fe20000410000 */
[----:B------:R-:W-:Y:S01]  /*8660*/  FSEL R4, R0, RZ, P0 ;  /* 0x000000ff00047208 */ /* 0x000fe20000000000 */
[--C-:B------:R-:W-:Y:S01]  /*8670*/  FFMA.FTZ R165, R165, c[0x0][0x2d0], -R166.reuse ;  /* 0x0000b400a5a57a23 */ /* 0x100fe200000108a6 */
[----:B--2---:R-:W-:Y:S01]  /*8680*/  F2FP.PACK_AB R157, R154, R155 ;  /* 0x0000009b9a9d723e */ /* 0x004fe200000000ff */
[--C-:B------:R-:W-:Y:S02]  /*8690*/  FFMA.FTZ R198, R198, c[0x0][0x2d0], -R166.reuse ;  /* 0x0000b400c6c67a23 */ /* 0x100fe400000108a6 */
[----:B------:R-:W-:Y:S01]  /*86a0*/  FADD.FTZ R4, -R4, R149 ;  /* 0x0000009504047221 */ /* 0x000fe20000010100 */
[----:B------:R-:W-:Y:S01]  /*86b0*/  MUFU.EX2 R151, R151 ;  /* 0x0000009700977308 */ /* 0x000fe20000000800 */
[--C-:B------:R-:W-:Y:S02]  /*86c0*/  FFMA.FTZ R199, R199, c[0x0][0x2d0], -R166.reuse ;  /* 0x0000b400c7c77a23 */ /* 0x100fe400000108a6 */
[----:B------:R-:W-:Y:S02]  /*86d0*/  FMUL.FTZ R149, R4, c[0x0][0x2d0] ;  /* 0x0000b40004957a20 */ /* 0x000fe40000410000 */
[--C-:B------:R-:W-:Y:S02]  /*86e0*/  FFMA.FTZ R243, R243, c[0x0][0x2d0], -R166.reuse ;  /* 0x0000b400f3f37a23 */ /* 0x100fe400000108a6 */
[----:B------:R-:W-:Y:S02]  /*86f0*/  FFMA.FTZ R246, R251, c[0x0][0x2d0], -R166 ;  /* 0x0000b400fbf67a23 */ /* 0x000fe400000108a6 */
[--C-:B------:R-:W-:Y:S01]  /*8700*/  FFMA.FTZ R251, R175, c[0x0][0x2d0], -R173.reuse ;  /* 0x0000b400affb7a23 */ /* 0x100fe200000108ad */
[----:B-1----:R-:W-:Y:S01]  /*8710*/  FMNMX.FTZ R152, R5, R152, !PT ;  /* 0x0000009805987209 */ /* 0x002fe20007810000 */
[----:B------:R-:W1:Y:S01]  /*8720*/  MUFU.EX2 R182, R182 ;  /* 0x000000b600b67308 */ /* 0x000e620000000800 */
[----:B------:R-:W-:Y:S02]  /*8730*/  FFMA.FTZ R173, R172, c[0x0][0x2d0], -R173 ;  /* 0x0000b400acad7a23 */ /* 0x000fe400000108ad */
[C---:B------:R-:W-:Y:S01]  /*8740*/  FSETP.NEU.FTZ.AND P0, PT, R152.reuse, -INF , PT ;  /* 0xff8000009800780b */ /* 0x040fe20003f1d000 */
[----:B------:R-:W-:Y:S02]  /*8750*/  FMUL.FTZ R161, R152, c[0x0][0x2d0] ;  /* 0x0000b40098a17a20 */ /* 0x000fe40000410000 */
[----:B---3--:R-:W-:Y:S01]  /*8760*/  FMUL.FTZ R6, R150, R146 ;  /* 0x0000009296067220 */ /* 0x008fe20000410000 */
[----:B------:R-:W-:Y:S01]  /*8770*/  FSEL R5, R152, RZ, P0 ;  /* 0x000000ff98057208 */ /* 0x000fe20000000000 */
[C---:B------:R-:W-:Y:S01]  /*8780*/  FMUL.FTZ R7, R150.reuse, R147 ;  /* 0x0000009396077220 */ /* 0x040fe20000410000 */
[----:B------:R-:W-:Y:S01]  /*8790*/  FSEL R161, R161, RZ, P0 ;  /* 0x000000ffa1a17208 */ /* 0x000fe20000000000 */
[----:B------:R-:W2:Y:S01]  /*87a0*/  MUFU.EX2 R149, R149 ;  /* 0x0000009500957308 */ /* 0x000ea20000000800 */
[----:B------:R-:W-:Y:S01]  /*87b0*/  FMUL.FTZ R18, R150, R134 ;  /* 0x0000008696127220 */ /* 0x000fe20000410000 */
[----:B------:R-:W-:Y:S01]  /*87c0*/  ISETP.GT.AND P0, PT, R233, UR4, PT ;  /* 0x00000004e9007c0c */ /* 0x000fe2000bf04270 */
[----:B------:R-:W-:Y:S01]  /*87d0*/  FADD.FTZ R5, -R5, R148 ;  /* 0x0000009405057221 */ /* 0x000fe20000010100 */
[----:B------:R-:W-:Y:S01]  /*87e0*/  IADD3 R233, R233, -0x1, RZ ;  /* 0xffffffffe9e97810 */ /* 0x000fe20007ffe0ff */
[--C-:B------:R-:W-:Y:S02]  /*87f0*/  FFMA.FTZ R188, R12, c[0x0][0x2d0], -R161.reuse ;  /* 0x0000b4000cbc7a23 */ /* 0x100fe400000108a1 */
[--C-:B------:R-:W-:Y:S02]  /*8800*/  FFMA.FTZ R189, R9, c[0x0][0x2d0], -R161.reuse ;  /* 0x0000b40009bd7a23 */ /* 0x100fe400000108a1 */
[--C-:B------:R-:W-:Y:S01]  /*8810*/  FFMA.FTZ R187, R10, c[0x0][0x2d0], -R161.reuse ;  /* 0x0000b4000abb7a23 */ /* 0x100fe200000108a1 */
[----:B------:R-:W-:Y:S01]  /*8820*/  MUFU.EX2 R181, R181 ;  /* 0x000000b500b57308 */ /* 0x000fe20000000800 */
[--C-:B------:R-:W-:Y:S02]  /*8830*/  FFMA.FTZ R186, R8, c[0x0][0x2d0], -R161.reuse ;  /* 0x0000b40008ba7a23 */ /* 0x100fe400000108a1 */
[----:B------:R-:W-:Y:S01]  /*8840*/  FMUL.FTZ R8, R5, c[0x0][0x2d0] ;  /* 0x0000b40005087a20 */ /* 0x000fe20000410000 */
[----:B-1----:R-:W-:Y:S01]  /*8850*/  F2FP.PACK_AB R159, R182, R183 ;  /* 0x000000b7b69f723e */ /* 0x002fe200000000ff */
[C---:B------:R-:W-:Y:S02]  /*8860*/  FMUL.FTZ R4, R151.reuse, R144 ;  /* 0x0000009097047220 */ /* 0x040fe40000410000 */
[C---:B------:R-:W-:Y:S02]  /*8870*/  FMUL.FTZ R5, R151.reuse, R145 ;  /* 0x0000009197057220 */ /* 0x040fe40000410000 */
[C---:B------:R-:W-:Y:S01]  /*8880*/  FMUL.FTZ R16, R151.reuse, R132 ;  /* 0x0000008497107220 */ /* 0x040fe20000410000 */
[----:B------:R1:W3:Y:S01]  /*8890*/  MUFU.EX2 R148, R8 ;  /* 0x0000000800947308 */ /* 0x0002e20000000800 */
[----:B------:R-:W-:Y:S02]  /*88a0*/  FMUL.FTZ R17, R151, R133 ;  /* 0x0000008597117220 */ /* 0x000fe40000410000 */
[C---:B------:R-:W-:Y:S01]  /*88b0*/  FMUL.FTZ R19, R150.reuse, R135 ;  /* 0x0000008796137220 */ /* 0x040fe20000410000 */
[-C--:B------:R-:W-:Y:S01]  /*88c0*/  HMMA.16816.F32 R4, R156, R20.reuse, R4 ;  /* 0x000000149c04723c */ /* 0x080fe20000001804 */
[C---:B--2---:R-:W-:Y:S01]  /*88d0*/  FMUL.FTZ R9, R149.reuse, R141 ;  /* 0x0000008d95097220 */ /* 0x044fe20000410000 */
[----:B------:R-:W-:Y:S01]  /*88e0*/  LDSM.16.MT88.4 R132, [R214+0x2080] ;  /* 0x00208000d684783b */ /* 0x000fe20000004200 */
[C---:B------:R-:W-:Y:S02]  /*88f0*/  FMUL.FTZ R12, R149.reuse, R136 ;  /* 0x00000088950c7220 */ /* 0x040fe40000410000 */
[----:B------:R-:W-:Y:S01]  /*8900*/  FMUL.FTZ R13, R149, R137 ;  /* 0x00000089950d7220 */ /* 0x000fe20000410000 */
[----:B------:R-:W2:Y:S01]  /*8910*/  MUFU.EX2 R180, R180 ;  /* 0x000000b400b47308 */ /* 0x000ea20000000800 */
[C---:B------:R-:W-:Y:S02]  /*8920*/  FMUL.FTZ R32, R151.reuse, R116 ;  /* 0x0000007497207220 */ /* 0x040fe40000410000 */
[----:B------:R-:W-:Y:S03]  /*8930*/  FMUL.FTZ R33, R151, R117 ;  /* 0x0000007597217220 */ /* 0x000fe60000410000 */
[C---:B------:R-:W-:Y:S02]  /*8940*/  FMUL.FTZ R34, R150.reuse, R118 ;  /* 0x0000007696227220 */ /* 0x040fe40000410000 */
[----:B------:R-:W-:Y:S02]  /*8950*/  FMUL.FTZ R35, R150, R119 ;  /* 0x0000007796237220 */ /* 0x000fe40000410000 */
[----:B------:R-:W-:Y:S01]  /*8960*/  MUFU.EX2 R185, R185 ;  /* 0x000000b900b97308 */ /* 0x000fe20000000800 */
[----:B------:R-:W-:Y:S01]  /*8970*/  LDSM.16.MT88.4 R116, [R214+0x2880] ;  /* 0x00288000d674783b */ /* 0x000fe20000004200 */
[C---:B------:R-:W-:Y:S02]  /*8980*/  FMUL.FTZ R40, R149.reuse, R108 ;  /* 0x0000006c95287220 */ /* 0x040fe40000410000 */
[C---:B-1----:R-:W-:Y:S02]  /*8990*/  FMUL.FTZ R8, R149.reuse, R140 ;  /* 0x0000008c95087220 */ /* 0x042fe40000410000 */
[C---:B---3--:R-:W-:Y:S02]  /*89a0*/  FMUL.FTZ R10, R148.reuse, R142 ;  /* 0x0000008e940a7220 */ /* 0x048fe40000410000 */
[C---:B------:R-:W-:Y:S02]  /*89b0*/  FMUL.FTZ R11, R148.reuse, R143 ;  /* 0x0000008f940b7220 */ /* 0x040fe40000410000 */
[----:B------:R-:W1:Y:S01]  /*89c0*/  MUFU.EX2 R184, R184 ;  /* 0x000000b800b87308 */ /* 0x000e620000000800 */
[C---:B------:R-:W-:Y:S02]  /*89d0*/  FMUL.FTZ R14, R148.reuse, R138 ;  /* 0x0000008a940e7220 */ /* 0x040fe40000410000 */
[----:B------:R-:W-:Y:S01]  /*89e0*/  FMUL.FTZ R15, R148, R139 ;  /* 0x0000008b940f7220 */ /* 0x000fe20000410000 */
[----:B--2---:R-:W-:Y:S01]  /*89f0*/  F2FP.PACK_AB R144, R180, R181 ;  /* 0x000000b5b490723e */ /* 0x004fe200000000ff */
[C---:B------:R-:W-:Y:S02]  /*8a00*/  FMUL.FTZ R41, R149.reuse, R109 ;  /* 0x0000006d95297220 */ /* 0x040fe40000410000 */
[C---:B------:R-:W-:Y:S02]  /*8a10*/  FMUL.FTZ R42, R148.reuse, R110 ;  /* 0x0000006e942a7220 */ /* 0x040fe40000410000 */
[C---:B------:R-:W-:Y:S01]  /*8a20*/  FMUL.FTZ R43, R148.reuse, R111 ;  /* 0x0000006f942b7220 */ /* 0x040fe20000410000 */
[----:B------:R-:W-:Y:S01]  /*8a30*/  MUFU.EX2 R189, R189 ;  /* 0x000000bd00bd7308 */ /* 0x000fe20000000800 */
[----:B------:R-:W-:Y:S01]  /*8a40*/  LDSM.16.MT88.4 R108, [R214+0x1c80] ;  /* 0x001c8000d66c783b */ /* 0x000fe20000004200 */
[C---:B------:R-:W-:Y:S02]  /*8a50*/  FMUL.FTZ R44, R149.reuse, R104 ;  /* 0x00000068952c7220 */ /* 0x040fe40000410000 */
[----:B------:R-:W-:Y:S02]  /*8a60*/  FMUL.FTZ R45, R149, R105 ;  /* 0x00000069952d7220 */ /* 0x000fe40000410000 */
[C---:B------:R-:W-:Y:S02]  /*8a70*/  FMUL.FTZ R46, R148.reuse, R106 ;  /* 0x0000006a942e7220 */ /* 0x040fe40000410000 */
[----:B------:R-:W-:Y:S02]  /*8a80*/  FMUL.FTZ R47, R148, R107 ;  /* 0x0000006b942f7220 */ /* 0x000fe40000410000 */
[----:B------:R-:W2:Y:S01]  /*8a90*/  MUFU.EX2 R188, R188 ;  /* 0x000000bc00bc7308 */ /* 0x000ea20000000800 */
[----:B------:R-:W-:Y:S01]  /*8aa0*/  LDSM.16.MT88.4 R104, [R212+0x3080] ;  /* 0x00308000d468783b */ /* 0x000fe20000004200 */
[C---:B------:R-:W-:Y:S01]  /*8ab0*/  FMUL.FTZ R48, R151.reuse, R100 ;  /* 0x0000006497307220 */ /* 0x040fe20000410000 */
[----:B-1----:R-:W-:Y:S01]  /*8ac0*/  F2FP.PACK_AB R146, R184, R185 ;  /* 0x000000b9b892723e */ /* 0x002fe200000000ff */
[----:B------:R-:W-:Y:S02]  /*8ad0*/  FMUL.FTZ R49, R151, R101 ;  /* 0x0000006597317220 */ /* 0x000fe40000410000 */
[C---:B------:R-:W-:Y:S02]  /*8ae0*/  FMUL.FTZ R50, R150.reuse, R102 ;  /* 0x0000006696327220 */ /* 0x040fe40000410000 */
[----:B------:R-:W-:Y:S02]  /*8af0*/  FMUL.FTZ R51, R150, R103 ;  /* 0x0000006796337220 */ /* 0x000fe40000410000 */
[----:B------:R-:W-:Y:S01]  /*8b00*/  MUFU.EX2 R187, R187 ;  /* 0x000000bb00bb7308 */ /* 0x000fe20000000800 */
[----:B------:R-:W-:Y:S01]  /*8b10*/  LDSM.16.MT88.4 R100, [R214+0x3080] ;  /* 0x00308000d664783b */ /* 0x000fe20000004200 */
[----:B------:R-:W-:Y:S02]  /*8b20*/  FFMA.FTZ R166, R163, c[0x0][0x2d0], -R166 ;  /* 0x0000b400a3a67a23 */ /* 0x000fe400000108a6 */
[--C-:B------:R-:W-:Y:S02]  /*8b30*/  FFMA.FTZ R164, R164, c[0x0][0x2d0], -R161.reuse ;  /* 0x0000b400a4a47a23 */ /* 0x100fe400000108a1 */
[C---:B------:R-:W-:Y:S02]  /*8b40*/  FMUL.FTZ R24, R149.reuse, R124 ;  /* 0x0000007c95187220 */ /* 0x040fe40000410000 */
[C---:B------:R-:W-:Y:S02]  /*8b50*/  FMUL.FTZ R25, R149.reuse, R125 ;  /* 0x0000007d95197220 */ /* 0x040fe40000410000 */
[----:B------:R-:W1:Y:S01]  /*8b60*/  MUFU.EX2 R186, R186 ;  /* 0x000000ba00ba7308 */ /* 0x000e620000000800 */
[C---:B------:R-:W-:Y:S02]  /*8b70*/  FMUL.FTZ R26, R148.reuse, R126 ;  /* 0x0000007e941a7220 */ /* 0x040fe40000410000 */
[----:B------:R-:W-:Y:S01]  /*8b80*/  FMUL.FTZ R27, R148, R127 ;  /* 0x0000007f941b7220 */ /* 0x000fe20000410000 */
[----:B--2---:R-:W-:Y:S01]  /*8b90*/  F2FP.PACK_AB R145, R188, R189 ;  /* 0x000000bdbc91723e */ /* 0x004fe200000000ff */
[----:B------:R-:W-:Y:S02]  /*8ba0*/  FMUL.FTZ R29, R149, R121 ;  /* 0x00000079951d7220 */ /* 0x000fe40000410000 */
[----:B------:R-:W-:Y:S02]  /*8bb0*/  FMUL.FTZ R30, R148, R122 ;  /* 0x0000007a941e7220 */ /* 0x000fe40000410000 */
[C---:B------:R-:W-:Y:S01]  /*8bc0*/  FMUL.FTZ R52, R151.reuse, R52 ;  /* 0x0000003497347220 */ /* 0x040fe20000410000 */
[----:B------:R-:W-:Y:S01]  /*8bd0*/  MUFU.EX2 R127, R174 ;  /* 0x000000ae007f7308 */ /* 0x000fe20000000800 */
[----:B------:R-:W-:Y:S02]  /*8be0*/  FMUL.FTZ R53, R151, R53 ;  /* 0x0000003597357220 */ /* 0x000fe40000410000 */
[C---:B------:R-:W-:Y:S02]  /*8bf0*/  FMUL.FTZ R54, R150.reuse, R54 ;  /* 0x0000003696367220 */ /* 0x040fe40000410000 */
[----:B------:R-:W-:Y:S02]  /*8c00*/  FMUL.FTZ R55, R150, R55 ;  /* 0x0000003796377220 */ /* 0x000fe40000410000 */
[C---:B------:R-:W-:Y:S02]  /*8c10*/  FMUL.FTZ R56, R149.reuse, R56 ;  /* 0x0000003895387220 */ /* 0x040fe40000410000 */
[C---:B------:R-:W-:Y:S01]  /*8c20*/  FMUL.FTZ R57, R149.reuse, R57 ;  /* 0x0000003995397220 */ /* 0x040fe20000410000 */
[----:B------:R2:W-:Y:S01]  /*8c30*/  MUFU.EX2 R136, R173 ;  /* 0x000000ad00887308 */ /* 0x0005e20000000800 */
[C---:B------:R-:W-:Y:S02]  /*8c40*/  FMUL.FTZ R58, R148.reuse, R58 ;  /* 0x0000003a943a7220 */ /* 0x040fe40000410000 */
[----:B------:R-:W-:Y:S01]  /*8c50*/  FMUL.FTZ R59, R148, R59 ;  /* 0x0000003b943b7220 */ /* 0x000fe20000410000 */
[----:B-1----:R-:W-:Y:S01]  /*8c60*/  F2FP.PACK_AB R147, R186, R187 ;  /* 0x000000bbba93723e */ /* 0x002fe200000000ff */
[C---:B------:R-:W-:Y:S02]  /*8c70*/  FMUL.FTZ R60, R149.reuse, R60 ;  /* 0x0000003c953c7220 */ /* 0x040fe40000410000 */
[----:B------:R-:W-:Y:S02]  /*8c80*/  FMUL.FTZ R61, R149, R61 ;  /* 0x0000003d953d7220 */ /* 0x000fe40000410000 */
[C---:B------:R-:W-:Y:S01]  /*8c90*/  FMUL.FTZ R62, R148.reuse, R62 ;  /* 0x0000003e943e7220 */ /* 0x040fe20000410000 */
[----:B------:R-:W-:Y:S01]  /*8ca0*/  MUFU.EX2 R121, R170 ;  /* 0x000000aa00797308 */ /* 0x000fe20000000800 */
[C---:B------:R-:W-:Y:S01]  /*8cb0*/  HMMA.16816.F32 R8, R144.reuse, R20, R8 ;  /* 0x000000149008723c */ /* 0x040fe20000001808 */
[----:B------:R-:W-:Y:S02]  /*8cc0*/  FMUL.FTZ R63, R148, R63 ;  /* 0x0000003f943f7220 */ /* 0x000fe40000410000 */
[C---:B------:R-:W-:Y:S02]  /*8cd0*/  FMUL.FTZ R64, R151.reuse, R64 ;  /* 0x0000004097407220 */ /* 0x040fe40000410000 */
[C---:B------:R-:W-:Y:S02]  /*8ce0*/  FMUL.FTZ R65, R151.reuse, R65 ;  /* 0x0000004197417220 */ /* 0x040fe40000410000 */
[C---:B------:R-:W-:Y:S01]  /*8cf0*/  FMUL.FTZ R20, R151.reuse, R128 ;  /* 0x0000008097147220 */ /* 0x040fe20000410000 */
[-C--:B------:R-:W-:Y:S01]  /*8d00*/  HMMA.16816.F32 R12, R144, R22.reuse, R12 ;  /* 0x00000016900c723c */ /* 0x080fe2000000180c */
[----:B------:R-:W-:Y:S01]  /*8d10*/  FMUL.FTZ R21, R151, R129 ;  /* 0x0000008197157220 */ /* 0x000fe20000410000 */
[----:B------:R-:W-:Y:S02]  /*8d20*/  MUFU.EX2 R138, R171 ;  /* 0x000000ab008a7308 */ /* 0x000fe40000000800 */
[C---:B------:R-:W-:Y:S01]  /*8d30*/  FMUL.FTZ R66, R150.reuse, R66 ;  /* 0x0000004296427220 */ /* 0x040fe20000410000 */
[----:B--2---:R-:W-:Y:S01]  /*8d40*/  LDSM.16.MT88.4 R172, [R214+0x3880] ;  /* 0x00388000d6ac783b */ /* 0x004fe20000004200 */
[----:B------:R-:W-:Y:S02]  /*8d50*/  FMUL.FTZ R67, R150, R67 ;  /* 0x0000004396437220 */ /* 0x000fe40000410000 */
[C---:B------:R-:W-:Y:S01]  /*8d60*/  HMMA.16816.F32 R16, R156.reuse, R22, R16 ;  /* 0x000000169c10723c */ /* 0x040fe20000001810 */
[C---:B------:R-:W-:Y:S03]  /*8d70*/  FMUL.FTZ R28, R149.reuse, R120 ;  /* 0x00000078951c7220 */ /* 0x040fe60000410000 */
[----:B------:R-:W-:Y:S01]  /*8d80*/  FMUL.FTZ R31, R148, R123 ;  /* 0x0000007b941f7220 */ /* 0x000fe20000410000 */
[----:B------:R1:W-:Y:S01]  /*8d90*/  MUFU.EX2 R124, R169 ;  /* 0x000000a9007c7308 */ /* 0x0003e20000000800 */
[C---:B------:R-:W-:Y:S02]  /*8da0*/  FMUL.FTZ R72, R149.reuse, R72 ;  /* 0x0000004895487220 */ /* 0x040fe40000410000 */
[C---:B------:R-:W-:Y:S04]  /*8db0*/  FMUL.FTZ R22, R150.reuse, R130 ;  /* 0x0000008296167220 */ /* 0x040fe80000410000 */
[----:B------:R-:W-:Y:S02]  /*8dc0*/  FMUL.FTZ R23, R150, R131 ;  /* 0x0000008396177220 */ /* 0x000fe40000410000 */
[----:B------:R-:W2:Y:S01]  /*8dd0*/  LDSM.16.MT88.4 R128, [R214+0x2480] ;  /* 0x00248000d680783b */ /* 0x000ea20000004200 */
[----:B------:R-:W-:Y:S01]  /*8de0*/  MUFU.EX2 R126, R167 ;  /* 0x000000a7007e7308 */ /* 0x000fe20000000800 */
[C---:B------:R-:W-:Y:S02]  /*8df0*/  FMUL.FTZ R73, R149.reuse, R73 ;  /* 0x0000004995497220 */ /* 0x040fe40000410000 */
[C---:B------:R-:W-:Y:S01]  /*8e00*/  FMUL.FTZ R74, R148.reuse, R74 ;  /* 0x0000004a944a7220 */ /* 0x040fe20000410000 */
[-C--:B------:R-:W-:Y:S01]  /*8e10*/  HMMA.16816.F32 R20, R156, R36.reuse, R20 ;  /* 0x000000249c14723c */ /* 0x080fe20000001814 */
[C---:B------:R-:W-:Y:S02]  /*8e20*/  FMUL.FTZ R75, R148.reuse, R75 ;  /* 0x0000004b944b7220 */ /* 0x040fe40000410000 */
[C---:B------:R-:W-:Y:S02]  /*8e30*/  FMUL.FTZ R76, R149.reuse, R76 ;  /* 0x0000004c954c7220 */ /* 0x040fe40000410000 */
[C---:B------:R-:W-:Y:S01]  /*8e40*/  FMUL.FTZ R77, R149.reuse, R77 ;  /* 0x0000004d954d7220 */ /* 0x040fe20000410000 */
[----:B------:R-:W-:Y:S01]  /*8e50*/  MUFU.EX2 R122, R165 ;  /* 0x000000a5007a7308 */ /* 0x000fe20000000800 */
[C---:B------:R-:W-:Y:S01]  /*8e60*/  FMUL.FTZ R78, R148.reuse, R78 ;  /* 0x0000004e944e7220 */ /* 0x040fe20000410000 */
[C---:B------:R-:W-:Y:S01]  /*8e70*/  HMMA.16816.F32 R24, R144.reuse, R36, R24 ;  /* 0x000000249018723c */ /* 0x040fe20000001818 */
[C---:B------:R-:W-:Y:S01]  /*8e80*/  FMUL.FTZ R79, R148.reuse, R79 ;  /* 0x0000004f944f7220 */ /* 0x040fe20000410000 */
[----:B-1----:R-:W-:Y:S02]  /*8e90*/  LDSM.16.MT88.4 R168, [R212+0x2c80] ;  /* 0x002c8000d4a8783b */ /* 0x002fe40000004200 */
[C---:B------:R-:W-:Y:S02]  /*8ea0*/  FMUL.FTZ R88, R149.reuse, R88 ;  /* 0x0000005895587220 */ /* 0x040fe40000410000 */
[----:B------:R-:W-:Y:S02]  /*8eb0*/  FMUL.FTZ R89, R149, R89 ;  /* 0x0000005995597220 */ /* 0x000fe40000410000 */
[-C--:B------:R-:W-:Y:S01]  /*8ec0*/  HMMA.16816.F32 R28, R144, R38.reuse, R28 ;  /* 0x00000026901c723c */ /* 0x080fe2000000181c */
[C---:B------:R-:W-:Y:S01]  /*8ed0*/  FMUL.FTZ R36, R151.reuse, R112 ;  /* 0x0000007097247220 */ /* 0x040fe20000410000 */
[----:B------:R-:W-:Y:S02]  /*8ee0*/  MUFU.EX2 R139, R166 ;  /* 0x000000a6008b7308 */ /* 0x000fe40000000800 */
[----:B------:R-:W-:Y:S02]  /*8ef0*/  FMUL.FTZ R37, R151, R113 ;  /* 0x0000007197257220 */ /* 0x000fe40000410000 */
[C---:B------:R-:W-:Y:S02]  /*8f00*/  FMUL.FTZ R90, R148.reuse, R90 ;  /* 0x0000005a945a7220 */ /* 0x040fe40000410000 */
[C---:B------:R-:W-:Y:S01]  /*8f10*/  HMMA.16816.F32 R32, R156.reuse, R38, R32 ;  /* 0x000000269c20723c */ /* 0x040fe20000001820 */
[----:B------:R-:W-:Y:S03]  /*8f20*/  FMUL.FTZ R91, R148, R91 ;  /* 0x0000005b945b7220 */ /* 0x000fe60000410000 */
[----:B------:R1:W-:Y:S01]  /*8f30*/  MUFU.EX2 R125, R164 ;  /* 0x000000a4007d7308 */ /* 0x0003e20000000800 */
[C---:B------:R-:W-:Y:S02]  /*8f40*/  FMUL.FTZ R92, R149.reuse, R92 ;  /* 0x0000005c955c7220 */ /* 0x040fe40000410000 */
[C---:B------:R-:W-:Y:S02]  /*8f50*/  FMUL.FTZ R38, R150.reuse, R114 ;  /* 0x0000007296267220 */ /* 0x040fe40000410000 */
[----:B------:R-:W-:Y:S02]  /*8f60*/  FMUL.FTZ R39, R150, R115 ;  /* 0x0000007396277220 */ /* 0x000fe40000410000 */
[----:B------:R-:W3:Y:S01]  /*8f70*/  LDSM.16.MT88.4 R112, [R212+0x2480] ;  /* 0x00248000d470783b */ /* 0x000ee20000004200 */
[----:B------:R-:W-:Y:S02]  /*8f80*/  FMUL.FTZ R93, R149, R93 ;  /* 0x0000005d955d7220 */ /* 0x000fe40000410000 */
[----:B------:R-:W-:Y:S01]  /*8f90*/  MUFU.EX2 R190, R190 ;  /* 0x000000be00be7308 */ /* 0x000fe20000000800 */
[C---:B------:R-:W-:Y:S01]  /*8fa0*/  FMUL.FTZ R94, R148.reuse, R94 ;  /* 0x0000005e945e7220 */ /* 0x040fe20000410000 */
[-C--:B--2---:R-:W-:Y:S01]  /*8fb0*/  HMMA.16816.F32 R36, R156, R128.reuse, R36 ;  /* 0x000000809c24723c */ /* 0x084fe20000001824 */
[----:B------:R-:W-:Y:S02]  /*8fc0*/  FMUL.FTZ R95, R148, R95 ;  /* 0x0000005f945f7220 */ /* 0x000fe40000410000 */
[C---:B------:R-:W-:Y:S02]  /*8fd0*/  FMUL.FTZ R96, R151.reuse, R96 ;  /* 0x0000006097607220 */ /* 0x040fe40000410000 */
[C---:B------:R-:W-:Y:S02]  /*8fe0*/  FMUL.FTZ R97, R151.reuse, R97 ;  /* 0x0000006197617220 */ /* 0x040fe40000410000 */
[C---:B------:R-:W-:Y:S01]  /*8ff0*/  FMUL.FTZ R98, R150.reuse, R98 ;  /* 0x0000006296627220 */ /* 0x040fe20000410000 */
[C---:B------:R-:W-:Y:S01]  /*9000*/  HMMA.16816.F32 R40, R144.reuse, R128, R40 ;  /* 0x000000809028723c */ /* 0x040fe20000001828 */
[----:B------:R-:W2:Y:S01]  /*9010*/  MUFU.EX2 R191, R191 ;  /* 0x000000bf00bf7308 */ /* 0x000ea20000000800 */
[----:B-1----:R-:W-:Y:S02]  /*9020*/  LDSM.16.MT88.4 R164, [R214+0x2c80] ;  /* 0x002c8000d6a4783b */ /* 0x002fe40000004200 */
[C---:B------:R-:W-:Y:S02]  /*9030*/  FMUL.FTZ R99, R150.reuse, R99 ;  /* 0x0000006396637220 */ /* 0x040fe40000410000 */
[C---:B------:R-:W-:Y:S02]  /*9040*/  FMUL.FTZ R68, R151.reuse, R68 ;  /* 0x0000004497447220 */ /* 0x040fe40000410000 */
[-C--:B------:R-:W-:Y:S01]  /*9050*/  HMMA.16816.F32 R44, R144, R130.reuse, R44 ;  /* 0x00000082902c723c */ /* 0x080fe2000000182c */
[C---:B------:R-:W-:Y:S02]  /*9060*/  FMUL.FTZ R69, R151.reuse, R69 ;  /* 0x0000004597457220 */ /* 0x040fe40000410000 */
[----:B------:R-:W-:Y:S01]  /*9070*/  MUFU.EX2 R192, R192 ;  /* 0x000000c000c07308 */ /* 0x000fe20000000800 */
[C---:B------:R-:W-:Y:S02]  /*9080*/  FMUL.FTZ R70, R150.reuse, R70 ;  /* 0x0000004696467220 */ /* 0x040fe40000410000 */
[C---:B------:R-:W-:Y:S02]  /*9090*/  FMUL.FTZ R71, R150.reuse, R71 ;  /* 0x0000004796477220 */ /* 0x040fe40000410000 */
[C---:B------:R-:W-:Y:S01]  /*90a0*/  HMMA.16816.F32 R48, R156.reuse, R130, R48 ;  /* 0x000000829c30723c */ /* 0x040fe20000001830 */
[C---:B------:R-:W-:Y:S03]  /*90b0*/  FMUL.FTZ R80, R151.reuse, R80 ;  /* 0x0000005097507220 */ /* 0x040fe60000410000 */
[C---:B------:R-:W-:Y:S01]  /*90c0*/  FMUL.FTZ R81, R151.reuse, R81 ;  /* 0x0000005197517220 */ /* 0x040fe20000410000 */
[----:B------:R-:W1:Y:S01]  /*90d0*/  MUFU.EX2 R193, R193 ;  /* 0x000000c100c17308 */ /* 0x000e620000000800 */
[C---:B------:R-:W-:Y:S02]  /*90e0*/  FMUL.FTZ R82, R150.reuse, R82 ;  /* 0x0000005296527220 */ /* 0x040fe40000410000 */
[C---:B------:R-:W-:Y:S01]  /*90f0*/  FMUL.FTZ R83, R150.reuse, R83 ;  /* 0x0000005396537220 */ /* 0x040fe20000410000 */
[-C--:B---3--:R-:W-:Y:S03]  /*9100*/  HMMA.16816.F32 R52, R156, R112.reuse, R52 ;  /* 0x000000709c34723c */ /* 0x088fe60000001834 */
[C---:B------:R-:W-:Y:S02]  /*9110*/  FMUL.FTZ R84, R151.reuse, R84 ;  /* 0x0000005497547220 */ /* 0x040fe40000410000 */
[----:B------:R-:W-:Y:S01]  /*9120*/  FMUL.FTZ R85, R151, R85 ;  /* 0x0000005597557220 */ /* 0x000fe20000410000 */
[----:B------:R-:W-:Y:S01]  /*9130*/  MUFU.EX2 R194, R194 ;  /* 0x000000c200c27308 */ /* 0x000fe20000000800 */
[C---:B------:R-:W-:Y:S02]  /*9140*/  FMUL.FTZ R86, R150.reuse, R86 ;  /* 0x0000005696567220 */ /* 0x040fe40000410000 */
[----:B------:R-:W-:Y:S01]  /*9150*/  FMUL.FTZ R87, R150, R87 ;  /* 0x0000005796577220 */ /* 0x000fe20000410000 */
[C---:B------:R-:W-:Y:S02]  /*9160*/  HMMA.16816.F32 R56, R144.reuse, R112, R56 ;  /* 0x000000709038723c */ /* 0x040fe40000001838 */
[--C-:B------:R-:W-:Y:S02]  /*9170*/  FFMA.FTZ R245, R245, c[0x0][0x2d0], -R161.reuse ;  /* 0x0000b400f5f57a23 */ /* 0x100fe400000108a1 */
[--C-:B------:R-:W-:Y:S02]  /*9180*/  FFMA.FTZ R252, R252, c[0x0][0x2d0], -R161.reuse ;  /* 0x0000b400fcfc7a23 */ /* 0x100fe400000108a1 */
[----:B------:R-:W3:Y:S01]  /*9190*/  MUFU.EX2 R195, R195 ;  /* 0x000000c300c37308 */ /* 0x000ee20000000800 */
[--C-:B------:R-:W-:Y:S01]  /*91a0*/  FFMA.FTZ R249, R249, c[0x0][0x2d0], -R161.reuse ;  /* 0x0000b400f9f97a23 */ /* 0x100fe200000108a1 */
[-C--:B------:R-:W-:Y:S01]  /*91b0*/  HMMA.16816.F32 R60, R144, R114.reuse, R60 ;  /* 0x00000072903c723c */ /* 0x080fe2000000183c */
[--C-:B------:R-:W-:Y:S03]  /*91c0*/  FFMA.FTZ R247, R247, c[0x0][0x2d0], -R161.reuse ;  /* 0x0000b400f7f77a23 */ /* 0x100fe600000108a1 */
[--C-:B------:R-:W-:Y:S02]  /*91d0*/  FFMA.FTZ R162, R162, c[0x0][0x2d0], -R161.reuse ;  /* 0x0000b400a2a27a23 */ /* 0x100fe400000108a1 */
[--C-:B------:R-:W-:Y:S02]  /*91e0*/  FFMA.FTZ R160, R160, c[0x0][0x2d0], -R161.reuse ;  /* 0x0000b400a0a07a23 */ /* 0x100fe400000108a1 */
[C---:B------:R-:W-:Y:S01]  /*91f0*/  HMMA.16816.F32 R64, R156.reuse, R114, R64 ;  /* 0x000000729c40723c */ /* 0x040fe20000001840 */
[----:B------:R-:W4:Y:S01]  /*9200*/  LDSM.16.MT88.4 R112, [R212+0x1c80] ;  /* 0x001c8000d470783b */ /* 0x000f220000004200 */
[----:B------:R-:W-:Y:S02]  /*9210*/  MUFU.EX2 R196, R196 ;  /* 0x000000c400c47308 */ /* 0x000fe40000000800 */
[----:B------:R-:W-:Y:S02]  /*9220*/  FFMA.FTZ R161, R153, c[0x0][0x2d0], -R161 ;  /* 0x0000b40099a17a23 */ /* 0x000fe400000108a1 */
[----:B------:R-:W-:Y:S01]  /*9230*/  FFMA.FTZ R179, R151, R232, R179 ;  /* 0x000000e897b37223 */ /* 0x000fe200000100b3 */
[----:B------:R-:W-:Y:S01]  /*9240*/  MOV R151, R3 ;  /* 0x0000000300977202 */ /* 0x000fe20000000f00 */
[-C--:B------:R-:W-:Y:S01]  /*9250*/  HMMA.16816.F32 R68, R156, R100.reuse, R68 ;  /* 0x000000649c44723c */ /* 0x080fe20000001844 */
[----:B------:R-:W-:Y:S03]  /*9260*/  FFMA.FTZ R155, R150, R231, R155 ;  /* 0x000000e7969b7223 */ /* 0x000fe6000001009b */
[----:B------:R-:W5:Y:S01]  /*9270*/  MUFU.EX2 R197, R197 ;  /* 0x000000c500c57308 */ /* 0x000f620000000800 */
[----:B------:R-:W-:Y:S01]  /*9280*/  FFMA.FTZ R181, R149, R230, R181 ;  /* 0x000000e695b57223 */ /* 0x000fe200000100b5 */
[----:B------:R-:W-:Y:S01]  /*9290*/  MOV R150, R2 ;  /* 0x0000000200967202 */ /* 0x000fe20000000f00 */
[----:B------:R-:W-:Y:S01]  /*92a0*/  FFMA.FTZ R189, R148, R227, R189 ;  /* 0x000000e394bd7223 */ /* 0x000fe200000100bd */
[C---:B------:R-:W-:Y:S01]  /*92b0*/  HMMA.16816.F32 R72, R144.reuse, R100, R72 ;  /* 0x000000649048723c */ /* 0x040fe20000001848 */
[----:B------:R-:W-:Y:S03]  /*92c0*/  FADD.FTZ R178, R178, R179 ;  /* 0x000000b3b2b27221 */ /* 0x000fe60000010000 */
[----:B------:R-:W-:Y:S01]  /*92d0*/  FADD.FTZ R154, R154, R155 ;  /* 0x0000009b9a9a7221 */ /* 0x000fe20000010000 */
[----:B------:R-:W-:Y:S01]  /*92e0*/  MOV R149, R0 ;  /* 0x0000000000957202 */ /* 0x000fe20000000f00 */
[----:B------:R-:W-:Y:S01]  /*92f0*/  MUFU.EX2 R198, R198 ;  /* 0x000000c600c67308 */ /* 0x000fe20000000800 */
[----:B--2---:R-:W-:Y:S01]  /*9300*/  F2FP.PACK_AB R100, R191, R190 ;  /* 0x000000bebf64723e */ /* 0x004fe200000000ff */
[-C--:B------:R-:W-:Y:S01]  /*9310*/  HMMA.16816.F32 R76, R144, R102.reuse, R76 ;  /* 0x00000066904c723c */ /* 0x080fe2000000184c */
[----:B-1----:R-:W-:Y:S03]  /*9320*/  F2FP.PACK_AB R101, R193, R192 ;  /* 0x000000c0c165723e */ /* 0x002fe600000000ff */
[----:B------:R-:W-:Y:S01]  /*9330*/  MOV R148, R152 ;  /* 0x0000009800947202 */ /* 0x000fe20000000f00 */
[----:B------:R-:W-:Y:S02]  /*9340*/  FADD.FTZ R180, R180, R181 ;  /* 0x000000b5b4b47221 */ /* 0x000fe40000010000 */
[----:B------:R-:W-:Y:S01]  /*9350*/  FADD.FTZ R188, R188, R189 ;  /* 0x000000bdbcbc7221 */ /* 0x000fe20000010000 */
[C---:B------:R-:W-:Y:S01]  /*9360*/  HMMA.16816.F32 R80, R156.reuse, R102, R80 ;  /* 0x000000669c50723c */ /* 0x040fe20000001850 */
[----:B------:R-:W1:Y:S03]  /*9370*/  MUFU.EX2 R199, R199 ;  /* 0x000000c700c77308 */ /* 0x000e660000000800 */
[----:B------:R-:W-:Y:S02]  /*9380*/  FADD.FTZ R177, R177, R178 ;  /* 0x000000b2b1b17221 */ /* 0x000fe40000010000 */
[----:B------:R-:W-:Y:S01]  /*9390*/  FADD.FTZ R183, R183, R154 ;  /* 0x0000009ab7b77221 */ /* 0x000fe20000010000 */
[----:B---3--:R-:W-:Y:S01]  /*93a0*/  F2FP.PACK_AB R102, R195, R194 ;  /* 0x000000c2c366723e */ /* 0x008fe200000000ff */
[-C--:B------:R-:W-:Y:S01]  /*93b0*/  HMMA.16816.F32 R84, R156, R104.reuse, R84 ;  /* 0x000000689c54723c */ /* 0x080fe20000001854 */
[----:B-----5:R-:W-:Y:S02]  /*93c0*/  F2FP.PACK_AB R103, R197, R196 ;  /* 0x000000c4c567723e */ /* 0x020fe400000000ff */
[----:B------:R-:W-:Y:S01]  /*93d0*/  MUFU.EX2 R243, R243 ;  /* 0x000000f300f37308 */ /* 0x000fe20000000800 */
[----:B------:R-:W-:Y:S02]  /*93e0*/  FADD.FTZ R185, R185, R180 ;  /* 0x000000b4b9b97221 */ /* 0x000fe40000010000 */
[----:B------:R-:W-:Y:S02]  /*93f0*/  FADD.FTZ R187, R187, R188 ;  /* 0x000000bcbbbb7221 */ /* 0x000fe40000010000 */
[C---:B------:R-:W-:Y:S01]  /*9400*/  HMMA.16816.F32 R88, R144.reuse, R104, R88 ;  /* 0x000000689058723c */ /* 0x040fe20000001858 */
[----:B------:R-:W-:Y:S03]  /*9410*/  FADD.FTZ R177, R176, R177 ;  /* 0x000000b1b0b17221 */ /* 0x000fe60000010000 */
[----:B------:R-:W-:Y:S01]  /*9420*/  FADD.FTZ R183, R182, R183 ;  /* 0x000000b7b6b77221 */ /* 0x000fe20000010000 */
[----:B------:R-:W2:Y:S01]  /*9430*/  MUFU.EX2 R246, R246 ;  /* 0x000000f600f67308 */ /* 0x000ea20000000800 */
[----:B------:R-:W-:Y:S02]  /*9440*/  FADD.FTZ R185, R184, R185 ;  /* 0x000000b9b8b97221 */ /* 0x000fe40000010000 */
[-C--:B------:R-:W-:Y:S01]  /*9450*/  HMMA.16816.F32 R92, R144, R106.reuse, R92 ;  /* 0x0000006a905c723c */ /* 0x080fe2000000185c */
[----:B-1----:R-:W-:Y:S03]  /*9460*/  F2FP.PACK_AB R104, R199, R198 ;  /* 0x000000c6c768723e */ /* 0x002fe600000000ff */
[----:B------:R-:W-:Y:S02]  /*9470*/  FADD.FTZ R186, R186, R187 ;  /* 0x000000bbbaba7221 */ /* 0x000fe40000010000 */
[----:B------:R-:W-:Y:S01]  /*9480*/  FADD.FTZ R190, R190, R177 ;  /* 0x000000b1bebe7221 */ /* 0x000fe20000010000 */
[----:B------:R-:W-:Y:S01]  /*9490*/  MUFU.EX2 R245, R245 ;  /* 0x000000f500f57308 */ /* 0x000fe20000000800 */
[----:B------:R-:W-:Y:S01]  /*94a0*/  HMMA.16816.F32 R96, R156, R106, R96 ;  /* 0x0000006a9c60723c */ /* 0x000fe20000001860 */
[----:B------:R-:W-:Y:S03]  /*94b0*/  FADD.FTZ R192, R192, R183 ;  /* 0x000000b7c0c07221 */ /* 0x000fe60000010000 */
[----:B------:R-:W-:Y:S02]  /*94c0*/  FADD.FTZ R198, R198, R185 ;  /* 0x000000b9c6c67221 */ /* 0x000fe40000010000 */
[----:B------:R-:W-:Y:S01]  /*94d0*/  FADD.FTZ R191, R191, R190 ;  /* 0x000000bebfbf7221 */ /* 0x000fe20000010000 */
[----:B------:R-:W-:Y:S01]  /*94e0*/  F2FP.PACK_AB R158, R136, R127 ;  /* 0x0000007f889e723e */ /* 0x000fe200000000ff */
[-C--:B------:R-:W-:Y:S01]  /*94f0*/  HMMA.16816.F32 R4, R100, R108.reuse, R4 ;  /* 0x0000006c6404723c */ /* 0x080fe20000001804 */
[----:B------:R-:W1:Y:S03]  /*9500*/  MUFU.EX2 R252, R252 ;  /* 0x000000fc00fc7308 */ /* 0x000e660000000800 */
[----:B------:R-:W-:Y:S01]  /*9510*/  F2FP.PACK_AB R159, R138, R121 ;  /* 0x000000798a9f723e */ /* 0x000fe200000000ff */
[----:B------:R-:W-:Y:S01]  /*9520*/  FADD.FTZ R193, R193, R192 ;  /* 0x000000c0c1c17221 */ /* 0x000fe20000010000 */
[----:B--2---:R-:W-:Y:S01]  /*9530*/  F2FP.PACK_AB R106, R246, R243 ;  /* 0x000000f3f66a723e */ /* 0x004fe200000000ff */
[----:B------:R-:W-:Y:S02]  /*9540*/  FADD.FTZ R198, R199, R198 ;  /* 0x000000c6c7c67221 */ /* 0x000fe40000010000 */
[----:B------:R-:W-:Y:S02]  /*9550*/  FADD.FTZ R194, R194, R191 ;  /* 0x000000bfc2c27221 */ /* 0x000fe40000010000 */
[----:B------:R-:W2:Y:S01]  /*9560*/  MUFU.EX2 R249, R249 ;  /* 0x000000f900f97308 */ /* 0x000ea20000000800 */
[----:B------:R-:W-:Y:S02]  /*9570*/  FADD.FTZ R196, R196, R193 ;  /* 0x000000c1c4c47221 */ /* 0x000fe40000010000 */
[----:B------:R-:W-:Y:S02]  /*9580*/  FADD.FTZ R243, R243, R198 ;  /* 0x000000c6f3f37221 */ /* 0x000fe40000010000 */
[----:B------:R-:W-:Y:S02]  /*9590*/  FADD.FTZ R194, R195, R194 ;  /* 0x000000c2c3c27221 */ /* 0x000fe40000010000 */
[----:B------:R-:W-:Y:S02]  /*95a0*/  FADD.FTZ R197, R197, R196 ;  /* 0x000000c4c5c57221 */ /* 0x000fe40000010000 */
[----:B------:R-:W-:Y:S01]  /*95b0*/  FADD.FTZ R243, R246, R243 ;  /* 0x000000f3f6f37221 */ /* 0x000fe20000010000 */
[----:B------:R-:W3:Y:S01]  /*95c0*/  MUFU.EX2 R247, R247 ;  /* 0x000000f700f77308 */ /* 0x000ee20000000800 */
[C---:B-1----:R-:W-:Y:S01]  /*95d0*/  F2FP.PACK_AB R105, R252.reuse, R245 ;  /* 0x000000f5fc69723e */ /* 0x042fe200000000ff */
[----:B------:R-:W-:Y:S04]  /*95e0*/  FADD.FTZ R245, R245, R186 ;  /* 0x000000baf5f57221 */ /* 0x000fe80000010000 */
[----:B------:R-:W-:Y:S04]  /*95f0*/  FADD.FTZ R252, R252, R245 ;  /* 0x000000f5fcfc7221 */ /* 0x000fe80000010000 */
[----:B------:R-:W-:Y:S01]  /*9600*/  MUFU.EX2 R251, R251 ;  /* 0x000000fb00fb7308 */ /* 0x000fe20000000800 */
[----:B--2---:R-:W-:Y:S09]  /*9610*/  FADD.FTZ R252, R249, R252 ;  /* 0x000000fcf9fc7221 */ /* 0x004ff20000010000 */
[----:B------:R-:W1:Y:S01]  /*9620*/  MUFU.EX2 R250, R250 ;  /* 0x000000fa00fa7308 */ /* 0x000e620000000800 */
[C---:B---3--:R-:W-:Y:S01]  /*9630*/  F2FP.PACK_AB R107, R247.reuse, R249 ;  /* 0x000000f9f76b723e */ /* 0x048fe200000000ff */
[----:B------:R-:W-:Y:S08]  /*9640*/  FADD.FTZ R252, R247, R252 ;  /* 0x000000fcf7fc7221 */ /* 0x000ff00000010000 */
[----:B------:R-:W2:Y:S01]  /*9650*/  MUFU.EX2 R248, R248 ;  /* 0x000000f800f87308 */ /* 0x000ea20000000800 */
[C---:B------:R-:W-:Y:S08]  /*9660*/  HMMA.16816.F32 R8, R104.reuse, R108, R8 ;  /* 0x0000006c6808723c */ /* 0x040ff00000001808 */
[-C--:B------:R-:W-:Y:S01]  /*9670*/  HMMA.16816.F32 R12, R104, R110.reuse, R12 ;  /* 0x0000006e680c723c */ /* 0x080fe2000000180c */
[----:B------:R-:W3:Y:S03]  /*9680*/  MUFU.EX2 R244, R244 ;  /* 0x000000f400f47308 */ /* 0x000ee60000000800 */
[C---:B-1----:R-:W-:Y:S01]  /*9690*/  F2FP.PACK_AB R156, R250.reuse, R251 ;  /* 0x000000fbfa9c723e */ /* 0x042fe200000000ff */
[----:B------:R-:W-:Y:S03]  /*96a0*/  FADD.FTZ R251, R251, R194 ;  /* 0x000000c2fbfb7221 */ /* 0x000fe60000010000 */
[C---:B------:R-:W-:Y:S01]  /*96b0*/  HMMA.16816.F32 R16, R100.reuse, R110, R16 ;  /* 0x0000006e6410723c */ /* 0x040fe20000001810 */
[----:B------:R-:W1:Y:S02]  /*96c0*/  LDSM.16.MT88.4 R108, [R212+0x2880] ;  /* 0x00288000d46c783b */ /* 0x000e640000004200 */
[----:B------:R5:W1:Y:S01]  /*96d0*/  MUFU.EX2 R120, R162 ;  /* 0x000000a200787308 */ /* 0x000a620000000800 */
[----:B------:R-:W-:Y:S02]  /*96e0*/  FADD.FTZ R251, R250, R251 ;  /* 0x000000fbfafb7221 */ /* 0x000fe40000010000 */
[----:B--2---:R-:W-:Y:S02]  /*96f0*/  FADD.FTZ R197, R248, R197 ;  /* 0x000000c5f8c57221 */ /* 0x004fe40000010000 */
[-C--:B----4-:R-:W-:Y:S05]  /*9700*/  HMMA.16816.F32 R20, R100, R112.reuse, R20 ;  /* 0x000000706414723c */ /* 0x090fea0000001814 */
[----:B------:R2:W-:Y:S03]  /*9710*/  MUFU.EX2 R137, R160 ;  /* 0x000000a000897308 */ /* 0x0005e60000000800 */
[C---:B------:R-:W-:Y:S01]  /*9720*/  HMMA.16816.F32 R24, R104.reuse, R112, R24 ;  /* 0x000000706818723c */ /* 0x040fe20000001818 */
[C---:B---3--:R-:W-:Y:S03]  /*9730*/  F2FP.PACK_AB R157, R244.reuse, R248 ;  /* 0x000000f8f49d723e */ /* 0x048fe600000000ff */
[----:B------:R-:W-:Y:S03]  /*9740*/  FADD.FTZ R197, R244, R197 ;  /* 0x000000c5f4c57221 */ /* 0x000fe60000010000 */
[----:B------:R1:W3:Y:S01]  /*9750*/  MUFU.EX2 R153, R161 ;  /* 0x000000a100997308 */ /* 0x0002e20000000800 */
[-C--:B------:R-:W-:Y:S01]  /*9760*/  HMMA.16816.F32 R28, R104, R114.reuse, R28 ;  /* 0x00000072681c723c */ /* 0x080fe2000000181c */
[----:B-----5:R-:W-:Y:S07]  /*9770*/  F2FP.PACK_AB R162, R139, R122 ;  /* 0x0000007a8ba2723e */ /* 0x020fee00000000ff */
[C---:B------:R-:W-:Y:S01]  /*9780*/  HMMA.16816.F32 R32, R100.reuse, R114, R32 ;  /* 0x000000726420723c */ /* 0x040fe20000001820 */
[----:B------:R-:W4:Y:S03]  /*9790*/  LDSM.16.MT88.4 R112, [R214+0x3480] ;  /* 0x00348000d670783b */ /* 0x000f260000004200 */
[----:B--2---:R-:W-:Y:S04]  /*97a0*/  F2FP.PACK_AB R160, R126, R124 ;  /* 0x0000007c7ea0723e */ /* 0x004fe800000000ff */
[-C--:B------:R-:W-:Y:S01]  /*97b0*/  HMMA.16816.F32 R36, R100, R116.reuse, R36 ;  /* 0x000000746424723c */ /* 0x080fe20000001824 */
[----:B-1----:R-:W-:Y:S07]  /*97c0*/  F2FP.PACK_AB R161, R120, R125 ;  /* 0x0000007d78a1723e */ /* 0x002fee00000000ff */
[C---:B------:R-:W-:Y:S01]  /*97d0*/  HMMA.16816.F32 R40, R104.reuse, R116, R40 ;  /* 0x000000746828723c */ /* 0x040fe20000001828 */
[----:B---3--:R-:W-:Y:S07]  /*97e0*/  F2FP.PACK_AB R163, R153, R137 ;  /* 0x0000008999a3723e */ /* 0x008fee00000000ff */
[-C--:B------:R-:W-:Y:S08]  /*97f0*/  HMMA.16816.F32 R44, R104, R118.reuse, R44 ;  /* 0x00000076682c723c */ /* 0x080ff0000000182c */
[C---:B------:R-:W-:Y:S01]  /*9800*/  HMMA.16816.F32 R48, R100.reuse, R118, R48 ;  /* 0x000000766430723c */ /* 0x040fe20000001830 */
[----:B------:R-:W1:Y:S07]  /*9810*/  LDSM.16.MT88.4 R116, [R212+0x3480] ;  /* 0x00348000d474783b */ /* 0x000e6e0000004200 */
[-C--:B------:R-:W-:Y:S08]  /*9820*/  HMMA.16816.F32 R52, R100, R108.reuse, R52 ;  /* 0x0000006c6434723c */ /* 0x080ff00000001834 */
[C---:B------:R-:W-:Y:S08]  /*9830*/  HMMA.16816.F32 R56, R104.reuse, R108, R56 ;  /* 0x0000006c6838723c */ /* 0x040ff00000001838 */
[-C--:B------:R-:W-:Y:S08]  /*9840*/  HMMA.16816.F32 R60, R104, R110.reuse, R60 ;  /* 0x0000006e683c723c */ /* 0x080ff0000000183c */
[C---:B------:R-:W-:Y:S01]  /*9850*/  HMMA.16816.F32 R64, R100.reuse, R110, R64 ;  /* 0x0000006e6440723c */ /* 0x040fe20000001840 */
[----:B------:R-:W2:Y:S07]  /*9860*/  LDSM.16.MT88.4 R108, [R212+0x2080] ;  /* 0x00208000d46c783b */ /* 0x000eae0000004200 */
[-C--:B----4-:R-:W-:Y:S08]  /*9870*/  HMMA.16816.F32 R68, R100, R112.reuse, R68 ;  /* 0x000000706444723c */ /* 0x090ff00000001844 */
[C---:B------:R-:W-:Y:S08]  /*9880*/  HMMA.16816.F32 R72, R104.reuse, R112, R72 ;  /* 0x000000706848723c */ /* 0x040ff00000001848 */
[-C--:B------:R-:W-:Y:S08]  /*9890*/  HMMA.16816.F32 R76, R104, R114.reuse, R76 ;  /* 0x00000072684c723c */ /* 0x080ff0000000184c */
[C---:B------:R-:W-:Y:S08]  /*98a0*/  HMMA.16816.F32 R80, R100.reuse, R114, R80 ;  /* 0x000000726450723c */ /* 0x040ff00000001850 */
[-C--:B-1----:R-:W-:Y:S08]  /*98b0*/  HMMA.16816.F32 R84, R100, R116.reuse, R84 ;  /* 0x000000746454723c */ /* 0x082ff00000001854 */
[C---:B------:R-:W-:Y:S08]  /*98c0*/  HMMA.16816.F32 R88, R104.reuse, R116, R88 ;  /* 0x000000746858723c */ /* 0x040ff00000001858 */
[-C--:B------:R-:W-:Y:S08]  /*98d0*/  HMMA.16816.F32 R92, R104, R118.reuse, R92 ;  /* 0x00000076685c723c */ /* 0x080ff0000000185c */
[----:B------:R-:W-:Y:S08]  /*98e0*/  HMMA.16816.F32 R96, R100, R118, R96 ;  /* 0x000000766460723c */ /* 0x000ff00000001860 */
[-C--:B------:R-:W-:Y:S01]  /*98f0*/  HMMA.16816.F32 R144, R156, R132.reuse, R4 ;  /* 0x000000849c90723c */ /* 0x080fe20000001804 */
[----:B------:R-:W1:Y:S07]  /*9900*/  LDSM.16.MT88.4 R4, [R212+0x3880] ;  /* 0x00388000d404783b */ /* 0x000e6e0000004200 */
[C---:B------:R-:W-:Y:S07]  /*9910*/  HMMA.16816.F32 R140, R160.reuse, R132, R8 ;  /* 0x00000084a08c723c */ /* 0x040fee0000001808 */
[----:B------:R-:W-:Y:S02]  /*9920*/  MOV R11, R139 ;  /* 0x0000008b000b7202 */ /* 0x000fe40000000f00 */
[----:B------:R-:W-:Y:S03]  /*9930*/  MOV R10, R138 ;  /* 0x0000008a000a7202 */ /* 0x000fe60000000f00 */
[----:B------:R-:W-:Y:S02]  /*9940*/  MOV R9, R137 ;  /* 0x0000008900097202 */ /* 0x000fe40000000f00 */
[----:B------:R-:W-:Y:S02]  /*9950*/  MOV R8, R136 ;  /* 0x0000008800087202 */ /* 0x000fe40000000f00 */
[-C--:B------:R-:W-:Y:S07]  /*9960*/  HMMA.16816.F32 R136, R160, R134.reuse, R12 ;  /* 0x00000086a088723c */ /* 0x080fee000000180c */
[----:B------:R-:W-:Y:S01]  /*9970*/  MOV R12, R127 ;  /* 0x0000007f000c7202 */ /* 0x000fe20000000f00 */
[C---:B------:R-:W-:Y:S01]  /*9980*/  HMMA.16816.F32 R132, R156.reuse, R134, R16 ;  /* 0x000000869c84723c */ /* 0x040fe20000001810 */
[----:B------:R-:W-:Y:S03]  /*9990*/  MOV R15, R122 ;  /* 0x0000007a000f7202 */ /* 0x000fe60000000f00 */
[----:B------:R-:W-:Y:S01]  /*99a0*/  MOV R14, R121 ;  /* 0x00000079000e7202 */ /* 0x000fe20000000f00 */
[----:B------:R-:W-:Y:S01]  /*99b0*/  FADD.FTZ R251, R12, R251 ;  /* 0x000000fb0cfb7221 */ /* 0x000fe20000010000 */
[----:B------:R-:W-:Y:S02]  /*99c0*/  MOV R13, R120 ;  /* 0x00000078000d7202 */ /* 0x000fe40000000f00 */
[-C--:B--2---:R-:W-:Y:S01]  /*99d0*/  HMMA.16816.F32 R128, R156, R108.reuse, R20 ;  /* 0x0000006c9c80723c */ /* 0x084fe20000001814 */
[----:B------:R-:W-:Y:S03]  /*99e0*/  MOV R19, R126 ;  /* 0x0000007e00137202 */ /* 0x000fe60000000f00 */
[----:B------:R-:W-:Y:S01]  /*99f0*/  MOV R18, R125 ;  /* 0x0000007d00127202 */ /* 0x000fe20000000f00 */
[----:B------:R-:W-:Y:S01]  /*9a00*/  FADD.FTZ R197, R14, R197 ;  /* 0x000000c50ec57221 */ /* 0x000fe20000010000 */
[----:B------:R-:W-:Y:S01]  /*9a10*/  MOV R17, R124 ;  /* 0x0000007c00117202 */ /* 0x000fe20000000f00 */
[----:B------:R-:W-:Y:S01]  /*9a20*/  FADD.FTZ R232, R8, R251 ;  /* 0x000000fb08e87221 */ /* 0x000fe20000010000 */
[C---:B------:R-:W-:Y:S01]  /*9a30*/  HMMA.16816.F32 R124, R160.reuse, R108, R24 ;  /* 0x0000006ca07c723c */ /* 0x040fe20000001818 */
[----:B------:R-:W-:Y:S03]  /*9a40*/  FADD.FTZ R252, R18, R252 ;  /* 0x000000fc12fc7221 */ /* 0x000fe60000010000 */
[----:B------:R-:W-:Y:S02]  /*9a50*/  FADD.FTZ R243, R17, R243 ;  /* 0x000000f311f37221 */ /* 0x000fe40000010000 */
[----:B------:R-:W-:Y:S02]  /*9a60*/  FADD.FTZ R252, R13, R252 ;  /* 0x000000fc0dfc7221 */ /* 0x000fe40000010000 */
[-C--:B------:R-:W-:Y:S01]  /*9a70*/  HMMA.16816.F32 R120, R160, R110.reuse, R28 ;  /* 0x0000006ea078723c */ /* 0x080fe2000000181c */
[----:B------:R-:W-:Y:S03]  /*9a80*/  FADD.FTZ R243, R19, R243 ;  /* 0x000000f313f37221 */ /* 0x000fe60000010000 */
[----:B------:R-:W-:Y:S02]  /*9a90*/  FADD.FTZ R252, R9, R252 ;  /* 0x000000fc09fc7221 */ /* 0x000fe40000010000 */
[----:B------:R-:W-:Y:S02]  /*9aa0*/  FADD.FTZ R243, R15, R243 ;  /* 0x000000f30ff37221 */ /* 0x000fe40000010000 */
[C---:B------:R-:W-:Y:S01]  /*9ab0*/  HMMA.16816.F32 R116, R156.reuse, R110, R32 ;  /* 0x0000006e9c74723c */ /* 0x040fe20000001820 */
[----:B------:R-:W-:Y:S03]  /*9ac0*/  FADD.FTZ R231, R10, R197 ;  /* 0x000000c50ae77221 */ /* 0x000fe60000010000 */
[----:B------:R-:W-:Y:S02]  /*9ad0*/  FADD.FTZ R230, R11, R243 ;  /* 0x000000f30be67221 */ /* 0x000fe40000010000 */
[----:B------:R-:W-:Y:S02]  /*9ae0*/  FADD.FTZ R227, R153, R252 ;  /* 0x000000fc99e37221 */ /* 0x000fe40000010000 */
        /* <DEDUP_REMOVED lines=12> */
[-C--:B-1----:R-:W-:Y:S08]  /*9bb0*/  HMMA.16816.F32 R84, R156, R4.reuse, R84 ;  /* 0x000000049c54723c */ /* 0x082ff00000001854 */
[C---:B------:R-:W-:Y:S08]  /*9bc0*/  HMMA.16816.F32 R88, R160.reuse, R4, R88 ;  /* 0x00000004a058723c */ /* 0x040ff00000001858 */
[-C--:B------:R-:W-:Y:S08]  /*9bd0*/  HMMA.16816.F32 R92, R160, R6.reuse, R92 ;  /* 0x00000006a05c723c */ /* 0x080ff0000000185c */
[----:B------:R-:W-:Y:S01]  /*9be0*/  HMMA.16816.F32 R96, R156, R6, R96 ;  /* 0x000000069c60723c */ /* 0x000fe20000001860 */
[----:B------:R-:W-:-:S07]  /*9bf0*/  @P0 BRA `(.L_x_198) ;  /* 0xffffbbe000000947 */ /* 0x000fce000383ffff */
.L_x_179:
[----:B------:R-:W1:Y:S01]  /*9c00*/  S2UR UR10, SR_CTAID.X ;  /* 0x00000000000a79c3 */ /* 0x000e620000002500 */
[----:B------:R-:W-:Y:S01]  /*9c10*/  ULDC.64 UR4, c[0x0][0x2c8] ;  /* 0x0000b20000047ab9 */ /* 0x000fe20000000a00 */
[----:B------:R-:W-:Y:S01]  /*9c20*/  PLOP3.LUT P0, PT, PT, PT, UP1, 0x40, 0x0 ;  /* 0x000000000000781c */ /* 0x000fe20003f0e818 */
[----:B-1----:R-:W-:-:S04]  /*9c30*/  ULEA UR10, UR10, 0x7f, 0x7 ;  /* 0x0000007f0a0a7891 */ /* 0x002fc8000f8e383f */
[----:B------:R-:W-:-:S03]  /*9c40*/  UIMAD.WIDE.U32 UR12, UR10, UR4, URZ ;  /* 0x000000040a0c72a5 */ /* 0x000fc6000f8e003f */
[----:B------:R-:W-:Y:S02]  /*9c50*/  ULDC UR4, c[0x0][0x168] ;  /* 0x00005a0000047ab9 */ /* 0x000fe40000000800 */
[----:B------:R-:W-:Y:S02]  /*9c60*/  @UP2 USHF.R.U32.HI UR10, URZ, UR5, UR13 ;  /* 0x000000053f0a2299 */ /* 0x000fe4000801160d */
[----:B------:R-:W-:Y:S02]  /*9c70*/  UIADD3 UR4, -UR4, 0x1, URZ ;  /* 0x0000000104047890 */ /* 0x000fe4000fffe13f */
[----:B------:R-:W-:Y:S02]  /*9c80*/  ULDC UR5, c[0x0][0x1d0] ;  /* 0x0000740000057ab9 */ /* 0x000fe40000000800 */
[----:B------:R-:W-:-:S03]  /*9c90*/  UIADD3 UR11, UR10, UR5, UR4 ;  /* 0x000000050a0b7290 */ /* 0x000fc6000fffe004 */
[----:B------:R-:W-:Y:S02]  /*9ca0*/  ULDC UR10, c[0x0][0x324] ;  /* 0x0000c900000a7ab9 */ /* 0x000fe40000000800 */
[----:B------:R-:W-:Y:S01]  /*9cb0*/  UIADD3 UR10, UR11, -UR10, URZ ;  /* 0x8000000a0b0a7290 */ /* 0x000fe2000fffe03f */
[----:B------:R-:W-:Y:S05]  /*9cc0*/  @P0 BRA `(.L_x_199) ;  /* 0x0000014000000947 */ /* 0x000fea0003800000 */
        /* <DEDUP_REMOVED lines=11> */
.L_x_200:
[----:B------:R-:W-:Y:S02]  /*9d80*/  ULDC UR4, c[0x0][0x32c] ;  /* 0x0000cb0000047ab9 */ /* 0x000fe40000000800 */
[----:B------:R-:W-:-:S03]  /*9d90*/  UISETP.NE.AND UP0, UPT, UR4, 0x1, UPT ;  /* 0x000000010400788c */ /* 0x000fc6000bf05270 */
[----:B------:R-:W-:Y:S02]  /*9da0*/  ULDC.64 UR4, c[0x0][0x330] ;  /* 0x0000cc0000047ab9 */ /* 0x000fe40000000a00 */
[----:B------:R-:W-:-:S06]  /*9db0*/  UIMAD.WIDE.U32 UR12, UR11, UR4, URZ ;  /* 0x000000040b0c72a5 */ /* 0x000fcc000f8e003f */
[----:B------:R-:W-:Y:S02]  /*9dc0*/  @UP0 USHF.R.U32.HI UR11, URZ, UR5, UR13 ;  /* 0x000000053f0b0299 */ /* 0x000fe4000801160d */
.L_x_201:
[----:B------:R-:W-:Y:S02]  /*9dd0*/  ULDC UR4, c[0x0][0x32c] ;  /* 0x0000cb0000047ab9 */ /* 0x000fe40000000800 */
[----:B------:R-:W-:-:S04]  /*9de0*/  UIMAD UR4, UR11, UR4, URZ ;  /* 0x000000040b0472a4 */ /* 0x000fc8000f8e023f */
[----:B------:R-:W-:-:S04]  /*9df0*/  UISETP.LT.AND UP0, UPT, UR10, UR4, UPT ;  /* 0x000000040a00728c */ /* 0x000fc8000bf01270 */
[----:B------:R-:W-:-:S04]  /*9e00*/  USEL UR10, UR10, UR4, !UP0 ;  /* 0x000000040a0a7287 */ /* 0x000fc8000c000000 */
.L_x_199:
[----:B------:R-:W-:-:S04]  /*9e10*/  UIADD3 UR10, UR10, 0x2f, URZ ;  /* 0x0000002f0a0a7890 */ /* 0x000fc8000fffe03f */
[----:B------:R-:W-:-:S04]  /*9e20*/  UIMAD.WIDE UR4, UR10, 0x2aaaaaab, URZ ;  /* 0x2aaaaaab0a0478a5 */ /* 0x000fc8000f8e023f */
[----:B------:R-:W-:-:S04]  /*9e30*/  USHF.R.U32.HI UR4, URZ, 0x1f, UR5 ;  /* 0x0000001f3f047899 */ /* 0x000fc80008011605 */
[----:B------:R-:W-:-:S04]  /*9e40*/  ULEA.HI.SX32 UR4, UR5, UR4, 0x1d ;  /* 0x0000000405047291 */ /* 0x000fc8000f8fea3f */
[----:B------:R-:W-:-:S04]  /*9e50*/  UISETP.LT.AND UP0, UPT, UR6, UR4, UPT ;  /* 0x000000040600728c */ /* 0x000fc8000bf01270 */
[----:B------:R-:W-:-:S06]  /*9e60*/  USEL UR4, UR6, UR4, !UP0 ;  /* 0x0000000406047287 */ /* 0x000fcc000c000000 */
[----:B------:R-:W-:-:S13]  /*9e70*/  ISETP.GE.AND P0, PT, R233, UR4, PT ;  /* 0x00000004e9007c0c */ /* 0x000fda000bf06270 */
[----:B------:R-:W-:Y:S05]  /*9e80*/  @!P0 BRA `(.L_x_202) ;  /* 0x0000303000008947 */ /* 0x000fea0003800000 */
[C---:B------:R-:W-:Y:S02]  /*9e90*/  IADD3 R246, P0, R234.reuse, 0x20, RZ ;  /* 0x00000020eaf67810 */ /* 0x040fe40007f1e0ff */
[----:B------:R-:W-:Y:S02]  /*9ea0*/  IADD3 R244, P2, R234, 0x40, RZ ;  /* 0x00000040eaf47810 */ /* 0x000fe40007f5e0ff */
[C---:B------:R-:W-:Y:S01]  /*9eb0*/  IADD3 R242, P1, R220.reuse, 0x20, RZ ;  /* 0x00000020dcf27810 */ /* 0x040fe20007f3e0ff */
[--C-:B------:R-:W-:Y:S01]  /*9ec0*/  IMAD.X R245, RZ, RZ, R237.reuse, P0 ;  /* 0x000000fffff57224 */ /* 0x100fe200000e06ed */
[----:B------:R-:W-:Y:S01]  /*9ed0*/  IADD3 R240, P0, R220, 0x40, RZ ;  /* 0x00000040dcf07810 */ /* 0x000fe20007f1e0ff */
[----:B------:R-:W-:Y:S02]  /*9ee0*/  IMAD.X R243, RZ, RZ, R237, P2 ;  /* 0x000000fffff37224 */ /* 0x000fe400010e06ed */
[--C-:B------:R-:W-:Y:S02]  /*9ef0*/  IMAD.X R241, RZ, RZ, R229.reuse, P1 ;  /* 0x000000fffff17224 */ /* 0x100fe400008e06e5 */
[----:B------:R-:W-:-:S02]  /*9f00*/  IMAD.X R239, RZ, RZ, R229, P0 ;  /* 0x000000ffffef7224 */ /* 0x000fc400000e06e5 */
.L_x_205:
[----:B------:R-:W-:Y:S04]  /*9f10*/  DEPBAR.LE SB0, 0x0 ;  /* 0x000080000000791a */ /* 0x000fe80000000000 */
[----:B------:R-:W-:Y:S01]  /*9f20*/  BAR.SYNC.DEFER_BLOCKING 0x0 ;  /* 0x0000000000007b1d */ /* 0x000fe20000010000 */
[----:B------:R-:W-:Y:S01]  /*9f30*/  ISETP.LT.AND P0, PT, R233, UR6, PT ;  /* 0x00000006e9007c0c */ /* 0x000fe2000bf01270 */
[----:B------:R-:W-:Y:S01]  /*9f40*/  IMAD.MOV.U32 R148, RZ, RZ, R3 ;  /* 0x000000ffff947224 */ /* 0x000fe200078e0003 */
[----:B------:R-:W-:Y:S01]  /*9f50*/  MOV R153, R2 ;  /* 0x0000000200997202 */ /* 0x000fe20000000f00 */
[----:B------:R-:W-:Y:S02]  /*9f60*/  IMAD.MOV.U32 R149, RZ, RZ, R0 ;  /* 0x000000ffff957224 */ /* 0x000fe400078e0000 */
        /* <DEDUP_REMOVED lines=18> */
[-C--:B------:R-:W-:Y:S02]  /*a090*/  IADD3 R10, P0, R234, R16.reuse, RZ ;  /* 0x00000010ea0a7210 */ /* 0x080fe40007f1e0ff */
[-C--:B------:R-:W-:Y:S01]  /*a0a0*/  IADD3 R8, P1, R244, R16.reuse, RZ ;  /* 0x00000010f4087210 */ /* 0x080fe20007f3e0ff */
[----:B------:R-:W-:Y:S01]  /*a0b0*/  IMAD.IADD R4, R17, 0x1, R5 ;  /* 0x0000000111047824 */ /* 0x000fe200078e0205 */
[----:B------:R-:W-:Y:S03]  /*a0c0*/  LEA R14, P2, R10, c[0x0][0x1f8], 0x1 ;  /* 0x00007e000a0e7a11 */ /* 0x000fe600078408ff */
[----:B------:R-:W-:Y:S01]  /*a0d0*/  IMAD.X R5, R4, 0x1, R237, P0 ;  /* 0x0000000104057824 */ /* 0x000fe200000e06ed */
[-C--:B------:R-:W-:Y:S01]  /*a0e0*/  IADD3 R6, P0, R246, R16.reuse, RZ ;  /* 0x00000010f6067210 */ /* 0x080fe20007f1e0ff */
[----:B------:R-:W-:Y:S03]  /*a0f0*/  IMAD.X R7, R4, 0x1, R243, P1 ;  /* 0x0000000104077824 */ /* 0x000fe600008e06f3 */
[----:B------:R-:W-:Y:S01]  /*a100*/  LEA.HI.X R15, R10, c[0x0][0x1fc], R5, 0x1, P2 ;  /* 0x00007f000a0f7a11 */ /* 0x000fe200010f0c05 */
[----:B------:R-:W-:Y:S01]  /*a110*/  IMAD.X R5, R4, 0x1, R245, P0 ;  /* 0x0000000104057824 */ /* 0x000fe200000e06f5 */
[C---:B------:R-:W-:Y:S02]  /*a120*/  LEA R12, P2, R6.reuse, c[0x0][0x1f8], 0x1 ;  /* 0x00007e00060c7a11 */ /* 0x040fe400078408ff */
[----:B------:R-:W-:Y:S01]  /*a130*/  @!P3 IADD3 R9, P0, R225, R16, RZ ;  /* 0x00000010e109b210 */ /* 0x000fe20007f1e0ff */
[----:B------:R-:W-:Y:S01]  /*a140*/  @!PT LDS RZ, [RZ] ;  /* 0x00000000fffff984 */ /* 0x000fe20000000800 */
[----:B------:R-:W-:Y:S01]  /*a150*/  @!PT LDS RZ, [RZ] ;  /* 0x00000000fffff984 */ /* 0x000fe20000000800 */
[----:B------:R-:W-:Y:S01]  /*a160*/  @!PT LDS RZ, [RZ] ;  /* 0x00000000fffff984 */ /* 0x000fe20000000800 */
[----:B------:R4:W-:Y:S01]  /*a170*/  LDGSTS.E.BYPASS.LTC128B.128 [R218+0x1880], [R14.64], !P6 ;  /* 0x018800000eda7fae */ /* 0x0009e2000f101d48 */
[----:B------:R-:W-:Y:S02]  /*a180*/  LEA.HI.X R13, R6, c[0x0][0x1fc], R5, 0x1, P2 ;  /* 0x00007f00060d7a11 */ /* 0x000fe400010f0c05 */
[C---:B------:R-:W-:Y:S01]  /*a190*/  @!P3 IADD3 R5, P2, R9.reuse, R234, RZ ;  /* 0x000000ea0905b210 */ /* 0x040fe20007f5e0ff */
[----:B------:R-:W-:Y:S01]  /*a1a0*/  @!P3 IMAD.X R4, R4, 0x1, R224, P0 ;  /* 0x000000010404b824 */ /* 0x000fe200000e06e0 */
[C---:B------:R-:W-:Y:S01]  /*a1b0*/  LEA R10, P1, R8.reuse, c[0x0][0x1f8], 0x1 ;  /* 0x00007e00080a7a11 */ /* 0x040fe200078208ff */
[----:B------:R4:W-:Y:S03]  /*a1c0*/  LDGSTS.E.BYPASS.LTC128B.128 [R218+0x2480], [R12.64], !P5 ;  /* 0x024800000cda7fae */ /* 0x0009e6000e901d48 */
[----:B------:R-:W-:Y:S01]  /*a1d0*/  LEA.HI.X R11, R8, c[0x0][0x1fc], R7, 0x1, P1 ;  /* 0x00007f00080b7a11 */ /* 0x000fe200008f0c07 */
[C---:B------:R-:W-:Y:S01]  /*a1e0*/  @!P3 IMAD.X R8, R4.reuse, 0x1, R237, P2 ;  /* 0x000000010408b824 */ /* 0x040fe200010e06ed */
[----:B------:R-:W-:Y:S02]  /*a1f0*/  @!P3 IADD3 R6, P1, R9, R246, RZ ;  /* 0x000000f60906b210 */ /* 0x000fe40007f3e0ff */
[----:B------:R-:W-:Y:S01]  /*a200*/  @!P3 LEA R18, P2, R5, c[0x0][0x1f8], 0x1 ;  /* 0x00007e000512ba11 */ /* 0x000fe200078408ff */
[----:B------:R4:W-:Y:S01]  /*a210*/  LDGSTS.E.BYPASS.LTC128B.128 [R218+0x3080], [R10.64], !P4 ;  /* 0x030800000ada7fae */ /* 0x0009e2000e101d48 */
[----:B------:R-:W-:Y:S01]  /*a220*/  @!P3 IADD3 R9, P0, R9, R244, RZ ;  /* 0x000000f40909b210 */ /* 0x000fe20007f1e0ff */
[----:B------:R-:W-:Y:S01]  /*a230*/  @!P3 IMAD.X R7, R4, 0x1, R245, P1 ;  /* 0x000000010407b824 */ /* 0x000fe200008e06f5 */
[----:B------:R-:W-:Y:S02]  /*a240*/  @!P3 LEA.HI.X R19, R5, c[0x0][0x1fc], R8, 0x1, P2 ;  /* 0x00007f000513ba11 */ /* 0x000fe400010f0c08 */
[----:B------:R-:W-:Y:S01]  /*a250*/  @!P3 LEA R16, P1, R6, c[0x0][0x1f8], 0x1 ;  /* 0x00007e000610ba11 */ /* 0x000fe200078208ff */
[----:B------:R-:W-:Y:S01]  /*a260*/  @!P3 IMAD.X R4, R4, 0x1, R243, P0 ;  /* 0x000000010404b824 */ /* 0x000fe200000e06f3 */
[C---:B------:R-:W-:Y:S01]  /*a270*/  @!P3 LEA R20, P0, R9.reuse, c[0x0][0x1f8], 0x1 ;  /* 0x00007e000914ba11 */ /* 0x040fe200078008ff */
[----:B------:R4:W-:Y:S01]  /*a280*/  @!P3 LDGSTS.E.BYPASS.LTC128B.128 [R218+0x2080], [R18.64], !P6 ;  /* 0x0208000012dabfae */ /* 0x0009e2000f101d48 */
[----:B------:R-:W-:Y:S02]  /*a290*/  @!P3 LEA.HI.X R17, R6, c[0x0][0x1fc], R7, 0x1, P1 ;  /* 0x00007f000611ba11 */ /* 0x000fe400008f0c07 */
[----:B------:R-:W-:Y:S03]  /*a2a0*/  @!P3 LEA.HI.X R21, R9, c[0x0][0x1fc], R4, 0x1, P0 ;  /* 0x00007f000915ba11 */ /* 0x000fe600000f0c04 */
[----:B------:R4:W-:Y:S05]  /*a2b0*/  @!P3 LDGSTS.E.BYPASS.LTC128B.128 [R218+0x2c80], [R16.64], !P5 ;  /* 0x02c8000010dabfae */ /* 0x0009ea000e901d48 */
[----:B------:R4:W-:Y:S02]  /*a2c0*/  @!P3 LDGSTS.E.BYPASS.LTC128B.128 [R218+0x3880], [R20.64], !P4 ;  /* 0x0388000014dabfae */ /* 0x0009e4000e101d48 */
.L_x_203:
        /* <DEDUP_REMOVED lines=9> */
[-C--:B-1----:R-:W-:Y:S01]  /*a360*/  HMMA.16816.F32 R20, R156, R32.reuse, RZ ;  /* 0x000000209c14723c */ /* 0x082fe200000018ff */
[----:B------:R-:W1:Y:S07]  /*a370*/  LDSM.16.M88.4 R192, [R216+0x4c80] ;  /* 0x004c8000d8c0783b */ /* 0x000e6e0000000200 */
[C---:B------:R-:W-:Y:S01]  /*a380*/  HMMA.16816.F32 R24, R44.reuse, R32, RZ ;  /* 0x000000202c18723c */ /* 0x040fe200000018ff */
[----:B------:R-:W-:Y:S07]  /*a390*/  LDSM.16.M88.4 R196, [R209] ;  /* 0x00000000d1c4783b */ /* 0x000fee0000000200 */
[-C--:B------:R-:W-:Y:S01]  /*a3a0*/  HMMA.16816.F32 R28, R44, R34.reuse, RZ ;  /* 0x000000222c1c723c */ /* 0x080fe200000018ff */
[----:B------:R-:W-:Y:S07]  /*a3b0*/  LDSM.16.M88.4 R200, [R213+0x9080] ;  /* 0x00908000d5c8783b */ /* 0x000fee0000000200 */
[C---:B------:R-:W-:Y:S08]  /*a3c0*/  HMMA.16816.F32 R32, R156.reuse, R34, RZ ;  /* 0x000000229c20723c */ /* 0x040ff000000018ff */
[-C--:B------:R-:W-:Y:S08]  /*a3d0*/  HMMA.16816.F32 R36, R156, R48.reuse, RZ ;  /* 0x000000309c24723c */ /* 0x080ff000000018ff */
[C---:B------:R-:W-:Y:S08]  /*a3e0*/  HMMA.16816.F32 R40, R44.reuse, R48, RZ ;  /* 0x000000302c28723c */ /* 0x040ff000000018ff */
[-C--:B------:R-:W-:Y:S08]  /*a3f0*/  HMMA.16816.F32 R44, R44, R50.reuse, RZ ;  /* 0x000000322c2c723c */ /* 0x080ff000000018ff */
[----:B------:R-:W-:Y:S01]  /*a400*/  HMMA.16816.F32 R48, R156, R50, RZ ;  /* 0x000000329c30723c */ /* 0x000fe200000018ff */
[----:B------:R-:W3:Y:S07]  /*a410*/  LDSM.16.M88.4 R156, [R216+0x5080] ;  /* 0x00508000d89c783b */ /* 0x000eee0000000200 */
[-C--:B------:R-:W-:Y:S08]  /*a420*/  HMMA.16816.F32 R4, R164, R168.reuse, R4 ;  /* 0x000000a8a404723c */ /* 0x080ff00000001804 */
[C---:B------:R-:W-:Y:S08]  /*a430*/  HMMA.16816.F32 R8, R172.reuse, R168, R8 ;  /* 0x000000a8ac08723c */ /* 0x040ff00000001808 */
[-C--:B------:R-:W-:Y:S08]  /*a440*/  HMMA.16816.F32 R12, R172, R170.reuse, R12 ;  /* 0x000000aaac0c723c */ /* 0x080ff0000000180c */
[C---:B------:R-:W-:Y:S01]  /*a450*/  HMMA.16816.F32 R16, R164.reuse, R170, R16 ;  /* 0x000000aaa410723c */ /* 0x040fe20000001810 */
[----:B------:R-:W4:Y:S07]  /*a460*/  LDSM.16.M88.4 R168, [R213+0x8080] ;  /* 0x00808000d5a8783b */ /* 0x000f2e0000000200 */
        /* <DEDUP_REMOVED lines=10> */
[----:B------:R-:W5:Y:S08]  /*a510*/  LDSM.16.M88.4 R164, [R208] ;  /* 0x00000000d0a4783b */ /* 0x000f700000000200 */
[----:B------:R-:W3:Y:S01]  /*a520*/  LDSM.16.M88.4 R180, [R216+0x5480] ;  /* 0x00548000d8b4783b */ /* 0x000ee20000000200 */
[-C--:B--2---:R-:W-:Y:S08]  /*a530*/  HMMA.16816.F32 R4, R160, R184.reuse, R4 ;  /* 0x000000b8a004723c */ /* 0x084ff00000001804 */
        /* <DEDUP_REMOVED lines=8> */
[----:B------:R-:W-:Y:S07]  /*a5c0*/  LDSM.16.M88.4 R192, [R206] ;  /* 0x00000000cec0783b */ /* 0x000fee0000000200 */
[-C--:B---3--:R-:W-:Y:S08]  /*a5d0*/  HMMA.16816.F32 R36, R160, R156.reuse, R36 ;  /* 0x0000009ca024723c */ /* 0x088ff00000001824 */
[C---:B------:R-:W-:Y:S08]  /*a5e0*/  HMMA.16816.F32 R40, R188.reuse, R156, R40 ;  /* 0x0000009cbc28723c */ /* 0x040ff00000001828 */
[-C--:B------:R-:W-:Y:S01]  /*a5f0*/  HMMA.16816.F32 R44, R188, R158.reuse, R44 ;  /* 0x0000009ebc2c723c */ /* 0x080fe2000000182c */
[----:B------:R-:W-:Y:S07]  /*a600*/  LDSM.16.M88.4 R188, [R213+0xa080] ;  /* 0x00a08000d5bc783b */ /* 0x000fee0000000200 */
[----:B------:R-:W-:Y:S01]  /*a610*/  HMMA.16816.F32 R48, R160, R158, R48 ;  /* 0x0000009ea030723c */ /* 0x000fe20000001830 */
[----:B------:R-:W1:Y:S07]  /*a620*/  LDSM.16.M88.4 R156, [R217+0xb080] ;  /* 0x00b08000d99c783b */ /* 0x000e6e0000000200 */
[-C--:B----4-:R-:W-:Y:S01]  /*a630*/  HMMA.16816.F32 R4, R168, R196.reuse, R4 ;  /* 0x000000c4a804723c */ /* 0x090fe20000001804 */
[----:B------:R-:W2:Y:S07]  /*a640*/  LDSM.16.M88.4 R160, [R216+0x5880] ;  /* 0x00588000d8a0783b */ /* 0x000eae0000000200 */
[C---:B------:R-:W-:Y:S08]  /*a650*/  HMMA.16816.F32 R8, R200.reuse, R196, R8 ;  /* 0x000000c4c808723c */ /* 0x040ff00000001808 */
[-C--:B------:R-:W-:Y:S08]  /*a660*/  HMMA.16816.F32 R12, R200, R198.reuse, R12 ;  /* 0x000000c6c80c723c */ /* 0x080ff0000000180c */
[C---:B------:R-:W-:Y:S08]  /*a670*/  HMMA.16816.F32 R16, R168.reuse, R198, R16 ;  /* 0x000000c6a810723c */ /* 0x040ff00000001810 */
[-C--:B-----5:R-:W-:Y:S08]  /*a680*/  HMMA.16816.F32 R20, R168, R164.reuse, R20 ;  /* 0x000000a4a814723c */ /* 0x0a0ff00000001814 */
[C---:B------:R-:W-:Y:S08]  /*a690*/  HMMA.16816.F32 R24, R200.reuse, R164, R24 ;  /* 0x000000a4c818723c */ /* 0x040ff00000001818 */
[-C--:B------:R-:W-:Y:S08]  /*a6a0*/  HMMA.16816.F32 R28, R200, R166.reuse, R28 ;  /* 0x000000a6c81c723c */ /* 0x080ff0000000181c */
[C---:B------:R-:W-:Y:S01]  /*a6b0*/  HMMA.16816.F32 R32, R168.reuse, R166, R32 ;  /* 0x000000a6a820723c */ /* 0x040fe20000001820 */
[----:B------:R-:W3:Y:S07]  /*a6c0*/  LDSM.16.M88.4 R164, [R213+0xb080] ;  /* 0x00b08000d5a4783b */ /* 0x000eee0000000200 */
[-C--:B------:R-:W-:Y:S08]  /*a6d0*/  HMMA.16816.F32 R36, R168, R172.reuse, R36 ;  /* 0x000000aca824723c */ /* 0x080ff00000001824 */
[C---:B------:R-:W-:Y:S08]  /*a6e0*/  HMMA.16816.F32 R40, R200.reuse, R172, R40 ;  /* 0x000000acc828723c */ /* 0x040ff00000001828 */
[-C--:B------:R-:W-:Y:S08]  /*a6f0*/  HMMA.16816.F32 R44, R200, R174.reuse, R44 ;  /* 0x000000aec82c723c */ /* 0x080ff0000000182c */
[----:B------:R-:W-:Y:S08]  /*a700*/  HMMA.16816.F32 R48, R168, R174, R48 ;  /* 0x000000aea830723c */ /* 0x000ff00000001830 */
[-C--:B------:R-:W-:Y:S08]  /*a710*/  HMMA.16816.F32 R4, R176, R180.reuse, R4 ;  /* 0x000000b4b004723c */ /* 0x080ff00000001804 */
[C---:B-1----:R-:W-:Y:S08]  /*a720*/  HMMA.16816.F32 R8, R156.reuse, R180, R8 ;  /* 0x000000b49c08723c */ /* 0x042ff00000001808 */
[-C--:B------:R-:W-:Y:S08]  /*a730*/  HMMA.16816.F32 R12, R156, R182.reuse, R12 ;  /* 0x000000b69c0c723c */ /* 0x080ff0000000180c */
[C---:B------:R-:W-:Y:S08]  /*a740*/  HMMA.16816.F32 R16, R176.reuse, R182, R16 ;  /* 0x000000b6b010723c */ /* 0x040ff00000001810 */
[-C--:B--2---:R-:W-:Y:S08]  /*a750*/  HMMA.16816.F32 R20, R176, R160.reuse, R20 ;  /* 0x000000a0b014723c */ /* 0x084ff00000001814 */
[C---:B------:R-:W-:Y:S08]  /*a760*/  HMMA.16816.F32 R24, R156.reuse, R160, R24 ;  /* 0x000000a09c18723c */ /* 0x040ff00000001818 */
[-C--:B------:R-:W-:Y:S08]  /*a770*/  HMMA.16816.F32 R28, R156, R162.reuse, R28 ;  /* 0x000000a29c1c723c */ /* 0x080ff0000000181c */
[C---:B------:R-:W-:Y:S08]  /*a780*/  HMMA.16816.F32 R32, R176.reuse, R162, R32 ;  /* 0x000000a2b020723c */ /* 0x040ff00000001820 */
[-C--:B------:R-:W-:Y:S08]  /*a790*/  HMMA.16816.F32 R36, R176, R184.reuse, R36 ;  /* 0x000000b8b024723c */ /* 0x080ff00000001824 */
[C---:B------:R-:W-:Y:S08]  /*a7a0*/  HMMA.16816.F32 R40, R156.reuse, R184, R40 ;  /* 0x000000b89c28723c */ /* 0x040ff00000001828 */
[-C--:B------:R-:W-:Y:S01]  /*a7b0*/  HMMA.16816.F32 R44, R156, R186.reuse, R44 ;  /* 0x000000ba9c2c723c */ /* 0x080fe2000000182c */
[----:B------:R-:W1:Y:S07]  /*a7c0*/  LDSM.16.M88.4 R156, [R205] ;  /* 0x00000000cd9c783b */ /* 0x000e6e0000000200 */
[----:B------:R-:W-:Y:S08]  /*a7d0*/  HMMA.16816.F32 R48, R176, R186, R48 ;  /* 0x000000bab030723c */ /* 0x000ff00000001830 */
[-C--:B------:R-:W-:Y:S08]  /*a7e0*/  HMMA.16816.F32 R4, R188, R192.reuse, R4 ;  /* 0x000000c0bc04723c */ /* 0x080ff00000001804 */
[C---:B---3--:R-:W-:Y:S08]  /*a7f0*/  HMMA.16816.F32 R8, R164.reuse, R192, R8 ;  /* 0x000000c0a408723c */ /* 0x048ff00000001808 */
[-C--:B------:R-:W-:Y:S08]  /*a800*/  HMMA.16816.F32 R12, R164, R194.reuse, R12 ;  /* 0x000000c2a40c723c */ /* 0x080ff0000000180c */
[----:B------:R-:W-:Y:S01]  /*a810*/  FMUL.FTZ R183, R7, c[0x0][0x320] ;  /* 0x0000c80007b77a20 */ /* 0x000fe20000410000 */
[C---:B------:R-:W-:Y:S04]  /*a820*/  HMMA.16816.F32 R16, R188.reuse, R194, R16 ;  /* 0x000000c2bc10723c */ /* 0x040fe80000001810 */
[----:B------:R-:W-:Y:S01]  /*a830*/  FMUL.FTZ R182, R4, c[0x0][0x320] ;  /* 0x0000c80004b67a20 */ /* 0x000fe20000410000 */
[----:B------:R-:W2:Y:S01]  /*a840*/  MUFU.TANH R183, R183 ;  /* 0x000000b700b77308 */ /* 0x000ea20000002400 */
[----:B------:R-:W-:Y:S02]  /*a850*/  FMUL.FTZ R180, R5, c[0x0][0x320] ;  /* 0x0000c80005b47a20 */ /* 0x000fe40000410000 */
[----:B------:R-:W-:Y:S01]  /*a860*/  FMUL.FTZ R9, R9, c[0x0][0x320] ;  /* 0x0000c80009097a20 */ /* 0x000fe20000410000 */
[-C--:B-1----:R-:W-:Y:S03]  /*a870*/  HMMA.16816.F32 R20, R188, R156.reuse, R20 ;  /* 0x0000009cbc14723c */ /* 0x082fe60000001814 */
[----:B------:R-:W-:Y:S02]  /*a880*/  FMUL.FTZ R10, R10, c[0x0][0x320] ;  /* 0x0000c8000a0a7a20 */ /* 0x000fe40000410000 */
[----:B------:R-:W-:Y:S01]  /*a890*/  FMUL.FTZ R11, R11, c[0x0][0x320] ;  /* 0x0000c8000b0b7a20 */ /* 0x000fe20000410000 */
[----:B------:R-:W1:Y:S01]  /*a8a0*/  MUFU.TANH R250, R9 ;  /* 0x0000000900fa7308 */ /* 0x000e620000002400 */
[----:B------:R-:W-:Y:S01]  /*a8b0*/  FMUL.FTZ R192, R8, c[0x0][0x320] ;  /* 0x0000c80008c07a20 */ /* 0x000fe20000410000 */
[C---:B------:R-:W-:Y:S04]  /*a8c0*/  HMMA.16816.F32 R24, R164.reuse, R156, R24 ;  /* 0x0000009ca418723c */ /* 0x040fe80000001818 */
[----:B------:R-:W-:Y:S02]  /*a8d0*/  FMUL.FTZ R185, R6, c[0x0][0x320] ;  /* 0x0000c80006b97a20 */ /* 0x000fe40000410000 */
[----:B------:R-:W-:Y:S02]  /*a8e0*/  FMUL.FTZ R193, R12, c[0x0][0x320] ;  /* 0x0000c8000cc17a20 */ /* 0x000fe40000410000 */
[----:B------:R-:W3:Y:S01]  /*a8f0*/  MUFU.TANH R7, R10 ;  /* 0x0000000a00077308 */ /* 0x000ee20000002400 */
        /* <DEDUP_REMOVED lines=8> */
[----:B------:R-:W-:Y:S03]  /*a980*/  FMUL.FTZ R17, R18, c[0x0][0x320] ;  /* 0x0000c80012117a20 */ /* 0x000fe60000410000 */
        /* <DEDUP_REMOVED lines=8> */
[----:B------:R-:W-:Y:S01]  /*aa10*/  FMUL.FTZ R198, R32, c[0x0][0x320] ;  /* 0x0000c80020c67a20 */ /* 0x000fe20000410000 */
[----:B----4-:R-:W4:Y:S01]  /*aa20*/  LDSM.16.M88.4 R8, [R204] ;  /* 0x00000000cc08783b */ /* 0x010f220000000200 */
[----:B------:R-:W-:Y:S04]  /*aa30*/  DEPBAR.LE SB0, 0x0 ;  /* 0x000080000000791a */ /* 0x000fe80000000000 */
[----:B------:R-:W-:Y:S01]  /*aa40*/  FMUL.FTZ R23, R23, c[0x0][0x320] ;  /* 0x0000c80017177a20 */ /* 0x000fe20000410000 */
[----:B------:R-:W1:Y:S01]  /*aa50*/  MUFU.TANH R185, R185 ;  /* 0x000000b900b97308 */ /* 0x000e620000002400 */
[----:B------:R-:W-:Y:S01]  /*aa60*/  FMUL.FTZ R25, R25, c[0x0][0x320] ;  /* 0x0000c80019197a20 */ /* 0x000fe20000410000 */
[----:B------:R-:W-:Y:S01]  /*aa70*/  BAR.SYNC.DEFER_BLOCKING 0x0 ;  /* 0x0000000000007b1d */ /* 0x000fe20000010000 */
        /* <DEDUP_REMOVED lines=8> */
[----:B------:R-:W-:Y:S03]  /*ab00*/  FMUL.FTZ R35, R35, c[0x0][0x320] ;  /* 0x0000c80023237a20 */ /* 0x000fe60000410000 */
[----:B------:R-:W1:Y:S10]  /*ab10*/  MUFU.TANH R193, R193 ;  /* 0x000000c100c17308 */ /* 0x000e740000002400 */
[----:B------:R-:W1:Y:S01]  /*ab20*/  MUFU.TANH R252, R252 ;  /* 0x000000fc00fc7308 */ /* 0x000e620000002400 */
[-C--:B----4-:R-:W-:Y:S09]  /*ab30*/  HMMA.16816.F32 R36, R188, R8.reuse, R36 ;  /* 0x00000008bc24723c */ /* 0x090ff20000001824 */
[----:B------:R-:W4:Y:S01]  /*ab40*/  MUFU.TANH R12, R12 ;  /* 0x0000000c000c7308 */ /* 0x000f220000002400 */
[C---:B------:R-:W-:Y:S09]  /*ab50*/  HMMA.16816.F32 R40, R164.reuse, R8, R40 ;  /* 0x00000008a428723c */ /* 0x040ff20000001828 */
[----:B------:R-:W1:Y:S01]  /*ab60*/  MUFU.TANH R13, R13 ;  /* 0x0000000d000d7308 */ /* 0x000e620000002400 */
[-C--:B------:R-:W-:Y:S04]  /*ab70*/  HMMA.16816.F32 R44, R164, R10.reuse, R44 ;  /* 0x0000000aa42c723c */ /* 0x080fe8000000182c */
[----:B------:R-:W-:Y:S04]  /*ab80*/  FMUL.FTZ R171, R36, c[0x0][0x320] ;  /* 0x0000c80024ab7a20 */ /* 0x000fe80000410000 */
[----:B------:R-:W-:Y:S01]  /*ab90*/  HMMA.16816.F32 R48, R188, R10, R48 ;  /* 0x0000000abc30723c */ /* 0x000fe20000001830 */
[----:B------:R-:W1:Y:S03]  /*aba0*/  MUFU.TANH R14, R14 ;  /* 0x0000000e000e7308 */ /* 0x000e660000002400 */
        /* <DEDUP_REMOVED lines=17> */
[----:B------:R-:W-:Y:S07]  /*acc0*/  FMUL.FTZ R51, R51, c[0x0][0x320] ;  /* 0x0000c80033337a20 */ /* 0x000fee0000410000 */
[----:B------:R-:W1:Y:S10]  /*acd0*/  MUFU.TANH R194, R194 ;  /* 0x000000c200c27308 */ /* 0x000e740000002400 */
[----:B------:R1:W1:Y:S10]  /*ace0*/  MUFU.TANH R196, R21 ;  /* 0x0000001500c47308 */ /* 0x0002740000002400 */
[----:B------:R1:W1:Y:S10]  /*acf0*/  MUFU.TANH R201, R22 ;  /* 0x0000001600c97308 */ /* 0x0002740000002400 */
[----:B------:R1:W1:Y:S10]  /*ad00*/  MUFU.TANH R199, R23 ;  /* 0x0000001700c77308 */ /* 0x0002740000002400 */
        /* <DEDUP_REMOVED lines=27> */
[----:B------:R1:W1:Y:S01]  /*aec0*/  MUFU.TANH R172, R51 ;  /* 0x0000003300ac7308 */ /* 0x0002620000002400 */
[----:B------:R-:W-:-:S05]  /*aed0*/  @!P0 BRA `(.L_x_204) ;  /* 0x0000038000008947 */ /* 0x000fca0003800000 */
[----:B--234-:R-:W-:Y:S04]  /*aee0*/  IADD3 R6, -R238, 0x30, RZ ;  /* 0x00000030ee067810 */ /* 0x01cfe80007ffe1ff */
[----:B------:R-:W-:Y:S11]  /*aef0*/  ISETP.GE.AND P1, PT, R6, 0x1, PT ;  /* 0x000000010600780c */ /* 0x000ff60003f26270 */
[----:B------:R-:W-:Y:S02]  /*af00*/  @!UPT UIADD3 URZ, URZ, URZ, URZ ;  /* 0x0000003f3f3ff290 */ /* 0x000fe4000fffe03f */
[----:B------:R-:W-:Y:S01]  /*af10*/  @P1 IMAD.MOV.U32 R8, RZ, RZ, R220 ;  /* 0x000000ffff081224 */ /* 0x000fe200078e00dc */
[----:B------:R-:W-:Y:S01]  /*af20*/  @P1 IADD3 R5, R233, -0x1, RZ ;  /* 0xffffffffe9051810 */ /* 0x000fe20007ffe0ff */
[----:B------:R-:W-:Y:S03]  /*af30*/  @P1 IMAD.MOV.U32 R9, RZ, RZ, R229 ;  /* 0x000000ffff091224 */ /* 0x000fe600078e00e5 */
[----:B------:R-:W-:Y:S01]  /*af40*/  @P1 SHF.R.S32.HI R4, RZ, 0x1f, R5 ;  /* 0x0000001fff041819 */ /* 0x000fe20000011405 */
[C---:B------:R-:W-:Y:S04]  /*af50*/  @P1 IMAD.WIDE.U32 R10, R5.reuse, c[0x0][0x1e0], RZ ;  /* 0x00007800050a1a25 */ /* 0x040fe800078e00ff */
[----:B------:R-:W-:Y:S02]  /*af60*/  @P1 IMAD R4, R4, c[0x0][0x1e0], RZ ;  /* 0x0000780004041a24 */ /* 0x000fe400078e02ff */
[----:B------:R-:W-:Y:S04]  /*af70*/  @P1 IMAD.WIDE.U32 R8, R10, 0x30, R8 ;  /* 0x000000300a081825 */ /* 0x000fe800078e0008 */
[----:B------:R-:W-:Y:S02]  /*af80*/  @P1 IMAD R4, R5, c[0x0][0x1e4], R4 ;  /* 0x0000790005041a24 */ /* 0x000fe400078e0204 */
[----:B------:R-:W-:Y:S02]  /*af90*/  @P1 IMAD.SHL.U32 R5, R8, 0x2, RZ ;  /* 0x0000000208051824 */ /* 0x000fe400078e00ff */
[----:B------:R-:W-:Y:S03]  /*afa0*/  @P1 IMAD.IADD R4, R11, 0x1, R4 ;  /* 0x000000010b041824 */ /* 0x000fe600078e0204 */
[----:B------:R-:W-:Y:S01]  /*afb0*/  @P1 IADD3 R18, P2, R5, 0x40, RZ ;  /* 0x0000004005121810 */ /* 0x000fe20007f5e0ff */
[----:B------:R-:W-:Y:S03]  /*afc0*/  @P1 IMAD R4, R4, 0x30, RZ ;  /* 0x0000003004041824 */ /* 0x000fe600078e02ff */
[----:B------:R-:W-:Y:S01]  /*afd0*/  @P1 IADD3 R18, P0, R18, c[0x0][0x1c8], RZ ;  /* 0x0000720012121a10 */ /* 0x000fe20007f1e0ff */
[----:B------:R-:W-:Y:S05]  /*afe0*/  @P1 IMAD.IADD R4, R9, 0x1, R4 ;  /* 0x0000000109041824 */ /* 0x000fea00078e0204 */
[----:B------:R-:W-:Y:S04]  /*aff0*/  @P1 SHF.L.U64.HI R4, R8, 0x1, R4 ;  /* 0x0000000108041819 */ /* 0x000fe80000010204 */
[--C-:B------:R-:W-:Y:S02]  /*b000*/  @P1 IADD3.X R19, RZ, c[0x0][0x1cc], R4.reuse, P0, P2 ;  /* 0x00007300ff131a10 */ /* 0x100fe400007e4404 */
[----:B------:R-:W-:Y:S04]  /*b010*/  @P1 IADD3 R10, P2, R5, 0x80, RZ ;  /* 0x00000080050a1810 */ /* 0x000fe80007f5e0ff */
[----:B------:R-:W-:Y:S04]  /*b020*/  @P1 IADD3 R10, P0, R10, c[0x0][0x1c8], RZ ;  /* 0x000072000a0a1a10 */ /* 0x000fe80007f1e0ff */
[----:B------:R-:W-:Y:S02]  /*b030*/  @P1 IADD3.X R11, RZ, c[0x0][0x1cc], R4, P0, P2 ;  /* 0x00007300ff0b1a10 */ /* 0x000fe400007e4404 */
[----:B------:R-:W-:Y:S11]  /*b040*/  ISETP.GE.AND P0, PT, R6, 0x21, PT ;  /* 0x000000210600780c */ /* 0x000ff60003f06270 */
[----:B------:R-:W-:Y:S02]  /*b050*/  @!UPT UIADD3 URZ, URZ, URZ, URZ ;  /* 0x0000003f3f3ff290 */ /* 0x000fe4000fffe03f */
[----:B------:R-:W-:Y:S04]  /*b060*/  @P0 IADD3 R9, R233, -0x1, RZ ;  /* 0xffffffffe9090810 */ /* 0x000fe80007ffe0ff */
[----:B------:R-:W-:Y:S01]  /*b070*/  @P0 SHF.R.S32.HI R6, RZ, 0x1f, R9 ;  /* 0x0000001fff060819 */ /* 0x000fe20000011409 */
[C---:B-1----:R-:W-:Y:S04]  /*b080*/  @P0 IMAD.WIDE.U32 R22, R9.reuse, c[0x0][0x1e0], RZ ;  /* 0x0000780009160a25 */ /* 0x042fe800078e00ff */
[----:B------:R-:W-:Y:S04]  /*b090*/  @P0 IMAD R6, R6, c[0x0][0x1e0], RZ ;  /* 0x0000780006060a24 */ /* 0x000fe800078e02ff */
[----:B------:R-:W-:Y:S04]  /*b0a0*/  @P0 IMAD R6, R9, c[0x0][0x1e4], R6 ;  /* 0x0000790009060a24 */ /* 0x000fe800078e0206 */
[----:B------:R-:W-:Y:S02]  /*b0b0*/  @P0 IMAD.IADD R6, R23, 0x1, R6 ;  /* 0x0000000117060824 */ /* 0x000fe400078e0206 */
[----:B------:R-:W-:Y:S04]  /*b0c0*/  @P0 IMAD.WIDE.U32 R22, R22, 0x30, R222 ;  /* 0x0000003016160825 */ /* 0x000fe800078e00de */
[----:B------:R-:W-:Y:S01]  /*b0d0*/  @P0 IMAD R6, R6, 0x30, RZ ;  /* 0x0000003006060824 */ /* 0x000fe200078e02ff */
[-C--:B------:R-:W-:Y:S03]  /*b0e0*/  @P0 IADD3 R9, P2, R220, R22.reuse, RZ ;  /* 0x00000016dc090210 */ /* 0x080fe60007f5e0ff */
[----:B------:R-:W-:Y:S04]  /*b0f0*/  @P0 IMAD.IADD R6, R6, 0x1, R23 ;  /* 0x0000000106060824 */ /* 0x000fe800078e0217 */
[----:B------:R-:W-:Y:S01]  /*b100*/  @P0 IMAD.X R8, R6, 0x1, R229, P2 ;  /* 0x0000000106080824 */ /* 0x000fe200010e06e5 */
[C---:B------:R-:W-:Y:S04]  /*b110*/  @P0 LEA R20, P2, R9.reuse, c[0x0][0x1c8], 0x1 ;  /* 0x0000720009140a11 */ /* 0x040fe800078408ff */
[----:B------:R-:W-:Y:S02]  /*b120*/  @P0 LEA.HI.X R21, R9, c[0x0][0x1cc], R8, 0x1, P2 ;  /* 0x0000730009150a11 */ /* 0x000fe400010f0c08 */
[-C--:B------:R-:W-:Y:S05]  /*b130*/  @P0 IADD3 R9, P2, R242, R22.reuse, RZ ;  /* 0x00000016f2090210 */ /* 0x080fea0007f5e0ff */
[----:B------:R-:W-:Y:S01]  /*b140*/  @P0 IMAD.X R8, R6, 0x1, R241, P2 ;  /* 0x0000000106080824 */ /* 0x000fe200010e06f1 */
[C---:B------:R-:W-:Y:S04]  /*b150*/  @P0 LEA R24, P2, R9.reuse, c[0x0][0x1c8], 0x1 ;  /* 0x0000720009180a11 */ /* 0x040fe800078408ff */
[----:B------:R-:W-:Y:S02]  /*b160*/  @P0 LEA.HI.X R25, R9, c[0x0][0x1cc], R8, 0x1, P2 ;  /* 0x0000730009190a11 */ /* 0x000fe400010f0c08 */
[----:B------:R-:W-:Y:S05]  /*b170*/  @P0 IADD3 R8, P2, R240, R22, RZ ;  /* 0x00000016f0080210 */ /* 0x000fea0007f5e0ff */
[----:B------:R-:W-:Y:S01]  /*b180*/  @P0 IMAD.X R9, R6, 0x1, R239, P2 ;  /* 0x0000000106090824 */ /* 0x000fe200010e06ef */
[----:B------:R-:W-:Y:S04]  /*b190*/  @P1 IADD3 R22, P2, R5, c[0x0][0x1c8], RZ ;  /* 0x0000720005161a10 */ /* 0x000fe80007f5e0ff */
[----:B------:R-:W-:Y:S02]  /*b1a0*/  @P1 IADD3.X R23, R4, c[0x0][0x1cc], RZ, P2, !PT ;  /* 0x0000730004171a10 */ /* 0x000fe400017fe4ff */
[C---:B------:R-:W-:Y:S03]  /*b1b0*/  @P0 LEA R4, P2, R8.reuse, c[0x0][0x1c8], 0x1 ;  /* 0x0000720008040a11 */ /* 0x040fe600078408ff */
[----:B------:R-:W-:Y:S01]  /*b1c0*/  @!PT LDS RZ, [RZ] ;  /* 0x00000000fffff984 */ /* 0x000fe20000000800 */
[----:B------:R-:W-:Y:S01]  /*b1d0*/  @!PT LDS RZ, [RZ] ;  /* 0x00000000fffff984 */ /* 0x000fe20000000800 */
[----:B------:R-:W-:Y:S01]  /*b1e0*/  @!PT LDS RZ, [RZ] ;  /* 0x00000000fffff984 */ /* 0x000fe20000000800 */
[----:B------:R1:W-:Y:S01]  /*b1f0*/  @P1 LDGSTS.E.BYPASS.LTC128B.128 [R218+0x3c80], [R22.64], !P6 ;  /* 0x03c8000016da1fae */ /* 0x0003e2000f101d48 */
[----:B------:R-:W-:Y:S06]  /*b200*/  @P0 LEA.HI.X R5, R8, c[0x0][0x1cc], R9, 0x1, P2 ;  /* 0x0000730008050a11 */ /* 0x000fec00010f0c09 */
[----:B------:R1:W-:Y:S07]  /*b210*/  @P1 LDGSTS.E.BYPASS.LTC128B.128 [R218+0x4880], [R18.64], !P5 ;  /* 0x0488000012da1fae */ /* 0x0003ee000e901d48 */
[----:B------:R1:W-:Y:S07]  /*b220*/  @P1 LDGSTS.E.BYPASS.LTC128B.128 [R218+0x5480], [R10.64], !P4 ;  /* 0x054800000ada1fae */ /* 0x0003ee000e101d48 */
[----:B------:R1:W-:Y:S07]  /*b230*/  @P0 LDGSTS.E.BYPASS.LTC128B.128 [R218+0x4480], [R20.64], !P6 ;  /* 0x0448000014da0fae */ /* 0x0003ee000f101d48 */
[----:B------:R1:W-:Y:S07]  /*b240*/  @P0 LDGSTS.E.BYPASS.LTC128B.128 [R218+0x5080], [R24.64], !P5 ;  /* 0x0508000018da0fae */ /* 0x0003ee000e901d48 */
[----:B------:R1:W-:Y:S02]  /*b250*/  @P0 LDGSTS.E.BYPASS.LTC128B.128 [R218+0x5c80], [R4.64], !P4 ;  /* 0x05c8000004da0fae */ /* 0x0003e4000e101d48 */
.L_x_204:
[----:B-1234-:R-:W-:Y:S01]  /*b260*/  FMNMX.FTZ R5, R182, R3, !PT ;  /* 0x00000003b6057209 */ /* 0x01efe20007810000 */
[----:B------:R-:W-:Y:S01]  /*b270*/  LDSM.16.MT88.4 R36, [R212+0x1880] ;  /* 0x00188000d424783b */ /* 0x000fe20000004200 */
[----:B------:R-:W-:Y:S02]  /*b280*/  FMNMX.FTZ R2, R185, R2, !PT ;  /* 0x00000002b9027209 */ /* 0x000fe40007810000 */
[----:B------:R-:W-:Y:S02]  /*b290*/  FMNMX.FTZ R5, R180, R5, !PT ;  /* 0x00000005b4057209 */ /* 0x000fe40007810000 */
[----:B------:R-:W-:Y:S02]  /*b2a0*/  FMNMX.FTZ R2, R183, R2, !PT ;  /* 0x00000002b7027209 */ /* 0x000fe40007810000 */
[----:B------:R-:W-:Y:S01]  /*b2b0*/  FMNMX.FTZ R5, R14, R5, !PT ;  /* 0x000000050e057209 */ /* 0x000fe20007810000 */
[----:B------:R-:W0:Y:S01]  /*b2c0*/  LDGDEPBAR ;  /* 0x00000000000079af */ /* 0x000e220000000000 */
        /* <DEDUP_REMOVED lines=26> */
[----:B------:R-:W-:Y:S01]  /*b470*/  SHFL.BFLY PT, R0, R21, 0x2, 0x1f ;  /* 0x0c401f0015007f89 */ /* 0x000fe200000e0000 */
[----:B------:R-:W-:Y:S02]  /*b480*/  FMNMX.FTZ R5, R167, R2, !PT ;  /* 0x00000002a7057209 */ /* 0x000fe40007810000 */
[----:B------:R-:W-:Y:S02]  /*b490*/  FMNMX.FTZ R19, R172, R9, !PT ;  /* 0x00000009ac137209 */ /* 0x000fe40007810000 */
[----:B------:R-:W-:Y:S02]  /*b4a0*/  FMNMX.FTZ R5, R166, R5, !PT ;  /* 0x00000005a6057209 */ /* 0x000fe40007810000 */
[C---:B------:R-:W-:Y:S01]  /*b4b0*/  ISETP.GT.AND P0, PT, R233.reuse, UR4, PT ;  /* 0x00000004e9007c0c */ /* 0x040fe2000bf04270 */
[----:B------:R-:W-:Y:S01]  /*b4c0*/  SHFL.BFLY PT, R2, R19, 0x2, 0x1f ;  /* 0x0c401f0013027f89 */ /* 0x000fe200000e0000 */
[----:B------:R-:W-:Y:S02]  /*b4d0*/  FMNMX.FTZ R8, R162, R5, !PT ;  /* 0x00000005a2087209 */ /* 0x000fe40007810000 */
[----:B------:R-:W-:Y:S02]  /*b4e0*/  IADD3 R233, R233, -0x1, RZ ;  /* 0xffffffffe9e97810 */ /* 0x000fe40007ffe0ff */
[----:B------:R-:W-:Y:S05]  /*b4f0*/  FMNMX.FTZ R4, R165, R8, !PT ;  /* 0x00000008a5047209 */ /* 0x000fea0007810000 */
[----:B------:R-:W1:Y:S02]  /*b500*/  SHFL.BFLY PT, R9, R4, 0x2, 0x1f ;  /* 0x0c401f0004097f89 */ /* 0x000e6400000e0000 */
[----:B-1----:R-:W-:Y:S02]  /*b510*/  FMNMX.FTZ R9, R4, R9, !PT ;  /* 0x0000000904097209 */ /* 0x002fe40007810000 */
[----:B------:R-:W-:Y:S02]  /*b520*/  FMNMX.FTZ R6, R21, R0, !PT ;  /* 0x0000000015067209 */ /* 0x000fe40007810000 */
[----:B------:R-:W-:Y:S02]  /*b530*/  FMNMX.FTZ R0, R7, R152, !PT ;  /* 0x0000009807007209 */ /* 0x000fe40007810000 */
[----:B------:R-:W-:Y:S01]  /*b540*/  SHFL.BFLY PT, R4, R9, 0x1, 0x1f ;  /* 0x0c201f0009047f89 */ /* 0x000fe200000e0000 */
[----:B------:R-:W-:Y:S02]  /*b550*/  FMNMX.FTZ R11, R19, R2, !PT ;  /* 0x00000002130b7209 */ /* 0x000fe40007810000 */
[----:B------:R-:W-:Y:S04]  /*b560*/  FMNMX.FTZ R21, R197, R0, !PT ;  /* 0x00000000c5157209 */ /* 0x000fe80007810000 */
[----:B------:R-:W-:Y:S01]  /*b570*/  FMNMX.FTZ R0, R12, R21, !PT ;  /* 0x000000150c007209 */ /* 0x000fe20007810000 */
[----:B------:R-:W1:Y:S03]  /*b580*/  SHFL.BFLY PT, R5, R6, 0x1, 0x1f ;  /* 0x0c201f0006057f89 */ /* 0x000e6600000e0000 */
[----:B------:R-:W-:Y:S04]  /*b590*/  FMNMX.FTZ R0, R13, R0, !PT ;  /* 0x000000000d007209 */ /* 0x000fe80007810000 */
[----:B------:R-:W-:Y:S01]  /*b5a0*/  FMNMX.FTZ R0, R251, R0, !PT ;  /* 0x00000000fb007209 */ /* 0x000fe20007810000 */
[----:B------:R-:W2:Y:S03]  /*b5b0*/  SHFL.BFLY PT, R2, R11, 0x1, 0x1f ;  /* 0x0c201f000b027f89 */ /* 0x000ea600000e0000 */
[----:B------:R-:W-:Y:S04]  /*b5c0*/  FMNMX.FTZ R0, R249, R0, !PT ;  /* 0x00000000f9007209 */ /* 0x000fe80007810000 */
[----:B------:R-:W-:Y:S01]  /*b5d0*/  FMNMX.FTZ R0, R179, R0, !PT ;  /* 0x00000000b3007209 */ /* 0x000fe20007810000 */
[----:B------:R-:W-:Y:S01]  /*b5e0*/  LDSM.16.MT88.4 R20, [R214+0x1880] ;  /* 0x00188000d614783b */ /* 0x000fe20000004200 */
[----:B-1----:R-:W-:Y:S02]  /*b5f0*/  FMNMX.FTZ R3, R6, R5, !PT ;  /* 0x0000000506037209 */ /* 0x002fe40007810000 */
[----:B------:R-:W-:Y:S03]  /*b600*/  FMNMX.FTZ R5, R177, R0, !PT ;  /* 0x00000000b1057209 */ /* 0x000fe60007810000 */
[C---:B------:R-:W-:Y:S01]  /*b610*/  FADD.FTZ R0, -R3.reuse, R148 ;  /* 0x0000009403007221 */ /* 0x040fe20000010100 */
[----:B------:R-:W-:Y:S01]  /*b620*/  FMNMX.FTZ R6, R164, R5, !PT ;  /* 0x00000005a4067209 */ /* 0x000fe20007810000 */
[----:B------:R-:W-:Y:S01]  /*b630*/  FMUL.FTZ R159, R3, c[0x0][0x2d0] ;  /* 0x0000b400039f7a20 */ /* 0x000fe20000410000 */
[----:B--2---:R-:W-:Y:S01]  /*b640*/  FMNMX.FTZ R2, R11, R2, !PT ;  /* 0x000000020b027209 */ /* 0x004fe20007810000 */
[----:B------:R-:W-:Y:S01]  /*b650*/  FMUL.FTZ R151, R0, c[0x0][0x2d0] ;  /* 0x0000b40000977a20 */ /* 0x000fe20000410000 */
[----:B------:R-:W-:Y:S01]  /*b660*/  FMNMX.FTZ R0, R163, R6, !PT ;  /* 0x00000006a3007209 */ /* 0x000fe20007810000 */
[----:B------:R-:W-:Y:S02]  /*b670*/  FFMA.FTZ R181, R182, c[0x0][0x2d0], -R159 ;  /* 0x0000b400b6b57a23 */ /* 0x000fe4000001089f */
[C---:B------:R-:W-:Y:S01]  /*b680*/  FADD.FTZ R6, -R2.reuse, R153 ;  /* 0x0000009902067221 */ /* 0x040fe20000010100 */
[----:B------:R-:W-:Y:S01]  /*b690*/  FMNMX.FTZ R5, R155, R0, !PT ;  /* 0x000000009b057209 */ /* 0x000fe20007810000 */
[----:B------:R-:W-:Y:S01]  /*b6a0*/  FMUL.FTZ R158, R2, c[0x0][0x2d0] ;  /* 0x0000b400029e7a20 */ /* 0x000fe20000410000 */
[----:B------:R-:W-:Y:S01]  /*b6b0*/  FMNMX.FTZ R0, R9, R4, !PT ;  /* 0x0000000409007209 */ /* 0x000fe20007810000 */
[----:B------:R-:W-:Y:S01]  /*b6c0*/  FMUL.FTZ R150, R6, c[0x0][0x2d0] ;  /* 0x0000b40006967a20 */ /* 0x000fe20000410000 */
[----:B------:R-:W-:Y:S01]  /*b6d0*/  FMNMX.FTZ R4, R154, R5, !PT ;  /* 0x000000059a047209 */ /* 0x000fe20007810000 */
[----:B------:R-:W-:Y:S01]  /*b6e0*/  FFMA.FTZ R180, R180, c[0x0][0x2d0], -R159 ;  /* 0x0000b400b4b47a23 */ /* 0x000fe2000001089f */
[----:B------:R-:W1:Y:S01]  /*b6f0*/  MUFU.EX2 R151, R151 ;  /* 0x0000009700977308 */ /* 0x000e620000000800 */
[----:B------:R-:W-:Y:S02]  /*b700*/  FADD.FTZ R6, -R0, R149 ;  /* 0x0000009500067221 */ /* 0x000fe40000010100 */
[----:B------:R-:W2:Y:S01]  /*b710*/  SHFL.BFLY PT, R5, R4, 0x2, 0x1f ;  /* 0x0c401f0004057f89 */ /* 0x000ea200000e0000 */
[--C-:B------:R-:W-:Y:S02]  /*b720*/  FFMA.FTZ R184, R185, c[0x0][0x2d0], -R158.reuse ;  /* 0x0000b400b9b87a23 */ /* 0x100fe4000001089e */
[----:B------:R-:W-:Y:S02]  /*b730*/  FMUL.FTZ R149, R6, c[0x0][0x2d0] ;  /* 0x0000b40006957a20 */ /* 0x000fe40000410000 */
[--C-:B------:R-:W-:Y:S02]  /*b740*/  FFMA.FTZ R183, R183, c[0x0][0x2d0], -R158.reuse ;  /* 0x0000b400b7b77a23 */ /* 0x100fe4000001089e */
[--C-:B------:R-:W-:Y:S01]  /*b750*/  FFMA.FTZ R186, R14, c[0x0][0x2d0], -R159.reuse ;  /* 0x0000b4000eba7a23 */ /* 0x100fe2000001089f */
[----:B------:R-:W3:Y:S01]  /*b760*/  MUFU.EX2 R150, R150 ;  /* 0x0000009600967308 */ /* 0x000ee20000000800 */
[--C-:B------:R-:W-:Y:S02]  /*b770*/  FFMA.FTZ R185, R16, c[0x0][0x2d0], -R159.reuse ;  /* 0x0000b40010b97a23 */ /* 0x100fe4000001089f */
[--C-:B------:R-:W-:Y:S02]  /*b780*/  FFMA.FTZ R182, R17, c[0x0][0x2d0], -R158.reuse ;  /* 0x0000b40011b67a23 */ /* 0x100fe4000001089e */
[----:B------:R-:W-:Y:S02]  /*b790*/  FFMA.FTZ R187, R15, c[0x0][0x2d0], -R158 ;  /* 0x0000b4000fbb7a23 */ /* 0x000fe4000001089e */
[----:B------:R-:W-:Y:S02]  /*b7a0*/  FMUL.FTZ R157, R0, c[0x0][0x2d0] ;  /* 0x0000b400009d7a20 */ /* 0x000fe40000410000 */
[----:B------:R-:W-:Y:S01]  /*b7b0*/  FFMA.FTZ R171, R171, c[0x0][0x2d0], -R159 ;  /* 0x0000b400abab7a23 */ /* 0x000fe2000001089f */
[----:B------:R-:W-:Y:S01]  /*b7c0*/  MUFU.EX2 R181, R181 ;  /* 0x000000b500b57308 */ /* 0x000fe20000000800 */
[--C-:B------:R-:W-:Y:S02]  /*b7d0*/  FFMA.FTZ R195, R192, c[0x0][0x2d0], -R157.reuse ;  /* 0x0000b400c0c37a23 */ /* 0x100fe4000001089d */
[--C-:B------:R-:W-:Y:S02]  /*b7e0*/  FFMA.FTZ R192, R250, c[0x0][0x2d0], -R157.reuse ;  /* 0x0000b400fac07a23 */ /* 0x100fe4000001089d */
[--C-:B------:R-:W-:Y:S01]  /*b7f0*/  FFMA.FTZ R193, R193, c[0x0][0x2d0], -R157.reuse ;  /* 0x0000b400c1c17a23 */ /* 0x100fe2000001089d */
[----:B--2---:R-:W-:Y:S01]  /*b800*/  FMNMX.FTZ R6, R4, R5, !PT ;  /* 0x0000000504067209 */ /* 0x004fe20007810000 */
[--C-:B------:R-:W-:Y:S02]  /*b810*/  FFMA.FTZ R190, R252, c[0x0][0x2d0], -R157.reuse ;  /* 0x0000b400fcbe7a23 */ /* 0x100fe4000001089d */
[C---:B-1----:R-:W-:Y:S01]  /*b820*/  FMUL.FTZ R5, R151.reuse, R145 ;  /* 0x0000009197057220 */ /* 0x042fe20000410000 */
[----:B------:R-:W-:Y:S01]  /*b830*/  MUFU.EX2 R180, R180 ;  /* 0x000000b400b47308 */ /* 0x000fe20000000800 */
[----:B------:R-:W1:Y:S01]  /*b840*/  SHFL.BFLY PT, R153, R6, 0x1, 0x1f ;  /* 0x0c201f0006997f89 */ /* 0x000e6200000e0000 */
[C---:B------:R-:W-:Y:S02]  /*b850*/  FMUL.FTZ R16, R151.reuse, R132 ;  /* 0x0000008497107220 */ /* 0x040fe40000410000 */
[C---:B------:R-:W-:Y:S02]  /*b860*/  FMUL.FTZ R17, R151.reuse, R133 ;  /* 0x0000008597117220 */ /* 0x040fe40000410000 */
[C---:B---3--:R-:W-:Y:S02]  /*b870*/  FMUL.FTZ R18, R150.reuse, R134 ;  /* 0x0000008696127220 */ /* 0x048fe40000410000 */
[C---:B------:R-:W-:Y:S02]  /*b880*/  FMUL.FTZ R19, R150.reuse, R135 ;  /* 0x0000008796137220 */ /* 0x040fe40000410000 */
[----:B------:R-:W-:Y:S01]  /*b890*/  MUFU.EX2 R184, R184 ;  /* 0x000000b800b87308 */ /* 0x000fe20000000800 */
[----:B------:R-:W-:Y:S01]  /*b8a0*/  LDSM.16.MT88.4 R132, [R214+0x2080] ;  /* 0x00208000d684783b */ /* 0x000fe20000004200 */
[C---:B------:R-:W-:Y:S02]  /*b8b0*/  FMUL.FTZ R32, R151.reuse, R116 ;  /* 0x0000007497207220 */ /* 0x040fe40000410000 */
[C---:B------:R-:W-:Y:S02]  /*b8c0*/  FMUL.FTZ R33, R151.reuse, R117 ;  /* 0x0000007597217220 */ /* 0x040fe40000410000 */
[C---:B------:R-:W-:Y:S02]  /*b8d0*/  FMUL.FTZ R34, R150.reuse, R118 ;  /* 0x0000007696227220 */ /* 0x040fe40000410000 */
[----:B------:R-:W-:Y:S02]  /*b8e0*/  FMUL.FTZ R35, R150, R119 ;  /* 0x0000007796237220 */ /* 0x000fe40000410000 */
[----:B------:R-:W2:Y:S01]  /*b8f0*/  MUFU.EX2 R183, R183 ;  /* 0x000000b700b77308 */ /* 0x000ea20000000800 */
[----:B------:R-:W-:Y:S01]  /*b900*/  LDSM.16.MT88.4 R116, [R214+0x2880] ;  /* 0x00288000d674783b */ /* 0x000fe20000004200 */
[C---:B------:R-:W-:Y:S02]  /*b910*/  FMUL.FTZ R48, R151.reuse, R100 ;  /* 0x0000006497307220 */ /* 0x040fe40000410000 */
[----:B------:R-:W-:Y:S01]  /*b920*/  FMUL.FTZ R49, R151, R101 ;  /* 0x0000006597317220 */ /* 0x000fe20000410000 */
[----:B-1----:R-:W-:Y:S01]  /*b930*/  FMNMX.FTZ R153, R6, R153, !PT ;  /* 0x0000009906997209 */ /* 0x002fe20007810000 */
[C---:B------:R-:W-:Y:S02]  /*b940*/  FMUL.FTZ R6, R150.reuse, R146 ;  /* 0x0000009296067220 */ /* 0x040fe40000410000 */
[----:B------:R-:W-:Y:S02]  /*b950*/  FMUL.FTZ R50, R150, R102 ;  /* 0x0000006696327220 */ /* 0x000fe40000410000 */
[C---:B------:R-:W-:Y:S01]  /*b960*/  FMUL.FTZ R156, R153.reuse, c[0x0][0x2d0] ;  /* 0x0000b400999c7a20 */ /* 0x040fe20000410000 */
[----:B------:R-:W-:Y:S01]  /*b970*/  MUFU.EX2 R186, R186 ;  /* 0x000000ba00ba7308 */ /* 0x000fe20000000800 */
[----:B------:R-:W-:Y:S02]  /*b980*/  FADD.FTZ R4, -R153, R152 ;  /* 0x0000009899047221 */ /* 0x000fe40000010100 */
[--C-:B------:R-:W-:Y:S02]  /*b990*/  FFMA.FTZ R188, R197, c[0x0][0x2d0], -R156.reuse ;  /* 0x0000b400c5bc7a23 */ /* 0x100fe4000001089c */
[----:B------:R-:W-:Y:S02]  /*b9a0*/  FMUL.FTZ R148, R4, c[0x0][0x2d0] ;  /* 0x0000b40004947a20 */ /* 0x000fe40000410000 */
[--C-:B------:R-:W-:Y:S02]  /*b9b0*/  FFMA.FTZ R189, R12, c[0x0][0x2d0], -R156.reuse ;  /* 0x0000b4000cbd7a23 */ /* 0x100fe4000001089c */
[--C-:B------:R-:W-:Y:S01]  /*b9c0*/  FFMA.FTZ R191, R7, c[0x0][0x2d0], -R156.reuse ;  /* 0x0000b40007bf7a23 */ /* 0x100fe2000001089c */
[----:B------:R-:W1:Y:S01]  /*b9d0*/  MUFU.EX2 R185, R185 ;  /* 0x000000b900b97308 */ /* 0x000e620000000800 */
[--C-:B------:R-:W-:Y:S01]  /*b9e0*/  FFMA.FTZ R152, R13, c[0x0][0x2d0], -R156.reuse ;  /* 0x0000b4000d987a23 */ /* 0x100fe2000001089c */
[----:B--2---:R-:W-:Y:S01]  /*b9f0*/  F2FP.PACK_AB R145, R183, R184 ;  /* 0x000000b8b791723e */ /* 0x004fe200000000ff */
[----:B------:R-:W-:Y:S01]  /*ba00*/  FMUL.FTZ R4, R151, R144 ;  /* 0x0000009097047220 */ /* 0x000fe20000410000 */
[----:B------:R-:W-:Y:S01]  /*ba10*/  F2FP.PACK_AB R144, R180, R181 ;  /* 0x000000b5b490723e */ /* 0x000fe200000000ff */
[C---:B------:R-:W-:Y:S02]  /*ba20*/  FMUL.FTZ R7, R150.reuse, R147 ;  /* 0x0000009396077220 */ /* 0x040fe40000410000 */
[----:B------:R-:W-:Y:S03]  /*ba30*/  FMUL.FTZ R51, R150, R103 ;  /* 0x0000006796337220 */ /* 0x000fe60000410000 */
[----:B------:R-:W-:Y:S01]  /*ba40*/  MUFU.EX2 R182, R182 ;  /* 0x000000b600b67308 */ /* 0x000fe20000000800 */
[----:B------:R-:W-:Y:S01]  /*ba50*/  LDSM.16.MT88.4 R100, [R214+0x3080] ;  /* 0x00308000d664783b */ /* 0x000fe20000004200 */
[----:B------:R-:W-:Y:S02]  /*ba60*/  FFMA.FTZ R250, R176, c[0x0][0x2d0], -R157 ;  /* 0x0000b400b0fa7a23 */ /* 0x000fe4000001089d */
[--C-:B------:R-:W-:Y:S02]  /*ba70*/  FFMA.FTZ R252, R179, c[0x0][0x2d0], -R156.reuse ;  /* 0x0000b400b3fc7a23 */ /* 0x100fe4000001089c */
[----:B------:R-:W-:Y:S02]  /*ba80*/  FFMA.FTZ R177, R177, c[0x0][0x2d0], -R156 ;  /* 0x0000b400b1b17a23 */ /* 0x000fe4000001089c */
[--C-:B------:R-:W-:Y:S02]  /*ba90*/  FFMA.FTZ R170, R170, c[0x0][0x2d0], -R159.reuse ;  /* 0x0000b400aaaa7a23 */ /* 0x100fe4000001089f */
[----:B------:R-:W2:Y:S01]  /*baa0*/  MUFU.EX2 R187, R187 ;  /* 0x000000bb00bb7308 */ /* 0x000ea20000000800 */
[--C-:B------:R-:W-:Y:S02]  /*bab0*/  FFMA.FTZ R169, R169, c[0x0][0x2d0], -R158.reuse ;  /* 0x0000b400a9a97a23 */ /* 0x100fe4000001089e */
[--C-:B------:R-:W-:Y:S01]  /*bac0*/  FFMA.FTZ R168, R168, c[0x0][0x2d0], -R158.reuse ;  /* 0x0000b400a8a87a23 */ /* 0x100fe2000001089e */
[----:B-1----:R-:W-:Y:S01]  /*bad0*/  F2FP.PACK_AB R146, R185, R186 ;  /* 0x000000bab992723e */ /* 0x002fe200000000ff */
[----:B------:R-:W-:Y:S02]  /*bae0*/  FFMA.FTZ R175, R175, c[0x0][0x2d0], -R159 ;  /* 0x0000b400afaf7a23 */ /* 0x000fe4000001089f */
[----:B------:R-:W-:Y:S02]  /*baf0*/  FFMA.FTZ R173, R173, c[0x0][0x2d0], -R158 ;  /* 0x0000b400adad7a23 */ /* 0x000fe4000001089e */
[--C-:B------:R-:W-:Y:S01]  /*bb00*/  FFMA.FTZ R167, R167, c[0x0][0x2d0], -R157.reuse ;  /* 0x0000b400a7a77a23 */ /* 0x100fe2000001089d */
[----:B------:R-:W1:Y:S01]  /*bb10*/  MUFU.EX2 R149, R149 ;  /* 0x0000009500957308 */ /* 0x000e620000000800 */
[----:B------:R-:W-:Y:S02]  /*bb20*/  FFMA.FTZ R166, R166, c[0x0][0x2d0], -R157 ;  /* 0x0000b400a6a67a23 */ /* 0x000fe4000001089d */
[----:B------:R-:W-:Y:S02]  /*bb30*/  FFMA.FTZ R164, R164, c[0x0][0x2d0], -R156 ;  /* 0x0000b400a4a47a23 */ /* 0x000fe4000001089c */
[C---:B------:R-:W-:Y:S02]  /*bb40*/  FMUL.FTZ R52, R151.reuse, R52 ;  /* 0x0000003497347220 */ /* 0x040fe40000410000 */
[C---:B------:R-:W-:Y:S02]  /*bb50*/  FMUL.FTZ R53, R151.reuse, R53 ;  /* 0x0000003597357220 */ /* 0x040fe40000410000 */
[C---:B------:R-:W-:Y:S01]  /*bb60*/  FMUL.FTZ R54, R150.reuse, R54 ;  /* 0x0000003696367220 */ /* 0x040fe20000410000 */
[----:B------:R-:W3:Y:S01]  /*bb70*/  MUFU.EX2 R148, R148 ;  /* 0x0000009400947308 */ /* 0x000ee20000000800 */
[C---:B------:R-:W-:Y:S02]  /*bb80*/  FMUL.FTZ R55, R150.reuse, R55 ;  /* 0x0000003796377220 */ /* 0x040fe40000410000 */
[----:B------:R-:W-:Y:S01]  /*bb90*/  FMUL.FTZ R64, R151, R64 ;  /* 0x0000004097407220 */ /* 0x000fe20000410000 */
[----:B--2---:R-:W-:Y:S01]  /*bba0*/  F2FP.PACK_AB R147, R187, R182 ;  /* 0x000000b6bb93723e */ /* 0x004fe200000000ff */
[----:B------:R-:W-:Y:S02]  /*bbb0*/  FMUL.FTZ R65, R151, R65 ;  /* 0x0000004197417220 */ /* 0x000fe40000410000 */
[C---:B------:R-:W-:Y:S02]  /*bbc0*/  FMUL.FTZ R66, R150.reuse, R66 ;  /* 0x0000004296427220 */ /* 0x040fe40000410000 */
[----:B------:R-:W-:Y:S01]  /*bbd0*/  FMUL.FTZ R67, R150, R67 ;  /* 0x0000004396437220 */ /* 0x000fe20000410000 */
[----:B------:R-:W-:Y:S01]  /*bbe0*/  MUFU.EX2 R195, R195 ;  /* 0x000000c300c37308 */ /* 0x000fe20000000800 */
[-C--:B------:R-:W-:Y:S05]  /*bbf0*/  HMMA.16816.F32 R4, R144, R20.reuse, R4 ;  /* 0x000000149004723c */ /* 0x080fea0000001804 */
[C---:B-1----:R-:W-:Y:S02]  /*bc00*/  FMUL.FTZ R8, R149.reuse, R140 ;  /* 0x0000008c95087220 */ /* 0x042fe40000410000 */
[C---:B------:R-:W-:Y:S02]  /*bc10*/  FMUL.FTZ R9, R149.reuse, R141 ;  /* 0x0000008d95097220 */ /* 0x040fe40000410000 */
[----:B------:R-:W1:Y:S03]  /*bc20*/  MUFU.EX2 R192, R192 ;  /* 0x000000c000c07308 */ /* 0x000e660000000800 */
[C---:B------:R-:W-:Y:S02]  /*bc30*/  FMUL.FTZ R12, R149.reuse, R136 ;  /* 0x00000088950c7220 */ /* 0x040fe40000410000 */
[C---:B---3--:R-:W-:Y:S02]  /*bc40*/  FMUL.FTZ R10, R148.reuse, R142 ;  /* 0x0000008e940a7220 */ /* 0x048fe40000410000 */
[C---:B------:R-:W-:Y:S02]  /*bc50*/  FMUL.FTZ R11, R148.reuse, R143 ;  /* 0x0000008f940b7220 */ /* 0x040fe40000410000 */
[C---:B------:R-:W-:Y:S01]  /*bc60*/  FMUL.FTZ R14, R148.reuse, R138 ;  /* 0x0000008a940e7220 */ /* 0x040fe20000410000 */
[----:B------:R-:W-:Y:S01]  /*bc70*/  MUFU.EX2 R193, R193 ;  /* 0x000000c100c17308 */ /* 0x000fe20000000800 */
[C---:B------:R-:W-:Y:S02]  /*bc80*/  FMUL.FTZ R15, R148.reuse, R139 ;  /* 0x0000008b940f7220 */ /* 0x040fe40000410000 */
[C---:B------:R-:W-:Y:S02]  /*bc90*/  FMUL.FTZ R13, R149.reuse, R137 ;  /* 0x00000089950d7220 */ /* 0x040fe40000410000 */
[C---:B------:R-:W-:Y:S02]  /*bca0*/  FMUL.FTZ R40, R149.reuse, R108 ;  /* 0x0000006c95287220 */ /* 0x040fe40000410000 */
[C---:B------:R-:W-:Y:S02]  /*bcb0*/  FMUL.FTZ R41, R149.reuse, R109 ;  /* 0x0000006d95297220 */ /* 0x040fe40000410000 */
[C---:B------:R-:W-:Y:S01]  /*bcc0*/  FMUL.FTZ R42, R148.reuse, R110 ;  /* 0x0000006e942a7220 */ /* 0x040fe20000410000 */
[----:B------:R-:W2:Y:S01]  /*bcd0*/  MUFU.EX2 R190, R190 ;  /* 0x000000be00be7308 */ /* 0x000ea20000000800 */
[----:B------:R-:W-:Y:S02]  /*bce0*/  FMUL.FTZ R43, R148, R111 ;  /* 0x0000006f942b7220 */ /* 0x000fe40000410000 */
[----:B------:R-:W-:Y:S01]  /*bcf0*/  LDSM.16.MT88.4 R108, [R214+0x1c80] ;  /* 0x001c8000d66c783b */ /* 0x000fe20000004200 */
[----:B-1----:R-:W-:Y:S01]  /*bd00*/  F2FP.PACK_AB R140, R192, R195 ;  /* 0x000000c3c08c723e */ /* 0x002fe200000000ff */
[C---:B------:R-:W-:Y:S02]  /*bd10*/  FMUL.FTZ R44, R149.reuse, R104 ;  /* 0x00000068952c7220 */ /* 0x040fe40000410000 */
[C---:B------:R-:W-:Y:S02]  /*bd20*/  FMUL.FTZ R45, R149.reuse, R105 ;  /* 0x00000069952d7220 */ /* 0x040fe40000410000 */
[C---:B------:R-:W-:Y:S01]  /*bd30*/  FMUL.FTZ R46, R148.reuse, R106 ;  /* 0x0000006a942e7220 */ /* 0x040fe20000410000 */
[----:B------:R-:W-:Y:S01]  /*bd40*/  MUFU.EX2 R191, R191 ;  /* 0x000000bf00bf7308 */ /* 0x000fe20000000800 */
[C---:B------:R-:W-:Y:S02]  /*bd50*/  FMUL.FTZ R47, R148.reuse, R107 ;  /* 0x0000006b942f7220 */ /* 0x040fe40000410000 */
[----:B------:R-:W-:Y:S01]  /*bd60*/  LDSM.16.MT88.4 R104, [R212+0x3080] ;  /* 0x00308000d468783b */ /* 0x000fe20000004200 */
[C---:B------:R-:W-:Y:S02]  /*bd70*/  FMUL.FTZ R24, R149.reuse, R124 ;  /* 0x0000007c95187220 */ /* 0x040fe40000410000 */
[C---:B------:R-:W-:Y:S02]  /*bd80*/  FMUL.FTZ R25, R149.reuse, R125 ;  /* 0x0000007d95197220 */ /* 0x040fe40000410000 */
[C---:B------:R-:W-:Y:S02]  /*bd90*/  FMUL.FTZ R26, R148.reuse, R126 ;  /* 0x0000007e941a7220 */ /* 0x040fe40000410000 */
[----:B------:R-:W1:Y:S01]  /*bda0*/  MUFU.EX2 R188, R188 ;  /* 0x000000bc00bc7308 */ /* 0x000e620000000800 */
[----:B------:R-:W-:Y:S02]  /*bdb0*/  FMUL.FTZ R27, R148, R127 ;  /* 0x0000007f941b7220 */ /* 0x000fe40000410000 */
[C---:B------:R-:W-:Y:S01]  /*bdc0*/  FMUL.FTZ R28, R149.reuse, R120 ;  /* 0x00000078951c7220 */ /* 0x040fe20000410000 */
[----:B--2---:R-:W-:Y:S01]  /*bdd0*/  F2FP.PACK_AB R142, R190, R193 ;  /* 0x000000c1be8e723e */ /* 0x004fe200000000ff */
[C---:B------:R-:W-:Y:S02]  /*bde0*/  FMUL.FTZ R29, R149.reuse, R121 ;  /* 0x00000079951d7220 */ /* 0x040fe40000410000 */
[C---:B------:R-:W-:Y:S02]  /*bdf0*/  FMUL.FTZ R30, R148.reuse, R122 ;  /* 0x0000007a941e7220 */ /* 0x040fe40000410000 */
[C---:B------:R-:W-:Y:S01]  /*be00*/  FMUL.FTZ R56, R149.reuse, R56 ;  /* 0x0000003895387220 */ /* 0x040fe20000410000 */
[----:B------:R-:W-:Y:S01]  /*be10*/  MUFU.EX2 R189, R189 ;  /* 0x000000bd00bd7308 */ /* 0x000fe20000000800 */
[C---:B------:R-:W-:Y:S02]  /*be20*/  FMUL.FTZ R57, R149.reuse, R57 ;  /* 0x0000003995397220 */ /* 0x040fe40000410000 */
[C---:B------:R-:W-:Y:S02]  /*be30*/  FMUL.FTZ R58, R148.reuse, R58 ;  /* 0x0000003a943a7220 */ /* 0x040fe40000410000 */
[C---:B------:R-:W-:Y:S02]  /*be40*/  FMUL.FTZ R59, R148.reuse, R59 ;  /* 0x0000003b943b7220 */ /* 0x040fe40000410000 */
[C---:B------:R-:W-:Y:S02]  /*be50*/  FMUL.FTZ R60, R149.reuse, R60 ;  /* 0x0000003c953c7220 */ /* 0x040fe40000410000 */
[----:B------:R-:W-:Y:S01]  /*be60*/  FMUL.FTZ R61, R149, R61 ;  /* 0x0000003d953d7220 */ /* 0x000fe20000410000 */
[----:B------:R-:W2:Y:S01]  /*be70*/  MUFU.EX2 R152, R152 ;  /* 0x0000009800987308 */ /* 0x000ea20000000800 */
[C---:B------:R-:W-:Y:S02]  /*be80*/  FMUL.FTZ R62, R148.reuse, R62 ;  /* 0x0000003e943e7220 */ /* 0x040fe40000410000 */
[----:B------:R-:W-:Y:S01]  /*be90*/  FMUL.FTZ R63, R148, R63 ;  /* 0x0000003f943f7220 */ /* 0x000fe20000410000 */
[----:B-1----:R-:W-:Y:S01]  /*bea0*/  F2FP.PACK_AB R141, R188, R191 ;  /* 0x000000bfbc8d723e */ /* 0x002fe200000000ff */
[--C-:B------:R-:W-:Y:S02]  /*beb0*/  FFMA.FTZ R194, R194, c[0x0][0x2d0], -R159.reuse ;  /* 0x0000b400c2c27a23 */ /* 0x100fe4000001089f */
[--C-:B------:R-:W-:Y:S02]  /*bec0*/  FFMA.FTZ R197, R196, c[0x0][0x2d0], -R159.reuse ;  /* 0x0000b400c4c57a23 */ /* 0x100fe4000001089f */
[--C-:B------:R-:W-:Y:S01]  /*bed0*/  FFMA.FTZ R196, R201, c[0x0][0x2d0], -R158.reuse ;  /* 0x0000b400c9c47a23 */ /* 0x100fe2000001089e */
[----:B------:R1:W-:Y:S01]  /*bee0*/  MUFU.EX2 R124, R177 ;  /* 0x000000b1007c7308 */ /* 0x0003e20000000800 */
[--C-:B------:R-:W-:Y:S02]  /*bef0*/  FFMA.FTZ R199, R199, c[0x0][0x2d0], -R158.reuse ;  /* 0x0000b400c7c77a23 */ /* 0x100fe4000001089e */
[--C-:B------:R-:W-:Y:S02]  /*bf00*/  FFMA.FTZ R198, R198, c[0x0][0x2d0], -R159.reuse ;  /* 0x0000b400c6c67a23 */ /* 0x100fe4000001089f */
[--C-:B------:R-:W-:Y:S02]  /*bf10*/  FFMA.FTZ R201, R200, c[0x0][0x2d0], -R159.reuse ;  /* 0x0000b400c8c97a23 */ /* 0x100fe4000001089f */
[----:B------:R-:W-:Y:S02]  /*bf20*/  FFMA.FTZ R159, R174, c[0x0][0x2d0], -R159 ;  /* 0x0000b400ae9f7a23 */ /* 0x000fe4000001089f */
[--C-:B------:R-:W-:Y:S01]  /*bf30*/  FFMA.FTZ R200, R247, c[0x0][0x2d0], -R158.reuse ;  /* 0x0000b400f7c87a23 */ /* 0x100fe2000001089e */
[----:B------:R-:W-:Y:S01]  /*bf40*/  MUFU.EX2 R125, R171 ;  /* 0x000000ab007d7308 */ /* 0x000fe20000000800 */
[--C-:B------:R-:W-:Y:S02]  /*bf50*/  FFMA.FTZ R203, R203, c[0x0][0x2d0], -R158.reuse ;  /* 0x0000b400cbcb7a23 */ /* 0x100fe4000001089e */
[----:B------:R-:W-:Y:S01]  /*bf60*/  FFMA.FTZ R158, R172, c[0x0][0x2d0], -R158 ;  /* 0x0000b400ac9e7a23 */ /* 0x000fe2000001089e */
[----:B--2---:R-:W-:Y:S01]  /*bf70*/  F2FP.PACK_AB R143, R152, R189 ;  /* 0x000000bd988f723e */ /* 0x004fe200000000ff */
[--C-:B------:R-:W-:Y:S02]  /*bf80*/  FFMA.FTZ R202, R202, c[0x0][0x2d0], -R157.reuse ;  /* 0x0000b400caca7a23 */ /* 0x100fe4000001089d */
[--C-:B------:R-:W-:Y:S02]  /*bf90*/  FFMA.FTZ R247, R248, c[0x0][0x2d0], -R157.reuse ;  /* 0x0000b400f8f77a23 */ /* 0x100fe4000001089d */
[--C-:B------:R-:W-:Y:S01]  /*bfa0*/  FFMA.FTZ R248, R251, c[0x0][0x2d0], -R156.reuse ;  /* 0x0000b400fbf87a23 */ /* 0x100fe2000001089c */
[----:B------:R-:W-:Y:S01]  /*bfb0*/  MUFU.EX2 R121, R170 ;  /* 0x000000aa00797308 */ /* 0x000fe20000000800 */
[C---:B------:R-:W-:Y:S04]  /*bfc0*/  HMMA.16816.F32 R8, R140.reuse, R20, R8 ;  /* 0x000000148c08723c */ /* 0x040fe80000001808 */
[--C-:B------:R-:W-:Y:S02]  /*bfd0*/  FFMA.FTZ R251, R178, c[0x0][0x2d0], -R157.reuse ;  /* 0x0000b400b2fb7a23 */ /* 0x100fe4000001089d */
[----:B-1----:R-:W-:Y:S01]  /*bfe0*/  LDSM.16.MT88.4 R176, [R212+0x3880] ;  /* 0x00388000d4b0783b */ /* 0x002fe20000004200 */
[C---:B------:R-:W-:Y:S01]  /*bff0*/  FMUL.FTZ R20, R151.reuse, R128 ;  /* 0x0000008097147220 */ /* 0x040fe20000410000 */
[-C--:B------:R-:W-:Y:S01]  /*c000*/  HMMA.16816.F32 R12, R140, R22.reuse, R12 ;  /* 0x000000168c0c723c */ /* 0x080fe2000000180c */
[----:B------:R-:W-:Y:S03]  /*c010*/  MUFU.EX2 R126, R169 ;  /* 0x000000a9007e7308 */ /* 0x000fe60000000800 */
[----:B------:R-:W-:Y:S02]  /*c020*/  FMUL.FTZ R21, R151, R129 ;  /* 0x0000008197157220 */ /* 0x000fe40000410000 */
[--C-:B------:R-:W-:Y:S02]  /*c030*/  FFMA.FTZ R162, R162, c[0x0][0x2d0], -R157.reuse ;  /* 0x0000b400a2a27a23 */ /* 0x100fe4000001089d */
[C---:B------:R-:W-:Y:S03]  /*c040*/  HMMA.16816.F32 R16, R144.reuse, R22, R16 ;  /* 0x000000169010723c */ /* 0x040fe60000001810 */
[----:B------:R1:W-:Y:S01]  /*c050*/  MUFU.EX2 R122, R168 ;  /* 0x000000a8007a7308 */ /* 0x0003e20000000800 */
[----:B------:R-:W-:Y:S02]  /*c060*/  FMUL.FTZ R31, R148, R123 ;  /* 0x0000007b941f7220 */ /* 0x000fe40000410000 */
[----:B------:R-:W-:Y:S02]  /*c070*/  FFMA.FTZ R157, R165, c[0x0][0x2d0], -R157 ;  /* 0x0000b400a59d7a23 */ /* 0x000fe4000001089d */
[C---:B------:R-:W-:Y:S04]  /*c080*/  FMUL.FTZ R22, R150.reuse, R130 ;  /* 0x0000008296167220 */ /* 0x040fe80000410000 */
[C---:B------:R-:W-:Y:S01]  /*c090*/  FMUL.FTZ R23, R150.reuse, R131 ;  /* 0x0000008396177220 */ /* 0x040fe20000410000 */
[----:B------:R-:W-:Y:S01]  /*c0a0*/  MUFU.EX2 R138, R175 ;  /* 0x000000af008a7308 */ /* 0x000fe20000000800 */
[----:B------:R-:W2:Y:S01]  /*c0b0*/  LDSM.16.MT88.4 R128, [R214+0x2480] ;  /* 0x00248000d680783b */ /* 0x000ea20000004200 */
[C---:B------:R-:W-:Y:S02]  /*c0c0*/  FMUL.FTZ R96, R151.reuse, R96 ;  /* 0x0000006097607220 */ /* 0x040fe40000410000 */
[C---:B------:R-:W-:Y:S02]  /*c0d0*/  FMUL.FTZ R97, R151.reuse, R97 ;  /* 0x0000006197617220 */ /* 0x040fe40000410000 */
[-C--:B------:R-:W-:Y:S03]  /*c0e0*/  HMMA.16816.F32 R20, R144, R36.reuse, R20 ;  /* 0x000000249014723c */ /* 0x080fe60000001814 */
[C---:B------:R-:W-:Y:S01]  /*c0f0*/  FMUL.FTZ R98, R150.reuse, R98 ;  /* 0x0000006296627220 */ /* 0x040fe20000410000 */
[----:B------:R3:W-:Y:S01]  /*c100*/  MUFU.EX2 R139, R173 ;  /* 0x000000ad008b7308 */ /* 0x0007e20000000800 */
[C---:B------:R-:W-:Y:S02]  /*c110*/  FMUL.FTZ R99, R150.reuse, R99 ;  /* 0x0000006396637220 */ /* 0x040fe40000410000 */
[C---:B------:R-:W-:Y:S01]  /*c120*/  FMUL.FTZ R68, R151.reuse, R68 ;  /* 0x0000004497447220 */ /* 0x040fe20000410000 */
[C---:B------:R-:W-:Y:S01]  /*c130*/  HMMA.16816.F32 R24, R140.reuse, R36, R24 ;  /* 0x000000248c18723c */ /* 0x040fe20000001818 */
[----:B-1----:R-:W-:Y:S03]  /*c140*/  LDSM.16.MT88.4 R168, [R212+0x2c80] ;  /* 0x002c8000d4a8783b */ /* 0x002fe60000004200 */
[C---:B------:R-:W-:Y:S02]  /*c150*/  FMUL.FTZ R69, R151.reuse, R69 ;  /* 0x0000004597457220 */ /* 0x040fe40000410000 */
[----:B------:R-:W-:Y:S01]  /*c160*/  MUFU.EX2 R127, R167 ;  /* 0x000000a7007f7308 */ /* 0x000fe20000000800 */
[C---:B------:R-:W-:Y:S01]  /*c170*/  FMUL.FTZ R36, R151.reuse, R112 ;  /* 0x0000007097247220 */ /* 0x040fe20000410000 */
[-C--:B------:R-:W-:Y:S04]  /*c180*/  HMMA.16816.F32 R28, R140, R38.reuse, R28 ;  /* 0x000000268c1c723c */ /* 0x080fe8000000181c */
[----:B------:R-:W-:Y:S02]  /*c190*/  FMUL.FTZ R37, R151, R113 ;  /* 0x0000007197257220 */ /* 0x000fe40000410000 */
[C---:B------:R-:W-:Y:S02]  /*c1a0*/  FMUL.FTZ R70, R150.reuse, R70 ;  /* 0x0000004696467220 */ /* 0x040fe40000410000 */
[C---:B------:R-:W-:Y:S01]  /*c1b0*/  HMMA.16816.F32 R32, R144.reuse, R38, R32 ;  /* 0x000000269020723c */ /* 0x040fe20000001820 */
[----:B------:R-:W1:Y:S01]  /*c1c0*/  MUFU.EX2 R136, R166 ;  /* 0x000000a600887308 */ /* 0x000e620000000800 */
[----:B---3--:R-:W-:Y:S02]  /*c1d0*/  LDSM.16.MT88.4 R172, [R214+0x3880] ;  /* 0x00388000d6ac783b */ /* 0x008fe40000004200 */
[C---:B------:R-:W-:Y:S03]  /*c1e0*/  FMUL.FTZ R71, R150.reuse, R71 ;  /* 0x0000004796477220 */ /* 0x040fe60000410000 */
[C---:B------:R-:W-:Y:S02]  /*c1f0*/  FMUL.FTZ R38, R150.reuse, R114 ;  /* 0x0000007296267220 */ /* 0x040fe40000410000 */
[----:B------:R-:W-:Y:S02]  /*c200*/  FMUL.FTZ R39, R150, R115 ;  /* 0x0000007396277220 */ /* 0x000fe40000410000 */
[----:B------:R3:W-:Y:S01]  /*c210*/  MUFU.EX2 R120, R164 ;  /* 0x000000a400787308 */ /* 0x0007e20000000800 */
[----:B------:R-:W4:Y:S01]  /*c220*/  LDSM.16.MT88.4 R112, [R212+0x2480] ;  /* 0x00248000d470783b */ /* 0x000f220000004200 */
[C---:B------:R-:W-:Y:S02]  /*c230*/  FMUL.FTZ R72, R149.reuse, R72 ;  /* 0x0000004895487220 */ /* 0x040fe40000410000 */
[C---:B------:R-:W-:Y:S01]  /*c240*/  FMUL.FTZ R73, R149.reuse, R73 ;  /* 0x0000004995497220 */ /* 0x040fe20000410000 */
[-C--:B--2---:R-:W-:Y:S03]  /*c250*/  HMMA.16816.F32 R36, R144, R128.reuse, R36 ;  /* 0x000000809024723c */ /* 0x084fe60000001824 */
[C---:B------:R-:W-:Y:S02]  /*c260*/  FMUL.FTZ R74, R148.reuse, R74 ;  /* 0x0000004a944a7220 */ /* 0x040fe40000410000 */
[----:B------:R-:W-:Y:S01]  /*c270*/  MUFU.EX2 R194, R194 ;  /* 0x000000c200c27308 */ /* 0x000fe20000000800 */
[----:B------:R-:W-:Y:S02]  /*c280*/  FMUL.FTZ R75, R148, R75 ;  /* 0x0000004b944b7220 */ /* 0x000fe40000410000 */
[C---:B------:R-:W-:Y:S04]  /*c290*/  HMMA.16816.F32 R40, R140.reuse, R128, R40 ;  /* 0x000000808c28723c */ /* 0x040fe80000001828 */
[C---:B------:R-:W-:Y:S01]  /*c2a0*/  FMUL.FTZ R76, R149.reuse, R76 ;  /* 0x0000004c954c7220 */ /* 0x040fe20000410000 */
[----:B-1----:R-:W-:Y:S01]  /*c2b0*/  F2FP.PACK_AB R160, R136, R127 ;  /* 0x0000007f88a0723e */ /* 0x002fe200000000ff */
[----:B------:R-:W-:Y:S01]  /*c2c0*/  FMUL.FTZ R77, R149, R77 ;  /* 0x0000004d954d7220 */ /* 0x000fe20000410000 */
[----:B------:R-:W1:Y:S01]  /*c2d0*/  MUFU.EX2 R197, R197 ;  /* 0x000000c500c57308 */ /* 0x000e620000000800 */
[-C--:B------:R-:W-:Y:S01]  /*c2e0*/  HMMA.16816.F32 R44, R140, R130.reuse, R44 ;  /* 0x000000828c2c723c */ /* 0x080fe2000000182c */
[----:B---3--:R-:W-:Y:S03]  /*c2f0*/  LDSM.16.MT88.4 R164, [R214+0x2c80] ;  /* 0x002c8000d6a4783b */ /* 0x008fe60000004200 */
[C---:B------:R-:W-:Y:S02]  /*c300*/  FMUL.FTZ R78, R148.reuse, R78 ;  /* 0x0000004e944e7220 */ /* 0x040fe40000410000 */
[----:B------:R-:W-:Y:S02]  /*c310*/  FMUL.FTZ R79, R148, R79 ;  /* 0x0000004f944f7220 */ /* 0x000fe40000410000 */
[C---:B------:R-:W-:Y:S01]  /*c320*/  HMMA.16816.F32 R48, R144.reuse, R130, R48 ;  /* 0x000000829030723c */ /* 0x040fe20000001830 */
[----:B------:R-:W-:Y:S03]  /*c330*/  MUFU.EX2 R196, R196 ;  /* 0x000000c400c47308 */ /* 0x000fe60000000800 */
[C---:B------:R-:W-:Y:S02]  /*c340*/  FMUL.FTZ R80, R151.reuse, R80 ;  /* 0x0000005097507220 */ /* 0x040fe40000410000 */
[C---:B------:R-:W-:Y:S02]  /*c350*/  FMUL.FTZ R81, R151.reuse, R81 ;  /* 0x0000005197517220 */ /* 0x040fe40000410000 */
[C---:B------:R-:W-:Y:S03]  /*c360*/  FMUL.FTZ R82, R150.reuse, R82 ;  /* 0x0000005296527220 */ /* 0x040fe60000410000 */
[----:B------:R-:W2:Y:S01]  /*c370*/  MUFU.EX2 R199, R199 ;  /* 0x000000c700c77308 */ /* 0x000ea20000000800 */
[-C--:B----4-:R-:W-:Y:S03]  /*c380*/  HMMA.16816.F32 R52, R144, R112.reuse, R52 ;  /* 0x000000709034723c */ /* 0x090fe60000001834 */
[C---:B------:R-:W-:Y:S02]  /*c390*/  FMUL.FTZ R83, R150.reuse, R83 ;  /* 0x0000005396537220 */ /* 0x040fe40000410000 */
[C---:B------:R-:W-:Y:S02]  /*c3a0*/  FMUL.FTZ R84, R151.reuse, R84 ;  /* 0x0000005497547220 */ /* 0x040fe40000410000 */
[----:B------:R-:W-:Y:S01]  /*c3b0*/  FMUL.FTZ R85, R151, R85 ;  /* 0x0000005597557220 */ /* 0x000fe20000410000 */
[C---:B------:R-:W-:Y:S01]  /*c3c0*/  HMMA.16816.F32 R56, R140.reuse, R112, R56 ;  /* 0x000000708c38723c */ /* 0x040fe20000001838 */
[----:B------:R-:W-:Y:S03]  /*c3d0*/  MUFU.EX2 R198, R198 ;  /* 0x000000c600c67308 */ /* 0x000fe60000000800 */
[C---:B------:R-:W-:Y:S02]  /*c3e0*/  FMUL.FTZ R86, R150.reuse, R86 ;  /* 0x0000005696567220 */ /* 0x040fe40000410000 */
[----:B------:R-:W-:Y:S02]  /*c3f0*/  FMUL.FTZ R87, R150, R87 ;  /* 0x0000005796577220 */ /* 0x000fe40000410000 */
[-C--:B------:R-:W-:Y:S03]  /*c400*/  HMMA.16816.F32 R60, R140, R114.reuse, R60 ;  /* 0x000000728c3c723c */ /* 0x080fe6000000183c */
[----:B------:R-:W3:Y:S01]  /*c410*/  MUFU.EX2 R201, R201 ;  /* 0x000000c900c97308 */ /* 0x000ee20000000800 */
[C---:B------:R-:W-:Y:S02]  /*c420*/  FMUL.FTZ R88, R149.reuse, R88 ;  /* 0x0000005895587220 */ /* 0x040fe40000410000 */
[----:B------:R-:W-:Y:S02]  /*c430*/  FMUL.FTZ R89, R149, R89 ;  /* 0x0000005995597220 */ /* 0x000fe40000410000 */
[C---:B------:R-:W-:Y:S01]  /*c440*/  HMMA.16816.F32 R64, R144.reuse, R114, R64 ;  /* 0x000000729040723c */ /* 0x040fe20000001840 */
[----:B------:R-:W4:Y:S03]  /*c450*/  LDSM.16.MT88.4 R112, [R212+0x1c80] ;  /* 0x001c8000d470783b */ /* 0x000f260000004200 */
[C---:B------:R-:W-:Y:S01]  /*c460*/  FMUL.FTZ R90, R148.reuse, R90 ;  /* 0x0000005a945a7220 */ /* 0x040fe20000410000 */
[----:B------:R-:W-:Y:S01]  /*c470*/  MUFU.EX2 R200, R200 ;  /* 0x000000c800c87308 */ /* 0x000fe20000000800 */
[C---:B------:R-:W-:Y:S02]  /*c480*/  FMUL.FTZ R91, R148.reuse, R91 ;  /* 0x0000005b945b7220 */ /* 0x040fe40000410000 */
[-C--:B------:R-:W-:Y:S04]  /*c490*/  HMMA.16816.F32 R68, R144, R100.reuse, R68 ;  /* 0x000000649044723c */ /* 0x080fe80000001844 */
[--C-:B------:R-:W-:Y:S02]  /*c4a0*/  FFMA.FTZ R249, R249, c[0x0][0x2d0], -R156.reuse ;  /* 0x0000b400f9f97a23 */ /* 0x100fe4000001089c */
[C---:B------:R-:W-:Y:S01]  /*c4b0*/  FMUL.FTZ R92, R149.reuse, R92 ;  /* 0x0000005c955c7220 */ /* 0x040fe20000410000 */
[----:B------:R-:W5:Y:S01]  /*c4c0*/  MUFU.EX2 R203, R203 ;  /* 0x000000cb00cb7308 */ /* 0x000f620000000800 */
[C---:B------:R-:W-:Y:S04]  /*c4d0*/  HMMA.16816.F32 R72, R140.reuse, R100, R72 ;  /* 0x000000648c48723c */ /* 0x040fe80000001848 */
[----:B------:R-:W-:Y:S02]  /*c4e0*/  FMUL.FTZ R93, R149, R93 ;  /* 0x0000005d955d7220 */ /* 0x000fe40000410000 */
[C---:B------:R-:W-:Y:S01]  /*c4f0*/  FMUL.FTZ R94, R148.reuse, R94 ;  /* 0x0000005e945e7220 */ /* 0x040fe20000410000 */
[----:B-1----:R-:W-:Y:S01]  /*c500*/  F2FP.PACK_AB R100, R197, R194 ;  /* 0x000000c2c564723e */ /* 0x002fe200000000ff */
[-C--:B------:R-:W-:Y:S01]  /*c510*/  HMMA.16816.F32 R76, R140, R102.reuse, R76 ;  /* 0x000000668c4c723c */ /* 0x080fe2000000184c */
[----:B------:R-:W-:Y:S03]  /*c520*/  MUFU.EX2 R202, R202 ;  /* 0x000000ca00ca7308 */ /* 0x000fe60000000800 */
[----:B--2---:R-:W-:Y:S01]  /*c530*/  F2FP.PACK_AB R101, R199, R196 ;  /* 0x000000c4c765723e */ /* 0x004fe200000000ff */
[----:B------:R-:W-:Y:S02]  /*c540*/  FMUL.FTZ R95, R148, R95 ;  /* 0x0000005f945f7220 */ /* 0x000fe40000410000 */
[--C-:B------:R-:W-:Y:S01]  /*c550*/  FFMA.FTZ R163, R163, c[0x0][0x2d0], -R156.reuse ;  /* 0x0000b400a3a37a23 */ /* 0x100fe2000001089c */
[C---:B------:R-:W-:Y:S03]  /*c560*/  HMMA.16816.F32 R80, R144.reuse, R102, R80 ;  /* 0x000000669050723c */ /* 0x040fe60000001850 */
[----:B------:R-:W1:Y:S01]  /*c570*/  MUFU.EX2 R247, R247 ;  /* 0x000000f700f77308 */ /* 0x000e620000000800 */
[--C-:B------:R-:W-:Y:S02]  /*c580*/  FFMA.FTZ R155, R155, c[0x0][0x2d0], -R156.reuse ;  /* 0x0000b4009b9b7a23 */ /* 0x100fe4000001089c */
[----:B------:R-:W-:Y:S01]  /*c590*/  FFMA.FTZ R156, R154, c[0x0][0x2d0], -R156 ;  /* 0x0000b4009a9c7a23 */ /* 0x000fe2000001089c */
[----:B---3--:R-:W-:Y:S01]  /*c5a0*/  F2FP.PACK_AB R102, R201, R198 ;  /* 0x000000c6c966723e */ /* 0x008fe200000000ff */
[-C--:B------:R-:W-:Y:S04]  /*c5b0*/  HMMA.16816.F32 R84, R144, R104.reuse, R84 ;  /* 0x000000689054723c */ /* 0x080fe80000001854 */
[----:B-----5:R-:W-:Y:S01]  /*c5c0*/  F2FP.PACK_AB R103, R203, R200 ;  /* 0x000000c8cb67723e */ /* 0x020fe200000000ff */
[----:B------:R-:W-:Y:S01]  /*c5d0*/  MUFU.EX2 R248, R248 ;  /* 0x000000f800f87308 */ /* 0x000fe20000000800 */
[----:B------:R-:W-:Y:S02]  /*c5e0*/  FFMA.FTZ R181, R151, R232, R181 ;  /* 0x000000e897b57223 */ /* 0x000fe400000100b5 */
[C---:B------:R-:W-:Y:S04]  /*c5f0*/  HMMA.16816.F32 R88, R140.reuse, R104, R88 ;  /* 0x000000688c58723c */ /* 0x040fe80000001858 */
[----:B------:R-:W-:Y:S02]  /*c600*/  FFMA.FTZ R184, R150, R231, R184 ;  /* 0x000000e796b87223 */ /* 0x000fe400000100b8 */
[----:B------:R-:W-:Y:S01]  /*c610*/  FFMA.FTZ R195, R149, R230, R195 ;  /* 0x000000e695c37223 */ /* 0x000fe200000100c3 */
[----:B------:R-:W2:Y:S01]  /*c620*/  MUFU.EX2 R249, R249 ;  /* 0x000000f900f97308 */ /* 0x000ea20000000800 */
[-C--:B------:R-:W-:Y:S04]  /*c630*/  HMMA.16816.F32 R92, R140, R106.reuse, R92 ;  /* 0x0000006a8c5c723c */ /* 0x080fe8000000185c */
[----:B-1----:R-:W-:Y:S01]  /*c640*/  F2FP.PACK_AB R104, R247, R202 ;  /* 0x000000caf768723e */ /* 0x002fe200000000ff */
[----:B------:R-:W-:Y:S02]  /*c650*/  FFMA.FTZ R191, R148, R227, R191 ;  /* 0x000000e394bf7223 */ /* 0x000fe400000100bf */
[----:B------:R-:W-:Y:S01]  /*c660*/  FADD.FTZ R181, R180, R181 ;  /* 0x000000b5b4b57221 */ /* 0x000fe20000010000 */
[----:B------:R-:W-:Y:S01]  /*c670*/  HMMA.16816.F32 R96, R144, R106, R96 ;  /* 0x0000006a9060723c */ /* 0x000fe20000001860 */
[----:B------:R-:W-:Y:S03]  /*c680*/  MUFU.EX2 R250, R250 ;  /* 0x000000fa00fa7308 */ /* 0x000fe60000000800 */
[----:B------:R-:W-:Y:S02]  /*c690*/  FADD.FTZ R183, R183, R184 ;  /* 0x000000b8b7b77221 */ /* 0x000fe40000010000 */
[----:B------:R-:W-:Y:S02]  /*c6a0*/  FADD.FTZ R192, R192, R195 ;  /* 0x000000c3c0c07221 */ /* 0x000fe40000010000 */
[-C--:B------:R-:W-:Y:S03]  /*c6b0*/  HMMA.16816.F32 R4, R100, R108.reuse, R4 ;  /* 0x0000006c6404723c */ /* 0x080fe60000001804 */
[----:B------:R-:W1:Y:S02]  /*c6c0*/  MUFU.EX2 R251, R251 ;  /* 0x000000fb00fb7308 */ /* 0x000e640000000800 */
[----:B------:R-:W-:Y:S01]  /*c6d0*/  FADD.FTZ R188, R188, R191 ;  /* 0x000000bfbcbc7221 */ /* 0x000fe20000010000 */
[----:B--2---:R-:W-:Y:S01]  /*c6e0*/  F2FP.PACK_AB R105, R249, R248 ;  /* 0x000000f8f969723e */ /* 0x004fe200000000ff */
[----:B------:R-:W-:Y:S02]  /*c6f0*/  FADD.FTZ R186, R186, R181 ;  /* 0x000000b5baba7221 */ /* 0x000fe40000010000 */
[----:B------:R-:W-:Y:S04]  /*c700*/  FADD.FTZ R182, R182, R183 ;  /* 0x000000b7b6b67221 */ /* 0x000fe80000010000 */
[----:B------:R-:W2:Y:S01]  /*c710*/  MUFU.EX2 R252, R252 ;  /* 0x000000fc00fc7308 */ /* 0x000ea20000000800 */
[----:B------:R-:W-:Y:S02]  /*c720*/  FADD.FTZ R193, R193, R192 ;  /* 0x000000c0c1c17221 */ /* 0x000fe40000010000 */
[----:B------:R-:W-:Y:S02]  /*c730*/  FADD.FTZ R189, R189, R188 ;  /* 0x000000bcbdbd7221 */ /* 0x000fe40000010000 */
[----:B------:R-:W-:Y:S02]  /*c740*/  FADD.FTZ R185, R185, R186 ;  /* 0x000000bab9b97221 */ /* 0x000fe40000010000 */
[----:B------:R-:W-:Y:S02]  /*c750*/  FADD.FTZ R187, R187, R182 ;  /* 0x000000b6bbbb7221 */ /* 0x000fe40000010000 */
[----:B------:R-:W-:Y:S01]  /*c760*/  FADD.FTZ R193, R190, R193 ;  /* 0x000000c1bec17221 */ /* 0x000fe20000010000 */
[----:B------:R-:W3:Y:S01]  /*c770*/  MUFU.EX2 R129, R159 ;  /* 0x0000009f00817308 */ /* 0x000ee20000000800 */
[----:B------:R-:W-:Y:S01]  /*c780*/  FADD.FTZ R189, R152, R189 ;  /* 0x000000bd98bd7221 */ /* 0x000fe20000010000 */
[----:B------:R-:W-:Y:S01]  /*c790*/  MOV R152, R153 ;  /* 0x0000009900987202 */ /* 0x000fe20000000f00 */
[----:B------:R-:W-:Y:S01]  /*c7a0*/  FADD.FTZ R194, R194, R185 ;  /* 0x000000b9c2c27221 */ /* 0x000fe20000010000 */
[----:B-1----:R-:W-:Y:S01]  /*c7b0*/  F2FP.PACK_AB R106, R251, R250 ;  /* 0x000000fafb6a723e */ /* 0x002fe200000000ff */
[----:B------:R-:W-:Y:S02]  /*c7c0*/  FADD.FTZ R196, R196, R187 ;  /* 0x000000bbc4c47221 */ /* 0x000fe40000010000 */
[----:B------:R-:W-:Y:S02]  /*c7d0*/  FADD.FTZ R202, R202, R193 ;  /* 0x000000c1caca7221 */ /* 0x000fe40000010000 */
[----:B------:R-:W-:Y:S01]  /*c7e0*/  FADD.FTZ R248, R248, R189 ;  /* 0x000000bdf8f87221 */ /* 0x000fe20000010000 */
[----:B------:R3:W1:Y:S01]  /*c7f0*/  MUFU.EX2 R128, R158 ;  /* 0x0000009e00807308 */ /* 0x0006620000000800 */
[----:B------:R-:W-:Y:S02]  /*c800*/  FADD.FTZ R197, R197, R194 ;  /* 0x000000c2c5c57221 */ /* 0x000fe40000010000 */
[----:B------:R-:W-:Y:S01]  /*c810*/  FADD.FTZ R199, R199, R196 ;  /* 0x000000c4c7c77221 */ /* 0x000fe20000010000 */
[----:B--2---:R-:W-:Y:S01]  /*c820*/  F2FP.PACK_AB R107, R124, R252 ;  /* 0x000000fc7c6b723e */ /* 0x004fe200000000ff */
[----:B------:R-:W-:Y:S02]  /*c830*/  FADD.FTZ R247, R247, R202 ;  /* 0x000000caf7f77221 */ /* 0x000fe40000010000 */
[----:B------:R-:W-:Y:S02]  /*c840*/  FADD.FTZ R249, R249, R248 ;  /* 0x000000f8f9f97221 */ /* 0x000fe40000010000 */
[----:B------:R-:W-:Y:S01]  /*c850*/  FADD.FTZ R198, R198, R197 ;  /* 0x000000c5c6c67221 */ /* 0x000fe20000010000 */
[----:B------:R2:W-:Y:S01]  /*c860*/  MUFU.EX2 R131, R157 ;  /* 0x0000009d00837308 */ /* 0x0005e20000000800 */
[C---:B------:R-:W-:Y:S04]  /*c870*/  HMMA.16816.F32 R8, R104.reuse, R108, R8 ;  /* 0x0000006c6808723c */ /* 0x040fe80000001808 */
[----:B------:R-:W-:Y:S02]  /*c880*/  FADD.FTZ R200, R200, R199 ;  /* 0x000000c7c8c87221 */ /* 0x000fe40000010000 */
[----:B------:R-:W-:Y:S02]  /*c890*/  FADD.FTZ R250, R250, R247 ;  /* 0x000000f7fafa7221 */ /* 0x000fe40000010000 */
[-C--:B------:R-:W-:Y:S01]  /*c8a0*/  HMMA.16816.F32 R12, R104, R110.reuse, R12 ;  /* 0x0000006e680c723c */ /* 0x080fe2000000180c */
[----:B------:R5:W-:Y:S03]  /*c8b0*/  MUFU.EX2 R154, R156 ;  /* 0x0000009c009a7308 */ /* 0x000be60000000800 */
[----:B------:R-:W-:Y:S01]  /*c8c0*/  FADD.FTZ R249, R252, R249 ;  /* 0x000000f9fcf97221 */ /* 0x000fe20000010000 */
[----:B---3--:R-:W-:Y:S01]  /*c8d0*/  F2FP.PACK_AB R158, R129, R138 ;  /* 0x0000008a819e723e */ /* 0x008fe200000000ff */
[----:B------:R-:W-:Y:S01]  /*c8e0*/  FADD.FTZ R198, R201, R198 ;  /* 0x000000c6c9c67221 */ /* 0x000fe20000010000 */
[----:B-1----:R-:W-:Y:S01]  /*c8f0*/  F2FP.PACK_AB R159, R128, R139 ;  /* 0x0000008b809f723e */ /* 0x002fe200000000ff */
[C---:B------:R-:W-:Y:S01]  /*c900*/  HMMA.16816.F32 R16, R100.reuse, R110, R16 ;  /* 0x0000006e6410723c */ /* 0x040fe20000001810 */
[----:B------:R-:W1:Y:S02]  /*c910*/  LDSM.16.MT88.4 R108, [R212+0x2880] ;  /* 0x00288000d46c783b */ /* 0x000e640000004200 */
[----:B------:R-:W3:Y:S01]  /*c920*/  MUFU.EX2 R137, R163 ;  /* 0x000000a300897308 */ /* 0x000ee20000000800 */
[----:B------:R-:W-:Y:S02]  /*c930*/  FADD.FTZ R200, R203, R200 ;  /* 0x000000c8cbc87221 */ /* 0x000fe40000010000 */
[----:B------:R-:W-:Y:S01]  /*c940*/  FADD.FTZ R250, R251, R250 ;  /* 0x000000fafbfa7221 */ /* 0x000fe20000010000 */
[----:B--2---:R-:W-:Y:S01]  /*c950*/  F2FP.PACK_AB R157, R122, R126 ;  /* 0x0000007e7a9d723e */ /* 0x004fe200000000ff */
[-C--:B----4-:R-:W-:Y:S05]  /*c960*/  HMMA.16816.F32 R20, R100, R112.reuse, R20 ;  /* 0x000000706414723c */ /* 0x090fea0000001814 */
[----:B------:R-:W2:Y:S03]  /*c970*/  MUFU.EX2 R123, R162 ;  /* 0x000000a2007b7308 */ /* 0x000ea60000000800 */
[C---:B------:R-:W-:Y:S04]  /*c980*/  HMMA.16816.F32 R24, R104.reuse, R112, R24 ;  /* 0x000000706818723c */ /* 0x040fe80000001818 */
[----:B-----5:R-:W-:Y:S03]  /*c990*/  F2FP.PACK_AB R156, R121, R125 ;  /* 0x0000007d799c723e */ /* 0x020fe600000000ff */
[----:B------:R-:W4:Y:S01]  /*c9a0*/  MUFU.EX2 R155, R155 ;  /* 0x0000009b009b7308 */ /* 0x000f220000000800 */
[-C--:B------:R-:W-:Y:S04]  /*c9b0*/  HMMA.16816.F32 R28, R104, R114.reuse, R28 ;  /* 0x00000072681c723c */ /* 0x080fe8000000181c */
[----:B---3--:R-:W-:Y:S04]  /*c9c0*/  F2FP.PACK_AB R161, R137, R120 ;  /* 0x0000007889a1723e */ /* 0x008fe800000000ff */
[C---:B------:R-:W-:Y:S01]  /*c9d0*/  HMMA.16816.F32 R32, R100.reuse, R114, R32 ;  /* 0x000000726420723c */ /* 0x040fe20000001820 */
[----:B------:R-:W3:Y:S03]  /*c9e0*/  LDSM.16.MT88.4 R112, [R214+0x3480] ;  /* 0x00348000d670783b */ /* 0x000ee60000004200 */
[----:B--2---:R-:W-:Y:S04]  /*c9f0*/  F2FP.PACK_AB R162, R131, R123 ;  /* 0x0000007b83a2723e */ /* 0x004fe800000000ff */
[-C--:B------:R-:W-:Y:S04]  /*ca00*/  HMMA.16816.F32 R36, R100, R116.reuse, R36 ;  /* 0x000000746424723c */ /* 0x080fe80000001824 */
[----:B----4-:R-:W-:Y:S04]  /*ca10*/  F2FP.PACK_AB R163, R154, R155 ;  /* 0x0000009b9aa3723e */ /* 0x010fe800000000ff */
[C---:B------:R-:W-:Y:S08]  /*ca20*/  HMMA.16816.F32 R40, R104.reuse, R116, R40 ;  /* 0x000000746828723c */ /* 0x040ff00000001828 */
[-C--:B------:R-:W-:Y:S08]  /*ca30*/  HMMA.16816.F32 R44, R104, R118.reuse, R44 ;  /* 0x00000076682c723c */ /* 0x080ff0000000182c */
[C---:B------:R-:W-:Y:S01]  /*ca40*/  HMMA.16816.F32 R48, R100.reuse, R118, R48 ;  /* 0x000000766430723c */ /* 0x040fe20000001830 */
[----:B------:R-:W2:Y:S07]  /*ca50*/  LDSM.16.MT88.4 R116, [R212+0x3480] ;  /* 0x00348000d474783b */ /* 0x000eae0000004200 */
[-C--:B-1----:R-:W-:Y:S08]  /*ca60*/  HMMA.16816.F32 R52, R100, R108.reuse, R52 ;  /* 0x0000006c6434723c */ /* 0x082ff00000001834 */
[C---:B------:R-:W-:Y:S08]  /*ca70*/  HMMA.16816.F32 R56, R104.reuse, R108, R56 ;  /* 0x0000006c6838723c */ /* 0x040ff00000001838 */
[-C--:B------:R-:W-:Y:S08]  /*ca80*/  HMMA.16816.F32 R60, R104, R110.reuse, R60 ;  /* 0x0000006e683c723c */ /* 0x080ff0000000183c */
[C---:B------:R-:W-:Y:S01]  /*ca90*/  HMMA.16816.F32 R64, R100.reuse, R110, R64 ;  /* 0x0000006e6440723c */ /* 0x040fe20000001840 */
[----:B------:R-:W1:Y:S07]  /*caa0*/  LDSM.16.MT88.4 R108, [R212+0x2080] ;  /* 0x00208000d46c783b */ /* 0x000e6e0000004200 */
[-C--:B---3--:R-:W-:Y:S08]  /*cab0*/  HMMA.16816.F32 R68, R100, R112.reuse, R68 ;  /* 0x000000706444723c */ /* 0x088ff00000001844 */
[C---:B------:R-:W-:Y:S08]  /*cac0*/  HMMA.16816.F32 R72, R104.reuse, R112, R72 ;  /* 0x000000706848723c */ /* 0x040ff00000001848 */
[-C--:B------:R-:W-:Y:S08]  /*cad0*/  HMMA.16816.F32 R76, R104, R114.reuse, R76 ;  /* 0x00000072684c723c */ /* 0x080ff0000000184c */
[C---:B------:R-:W-:Y:S08]  /*cae0*/  HMMA.16816.F32 R80, R100.reuse, R114, R80 ;  /* 0x000000726450723c */ /* 0x040ff00000001850 */
[-C--:B--2---:R-:W-:Y:S08]  /*caf0*/  HMMA.16816.F32 R84, R100, R116.reuse, R84 ;  /* 0x000000746454723c */ /* 0x084ff00000001854 */
[C---:B------:R-:W-:Y:S08]  /*cb00*/  HMMA.16816.F32 R88, R104.reuse, R116, R88 ;  /* 0x000000746858723c */ /* 0x040ff00000001858 */
[-C--:B------:R-:W-:Y:S08]  /*cb10*/  HMMA.16816.F32 R92, R104, R118.reuse, R92 ;  /* 0x00000076685c723c */ /* 0x080ff0000000185c */
[----:B------:R-:W-:Y:S08]  /*cb20*/  HMMA.16816.F32 R96, R100, R118, R96 ;  /* 0x000000766460723c */ /* 0x000ff00000001860 */
[-C--:B------:R-:W-:Y:S07]  /*cb30*/  HMMA.16816.F32 R144, R156, R132.reuse, R4 ;  /* 0x000000849c90723c */ /* 0x080fee0000001804 */
[----:B------:R-:W-:Y:S01]  /*cb40*/  MOV R4, R137 ;  /* 0x0000008900047202 */ /* 0x000fe20000000f00 */
[C---:B------:R-:W-:Y:S04]  /*cb50*/  HMMA.16816.F32 R140, R160.reuse, R132, R8 ;  /* 0x00000084a08c723c */ /* 0x040fe80000001808 */
[----:B------:R-:W-:Y:S02]  /*cb60*/  MOV R7, R131 ;  /* 0x0000008300077202 */ /* 0x000fe40000000f00 */
[----:B------:R-:W-:Y:S02]  /*cb70*/  MOV R6, R128 ;  /* 0x0000008000067202 */ /* 0x000fe40000000f00 */
[----:B------:R-:W-:Y:S04]  /*cb80*/  MOV R10, R139 ;  /* 0x0000008b000a7202 */ /* 0x000fe80000000f00 */
[----:B------:R-:W-:Y:S02]  /*cb90*/  MOV R9, R138 ;  /* 0x0000008a00097202 */ /* 0x000fe40000000f00 */
[----:B------:R-:W-:Y:S02]  /*cba0*/  MOV R8, R136 ;  /* 0x0000008800087202 */ /* 0x000fe40000000f00 */
[-C--:B------:R-:W-:Y:S03]  /*cbb0*/  HMMA.16816.F32 R136, R160, R134.reuse, R12 ;  /* 0x00000086a088723c */ /* 0x080fe6000000180c */
[----:B------:R-:W-:Y:S02]  /*cbc0*/  MOV R5, R129 ;  /* 0x0000008100057202 */ /* 0x000fe40000000f00 */
[----:B------:R-:W-:Y:S02]  /*cbd0*/  MOV R11, R123 ;  /* 0x0000007b000b7202 */ /* 0x000fe40000000f00 */
[----:B------:R-:W-:Y:S01]  /*cbe0*/  MOV R12, R127 ;  /* 0x0000007f000c7202 */ /* 0x000fe20000000f00 */
[C---:B------:R-:W-:Y:S04]  /*cbf0*/  HMMA.16816.F32 R132, R156.reuse, R134, R16 ;  /* 0x000000869c84723c */ /* 0x040fe80000001810 */
[----:B------:R-:W-:Y:S01]  /*cc00*/  MOV R15, R122 ;  /* 0x0000007a000f7202 */ /* 0x000fe20000000f00 */
[----:B------:R-:W-:Y:S01]  /*cc10*/  FADD.FTZ R250, R12, R250 ;  /* 0x000000fa0cfa7221 */ /* 0x000fe20000010000 */
[----:B------:R-:W-:Y:S02]  /*cc20*/  MOV R14, R121 ;  /* 0x00000079000e7202 */ /* 0x000fe40000000f00 */
[-C--:B-1----:R-:W-:Y:S04]  /*cc30*/  HMMA.16816.F32 R128, R156, R108.reuse, R20 ;  /* 0x0000006c9c80723c */ /* 0x082fe80000001814 */
[----:B------:R-:W-:Y:S01]  /*cc40*/  MOV R19, R126 ;  /* 0x0000007e00137202 */ /* 0x000fe20000000f00 */
[----:B------:R-:W-:Y:S01]  /*cc50*/  FADD.FTZ R250, R8, R250 ;  /* 0x000000fa08fa7221 */ /* 0x000fe20000010000 */
[----:B------:R-:W-:Y:S02]  /*cc60*/  MOV R18, R125 ;  /* 0x0000007d00127202 */ /* 0x000fe40000000f00 */
[----:B------:R-:W-:Y:S01]  /*cc70*/  MOV R17, R124 ;  /* 0x0000007c00117202 */ /* 0x000fe20000000f00 */
[----:B------:R-:W-:Y:S01]  /*cc80*/  FADD.FTZ R200, R19, R200 ;  /* 0x000000c813c87221 */ /* 0x000fe20000010000 */
[C---:B------:R-:W-:Y:S04]  /*cc90*/  HMMA.16816.F32 R124, R160.reuse, R108, R24 ;  /* 0x0000006ca07c723c */ /* 0x040fe80000001818 */
[----:B------:R-:W-:Y:S01]  /*cca0*/  MOV R13, R120 ;  /* 0x00000078000d7202 */ /* 0x000fe20000000f00 */
[----:B------:R-:W-:Y:S02]  /*ccb0*/  FADD.FTZ R249, R17, R249 ;  /* 0x000000f911f97221 */ /* 0x000fe40000010000 */
[----:B------:R-:W-:Y:S01]  /*ccc0*/  FADD.FTZ R198, R18, R198 ;  /* 0x000000c612c67221 */ /* 0x000fe20000010000 */
[-C--:B------:R-:W-:Y:S04]  /*ccd0*/  HMMA.16816.F32 R120, R160, R110.reuse, R28 ;  /* 0x0000006ea078723c */ /* 0x080fe8000000181c */
[----:B------:R-:W-:Y:S02]  /*cce0*/  FADD.FTZ R249, R13, R249 ;  /* 0x000000f90df97221 */ /* 0x000fe40000010000 */
[----:B------:R-:W-:Y:S02]  /*ccf0*/  FADD.FTZ R198, R14, R198 ;  /* 0x000000c60ec67221 */ /* 0x000fe40000010000 */
[C---:B------:R-:W-:Y:S04]  /*cd00*/  HMMA.16816.F32 R116, R156.reuse, R110, R32 ;  /* 0x0000006e9c74723c */ /* 0x040fe80000001820 */
[----:B------:R-:W-:Y:S02]  /*cd10*/  FADD.FTZ R200, R15, R200 ;  /* 0x000000c80fc87221 */ /* 0x000fe40000010000 */
[----:B------:R-:W-:Y:S02]  /*cd20*/  FADD.FTZ R4, R4, R249 ;  /* 0x000000f904047221 */ /* 0x000fe40000010000 */
        /* <DEDUP_REMOVED lines=24> */
[----:B------:R-:W-:-:S07]  /*ceb0*/  @P0 BRA `(.L_x_205) ;  /* 0xffffd05000000947 */ /* 0x000fce000383ffff */
.L_x_202:
[----:B------:R-:W-:-:S13]  /*cec0*/  ISETP.GE.AND P0, PT, R233, UR6, PT ;  /* 0x00000006e9007c0c */ /* 0x000fda000bf06270 */
[----:B------:R-:W-:Y:S05]  /*ced0*/  @!P0 BRA `(.L_x_206) ;  /* 0x000044b000008947 */ /* 0x000fea0003800000 */
[----:B------:R-:W-:Y:S01]  /*cee0*/  IADD3 R242, P0, R234, 0x20, RZ ;  /* 0x00000020eaf27810 */ /* 0x000fe20007f1e0ff */
[----:B------:R-:W-:Y:S01]  /*cef0*/  ULDC.64 UR4, c[0x0][0x208] ;  /* 0x0000820000047ab9 */ /* 0x000fe20000000a00 */
[----:B------:R-:W-:Y:S01]  /*cf00*/  IADD3 R203, P1, R220, 0x20, RZ ;  /* 0x00000020dccb7810 */ /* 0x000fe20007f3e0ff */
[----:B------:R-:W-:Y:S01]  /*cf10*/  UIMAD.WIDE.U32 UR10, UR4, 0x30, URZ ;  /* 0x00000030040a78a5 */ /* 0x000fe2000f8e003f */
[-C--:B------:R-:W-:Y:S01]  /*cf20*/  IADD3.X R241, RZ, R237.reuse, RZ, P0, !PT ;  /* 0x000000edfff17210 */ /* 0x080fe200007fe4ff */
[----:B------:R-:W-:Y:S01]  /*cf30*/  UIMAD UR5, UR5, 0x30, URZ ;  /* 0x00000030050578a4 */ /* 0x000fe2000f8e023f */
[----:B------:R-:W-:Y:S01]  /*cf40*/  IADD3 R240, P2, R234, 0x40, RZ ;  /* 0x00000040eaf07810 */ /* 0x000fe20007f5e0ff */
[----:B------:R-:W-:Y:S01]  /*cf50*/  IMAD.MOV.U32 R150, RZ, RZ, R2 ;  /* 0x000000ffff967224 */ /* 0x000fe200078e0002 */
[----:B------:R-:W-:Y:S01]  /*cf60*/  IADD3 R201, P0, R220, 0x40, RZ ;  /* 0x00000040dcc97810 */ /* 0x000fe20007f1e0ff */
[----:B------:R-:W-:Y:S01]  /*cf70*/  IMAD.MOV.U32 R151, RZ, RZ, R3 ;  /* 0x000000ffff977224 */ /* 0x000fe200078e0003 */
[----:B------:R-:W-:Y:S01]  /*cf80*/  IADD3 R238, -R238, 0x30, RZ ;  /* 0x00000030eeee7810 */ /* 0x000fe20007ffe1ff */
[----:B------:R-:W-:Y:S01]  /*cf90*/  IMAD.MOV.U32 R148, RZ, RZ, R152 ;  /* 0x000000ffff947224 */ /* 0x000fe200078e0098 */
[----:B------:R-:W-:Y:S01]  /*cfa0*/  IADD3.X R239, RZ, R237, RZ, P2, !PT ;  /* 0x000000edffef7210 */ /* 0x000fe200017fe4ff */
[----:B------:R-:W-:Y:S01]  /*cfb0*/  IMAD.MOV.U32 R149, RZ, RZ, R0 ;  /* 0x000000ffff957224 */ /* 0x000fe200078e0000 */
[----:B------:R-:W-:Y:S01]  /*cfc0*/  IADD3.X R200, RZ, R229, RZ, P0, !PT ;  /* 0x000000e5ffc87210 */ /* 0x000fe200007fe4ff */
[----:B------:R-:W-:Y:S01]  /*cfd0*/  IMAD.X R202, RZ, RZ, R229, P1 ;  /* 0x000000ffffca7224 */ /* 0x000fe200008e06e5 */
[----:B------:R-:W-:-:S02]  /*cfe0*/  UIADD3 UR5, UR11, UR5, URZ ;  /* 0x000000050b057290 */ /* 0x000fc4000fffe03f */
.L_x_224:
[----:B------:R-:W-:Y:S04]  /*cff0*/  DEPBAR.LE SB0, 0x0 ;  /* 0x000080000000791a */ /* 0x000fe80000000000 */
[----:B------:R-:W-:Y:S01]  /*d000*/  BAR.SYNC.DEFER_BLOCKING 0x0 ;  /* 0x0000000000007b1d */ /* 0x000fe20000010000 */
[----:B------:R-:W-:Y:S01]  /*d010*/  SHF.R.S32.HI R0, RZ, 0x1f, R233 ;  /* 0x0000001fff007819 */ /* 0x000fe200000114e9 */
[C---:B------:R-:W-:Y:S02]  /*d020*/  IMAD R3, R233.reuse, UR5, RZ ;  /* 0x00000005e9037c24 */ /* 0x040fe4000f8e02ff */
[----:B------:R-:W-:Y:S04]  /*d030*/  IMAD.WIDE.U32 R20, R233, UR10, RZ ;  /* 0x0000000ae9147c25 */ /* 0x000fe8000f8e00ff */
[----:B------:R-:W-:Y:S01]  /*d040*/  IMAD R3, R0, UR10, R3 ;  /* 0x0000000a00037c24 */ /* 0x000fe2000f8e0203 */
[-C--:B------:R-:W-:Y:S04]  /*d050*/  IADD3 R0, P0, R234, R20.reuse, RZ ;  /* 0x00000014ea007210 */ /* 0x080fe80007f1e0ff */
[----:B------:R-:W-:Y:S02]  /*d060*/  IADD3 R30, R21, R3, RZ ;  /* 0x00000003151e7210 */ /* 0x000fe40007ffe0ff */
[-C--:B------:R-:W-:Y:S02]  /*d070*/  IADD3 R3, P2, R242, R20.reuse, RZ ;  /* 0x00000014f2037210 */ /* 0x080fe40007f5e0ff */
[----:B------:R-:W-:Y:S02]  /*d080*/  IADD3.X R21, R30, R237, RZ, P0, !PT ;  /* 0x000000ed1e157210 */ /* 0x000fe400007fe4ff */
[----:B------:R-:W-:Y:S02]  /*d090*/  LEA R36, P0, R0, c[0x0][0x1f8], 0x1 ;  /* 0x00007e0000247a11 */ /* 0x000fe400078008ff */
[----:B------:R-:W-:Y:S02]  /*d0a0*/  IADD3.X R2, R30, R241, RZ, P2, !PT ;  /* 0x000000f11e027210 */ /* 0x000fe400017fe4ff */
[----:B------:R-:W-:Y:S01]  /*d0b0*/  LEA.HI.X R37, R0, c[0x0][0x1fc], R21, 0x1, P0 ;  /* 0x00007f0000257a11 */ /* 0x000fe200000f0c15 */
[----:B------:R-:W-:Y:S01]  /*d0c0*/  LDSM.16.M88.4 R48, [R217+0x6080] ;  /* 0x00608000d930783b */ /* 0x000fe20000000200 */
[----:B------:R-:W-:Y:S02]  /*d0d0*/  @!P3 IADD3 R31, P0, R225, R20, RZ ;  /* 0x00000014e11fb210 */ /* 0x000fe40007f1e0ff */
[C---:B------:R-:W-:Y:S04]  /*d0e0*/  LEA R40, P2, R3.reuse, c[0x0][0x1f8], 0x1 ;  /* 0x00007e0003287a11 */ /* 0x040fe800078408ff */
[----:B------:R-:W-:Y:S01]  /*d0f0*/  LEA.HI.X R41, R3, c[0x0][0x1fc], R2, 0x1, P2 ;  /* 0x00007f0003297a11 */ /* 0x000fe200010f0c02 */
[----:B------:R-:W1:Y:S01]  /*d100*/  LDSM.16.M88.4 R16, [R216+0x3c80] ;  /* 0x003c8000d810783b */ /* 0x000e620000000200 */
[----:B------:R-:W-:Y:S07]  /*d110*/  @!P3 IADD3 R3, P2, R31, R234, RZ ;  /* 0x000000ea1f03b210 */ /* 0x000fee0007f5e0ff */
[----:B------:R-:W2:Y:S08]  /*d120*/  LDSM.16.M88.4 R44, [R217+0x7080] ;  /* 0x00708000d92c783b */ /* 0x000eb00000000200 */
[----:B------:R-:W3:Y:S08]  /*d130*/  LDSM.16.M88.4 R32, [R216+0x4080] ;  /* 0x00408000d820783b */ /* 0x000ef00000000200 */
[----:B------:R-:W4:Y:S08]  /*d140*/  LDSM.16.M88.4 R152, [R216+0x4480] ;  /* 0x00448000d898783b */ /* 0x000f300000000200 */
[----:B------:R-:W-:Y:S01]  /*d150*/  LDSM.16.M88.4 R156, [R213+0x6080] ;  /* 0x00608000d59c783b */ /* 0x000fe20000000200 */
[-C--:B-1----:R-:W-:Y:S07]  /*d160*/  HMMA.16816.F32 R4, R48, R16.reuse, RZ ;  /* 0x000000103004723c */ /* 0x082fee00000018ff */
[----:B------:R-:W1:Y:S01]  /*d170*/  LDSM.16.M88.4 R160, [R215] ;  /* 0x00000000d7a0783b */ /* 0x000e620000000200 */
[C---:B--2---:R-:W-:Y:S07]  /*d180*/  HMMA.16816.F32 R8, R44.reuse, R16, RZ ;  /* 0x000000102c08723c */ /* 0x044fee00000018ff */
[----:B------:R-:W2:Y:S01]  /*d190*/  LDSM.16.M88.4 R164, [R213+0x7080] ;  /* 0x00708000d5a4783b */ /* 0x000ea20000000200 */
[----:B------:R-:W-:Y:S01]  /*d1a0*/  IADD3 R17, P1, R240, R20, RZ ;  /* 0x00000014f0117210 */ /* 0x000fe20007f3e0ff */
[-C--:B------:R-:W-:Y:S06]  /*d1b0*/  HMMA.16816.F32 R12, R44, R18.reuse, RZ ;  /* 0x000000122c0c723c */ /* 0x080fec00000018ff */
[----:B------:R-:W5:Y:S01]  /*d1c0*/  LDSM.16.M88.4 R168, [R211] ;  /* 0x00000000d3a8783b */ /* 0x000f620000000200 */
[C---:B------:R-:W-:Y:S02]  /*d1d0*/  IADD3.X R16, R30.reuse, R239, RZ, P1, !PT ;  /* 0x000000ef1e107210 */ /* 0x040fe40000ffe4ff */
[C---:B------:R-:W-:Y:S03]  /*d1e0*/  LEA R194, P1, R17.reuse, c[0x0][0x1f8], 0x1 ;  /* 0x00007e0011c27a11 */ /* 0x040fe600078208ff */
[----:B------:R-:W-:Y:S02]  /*d1f0*/  @!P3 IADD3.X R30, R30, R224, RZ, P0, !PT ;  /* 0x000000e01e1eb210 */ /* 0x000fe400007fe4ff */
[----:B------:R-:W1:Y:S01]  /*d200*/  LDSM.16.M88.4 R172, [R210] ;  /* 0x00000000d2ac783b */ /* 0x000e620000000200 */
[----:B------:R-:W-:Y:S02]  /*d210*/  LEA.HI.X R195, R17, c[0x0][0x1fc], R16, 0x1, P1 ;  /* 0x00007f0011c37a11 */ /* 0x000fe400008f0c10 */
[C---:B------:R-:W-:Y:S02]  /*d220*/  HMMA.16816.F32 R16, R48.reuse, R18, RZ ;  /* 0x000000123010723c */ /* 0x040fe400000018ff */
[C---:B------:R-:W-:Y:S03]  /*d230*/  @!P3 IADD3 R29, P1, R31.reuse, R242, RZ ;  /* 0x000000f21f1db210 */ /* 0x040fe60007f3e0ff */
[----:B------:R-:W-:Y:S01]  /*d240*/  @!PT LDS RZ, [RZ] ;  /* 0x00000000fffff984 */ /* 0x000fe20000000800 */
[----:B------:R-:W-:Y:S01]  /*d250*/  @!PT LDS RZ, [RZ] ;  /* 0x00000000fffff984 */ /* 0x000fe20000000800 */
[----:B------:R-:W-:Y:S01]  /*d260*/  @!PT LDS RZ, [RZ] ;  /* 0x00000000fffff984 */ /* 0x000fe20000000800 */
[----:B------:R4:W-:Y:S01]  /*d270*/  LDGSTS.E.BYPASS.LTC128B.128 [R218+0x1880], [R36.64], !P6 ;  /* 0x0188000024da7fae */ /* 0x0009e2000f101d48 */
[----:B------:R-:W-:Y:S02]  /*d280*/  @!P3 IADD3 R31, P0, R31, R240, RZ ;  /* 0x000000f01f1fb210 */ /* 0x000fe40007f1e0ff */
[C---:B------:R-:W-:Y:S01]  /*d290*/  @!P3 IADD3.X R0, R30.reuse, R237, RZ, P2, !PT ;  /* 0x000000ed1e00b210 */ /* 0x040fe200017fe4ff */
[-C--:B---3--:R-:W-:Y:S03]  /*d2a0*/  HMMA.16816.F32 R20, R48, R32.reuse, RZ ;  /* 0x000000203014723c */ /* 0x088fe600000018ff */
[----:B------:R-:W-:Y:S01]  /*d2b0*/  @!P3 LEA R196, P2, R3, c[0x0][0x1f8], 0x1 ;  /* 0x00007e0003c4ba11 */ /* 0x000fe200078408ff */
[----:B------:R3:W-:Y:S01]  /*d2c0*/  LDGSTS.E.BYPASS.LTC128B.128 [R218+0x2480], [R40.64], !P5 ;  /* 0x0248000028da7fae */ /* 0x0007e2000e901d48 */
[C---:B------:R-:W-:Y:S02]  /*d2d0*/  @!P3 IADD3.X R28, R30.reuse, R241, RZ, P1, !PT ;  /* 0x000000f11e1cb210 */ /* 0x040fe40000ffe4ff */
[----:B------:R-:W-:Y:S01]  /*d2e0*/  @!P3 LEA R192, P1, R29, c[0x0][0x1f8], 0x1 ;  /* 0x00007e001dc0ba11 */ /* 0x000fe200078208ff */
[C---:B------:R-:W-:Y:S04]  /*d2f0*/  HMMA.16816.F32 R24, R44.reuse, R32, RZ ;  /* 0x000000202c18723c */ /* 0x040fe800000018ff */
[----:B------:R1:W-:Y:S01]  /*d300*/  LDGSTS.E.BYPASS.LTC128B.128 [R218+0x3080], [R194.64], !P4 ;  /* 0x03080000c2da7fae */ /* 0x0003e2000e101d48 */
[----:B------:R-:W-:Y:S02]  /*d310*/  @!P3 IADD3.X R30, R30, R239, RZ, P0, !PT ;  /* 0x000000ef1e1eb210 */ /* 0x000fe400007fe4ff */
[----:B------:R-:W-:Y:S02]  /*d320*/  @!P3 LEA R2, P0, R31, c[0x0][0x1f8], 0x1 ;  /* 0x00007e001f02ba11 */ /* 0x000fe400078008ff */
[----:B------:R-:W-:Y:S03]  /*d330*/  @!P3 LEA.HI.X R197, R3, c[0x0][0x1fc], R0, 0x1, P2 ;  /* 0x00007f0003c5ba11 */ /* 0x000fe600010f0c00 */
[----:B------:R-:W-:Y:S02]  /*d340*/  @!P3 LEA.HI.X R193, R29, c[0x0][0x1fc], R28, 0x1, P1 ;  /* 0x00007f001dc1ba11 */ /* 0x000fe400008f0c1c */
[----:B------:R1:W-:Y:S01]  /*d350*/  @!P3 LDGSTS.E.BYPASS.LTC128B.128 [R218+0x2080], [R196.64], !P6 ;  /* 0x02080000c4dabfae */ /* 0x0003e2000f101d48 */
[----:B------:R-:W-:Y:S02]  /*d360*/  @!P3 LEA.HI.X R3, R31, c[0x0][0x1fc], R30, 0x1, P0 ;  /* 0x00007f001f03ba11 */ /* 0x000fe400000f0c1e */
[-C--:B------:R-:W-:Y:S01]  /*d370*/  HMMA.16816.F32 R28, R44, R34.reuse, RZ ;  /* 0x000000222c1c723c */ /* 0x080fe200000018ff */
[----:B------:R-:W-:Y:S04]  /*d380*/  ISETP.GT.AND P0, PT, R233, UR6, PT ;  /* 0x00000006e9007c0c */ /* 0x000fe8000bf04270 */
[----:B------:R1:W-:Y:S03]  /*d390*/  @!P3 LDGSTS.E.BYPASS.LTC128B.128 [R218+0x2c80], [R192.64], !P5 ;  /* 0x02c80000c0dabfae */ /* 0x0003e6000e901d48 */
[C---:B------:R-:W-:Y:S05]  /*d3a0*/  HMMA.16816.F32 R32, R48.reuse, R34, RZ ;  /* 0x000000223020723c */ /* 0x040fea00000018ff */
[----:B------:R1:W-:Y:S03]  /*d3b0*/  @!P3 LDGSTS.E.BYPASS.LTC128B.128 [R218+0x3880], [R2.64], !P4 ;  /* 0x0388000002dabfae */ /* 0x0003e6000e101d48 */
[-C--:B----4-:R-:W-:Y:S05]  /*d3c0*/  HMMA.16816.F32 R36, R48, R152.reuse, RZ ;  /* 0x000000983024723c */ /* 0x090fea00000018ff */
[----:B------:R-:W-:Y:S03]  /*d3d0*/  LDSM.16.M88.4 R176, [R217+0x8080] ;  /* 0x00808000d9b0783b */ /* 0x000fe60000000200 */
[C---:B---3--:R-:W-:Y:S05]  /*d3e0*/  HMMA.16816.F32 R40, R44.reuse, R152, RZ ;  /* 0x000000982c28723c */ /* 0x048fea00000018ff */
[----:B------:R-:W0:Y:S03]  /*d3f0*/  LDGDEPBAR ;  /* 0x00000000000079af */ /* 0x000e260000000000 */
[-C--:B------:R-:W-:Y:S05]  /*d400*/  HMMA.16816.F32 R44, R44, R154.reuse, RZ ;  /* 0x0000009a2c2c723c */ /* 0x080fea00000018ff */
[----:B------:R-:W3:Y:S03]  /*d410*/  LDSM.16.M88.4 R180, [R216+0x4880] ;  /* 0x00488000d8b4783b */ /* 0x000ee60000000200 */
[----:B------:R-:W-:Y:S05]  /*d420*/  HMMA.16816.F32 R48, R48, R154, RZ ;  /* 0x0000009a3030723c */ /* 0x000fea00000018ff */
[----:B------:R-:W4:Y:S03]  /*d430*/  LDSM.16.M88.4 R184, [R217+0x9080] ;  /* 0x00908000d9b8783b */ /* 0x000f260000000200 */
[-C--:B-1----:R-:W-:Y:S05]  /*d440*/  HMMA.16816.F32 R4, R156, R160.reuse, R4 ;  /* 0x000000a09c04723c */ /* 0x082fea0000001804 */
[----:B------:R-:W1:Y:S03]  /*d450*/  LDSM.16.M88.4 R188, [R216+0x4c80] ;  /* 0x004c8000d8bc783b */ /* 0x000e660000000200 */
[C---:B--2---:R-:W-:Y:S05]  /*d460*/  HMMA.16816.F32 R8, R164.reuse, R160, R8 ;  /* 0x000000a0a408723c */ /* 0x044fea0000001808 */
[----:B------:R-:W2:Y:S03]  /*d470*/  LDSM.16.M88.4 R152, [R216+0x5080] ;  /* 0x00508000d898783b */ /* 0x000ea60000000200 */
[-C--:B------:R-:W-:Y:S05]  /*d480*/  HMMA.16816.F32 R12, R164, R162.reuse, R12 ;  /* 0x000000a2a40c723c */ /* 0x080fea000000180c */
[----:B------:R-:W-:Y:S03]  /*d490*/  LDSM.16.M88.4 R192, [R209] ;  /* 0x00000000d1c0783b */ /* 0x000fe60000000200 */
[C---:B------:R-:W-:Y:S05]  /*d4a0*/  HMMA.16816.F32 R16, R156.reuse, R162, R16 ;  /* 0x000000a29c10723c */ /* 0x040fea0000001810 */
[----:B------:R-:W1:Y:S03]  /*d4b0*/  LDSM.16.M88.4 R160, [R213+0x8080] ;  /* 0x00808000d5a0783b */ /* 0x000e660000000200 */
[-C--:B-----5:R-:W-:Y:S05]  /*d4c0*/  HMMA.16816.F32 R20, R156, R168.reuse, R20 ;  /* 0x000000a89c14723c */ /* 0x0a0fea0000001814 */
[----:B------:R-:W5:Y:S03]  /*d4d0*/  LDSM.16.M88.4 R196, [R213+0x9080] ;  /* 0x00908000d5c4783b */ /* 0x000f660000000200 */
        /* <DEDUP_REMOVED lines=9> */
[----:B------:R-:W2:Y:S07]  /*d570*/  LDSM.16.M88.4 R156, [R208] ;  /* 0x00000000d09c783b */ /* 0x000eae0000000200 */
[-C--:B---3--:R-:W-:Y:S01]  /*d580*/  HMMA.16816.F32 R4, R176, R180.reuse, R4 ;  /* 0x000000b4b004723c */ /* 0x088fe20000001804 */
[----:B------:R-:W3:Y:S07]  /*d590*/  LDSM.16.M88.4 R172, [R216+0x5480] ;  /* 0x00548000d8ac783b */ /* 0x000eee0000000200 */
[C---:B----4-:R-:W-:Y:S08]  /*d5a0*/  HMMA.16816.F32 R8, R184.reuse, R180, R8 ;  /* 0x000000b4b808723c */ /* 0x050ff00000001808 */
        /* <DEDUP_REMOVED lines=8> */
[-C--:B--2---:R-:W-:Y:S08]  /*d630*/  HMMA.16816.F32 R36, R176, R152.reuse, R36 ;  /* 0x00000098b024723c */ /* 0x084ff00000001824 */
[C---:B------:R-:W-:Y:S08]  /*d640*/  HMMA.16816.F32 R40, R184.reuse, R152, R40 ;  /* 0x00000098b828723c */ /* 0x040ff00000001828 */
[-C--:B------:R-:W-:Y:S01]  /*d650*/  HMMA.16816.F32 R44, R184, R154.reuse, R44 ;  /* 0x0000009ab82c723c */ /* 0x080fe2000000182c */
[----:B------:R-:W-:Y:S07]  /*d660*/  LDSM.16.M88.4 R184, [R213+0xa080] ;  /* 0x00a08000d5b8783b */ /* 0x000fee0000000200 */
[----:B------:R-:W-:Y:S01]  /*d670*/  HMMA.16816.F32 R48, R176, R154, R48 ;  /* 0x0000009ab030723c */ /* 0x000fe20000001830 */
[----:B------:R-:W1:Y:S07]  /*d680*/  LDSM.16.M88.4 R152, [R217+0xb080] ;  /* 0x00b08000d998783b */ /* 0x000e6e0000000200 */
[-C--:B------:R-:W-:Y:S01]  /*d690*/  HMMA.16816.F32 R4, R160, R192.reuse, R4 ;  /* 0x000000c0a004723c */ /* 0x080fe20000001804 */
[----:B------:R-:W2:Y:S07]  /*d6a0*/  LDSM.16.M88.4 R176, [R216+0x5880] ;  /* 0x00588000d8b0783b */ /* 0x000eae0000000200 */
[C---:B-----5:R-:W-:Y:S08]  /*d6b0*/  HMMA.16816.F32 R8, R196.reuse, R192, R8 ;  /* 0x000000c0c408723c */ /* 0x060ff00000001808 */
[-C--:B------:R-:W-:Y:S08]  /*d6c0*/  HMMA.16816.F32 R12, R196, R194.reuse, R12 ;  /* 0x000000c2c40c723c */ /* 0x080ff0000000180c */
[C---:B------:R-:W-:Y:S08]  /*d6d0*/  HMMA.16816.F32 R16, R160.reuse, R194, R16 ;  /* 0x000000c2a010723c */ /* 0x040ff00000001810 */
        /* <DEDUP_REMOVED lines=8> */
[----:B------:R-:W-:Y:S08]  /*d760*/  HMMA.16816.F32 R48, R160, R166, R48 ;  /* 0x000000a6a030723c */ /* 0x000ff00000001830 */
[-C--:B---3--:R-:W-:Y:S08]  /*d770*/  HMMA.16816.F32 R4, R168, R172.reuse, R4 ;  /* 0x000000aca804723c */ /* 0x088ff00000001804 */
        /* <DEDUP_REMOVED lines=12> */
[C---:B----4-:R-:W-:Y:S08]  /*d840*/  HMMA.16816.F32 R8, R156.reuse, R188, R8 ;  /* 0x000000bc9c08723c */ /* 0x050ff00000001808 */
[-C--:B------:R-:W-:Y:S08]  /*d850*/  HMMA.16816.F32 R12, R156, R190.reuse, R12 ;  /* 0x000000be9c0c723c */ /* 0x080ff0000000180c */
[----:B------:R-:W-:Y:S01]  /*d860*/  FMUL.FTZ R154, R4, c[0x0][0x320] ;  /* 0x0000c800049a7a20 */ /* 0x000fe20000410000 */
[C---:B------:R-:W-:Y:S04]  /*d870*/  HMMA.16816.F32 R16, R184.reuse, R190, R16 ;  /* 0x000000beb810723c */ /* 0x040fe80000001810 */
[----:B------:R-:W-:Y:S01]  /*d880*/  FMUL.FTZ R160, R5, c[0x0][0x320] ;  /* 0x0000c80005a07a20 */ /* 0x000fe20000410000 */
[----:B------:R-:W1:Y:S01]  /*d890*/  MUFU.TANH R154, R154 ;  /* 0x0000009a009a7308 */ /* 0x000e620000002400 */
[----:B------:R-:W-:Y:S02]  /*d8a0*/  FMUL.FTZ R152, R6, c[0x0][0x320] ;  /* 0x0000c80006987a20 */ /* 0x000fe40000410000 */
[----:B------:R-:W-:Y:S02]  /*d8b0*/  FMUL.FTZ R155, R7, c[0x0][0x320] ;  /* 0x0000c800079b7a20 */ /* 0x000fe40000410000 */
[----:B------:R-:W2:Y:S02]  /*d8c0*/  LDSM.16.M88.4 R4, [R205] ;  /* 0x00000000cd04783b */ /* 0x000ea40000000200 */
[----:B------:R-:W-:Y:S02]  /*d8d0*/  FMUL.FTZ R9, R9, c[0x0][0x320] ;  /* 0x0000c80009097a20 */ /* 0x000fe40000410000 */
[----:B------:R-:W-:Y:S01]  /*d8e0*/  FMUL.FTZ R2, R10, c[0x0][0x320] ;  /* 0x0000c8000a027a20 */ /* 0x000fe20000410000 */
[----:B------:R-:W3:Y:S01]  /*d8f0*/  MUFU.TANH R160, R160 ;  /* 0x000000a000a07308 */ /* 0x000ee20000002400 */
[----:B------:R-:W-:Y:S02]  /*d900*/  FMUL.FTZ R3, R11, c[0x0][0x320] ;  /* 0x0000c8000b037a20 */ /* 0x000fe40000410000 */
[----:B------:R-:W-:Y:S02]  /*d910*/  FMUL.FTZ R0, R8, c[0x0][0x320] ;  /* 0x0000c80008007a20 */ /* 0x000fe40000410000 */
        /* <DEDUP_REMOVED lines=8> */
[----:B------:R-:W-:Y:S01]  /*d9a0*/  FMUL.FTZ R15, R19, c[0x0][0x320] ;  /* 0x0000c800130f7a20 */ /* 0x000fe20000410000 */
[----:B------:R5:W1:Y:S10]  /*d9b0*/  MUFU.TANH R16, R8 ;  /* 0x0000000800107308 */ /* 0x000a740000002400 */
[----:B------:R-:W1:Y:S01]  /*d9c0*/  MUFU.TANH R152, R152 ;  /* 0x0000009800987308 */ /* 0x000e620000002400 */
[-C--:B--2---:R-:W-:Y:S09]  /*d9d0*/  HMMA.16816.F32 R20, R184, R4.reuse, R20 ;  /* 0x00000004b814723c */ /* 0x084ff20000001814 */
[----:B------:R-:W2:Y:S01]  /*d9e0*/  MUFU.TANH R155, R155 ;  /* 0x0000009b009b7308 */ /* 0x000ea20000002400 */
[C---:B------:R-:W-:Y:S01]  /*d9f0*/  HMMA.16816.F32 R24, R156.reuse, R4, R24 ;  /* 0x000000049c18723c */ /* 0x040fe20000001818 */
[----:B-----5:R-:W5:Y:S01]  /*da00*/  LDSM.16.M88.4 R8, [R204] ;  /* 0x00000000cc08783b */ /* 0x020f620000000200 */
[----:B------:R-:W-:Y:S07]  /*da10*/  DEPBAR.LE SB0, 0x0 ;  /* 0x000080000000791a */ /* 0x000fee0000000000 */
[----:B------:R-:W1:Y:S01]  /*da20*/  MUFU.TANH R0, R0 ;  /* 0x0000000000007308 */ /* 0x000e620000002400 */
[-C--:B------:R-:W-:Y:S01]  /*da30*/  HMMA.16816.F32 R28, R156, R6.reuse, R28 ;  /* 0x000000069c1c723c */ /* 0x080fe2000000181c */
[----:B------:R-:W-:Y:S07]  /*da40*/  BAR.SYNC.DEFER_BLOCKING 0x0 ;  /* 0x0000000000007b1d */ /* 0x000fee0000010000 */
[C---:B------:R-:W-:Y:S01]  /*da50*/  HMMA.16816.F32 R32, R184.reuse, R6, R32 ;  /* 0x00000006b820723c */ /* 0x040fe20000001820 */
        /* <DEDUP_REMOVED lines=13> */
[-C--:B-----5:R-:W-:Y:S03]  /*db30*/  HMMA.16816.F32 R36, R184, R8.reuse, R36 ;  /* 0x00000008b824723c */ /* 0x0a0fe60000001824 */
[----:B------:R-:W-:Y:S02]  /*db40*/  FMUL.FTZ R29, R29, c[0x0][0x320] ;  /* 0x0000c8001d1d7a20 */ /* 0x000fe40000410000 */
[----:B------:R-:W-:Y:S01]  /*db50*/  FMUL.FTZ R30, R30, c[0x0][0x320] ;  /* 0x0000c8001e1e7a20 */ /* 0x000fe20000410000 */
[----:B------:R-:W1:Y:S01]  /*db60*/  MUFU.TANH R162, R162 ;  /* 0x000000a200a27308 */ /* 0x000e620000002400 */
[----:B------:R-:W-:Y:S01]  /*db70*/  FMUL.FTZ R31, R31, c[0x0][0x320] ;  /* 0x0000c8001f1f7a20 */ /* 0x000fe20000410000 */
[C---:B------:R-:W-:Y:S04]  /*db80*/  HMMA.16816.F32 R40, R156.reuse, R8, R40 ;  /* 0x000000089c28723c */ /* 0x040fe80000001828 */
[----:B------:R-:W-:Y:S02]  /*db90*/  FMUL.FTZ R33, R33, c[0x0][0x320] ;  /* 0x0000c80021217a20 */ /* 0x000fe40000410000 */
[----:B------:R-:W-:Y:S02]  /*dba0*/  FMUL.FTZ R34, R34, c[0x0][0x320] ;  /* 0x0000c80022227a20 */ /* 0x000fe40000410000 */
[----:B------:R-:W1:Y:S01]  /*dbb0*/  MUFU.TANH R12, R12 ;  /* 0x0000000c000c7308 */ /* 0x000e620000002400 */
[-C--:B------:R-:W-:Y:S03]  /*dbc0*/  HMMA.16816.F32 R44, R156, R10.reuse, R44 ;  /* 0x0000000a9c2c723c */ /* 0x080fe6000000182c */
[----:B------:R-:W-:Y:S04]  /*dbd0*/  FMUL.FTZ R35, R35, c[0x0][0x320] ;  /* 0x0000c80023237a20 */ /* 0x000fe80000410000 */
[----:B------:R-:W-:Y:S01]  /*dbe0*/  FMUL.FTZ R175, R36, c[0x0][0x320] ;  /* 0x0000c80024af7a20 */ /* 0x000fe20000410000 */
        /* <DEDUP_REMOVED lines=21> */
[----:B------:R-:W1:Y:S10]  /*dd40*/  MUFU.TANH R18, R18 ;  /* 0x0000001200127308 */ /* 0x000e740000002400 */
[----:B------:R-:W1:Y:S10]  /*dd50*/  MUFU.TANH R5, R5 ;  /* 0x0000000500057308 */ /* 0x000e740000002400 */
[----:B------:R-:W1:Y:S10]  /*dd60*/  MUFU.TANH R4, R4 ;  /* 0x0000000400047308 */ /* 0x000e740000002400 */
        /* <DEDUP_REMOVED lines=19> */
[----:B------:R-:W1:Y:S10]  /*dea0*/  MUFU.TANH R6, R6 ;  /* 0x0000000600067308 */ /* 0x000e740000002400 */
[----:B------:R-:W1:Y:S10]  /*deb0*/  MUFU.TANH R165, R165 ;  /* 0x000000a500a57308 */ /* 0x000e740000002400 */
[----:B------:R1:W1:Y:S10]  /*dec0*/  MUFU.TANH R163, R45 ;  /* 0x0000002d00a37308 */ /* 0x0002740000002400 */
[----:B------:R-:W1:Y:S10]  /*ded0*/  MUFU.TANH R11, R11 ;  /* 0x0000000b000b7308 */ /* 0x000e740000002400 */
[----:B------:R-:W1:Y:S10]  /*dee0*/  MUFU.TANH R7, R7 ;  /* 0x0000000700077308 */ /* 0x000e740000002400 */
[----:B------:R-:W1:Y:S10]  /*def0*/  MUFU.TANH R174, R174 ;  /* 0x000000ae00ae7308 */ /* 0x000e740000002400 */
[----:B------:R1:W1:Y:S10]  /*df00*/  MUFU.TANH R172, R49 ;  /* 0x0000003100ac7308 */ /* 0x0002740000002400 */
[----:B------:R1:W1:Y:S10]  /*df10*/  MUFU.TANH R170, R50 ;  /* 0x0000003200aa7308 */ /* 0x0002740000002400 */
[----:B------:R1:W1:Y:S01]  /*df20*/  MUFU.TANH R168, R51 ;  /* 0x0000003300a87308 */ /* 0x0002620000002400 */
[----:B------:R-:W-:-:S05]  /*df30*/  @!P0 BRA `(.L_x_207) ;  /* 0x000002e000008947 */ /* 0x000fca0003800000 */
[----:B--234-:R-:W-:Y:S02]  /*df40*/  IADD3 R9, R233, -0x1, RZ ;  /* 0xffffffffe9097810 */ /* 0x01cfe40007ffe0ff */
[----:B------:R-:W-:Y:S02]  /*df50*/  ISETP.GE.AND P1, PT, R238, 0x1, PT ;  /* 0x00000001ee00780c */ /* 0x000fe40003f26270 */
[----:B------:R-:W-:Y:S01]  /*df60*/  SHF.R.S32.HI R8, RZ, 0x1f, R9 ;  /* 0x0000001fff087819 */ /* 0x000fe20000011409 */
[C---:B-1----:R-:W-:Y:S04]  /*df70*/  IMAD.WIDE.U32 R28, R9.reuse, c[0x0][0x1e0], RZ ;  /* 0x00007800091c7a25 */ /* 0x042fe800078e00ff */
        /* <DEDUP_REMOVED lines=35> */
[----:B------:R-:W-:Y:S02]  /*e1b0*/  @P0 LEA.HI.X R21, R21, c[0x0][0x1cc], R10, 0x1, P2 ;  /* 0x0000730015150a11 */ /* 0x000fe400010f0c0a */
[----:B------:R-:W-:Y:S03]  /*e1c0*/  @P0 IADD3 R8, P2, R8, R201, RZ ;  /* 0x000000c908080210 */ /* 0x000fe60007f5e0ff */
[----:B------:R1:W-:Y:S02]  /*e1d0*/  @P0 LDGSTS.E.BYPASS.LTC128B.128 [R218+0x5080], [R20.64], !P5 ;  /* 0x0508000014da0fae */ /* 0x0003e4000e901d48 */
[----:B------:R-:W-:Y:S01]  /*e1e0*/  @P0 IMAD.X R9, R9, 0x1, R200, P2 ;  /* 0x0000000109090824 */ /* 0x000fe200010e06c8 */
[C---:B------:R-:W-:Y:S04]  /*e1f0*/  @P0 LEA R30, P2, R8.reuse, c[0x0][0x1c8], 0x1 ;  /* 0x00007200081e0a11 */ /* 0x040fe800078408ff */
[----:B------:R-:W-:Y:S05]  /*e200*/  @P0 LEA.HI.X R31, R8, c[0x0][0x1cc], R9, 0x1, P2 ;  /* 0x00007300081f0a11 */ /* 0x000fea00010f0c09 */
[----:B------:R1:W-:Y:S04]  /*e210*/  @P0 LDGSTS.E.BYPASS.LTC128B.128 [R218+0x5c80], [R30.64], !P4 ;  /* 0x05c800001eda0fae */ /* 0x0003e8000e101d48 */
.L_x_207:
[----:B--234-:R-:W-:Y:S01]  /*e220*/  PLOP3.LUT P1, PT, PT, PT, UP2, 0x80, 0x0 ;  /* 0x000000000000781c */ /* 0x01cfe20003f2f028 */
[----:B------:R-:W0:Y:S01]  /*e230*/  LDGDEPBAR ;  /* 0x00000000000079af */ /* 0x000e220000000000 */
[----:B------:R-:W-:Y:S01]  /*e240*/  PLOP3.LUT P0, PT, PT, PT, UP2, 0x80, 0x0 ;  /* 0x000000000000781c */ /* 0x000fe20003f0f028 */
[----:B-1----:R-:W-:Y:S02]  /*e250*/  IMAD.MOV.U32 R30, RZ, RZ, R219 ;  /* 0x000000ffff1e7224 */ /* 0x002fe400078e00db */
[----:B------:R-:W-:Y:S04]  /*e260*/  IMAD R31, R233, -0x30, RZ ;  /* 0xffffffd0e91f7824 */ /* 0x000fe800078e02ff */
[----:B------:R-:W-:Y:S01]  /*e270*/  IMAD.IADD R9, R31, 0x1, -R226 ;  /* 0x000000011f097824 */ /* 0x000fe200078e0ae2 */
[----:B------:R-:W-:Y:S03]  /*e280*/  IADD3 R28, -R226, 0x1, R31 ;  /* 0x00000001e21c7810 */ /* 0x000fe60007ffe11f */
[----:B------:R-:W-:Y:S01]  /*e290*/  @P1 IMAD.HI.U32 R8, R219, c[0x0][0x2c8], RZ ;  /* 0x0000b200db081a27 */ /* 0x000fe200078e00ff */
[----:B------:R-:W-:Y:S04]  /*e2a0*/  IADD3 R28, R28, c[0x0][0x1d0], RZ ;  /* 0x000074001c1c7a10 */ /* 0x000fe80007ffe0ff */
[----:B------:R-:W-:Y:S02]  /*e2b0*/  @P0 SHF.R.U32.HI R30, RZ, c[0x0][0x2cc], R8 ;  /* 0x0000b300ff1e0a19 */ /* 0x000fe40000011608 */
[----:B------:R-:W-:Y:S02]  /*e2c0*/  PLOP3.LUT P0, PT, PT, PT, UP1, 0x40, 0x0 ;  /* 0x000000000000781c */ /* 0x000fe40003f0e818 */
[----:B------:R-:W-:Y:S01]  /*e2d0*/  IADD3 R28, R28, -c[0x0][0x168], RZ ;  /* 0x80005a001c1c7a10 */ /* 0x000fe20007ffe0ff */
[----:B------:R-:W1:Y:S03]  /*e2e0*/  SHFL.IDX PT, R8, R30, RZ, 0x1c1f ;  /* 0x001c1fff1e087589 */ /* 0x000e6600000e0000 */
[C---:B------:R-:W-:Y:S02]  /*e2f0*/  IADD3 R29, R28.reuse, c[0x0][0x328], RZ ;  /* 0x0000ca001c1d7a10 */ /* 0x040fe40007ffe0ff */
[----:B------:R-:W-:Y:S03]  /*e300*/  IADD3 R28, R28, UR7, RZ ;  /* 0x000000071c1c7c10 */ /* 0x000fe6000fffe0ff */
[--C-:B-1----:R-:W-:Y:S02]  /*e310*/  IMAD.IADD R33, R29, 0x1, R8.reuse ;  /* 0x000000011d217824 */ /* 0x102fe400078e0208 */
        /* <DEDUP_REMOVED lines=16> */
.L_x_210:
[----:B------:R-:W-:Y:S04]  /*e420*/  MOV R8, c[0x0][0x32c] ;  /* 0x0000cb0000087a02 */ /* 0x000fe80000000f00 */
[----:B------:R-:W-:Y:S11]  /*e430*/  ISETP.NE.AND P0, PT, R8, 0x1, PT ;  /* 0x000000010800780c */ /* 0x000ff60003f05270 */
[----:B------:R-:W-:Y:S02]  /*e440*/  @!UPT UIADD3 URZ, URZ, URZ, URZ ;  /* 0x0000003f3f3ff290 */ /* 0x000fe4000fffe03f */
[----:B------:R-:W-:Y:S05]  /*e450*/  @P0 IMAD.HI.U32 R8, R10, c[0x0][0x330], RZ ;  /* 0x0000cc000a080a27 */ /* 0x000fea00078e00ff */
[----:B------:R-:W-:Y:S02]  /*e460*/  @P0 SHF.R.U32.HI R10, RZ, c[0x0][0x334], R8 ;  /* 0x0000cd00ff0a0a19 */ /* 0x000fe40000011608 */
.L_x_211:
[----:B------:R-:W-:Y:S05]  /*e470*/  BSYNC B0 ;  /* 0x0000000000007941 */ /* 0x000fea0003800000 */
.L_x_209:
[----:B------:R-:W-:Y:S05]  /*e480*/  IMAD R21, R10, c[0x0][0x32c], R9 ;  /* 0x0000cb000a157a24 */ /* 0x000fea00078e0209 */
[----:B------:R-:W-:Y:S02]  /*e490*/  IADD3 R8, R21, c[0x0][0x32c], RZ ;  /* 0x0000cb0015087a10 */ /* 0x000fe40007ffe0ff */
[----:B------:R-:W-:Y:S02]  /*e4a0*/  IMNMX R22, R22, R21, !PT ;  /* 0x0000001516167217 */ /* 0x000fe40007800200 */
[----:B------:R-:W-:Y:S02]  /*e4b0*/  IMNMX R33, R33, R8, PT ;  /* 0x0000000821217217 */ /* 0x000fe40003800200 */
.L_x_208:
[C---:B------:R-:W-:Y:S02]  /*e4c0*/  ISETP.GE.AND P0, PT, R31.reuse, 0x2, PT ;  /* 0x000000021f00780c */ /* 0x040fe40003f06270 */
[----:B------:R-:W-:Y:S02]  /*e4d0*/  ISETP.GE.AND P1, PT, R31, 0x9, PT ;  /* 0x000000091f00780c */ /* 0x000fe40003f26270 */
[----:B------:R-:W-:Y:S02]  /*e4e0*/  P2R R10, PR, RZ, 0x1 ;  /* 0x00000001ff0a7803 */ /* 0x000fe40000000000 */
[----:B------:R-:W-:Y:S02]  /*e4f0*/  ISETP.GT.AND P0, PT, R22, 0x1, !P0 ;  /* 0x000000011600780c */ /* 0x000fe40004704270 */
[----:B------:R-:W-:Y:S02]  /*e500*/  P2R R27, PR, RZ, 0x2 ;  /* 0x00000002ff1b7803 */ /* 0x000fe40000000000 */
[----:B------:R-:W-:Y:S02]  /*e510*/  ISETP.LT.OR P0, PT, R33, 0x2, P0 ;  /* 0x000000022100780c */ /* 0x000fe40000701670 */
[C---:B------:R-:W-:Y:S02]  /*e520*/  ISETP.GE.AND P2, PT, R31.reuse, 0x1, PT ;  /* 0x000000011f00780c */ /* 0x040fe40003f46270 */
        /* <DEDUP_REMOVED lines=21> */
[----:B------:R-:W-:Y:S01]  /*e680*/  ISETP.GT.AND P0, PT, R22, 0x18, !P1 ;  /* 0x000000181600780c */ /* 0x000fe20004f04270 */
[----:B------:R-:W1:Y:S01]  /*e690*/  SHFL.IDX PT, R18, R30, 0x1, 0x1c1f ;  /* 0x003c1f001e127f89 */ /* 0x000e6200000e0000 */
        /* <DEDUP_REMOVED lines=11> */
[----:B------:R-:W-:Y:S01]  /*e750*/  ISETP.LT.OR P0, PT, R33, 0x21, P0 ;  /* 0x000000212100780c */ /* 0x000fe20000701670 */
[--C-:B-1----:R-:W-:Y:S01]  /*e760*/  IMAD.IADD R17, R28, 0x1, R18.reuse ;  /* 0x000000011c117824 */ /* 0x102fe200078e0212 */
[----:B------:R-:W-:Y:S02]  /*e770*/  P2R R19, PR, RZ, 0x2 ;  /* 0x00000002ff137803 */ /* 0x000fe40000000000 */
[----:B------:R-:W-:Y:S02]  /*e780*/  FSEL R175, R175, -INF , !P0 ;  /* 0xff800000afaf7808 */ /* 0x000fe40004000000 */
[----:B------:R-:W-:Y:S02]  /*e790*/  ISETP.GT.AND P0, PT, R22, 0x21, !P1 ;  /* 0x000000211600780c */ /* 0x000fe40004f04270 */
[----:B------:R-:W-:Y:S02]  /*e7a0*/  ISETP.GE.AND P1, PT, R31, 0x29, PT ;  /* 0x000000291f00780c */ /* 0x000fe40003f26270 */
[C---:B------:R-:W-:Y:S02]  /*e7b0*/  ISETP.LT.OR P0, PT, R33.reuse, 0x22, P0 ;  /* 0x000000222100780c */ /* 0x040fe40000701670 */
[----:B------:R-:W-:Y:S02]  /*e7c0*/  P2R R32, PR, RZ, 0x4 ;  /* 0x00000004ff207803 */ /* 0x000fe40000000000 */
[----:B------:R-:W-:Y:S02]  /*e7d0*/  FSEL R250, R250, -INF , !P0 ;  /* 0xff800000fafa7808 */ /* 0x000fe40004000000 */
[----:B------:R-:W-:Y:S04]  /*e7e0*/  ISETP.GT.AND P0, PT, R22, 0x28, !P1 ;  /* 0x000000281600780c */ /* 0x000fe80004f04270 */
[C---:B------:R-:W-:Y:S04]  /*e7f0*/  ISETP.LT.OR P0, PT, R33.reuse, 0x29, P0 ;  /* 0x000000292100780c */ /* 0x040fe80000701670 */
[----:B------:R-:W-:Y:S02]  /*e800*/  FSEL R174, R174, -INF , !P0 ;  /* 0xff800000aeae7808 */ /* 0x000fe40004000000 */
[----:B------:R-:W-:Y:S04]  /*e810*/  ISETP.GT.AND P0, PT, R22, RZ, !P2 ;  /* 0x000000ff1600720c */ /* 0x000fe80005704270 */
[----:B------:R-:W-:Y:S04]  /*e820*/  ISETP.LT.OR P0, PT, R33, 0x1, P0 ;  /* 0x000000012100780c */ /* 0x000fe80000701670 */
[----:B------:R-:W-:Y:S02]  /*e830*/  FSEL R154, R154, -INF , !P0 ;  /* 0xff8000009a9a7808 */ /* 0x000fe40004000000 */
[----:B------:R-:W-:Y:S01]  /*e840*/  ISETP.GE.AND P0, PT, R31, 0x2a, PT ;  /* 0x0000002a1f00780c */ /* 0x000fe20003f06270 */
[----:B------:R-:W-:Y:S03]  /*e850*/  IMAD.IADD R31, R29, 0x1, R18 ;  /* 0x000000011d1f7824 */ /* 0x000fe600078e0212 */
        /* <DEDUP_REMOVED lines=20> */
.L_x_214:
[----:B------:R-:W-:Y:S04]  /*e9a0*/  MOV R18, c[0x0][0x32c] ;  /* 0x0000cb0000127a02 */ /* 0x000fe80000000f00 */
[----:B------:R-:W-:Y:S11]  /*e9b0*/  ISETP.NE.AND P2, PT, R18, 0x1, PT ;  /* 0x000000011200780c */ /* 0x000ff60003f45270 */
[----:B------:R-:W-:Y:S02]  /*e9c0*/  @!UPT UIADD3 URZ, URZ, URZ, URZ ;  /* 0x0000003f3f3ff290 */ /* 0x000fe4000fffe03f */
[----:B------:R-:W-:Y:S05]  /*e9d0*/  @P2 IMAD.HI.U32 R18, R22, c[0x0][0x330], RZ ;  /* 0x0000cc0016122a27 */ /* 0x000fea00078e00ff */
[----:B------:R-:W-:Y:S02]  /*e9e0*/  @P2 SHF.R.U32.HI R22, RZ, c[0x0][0x334], R18 ;  /* 0x0000cd00ff162a19 */ /* 0x000fe40000011612 */
.L_x_215:
[----:B------:R-:W-:Y:S05]  /*e9f0*/  BSYNC B0 ;  /* 0x0000000000007941 */ /* 0x000fea0003800000 */
.L_x_213:
[----:B------:R-:W-:Y:S05]  /*ea00*/  IMAD R22, R22, c[0x0][0x32c], R9 ;  /* 0x0000cb0016167a24 */ /* 0x000fea00078e0209 */
[----:B------:R-:W-:Y:S02]  /*ea10*/  IADD3 R18, R22, c[0x0][0x32c], RZ ;  /* 0x0000cb0016127a10 */ /* 0x000fe40007ffe0ff */
[----:B------:R-:W-:Y:S02]  /*ea20*/  IMNMX R17, R17, R22, !PT ;  /* 0x0000001611117217 */ /* 0x000fe40007800200 */
[----:B------:R-:W-:Y:S02]  /*ea30*/  IMNMX R31, R31, R18, PT ;  /* 0x000000121f1f7217 */ /* 0x000fe40003800200 */
.L_x_212:
        /* <DEDUP_REMOVED lines=12> */
[----:B------:R-:W-:Y:S01]  /*eb00*/  ISETP.NE.AND P2, PT, R26, RZ, PT ;  /* 0x000000ff1a00720c */ /* 0x000fe20003f45270 */
[----:B------:R-:W1:Y:S03]  /*eb10*/  SHFL.IDX PT, R15, R30, 0x2, 0x1c1f ;  /* 0x005c1f001e0f7f89 */ /* 0x000e6600000e0000 */
[----:B------:R-:W-:Y:S04]  /*eb20*/  ISETP.GT.AND P2, PT, R17, 0x10, !P2 ;  /* 0x000000101100780c */ /* 0x000fe80005744270 */
[----:B------:R-:W-:Y:S04]  /*eb30*/  ISETP.LT.OR P2, PT, R31, 0x11, P2 ;  /* 0x000000111f00780c */ /* 0x000fe80001741670 */
[----:B------:R-:W-:Y:S02]  /*eb40*/  FSEL R46, R5, -INF , !P2 ;  /* 0xff800000052e7808 */ /* 0x000fe40005000000 */
[----:B------:R-:W-:Y:S04]  /*eb50*/  ISETP.NE.AND P2, PT, R25, RZ, PT ;  /* 0x000000ff1900720c */ /* 0x000fe80003f45270 */
[----:B------:R-:W-:Y:S04]  /*eb60*/  ISETP.GT.AND P2, PT, R17, 0x11, !P2 ;  /* 0x000000111100780c */ /* 0x000fe80005744270 */
[----:B------:R-:W-:Y:S01]  /*eb70*/  ISETP.LT.OR P2, PT, R31, 0x12, P2 ;  /* 0x000000121f00780c */ /* 0x000fe20001741670 */
[--C-:B-1----:R-:W-:Y:S03]  /*eb80*/  IMAD.IADD R5, R29, 0x1, R15.reuse ;  /* 0x000000011d057824 */ /* 0x102fe600078e020f */
[----:B------:R-:W-:Y:S01]  /*eb90*/  FSEL R44, R4, -INF , !P2 ;  /* 0xff800000042c7808 */ /* 0x000fe20005000000 */
[----:B------:R-:W-:Y:S01]  /*eba0*/  IMAD.IADD R4, R28, 0x1, R15 ;  /* 0x000000011c047824 */ /* 0x000fe200078e020f */
        /* <DEDUP_REMOVED lines=43> */
.L_x_218:
[----:B------:R-:W-:Y:S04]  /*ee60*/  MOV R15, c[0x0][0x32c] ;  /* 0x0000cb00000f7a02 */ /* 0x000fe80000000f00 */
[----:B------:R-:W-:Y:S11]  /*ee70*/  ISETP.NE.AND P2, PT, R15, 0x1, PT ;  /* 0x000000010f00780c */ /* 0x000ff60003f45270 */
[----:B------:R-:W-:Y:S02]  /*ee80*/  @!UPT UIADD3 URZ, URZ, URZ, URZ ;  /* 0x0000003f3f3ff290 */ /* 0x000fe4000fffe03f */
[----:B------:R-:W-:Y:S05]  /*ee90*/  @P2 IMAD.HI.U32 R15, R34, c[0x0][0x330], RZ ;  /* 0x0000cc00220f2a27 */ /* 0x000fea00078e00ff */
[----:B------:R-:W-:Y:S02]  /*eea0*/  @P2 SHF.R.U32.HI R34, RZ, c[0x0][0x334], R15 ;  /* 0x0000cd00ff222a19 */ /* 0x000fe4000001160f */
.L_x_219:
[----:B------:R-:W-:Y:S05]  /*eeb0*/  BSYNC B0 ;  /* 0x0000000000007941 */ /* 0x000fea0003800000 */
.L_x_217:
[----:B------:R-:W-:Y:S05]  /*eec0*/  IMAD R15, R34, c[0x0][0x32c], R9 ;  /* 0x0000cb00220f7a24 */ /* 0x000fea00078e0209 */
[----:B------:R-:W-:Y:S02]  /*eed0*/  IADD3 R34, R15, c[0x0][0x32c], RZ ;  /* 0x0000cb000f227a10 */ /* 0x000fe40007ffe0ff */
[----:B------:R-:W-:Y:S02]  /*eee0*/  IMNMX R4, R4, R15, !PT ;  /* 0x0000000f04047217 */ /* 0x000fe40007800200 */
[----:B------:R-:W-:Y:S02]  /*eef0*/  IMNMX R5, R5, R34, PT ;  /* 0x0000002205057217 */ /* 0x000fe40003800200 */
.L_x_216:
[----:B------:R-:W-:Y:S04]  /*ef00*/  ISETP.NE.AND P2, PT, R10, RZ, PT ;  /* 0x000000ff0a00720c */ /* 0x000fe80003f45270 */
[C---:B------:R-:W-:Y:S04]  /*ef10*/  ISETP.GT.AND P2, PT, R4.reuse, 0x1, !P2 ;  /* 0x000000010400780c */ /* 0x040fe80005744270 */
        /* <DEDUP_REMOVED lines=8> */
[C---:B------:R-:W-:Y:S04]  /*efa0*/  ISETP.LT.OR P2, PT, R5.reuse, 0xa, P2 ;  /* 0x0000000a0500780c */ /* 0x040fe80001741670 */
        /* <DEDUP_REMOVED lines=26> */
[----:B------:R-:W-:Y:S04]  /*f150*/  ISETP.LT.OR P2, PT, R5, 0x29, P2 ;  /* 0x000000290500780c */ /* 0x000fe80001741670 */
[----:B------:R-:W-:Y:S02]  /*f160*/  FSEL R165, R165, -INF , !P2 ;  /* 0xff800000a5a57808 */ /* 0x000fe40005000000 */
[----:B------:R-:W-:Y:S04]  /*f170*/  ISETP.NE.AND P2, PT, R32, RZ, PT ;  /* 0x000000ff2000720c */ /* 0x000fe80003f45270 */
[----:B------:R-:W-:Y:S04]  /*f180*/  ISETP.GT.AND P2, PT, R4, RZ, !P2 ;  /* 0x000000ff0400720c */ /* 0x000fe80005744270 */
[C---:B------:R-:W-:Y:S04]  /*f190*/  ISETP.LT.OR P2, PT, R5.reuse, 0x1, P2 ;  /* 0x000000010500780c */ /* 0x040fe80001741670 */
[----:B------:R-:W-:Y:S02]  /*f1a0*/  FSEL R31, R0, -INF , !P2 ;  /* 0xff800000001f7808 */ /* 0x000fe40005000000 */
[----:B------:R-:W1:Y:S01]  /*f1b0*/  SHFL.IDX PT, R0, R30, 0x3, 0x1c1f ;  /* 0x007c1f001e007f89 */ /* 0x000e6200000e0000 */
[----:B------:R-:W-:Y:S04]  /*f1c0*/  ISETP.GT.AND P2, PT, R4, 0x29, !P0 ;  /* 0x000000290400780c */ /* 0x000fe80004744270 */
        /* <DEDUP_REMOVED lines=20> */
.L_x_222:
[----:B------:R-:W-:Y:S04]  /*f310*/  MOV R0, c[0x0][0x32c] ;  /* 0x0000cb0000007a02 */ /* 0x000fe80000000f00 */
[----:B------:R-:W-:Y:S11]  /*f320*/  ISETP.NE.AND P2, PT, R0, 0x1, PT ;  /* 0x000000010000780c */ /* 0x000ff60003f45270 */
[----:B------:R-:W-:Y:S02]  /*f330*/  @!UPT UIADD3 URZ, URZ, URZ, URZ ;  /* 0x0000003f3f3ff290 */ /* 0x000fe4000fffe03f */
[----:B------:R-:W-:Y:S05]  /*f340*/  @P2 IMAD.HI.U32 R0, R4, c[0x0][0x330], RZ ;  /* 0x0000cc0004002a27 */ /* 0x000fea00078e00ff */
[----:B------:R-:W-:Y:S02]  /*f350*/  @P2 SHF.R.U32.HI R4, RZ, c[0x0][0x334], R0 ;  /* 0x0000cd00ff042a19 */ /* 0x000fe40000011600 */
.L_x_223:
[----:B------:R-:W-:Y:S05]  /*f360*/  BSYNC B0 ;  /* 0x0000000000007941 */ /* 0x000fea0003800000 */
.L_x_221:
[----:B------:R-:W-:Y:S05]  /*f370*/  IMAD R9, R4, c[0x0][0x32c], R9 ;  /* 0x0000cb0004097a24 */ /* 0x000fea00078e0209 */
[----:B------:R-:W-:Y:S02]  /*f380*/  IADD3 R0, R9, c[0x0][0x32c], RZ ;  /* 0x0000cb0009007a10 */ /* 0x000fe40007ffe0ff */
[----:B------:R-:W-:Y:S02]  /*f390*/  IMNMX R28, R28, R9, !PT ;  /* 0x000000091c1c7217 */ /* 0x000fe40007800200 */
[----:B------:R-:W-:Y:S02]  /*f3a0*/  IMNMX R29, R29, R0, PT ;  /* 0x000000001d1d7217 */ /* 0x000fe40003800200 */
.L_x_220:
[----:B------:R-:W-:Y:S01]  /*f3b0*/  ISETP.NE.AND P2, PT, R32, RZ, PT ;  /* 0x000000ff2000720c */ /* 0x000fe20003f45270 */
[----:B------:R-:W-:Y:S01]  /*f3c0*/  LDSM.16.MT88.4 R36, [R212+0x1880] ;  /* 0x00188000d424783b */ /* 0x000fe20000004200 */
[C---:B------:R-:W-:Y:S02]  /*f3d0*/  ISETP.GT.AND P1, PT, R28.reuse, 0x28, !P1 ;  /* 0x000000281c00780c */ /* 0x040fe40004f24270 */
[C---:B------:R-:W-:Y:S02]  /*f3e0*/  ISETP.GT.AND P2, PT, R28.reuse, RZ, !P2 ;  /* 0x000000ff1c00720c */ /* 0x040fe40005744270 */
[C---:B------:R-:W-:Y:S02]  /*f3f0*/  ISETP.LT.OR P1, PT, R29.reuse, 0x29, P1 ;  /* 0x000000291d00780c */ /* 0x040fe40000f21670 */
[C---:B------:R-:W-:Y:S02]  /*f400*/  ISETP.LT.OR P2, PT, R29.reuse, 0x1, P2 ;  /* 0x000000011d00780c */ /* 0x040fe40001741670 */
[----:B------:R-:W-:Y:S02]  /*f410*/  ISETP.GT.AND P0, PT, R28, 0x29, !P0 ;  /* 0x000000291c00780c */ /* 0x000fe40004704270 */
[----:B------:R-:W-:Y:S02]  /*f420*/  FSEL R9, R2, -INF , !P2 ;  /* 0xff80000002097808 */ /* 0x000fe40005000000 */
[----:B------:R-:W-:Y:S02]  /*f430*/  ISETP.NE.AND P2, PT, R10, RZ, PT ;  /* 0x000000ff0a00720c */ /* 0x000fe40003f45270 */
[----:B------:R-:W-:Y:S02]  /*f440*/  ISETP.LT.OR P0, PT, R29, 0x2a, P0 ;  /* 0x0000002a1d00780c */ /* 0x000fe40000701670 */
[----:B------:R-:W-:Y:S02]  /*f450*/  ISETP.GT.AND P2, PT, R28, 0x1, !P2 ;  /* 0x000000011c00780c */ /* 0x000fe40005744270 */
[----:B------:R-:W-:Y:S02]  /*f460*/  FSEL R153, R7, -INF , !P0 ;  /* 0xff80000007997808 */ /* 0x000fe40004000000 */
[----:B------:R-:W-:Y:S04]  /*f470*/  ISETP.LT.OR P2, PT, R29, 0x2, P2 ;  /* 0x000000021d00780c */ /* 0x000fe80001741670 */
[----:B------:R-:W-:Y:S02]  /*f480*/  FSEL R10, R3, -INF , !P2 ;  /* 0xff800000030a7808 */ /* 0x000fe40005000000 */
[----:B------:R-:W-:Y:S02]  /*f490*/  ISETP.NE.AND P2, PT, R27, RZ, PT ;  /* 0x000000ff1b00720c */ /* 0x000fe40003f45270 */
[----:B------:R-:W-:Y:S02]  /*f4a0*/  FMNMX.FTZ R3, R154, R151, !PT ;  /* 0x000000979a037209 */ /* 0x000fe40007810000 */
[----:B------:R-:W-:Y:S02]  /*f4b0*/  ISETP.GT.AND P2, PT, R28, 0x8, !P2 ;  /* 0x000000081c00780c */ /* 0x000fe40005744270 */
[----:B------:R-:W-:Y:S02]  /*f4c0*/  FMNMX.FTZ R3, R160, R3, !PT ;  /* 0x00000003a0037209 */ /* 0x000fe40007810000 */
[C---:B------:R-:W-:Y:S02]  /*f4d0*/  ISETP.LT.OR P2, PT, R29.reuse, 0x9, P2 ;  /* 0x000000091d00780c */ /* 0x040fe40001741670 */
        /* <DEDUP_REMOVED lines=9> */
[----:B------:R-:W-:Y:S02]  /*f570*/  FMNMX.FTZ R13, R152, R150, !PT ;  /* 0x00000096980d7209 */ /* 0x000fe40007810000 */
[----:B------:R-:W-:Y:S02]  /*f580*/  ISETP.NE.AND P2, PT, R26, RZ, PT ;  /* 0x000000ff1a00720c */ /* 0x000fe40003f45270 */
[----:B------:R-:W-:Y:S02]  /*f590*/  FMNMX.FTZ R13, R22, R13, !PT ;  /* 0x0000000d160d7209 */ /* 0x000fe40007810000 */
[----:B------:R-:W-:Y:S02]  /*f5a0*/  ISETP.GT.AND P2, PT, R28, 0x10, !P2 ;  /* 0x000000101c00780c */ /* 0x000fe40005744270 */
[----:B------:R-:W-:Y:S02]  /*f5b0*/  FMNMX.FTZ R13, R18, R13, !PT ;  /* 0x0000000d120d7209 */ /* 0x000fe40007810000 */
[----:B------:R-:W-:Y:S02]  /*f5c0*/  FMNMX.FTZ R0, R194, R3, !PT ;  /* 0x00000003c2007209 */ /* 0x000fe40007810000 */
[----:B------:R-:W-:Y:S02]  /*f5d0*/  ISETP.LT.OR P2, PT, R29, 0x11, P2 ;  /* 0x000000111d00780c */ /* 0x000fe40001741670 */
[----:B------:R-:W-:Y:S02]  /*f5e0*/  FMNMX.FTZ R13, R14, R13, !PT ;  /* 0x0000000d0e0d7209 */ /* 0x000fe40007810000 */
[----:B------:R-:W-:Y:S02]  /*f5f0*/  FMNMX.FTZ R0, R195, R0, !PT ;  /* 0x00000000c3007209 */ /* 0x000fe40007810000 */
[----:B------:R-:W-:Y:S02]  /*f600*/  FMNMX.FTZ R13, R46, R13, !PT ;  /* 0x0000000d2e0d7209 */ /* 0x000fe40007810000 */
[----:B------:R-:W-:Y:S02]  /*f610*/  FSEL R245, R245, -INF , !P2 ;  /* 0xff800000f5f57808 */ /* 0x000fe40005000000 */
[----:B------:R-:W-:Y:S02]  /*f620*/  ISETP.NE.AND P2, PT, R25, RZ, PT ;  /* 0x000000ff1900720c */ /* 0x000fe40003f45270 */
[----:B------:R-:W-:Y:S02]  /*f630*/  FMNMX.FTZ R5, R175, R0, !PT ;  /* 0x00000000af057209 */ /* 0x000fe40007810000 */
[----:B------:R-:W-:Y:S02]  /*f640*/  FMNMX.FTZ R13, R44, R13, !PT ;  /* 0x0000000d2c0d7209 */ /* 0x000fe40007810000 */
[----:B------:R-:W-:Y:S02]  /*f650*/  ISETP.GT.AND P2, PT, R28, 0x11, !P2 ;  /* 0x000000111c00780c */ /* 0x000fe40005744270 */
        /* <DEDUP_REMOVED lines=8> */
[----:B------:R-:W-:Y:S02]  /*f6e0*/  ISETP.GT.AND P2, PT, R28, 0x18, !P2 ;  /* 0x000000181c00780c */ /* 0x000fe40005744270 */
[----:B------:R-:W-:Y:S01]  /*f6f0*/  FMNMX.FTZ R13, R248, R13, !PT ;  /* 0x0000000df80d7209 */ /* 0x000fe20007810000 */
[----:B------:R-:W1:Y:S01]  /*f700*/  SHFL.BFLY PT, R4, R3, 0x2, 0x1f ;  /* 0x0c401f0003047f89 */ /* 0x000e6200000e0000 */
[----:B------:R-:W-:Y:S02]  /*f710*/  FMNMX.FTZ R0, R31, R149, !PT ;  /* 0x000000951f007209 */ /* 0x000fe40007810000 */
[----:B------:R-:W-:Y:S02]  /*f720*/  ISETP.LT.OR P2, PT, R29, 0x19, P2 ;  /* 0x000000191d00780c */ /* 0x000fe40001741670 */
[----:B------:R-:W-:Y:S02]  /*f730*/  FMNMX.FTZ R0, R17, R0, !PT ;  /* 0x0000000011007209 */ /* 0x000fe40007810000 */
[----:B------:R-:W-:Y:S02]  /*f740*/  FMNMX.FTZ R13, R244, R13, !PT ;  /* 0x0000000df40d7209 */ /* 0x000fe40007810000 */
[----:B------:R-:W-:Y:S02]  /*f750*/  FSEL R249, R249, -INF , !P2 ;  /* 0xff800000f9f97808 */ /* 0x000fe40005000000 */
[----:B------:R-:W-:Y:S02]  /*f760*/  ISETP.NE.AND P2, PT, R23, RZ, PT ;  /* 0x000000ff1700720c */ /* 0x000fe40003f45270 */
[----:B------:R-:W-:Y:S02]  /*f770*/  FMNMX.FTZ R13, R170, R13, !PT ;  /* 0x0000000daa0d7209 */ /* 0x000fe40007810000 */
[----:B------:R-:W-:Y:S02]  /*f780*/  FMNMX.FTZ R0, R161, R0, !PT ;  /* 0x00000000a1007209 */ /* 0x000fe40007810000 */
[----:B------:R-:W-:Y:S02]  /*f790*/  FMNMX.FTZ R5, R168, R13, !PT ;  /* 0x0000000da8057209 */ /* 0x000fe40007810000 */
[----:B------:R-:W-:Y:S02]  /*f7a0*/  ISETP.GT.AND P2, PT, R28, 0x19, !P2 ;  /* 0x000000191c00780c */ /* 0x000fe40005744270 */
[----:B------:R-:W-:Y:S01]  /*f7b0*/  FMNMX.FTZ R13, R15, R0, !PT ;  /* 0x000000000f0d7209 */ /* 0x000fe20007810000 */
[----:B------:R-:W2:Y:S01]  /*f7c0*/  SHFL.BFLY PT, R2, R5, 0x2, 0x1f ;  /* 0x0c401f0005027f89 */ /* 0x000ea200000e0000 */
        /* <DEDUP_REMOVED lines=12> */
[----:B-1----:R-:W-:Y:S02]  /*f890*/  FMNMX.FTZ R4, R3, R4, !PT ;  /* 0x0000000403047209 */ /* 0x002fe40007810000 */
[----:B------:R-:W-:Y:S02]  /*f8a0*/  FMNMX.FTZ R0, R167, R0, !PT ;  /* 0x00000000a7007209 */ /* 0x000fe40007810000 */
[----:B------:R-:W-:Y:S01]  /*f8b0*/  ISETP.GT.AND P2, PT, R28, 0x21, !P2 ;  /* 0x000000211c00780c */ /* 0x000fe20005744270 */
[----:B------:R-:W1:Y:S01]  /*f8c0*/  SHFL.BFLY PT, R3, R4, 0x1, 0x1f ;  /* 0x0c201f0004037f89 */ /* 0x000e6200000e0000 */
[----:B------:R-:W-:Y:S02]  /*f8d0*/  FMNMX.FTZ R0, R165, R0, !PT ;  /* 0x00000000a5007209 */ /* 0x000fe40007810000 */
[----:B------:R-:W-:Y:S02]  /*f8e0*/  ISETP.LT.OR P2, PT, R29, 0x22, P2 ;  /* 0x000000221d00780c */ /* 0x000fe40001741670 */
[----:B--2---:R-:W-:Y:S02]  /*f8f0*/  FMNMX.FTZ R2, R5, R2, !PT ;  /* 0x0000000205027209 */ /* 0x004fe40007810000 */
[----:B------:R-:W-:Y:S02]  /*f900*/  FSEL R162, R6, -INF , !P2 ;  /* 0xff80000006a27808 */ /* 0x000fe40005000000 */
[----:B------:R-:W-:Y:S01]  /*f910*/  FMNMX.FTZ R6, R163, R0, !PT ;  /* 0x00000000a3067209 */ /* 0x000fe20007810000 */
[----:B------:R-:W2:Y:S01]  /*f920*/  SHFL.BFLY PT, R13, R2, 0x1, 0x1f ;  /* 0x0c201f00020d7f89 */ /* 0x000ea200000e0000 */
[----:B------:R-:W-:Y:S04]  /*f930*/  FMNMX.FTZ R19, R9, R148, !PT ;  /* 0x0000009409137209 */ /* 0x000fe80007810000 */
[----:B------:R-:W-:Y:S03]  /*f940*/  FMNMX.FTZ R19, R10, R19, !PT ;  /* 0x000000130a137209 */ /* 0x000fe60007810000 */
[----:B------:R-:W3:Y:S01]  /*f950*/  SHFL.BFLY PT, R5, R6, 0x2, 0x1f ;  /* 0x0c401f0006057f89 */ /* 0x000ee200000e0000 */
[----:B------:R-:W-:Y:S04]  /*f960*/  FMNMX.FTZ R19, R12, R19, !PT ;  /* 0x000000130c137209 */ /* 0x000fe80007810000 */
[----:B------:R-:W-:Y:S02]  /*f970*/  FMNMX.FTZ R0, R8, R19, !PT ;  /* 0x0000001308007209 */ /* 0x000fe40007810000 */
[----:B-1----:R-:W-:Y:S04]  /*f980*/  FMNMX.FTZ R3, R4, R3, !PT ;  /* 0x0000000304037209 */ /* 0x002fe80007810000 */
[C---:B------:R-:W-:Y:S01]  /*f990*/  FSETP.NEU.FTZ.AND P2, PT, R3.reuse, -INF , PT ;  /* 0xff8000000300780b */ /* 0x040fe20003f5d000 */
[----:B------:R-:W-:Y:S01]  /*f9a0*/  FMUL.FTZ R173, R3, c[0x0][0x2d0] ;  /* 0x0000b40003ad7a20 */ /* 0x000fe20000410000 */
[----:B--2---:R-:W-:Y:S04]  /*f9b0*/  FMNMX.FTZ R2, R2, R13, !PT ;  /* 0x0000000d02027209 */ /* 0x004fe80007810000 */
[----:B------:R-:W-:Y:S01]  /*f9c0*/  FSEL R173, R173, RZ, P2 ;  /* 0x000000ffadad7208 */ /* 0x000fe20001000000 */
[----:B------:R-:W-:Y:S04]  /*f9d0*/  FMUL.FTZ R171, R2, c[0x0][0x2d0] ;  /* 0x0000b40002ab7a20 */ /* 0x000fe80000410000 */
[--C-:B------:R-:W-:Y:S01]  /*f9e0*/  FFMA.FTZ R178, R160, c[0x0][0x2d0], -R173.reuse ;  /* 0x0000b400a0b27a23 */ /* 0x100fe200000108ad */
[----:B------:R-:W-:Y:S01]  /*f9f0*/  FSEL R160, R11, -INF , !P1 ;  /* 0xff8000000ba07808 */ /* 0x000fe20004800000 */
[--C-:B------:R-:W-:Y:S01]  /*fa00*/  FFMA.FTZ R177, R20, c[0x0][0x2d0], -R173.reuse ;  /* 0x0000b40014b17a23 */ /* 0x100fe200000108ad */
[----:B------:R-:W-:Y:S01]  /*fa10*/  FMNMX.FTZ R11, R245, R0, !PT ;  /* 0x00000000f50b7209 */ /* 0x000fe20007810000 */
[--C-:B------:R-:W-:Y:S01]  /*fa20*/  FFMA.FTZ R179, R154, c[0x0][0x2d0], -R173.reuse ;  /* 0x0000b4009ab37a23 */ /* 0x100fe200000108ad */
[----:B---3--:R-:W-:Y:S01]  /*fa30*/  FMNMX.FTZ R6, R6, R5, !PT ;  /* 0x0000000506067209 */ /* 0x008fe20007810000 */
[--C-:B------:R-:W-:Y:S01]  /*fa40*/  FFMA.FTZ R176, R16, c[0x0][0x2d0], -R173.reuse ;  /* 0x0000b40010b07a23 */ /* 0x100fe200000108ad */
[----:B------:R-:W-:Y:S01]  /*fa50*/  FMNMX.FTZ R0, R252, R11, !PT ;  /* 0x0000000bfc007209 */ /* 0x000fe20007810000 */
[----:B------:R-:W-:Y:S01]  /*fa60*/  MUFU.EX2 R178, R178 ;  /* 0x000000b200b27308 */ /* 0x000fe20000000800 */
[----:B------:R-:W-:Y:S01]  /*fa70*/  FSETP.NEU.FTZ.AND P1, PT, R2, -INF , PT ;  /* 0xff8000000200780b */ /* 0x000fe20003f3d000 */
[----:B------:R-:W1:Y:S01]  /*fa80*/  SHFL.BFLY PT, R5, R6, 0x1, 0x1f ;  /* 0x0c201f0006057f89 */ /* 0x000e6200000e0000 */
[----:B------:R-:W-:Y:S01]  /*fa90*/  FMNMX.FTZ R0, R249, R0, !PT ;  /* 0x00000000f9007209 */ /* 0x000fe20007810000 */
[--C-:B------:R-:W-:Y:S01]  /*faa0*/  FFMA.FTZ R174, R174, c[0x0][0x2d0], -R173.reuse ;  /* 0x0000b400aeae7a23 */ /* 0x100fe200000108ad */
[----:B------:R-:W-:Y:S01]  /*fab0*/  FSEL R171, R171, RZ, P1 ;  /* 0x000000ffabab7208 */ /* 0x000fe20000800000 */
[--C-:B------:R-:W-:Y:S01]  /*fac0*/  FFMA.FTZ R190, R42, c[0x0][0x2d0], -R173.reuse ;  /* 0x0000b4002abe7a23 */ /* 0x100fe200000108ad */
[----:B------:R-:W-:Y:S01]  /*fad0*/  FMNMX.FTZ R11, R247, R0, !PT ;  /* 0x00000000f70b7209 */ /* 0x000fe20007810000 */
[----:B------:R-:W-:Y:S01]  /*fae0*/  FFMA.FTZ R191, R40, c[0x0][0x2d0], -R173 ;  /* 0x0000b40028bf7a23 */ /* 0x000fe200000108ad */
[----:B------:R-:W-:Y:S01]  /*faf0*/  FSEL R7, R2, RZ, P1 ;  /* 0x000000ff02077208 */ /* 0x000fe20000800000 */
[--C-:B------:R-:W-:Y:S01]  /*fb00*/  FFMA.FTZ R155, R152, c[0x0][0x2d0], -R171.reuse ;  /* 0x0000b400989b7a23 */ /* 0x100fe200000108ab */
[----:B------:R-:W-:Y:S01]  /*fb10*/  FMNMX.FTZ R11, R164, R11, !PT ;  /* 0x0000000ba40b7209 */ /* 0x000fe20007810000 */
[--C-:B------:R-:W-:Y:S01]  /*fb20*/  FFMA.FTZ R154, R22, c[0x0][0x2d0], -R171.reuse ;  /* 0x0000b400169a7a23 */ /* 0x100fe200000108ab */
[----:B------:R-:W2:Y:S01]  /*fb30*/  MUFU.EX2 R179, R179 ;  /* 0x000000b300b37308 */ /* 0x000ea20000000800 */
[----:B------:R-:W-:Y:S01]  /*fb40*/  LDSM.16.MT88.4 R20, [R214+0x1880] ;  /* 0x00188000d614783b */ /* 0x000fe20000004200 */
[----:B------:R-:W-:Y:S01]  /*fb50*/  FMNMX.FTZ R11, R162, R11, !PT ;  /* 0x0000000ba20b7209 */ /* 0x000fe20007810000 */
[--C-:B------:R-:W-:Y:S02]  /*fb60*/  FFMA.FTZ R183, R18, c[0x0][0x2d0], -R171.reuse ;  /* 0x0000b40012b77a23 */ /* 0x100fe400000108ab */
[--C-:B------:R-:W-:Y:S01]  /*fb70*/  FFMA.FTZ R182, R14, c[0x0][0x2d0], -R171.reuse ;  /* 0x0000b4000eb67a23 */ /* 0x100fe200000108ab */
[----:B------:R-:W-:Y:S01]  /*fb80*/  FMNMX.FTZ R0, R160, R11, !PT ;  /* 0x0000000ba0007209 */ /* 0x000fe20007810000 */
[--C-:B------:R-:W-:Y:S02]  /*fb90*/  FFMA.FTZ R170, R170, c[0x0][0x2d0], -R171.reuse ;  /* 0x0000b400aaaa7a23 */ /* 0x100fe400000108ab */
[--C-:B------:R-:W-:Y:S01]  /*fba0*/  FFMA.FTZ R192, R46, c[0x0][0x2d0], -R171.reuse ;  /* 0x0000b4002ec07a23 */ /* 0x100fe200000108ab */
[----:B------:R-:W-:Y:S01]  /*fbb0*/  FMNMX.FTZ R4, R153, R0, !PT ;  /* 0x0000000099047209 */ /* 0x000fe20007810000 */
[----:B------:R-:W-:Y:S01]  /*fbc0*/  MUFU.EX2 R177, R177 ;  /* 0x000000b100b17308 */ /* 0x000fe20000000800 */
[----:B------:R-:W-:Y:S01]  /*fbd0*/  FFMA.FTZ R193, R44, c[0x0][0x2d0], -R171 ;  /* 0x0000b4002cc17a23 */ /* 0x000fe200000108ab */
[----:B-1----:R-:W-:Y:S01]  /*fbe0*/  FMNMX.FTZ R0, R6, R5, !PT ;  /* 0x0000000506007209 */ /* 0x002fe20007810000 */
[----:B------:R-:W-:Y:S01]  /*fbf0*/  FADD.FTZ R6, -R7, R150 ;  /* 0x0000009607067221 */ /* 0x000fe20000010100 */
[----:B------:R-:W1:Y:S01]  /*fc00*/  SHFL.BFLY PT, R5, R4, 0x2, 0x1f ;  /* 0x0c401f0004057f89 */ /* 0x000e6200000e0000 */
[--C-:B------:R-:W-:Y:S01]  /*fc10*/  FFMA.FTZ R194, R194, c[0x0][0x2d0], -R173.reuse ;  /* 0x0000b400c2c27a23 */ /* 0x100fe200000108ad */
[C---:B------:R-:W-:Y:S01]  /*fc20*/  FSETP.NEU.FTZ.AND P0, PT, R0.reuse, -INF , PT ;  /* 0xff8000000000780b */ /* 0x040fe20003f1d000 */
[----:B------:R-:W-:Y:S02]  /*fc30*/  FMUL.FTZ R166, R0, c[0x0][0x2d0] ;  /* 0x0000b40000a67a20 */ /* 0x000fe40000410000 */
[----:B------:R-:W-:Y:S01]  /*fc40*/  FMUL.FTZ R150, R6, c[0x0][0x2d0] ;  /* 0x0000b40006967a20 */ /* 0x000fe20000410000 */
[----:B------:R-:W3:Y:S01]  /*fc50*/  MUFU.EX2 R176, R176 ;  /* 0x000000b000b07308 */ /* 0x000ee20000000800 */
[----:B------:R-:W-:Y:S01]  /*fc60*/  FFMA.FTZ R195, R195, c[0x0][0x2d0], -R173 ;  /* 0x0000b400c3c37a23 */ /* 0x000fe200000108ad */
[----:B------:R-:W-:Y:S01]  /*fc70*/  FSEL R166, R166, RZ, P0 ;  /* 0x000000ffa6a67208 */ /* 0x000fe20000000000 */
[--C-:B------:R-:W-:Y:S01]  /*fc80*/  FFMA.FTZ R196, R196, c[0x0][0x2d0], -R171.reuse ;  /* 0x0000b400c4c47a23 */ /* 0x100fe200000108ab */
[----:B--2---:R-:W-:Y:S01]  /*fc90*/  F2FP.PACK_AB R156, R178, R179 ;  /* 0x000000b3b29c723e */ /* 0x004fe200000000ff */
[----:B------:R-:W-:Y:S02]  /*fca0*/  FFMA.FTZ R197, R246, c[0x0][0x2d0], -R171 ;  /* 0x0000b400f6c57a23 */ /* 0x000fe400000108ab */
[--C-:B------:R-:W-:Y:S02]  /*fcb0*/  FFMA.FTZ R185, R161, c[0x0][0x2d0], -R166.reuse ;  /* 0x0000b400a1b97a23 */ /* 0x100fe400000108a6 */
[--C-:B------:R-:W-:Y:S01]  /*fcc0*/  FFMA.FTZ R181, R31, c[0x0][0x2d0], -R166.reuse ;  /* 0x0000b4001fb57a23 */ /* 0x100fe200000108a6 */
[----:B------:R-:W2:Y:S01]  /*fcd0*/  MUFU.EX2 R150, R150 ;  /* 0x0000009600967308 */ /* 0x000ea20000000800 */
[--C-:B------:R-:W-:Y:S02]  /*fce0*/  FFMA.FTZ R180, R17, c[0x0][0x2d0], -R166.reuse ;  /* 0x0000b40011b47a23 */ /* 0x100fe400000108a6 */
[--C-:B------:R-:W-:Y:S02]  /*fcf0*/  FFMA.FTZ R184, R15, c[0x0][0x2d0], -R166.reuse ;  /* 0x0000b4000fb87a23 */ /* 0x100fe400000108a6 */
[--C-:B------:R-:W-:Y:S02]  /*fd00*/  FFMA.FTZ R169, R169, c[0x0][0x2d0], -R166.reuse ;  /* 0x0000b400a9a97a23 */ /* 0x100fe400000108a6 */
[--C-:B------:R-:W-:Y:S01]  /*fd10*/  FFMA.FTZ R167, R167, c[0x0][0x2d0], -R166.reuse ;  /* 0x0000b400a7a77a23 */ /* 0x100fe200000108a6 */
[----:B-1----:R-:W-:Y:S01]  /*fd20*/  FMNMX.FTZ R5, R4, R5, !PT ;  /* 0x0000000504057209 */ /* 0x002fe20007810000 */
[--C-:B------:R-:W-:Y:S01]  /*fd30*/  FFMA.FTZ R165, R165, c[0x0][0x2d0], -R166.reuse ;  /* 0x0000b400a5a57a23 */ /* 0x100fe200000108a6 */
[----:B------:R-:W-:Y:S01]  /*fd40*/  FSEL R4, R3, RZ, P2 ;  /* 0x000000ff03047208 */ /* 0x000fe20001000000 */
[----:B------:R-:W-:Y:S01]  /*fd50*/  MUFU.EX2 R155, R155 ;  /* 0x0000009b009b7308 */ /* 0x000fe20000000800 */
[--C-:B------:R-:W-:Y:S01]  /*fd60*/  FFMA.FTZ R198, R198, c[0x0][0x2d0], -R166.reuse ;  /* 0x0000b400c6c67a23 */ /* 0x100fe200000108a6 */
[----:B------:R-:W1:Y:S01]  /*fd70*/  SHFL.BFLY PT, R152, R5, 0x1, 0x1f ;  /* 0x0c201f0005987f89 */ /* 0x000e6200000e0000 */
[----:B---3--:R-:W-:Y:S01]  /*fd80*/  F2FP.PACK_AB R158, R176, R177 ;  /* 0x000000b1b09e723e */ /* 0x008fe200000000ff */
[----:B------:R-:W-:Y:S02]  /*fd90*/  FADD.FTZ R4, -R4, R151 ;  /* 0x0000009704047221 */ /* 0x000fe40000010100 */
[--C-:B------:R-:W-:Y:S02]  /*fda0*/  FFMA.FTZ R199, R199, c[0x0][0x2d0], -R166.reuse ;  /* 0x0000b400c7c77a23 */ /* 0x100fe400000108a6 */
[----:B------:R-:W-:Y:S01]  /*fdb0*/  FMUL.FTZ R151, R4, c[0x0][0x2d0] ;  /* 0x0000b40004977a20 */ /* 0x000fe20000410000 */
[----:B------:R-:W-:Y:S01]  /*fdc0*/  FSEL R4, R0, RZ, P0 ;  /* 0x000000ff00047208 */ /* 0x000fe20000000000 */
[----:B------:R-:W3:Y:S01]  /*fdd0*/  MUFU.EX2 R154, R154 ;  /* 0x0000009a009a7308 */ /* 0x000ee20000000800 */
[----:B------:R-:W-:Y:S02]  /*fde0*/  FFMA.FTZ R243, R243, c[0x0][0x2d0], -R166 ;  /* 0x0000b400f3f37a23 */ /* 0x000fe400000108a6 */
[----:B--2---:R-:W-:Y:S02]  /*fdf0*/  FMUL.FTZ R6, R150, R146 ;  /* 0x0000009296067220 */ /* 0x004fe40000410000 */
[----:B------:R-:W-:Y:S02]  /*fe00*/  FADD.FTZ R4, -R4, R149 ;  /* 0x0000009504047221 */ /* 0x000fe40000010100 */
[----:B------:R-:W-:Y:S02]  /*fe10*/  FMUL.FTZ R7, R150, R147 ;  /* 0x0000009396077220 */ /* 0x000fe40000410000 */
[----:B------:R-:W-:Y:S01]  /*fe20*/  FMUL.FTZ R149, R4, c[0x0][0x2d0] ;  /* 0x0000b40004957a20 */ /* 0x000fe20000410000 */
[----:B------:R-:W2:Y:S01]  /*fe30*/  MUFU.EX2 R151, R151 ;  /* 0x0000009700977308 */ /* 0x000ea20000000800 */
[C---:B------:R-:W-:Y:S02]  /*fe40*/  FMUL.FTZ R18, R150.reuse, R134 ;  /* 0x0000008696127220 */ /* 0x040fe40000410000 */
[C---:B------:R-:W-:Y:S02]  /*fe50*/  FMUL.FTZ R19, R150.reuse, R135 ;  /* 0x0000008796137220 */ /* 0x040fe40000410000 */
[C---:B------:R-:W-:Y:S01]  /*fe60*/  FMUL.FTZ R34, R150.reuse, R118 ;  /* 0x0000007696227220 */ /* 0x040fe20000410000 */
[----:B-1----:R-:W-:Y:S01]  /*fe70*/  FMNMX.FTZ R152, R5, R152, !PT ;  /* 0x0000009805987209 */ /* 0x002fe20007810000 */
[C---:B------:R-:W-:Y:S02]  /*fe80*/  FMUL.FTZ R35, R150.reuse, R119 ;  /* 0x0000007796237220 */ /* 0x040fe40000410000 */
[----:B------:R-:W-:Y:S01]  /*fe90*/  FMUL.FTZ R50, R150, R102 ;  /* 0x0000006696327220 */ /* 0x000fe20000410000 */
[C---:B------:R-:W-:Y:S01]  /*fea0*/  FSETP.NEU.FTZ.AND P0, PT, R152.reuse, -INF , PT ;  /* 0xff8000009800780b */ /* 0x040fe20003f1d000 */
[----:B------:R-:W-:Y:S01]  /*feb0*/  FMUL.FTZ R161, R152, c[0x0][0x2d0] ;  /* 0x0000b40098a17a20 */ /* 0x000fe20000410000 */
[----:B------:R-:W-:Y:S01]  /*fec0*/  MUFU.EX2 R183, R183 ;  /* 0x000000b700b77308 */ /* 0x000fe20000000800 */
[----:B------:R-:W-:Y:S01]  /*fed0*/  FMUL.FTZ R51, R150, R103 ;  /* 0x0000006796337220 */ /* 0x000fe20000410000 */
[----:B------:R-:W-:Y:S01]  /*fee0*/  FSEL R5, R152, RZ, P0 ;  /* 0x000000ff98057208 */ /* 0x000fe20000000000 */
[C---:B------:R-:W-:Y:S01]  /*fef0*/  FMUL.FTZ R54, R150.reuse, R54 ;  /* 0x0000003696367220 */ /* 0x040fe20000410000 */
[----:B------:R-:W-:Y:S01]  /*ff00*/  FSEL R161, R161, RZ, P0 ;  /* 0x000000ffa1a17208 */ /* 0x000fe20000000000 */
[----:B------:R-:W-:Y:S01]  /*ff10*/  FMUL.FTZ R55, R150, R55 ;  /* 0x0000003796377220 */ /* 0x000fe20000410000 */
[----:B---3--:R-:W-:Y:S01]  /*ff20*/  F2FP.PACK_AB R157, R154, R155 ;  /* 0x0000009b9a9d723e */ /* 0x008fe200000000ff */
[----:B------:R-:W-:Y:S01]  /*ff30*/  FADD.FTZ R5, -R5, R148 ;  /* 0x0000009405057221 */ /* 0x000fe20000010100 */
[----:B------:R-:W-:Y:S01]  /*ff40*/  ISETP.GT.AND P0, PT, R233, UR6, PT ;  /* 0x00000006e9007c0c */ /* 0x000fe2000bf04270 */
[--C-:B------:R-:W-:Y:S01]  /*ff50*/  FFMA.FTZ R187, R12, c[0x0][0x2d0], -R161.reuse ;  /* 0x0000b4000cbb7a23 */ /* 0x100fe200000108a1 */
[----:B------:R-:W1:Y:S01]  /*ff60*/  MUFU.EX2 R182, R182 ;  /* 0x000000b600b67308 */ /* 0x000e620000000800 */
[--C-:B------:R-:W-:Y:S01]  /*ff70*/  FFMA.FTZ R189, R9, c[0x0][0x2d0], -R161.reuse ;  /* 0x0000b40009bd7a23 */ /* 0x100fe200000108a1 */
[----:B------:R-:W-:Y:S01]  /*ff80*/  IADD3 R233, R233, -0x1, RZ ;  /* 0xffffffffe9e97810 */ /* 0x000fe20007ffe0ff */
[--C-:B------:R-:W-:Y:S02]  /*ff90*/  FFMA.FTZ R188, R10, c[0x0][0x2d0], -R161.reuse ;  /* 0x0000b4000abc7a23 */ /* 0x100fe400000108a1 */
[--C-:B------:R-:W-:Y:S02]  /*ffa0*/  FFMA.FTZ R186, R8, c[0x0][0x2d0], -R161.reuse ;  /* 0x0000b40008ba7a23 */ /* 0x100fe400000108a1 */
[----:B------:R-:W-:Y:S02]  /*ffb0*/  FMUL.FTZ R8, R5, c[0x0][0x2d0] ;  /* 0x0000b40005087a20 */ /* 0x000fe40000410000 */
[C---:B--2---:R-:W-:Y:S01]  /*ffc0*/  FMUL.FTZ R4, R151.reuse, R144 ;  /* 0x0000009097047220 */ /* 0x044fe20000410000 */
[----:B------:R-:W2:Y:S01]  /*ffd0*/  MUFU.EX2 R149, R149 ;  /* 0x0000009500957308 */ /* 0x000ea20000000800 */
[C---:B------:R-:W-:Y:S02]  /*ffe0*/  FMUL.FTZ R5, R151.reuse, R145 ;  /* 0x0000009197057220 */ /* 0x040fe40000410000 */
[C---:B------:R-:W-:Y:S02]  /*fff0*/  FMUL.FTZ R16, R151.reuse, R132 ;  /* 0x0000008497107220 */ /* 0x040fe40000410000 */
[C---:B------:R-:W-:Y:S02]  /*10000*/  FMUL.FTZ R17, R151.reuse, R133 ;  /* 0x0000008597117220 */ /* 0x040fe40000410000 */
[----:B------:R-:W-:Y:S01]  /*10010*/  LDSM.16.MT88.4 R132, [R214+0x2080] ;  /* 0x00208000d684783b */ /* 0x000fe20000004200 */
[C---:B------:R-:W-:Y:S02]  /*10020*/  FMUL.FTZ R32, R151.reuse, R116 ;  /* 0x0000007497207220 */ /* 0x040fe40000410000 */
[----:B------:R3:W4:Y:S01]  /*10030*/  MUFU.EX2 R148, R8 ;  /* 0x0000000800947308 */ /* 0x0007220000000800 */
[C---:B------:R-:W-:Y:S02]  /*10040*/  FMUL.FTZ R33, R151.reuse, R117 ;  /* 0x0000007597217220 */ /* 0x040fe40000410000 */
[C---:B------:R-:W-:Y:S01]  /*10050*/  FMUL.FTZ R48, R151.reuse, R100 ;  /* 0x0000006497307220 */ /* 0x040fe20000410000 */
[----:B-1----:R-:W-:Y:S01]  /*10060*/  F2FP.PACK_AB R159, R182, R183 ;  /* 0x000000b7b69f723e */ /* 0x002fe200000000ff */
[----:B------:R-:W-:Y:S01]  /*10070*/  LDSM.16.MT88.4 R116, [R214+0x2880] ;  /* 0x00288000d674783b */ /* 0x000fe20000004200 */
[C---:B------:R-:W-:Y:S02]  /*10080*/  FMUL.FTZ R49, R151.reuse, R101 ;  /* 0x0000006597317220 */ /* 0x040fe40000410000 */
[----:B------:R-:W-:Y:S02]  /*10090*/  FFMA.FTZ R164, R164, c[0x0][0x2d0], -R161 ;  /* 0x0000b400a4a47a23 */ /* 0x000fe400000108a1 */
[----:B------:R-:W-:Y:S01]  /*100a0*/  MUFU.EX2 R181, R181 ;  /* 0x000000b500b57308 */ /* 0x000fe20000000800 */
[-C--:B------:R-:W-:Y:S01]  /*100b0*/  HMMA.16816.F32 R4, R156, R20.reuse, R4 ;  /* 0x000000149c04723c */ /* 0x080fe20000001804 */
[----:B------:R-:W-:Y:S01]  /*100c0*/  FMUL.FTZ R52, R151, R52 ;  /* 0x0000003497347220 */ /* 0x000fe20000410000 */
[----:B------:R-:W-:Y:S01]  /*100d0*/  LDSM.16.MT88.4 R100, [R214+0x3080] ;  /* 0x00308000d664783b */ /* 0x000fe20000004200 */
[C---:B--2---:R-:W-:Y:S02]  /*100e0*/  FMUL.FTZ R9, R149.reuse, R141 ;  /* 0x0000008d95097220 */ /* 0x044fe40000410000 */
[C---:B------:R-:W-:Y:S02]  /*100f0*/  FMUL.FTZ R12, R149.reuse, R136 ;  /* 0x00000088950c7220 */ /* 0x040fe40000410000 */
[C---:B------:R-:W-:Y:S02]  /*10100*/  FMUL.FTZ R13, R149.reuse, R137 ;  /* 0x00000089950d7220 */ /* 0x040fe40000410000 */
[----:B------:R-:W1:Y:S03]  /*10110*/  MUFU.EX2 R180, R180 ;  /* 0x000000b400b47308 */ /* 0x000e660000000800 */
[C---:B------:R-:W-:Y:S02]  /*10120*/  FMUL.FTZ R40, R149.reuse, R108 ;  /* 0x0000006c95287220 */ /* 0x040fe40000410000 */
[C---:B---3--:R-:W-:Y:S02]  /*10130*/  FMUL.FTZ R8, R149.reuse, R140 ;  /* 0x0000008c95087220 */ /* 0x048fe40000410000 */
[C---:B----4-:R-:W-:Y:S02]  /*10140*/  FMUL.FTZ R10, R148.reuse, R142 ;  /* 0x0000008e940a7220 */ /* 0x050fe40000410000 */
        /* <DEDUP_REMOVED lines=8> */
[----:B------:R-:W-:Y:S01]  /*101d0*/  LDSM.16.MT88.4 R108, [R214+0x1c80] ;  /* 0x001c8000d66c783b */ /* 0x000fe20000004200 */
[C---:B------:R-:W-:Y:S01]  /*101e0*/  FMUL.FTZ R44, R149.reuse, R104 ;  /* 0x00000068952c7220 */ /* 0x040fe20000410000 */
[----:B-1----:R-:W-:Y:S01]  /*101f0*/  F2FP.PACK_AB R144, R180, R181 ;  /* 0x000000b5b490723e */ /* 0x002fe200000000ff */
[C---:B------:R-:W-:Y:S02]  /*10200*/  FMUL.FTZ R45, R149.reuse, R105 ;  /* 0x00000069952d7220 */ /* 0x040fe40000410000 */
[C---:B------:R-:W-:Y:S02]  /*10210*/  FMUL.FTZ R46, R148.reuse, R106 ;  /* 0x0000006a942e7220 */ /* 0x040fe40000410000 */
[C---:B------:R-:W-:Y:S02]  /*10220*/  FMUL.FTZ R47, R148.reuse, R107 ;  /* 0x0000006b942f7220 */ /* 0x040fe40000410000 */
[----:B------:R-:W-:Y:S01]  /*10230*/  MUFU.EX2 R189, R189 ;  /* 0x000000bd00bd7308 */ /* 0x000fe20000000800 */
[----:B------:R-:W-:Y:S01]  /*10240*/  LDSM.16.MT88.4 R104, [R212+0x3080] ;  /* 0x00308000d468783b */ /* 0x000fe20000004200 */
[C---:B------:R-:W-:Y:S02]  /*10250*/  FMUL.FTZ R24, R149.reuse, R124 ;  /* 0x0000007c95187220 */ /* 0x040fe40000410000 */
[C---:B------:R-:W-:Y:S02]  /*10260*/  FMUL.FTZ R25, R149.reuse, R125 ;  /* 0x0000007d95197220 */ /* 0x040fe40000410000 */
[C---:B------:R-:W-:Y:S02]  /*10270*/  FMUL.FTZ R26, R148.reuse, R126 ;  /* 0x0000007e941a7220 */ /* 0x040fe40000410000 */
[C---:B------:R-:W-:Y:S02]  /*10280*/  FMUL.FTZ R27, R148.reuse, R127 ;  /* 0x0000007f941b7220 */ /* 0x040fe40000410000 */
[----:B------:R-:W1:Y:S01]  /*10290*/  MUFU.EX2 R188, R188 ;  /* 0x000000bc00bc7308 */ /* 0x000e620000000800 */
[----:B------:R-:W-:Y:S02]  /*102a0*/  FMUL.FTZ R29, R149, R121 ;  /* 0x00000079951d7220 */ /* 0x000fe40000410000 */
[----:B------:R-:W-:Y:S01]  /*102b0*/  FMUL.FTZ R30, R148, R122 ;  /* 0x0000007a941e7220 */ /* 0x000fe20000410000 */
[----:B--2---:R-:W-:Y:S01]  /*102c0*/  F2FP.PACK_AB R146, R184, R185 ;  /* 0x000000b9b892723e */ /* 0x004fe200000000ff */
[----:B------:R-:W-:Y:S02]  /*102d0*/  FMUL.FTZ R53, R151, R53 ;  /* 0x0000003597357220 */ /* 0x000fe40000410000 */
[C---:B------:R-:W-:Y:S02]  /*102e0*/  FMUL.FTZ R56, R149.reuse, R56 ;  /* 0x0000003895387220 */ /* 0x040fe40000410000 */
[C---:B------:R-:W-:Y:S01]  /*102f0*/  FMUL.FTZ R57, R149.reuse, R57 ;  /* 0x0000003995397220 */ /* 0x040fe20000410000 */
[----:B------:R-:W-:Y:S01]  /*10300*/  MUFU.EX2 R187, R187 ;  /* 0x000000bb00bb7308 */ /* 0x000fe20000000800 */
[C---:B------:R-:W-:Y:S02]  /*10310*/  FMUL.FTZ R58, R148.reuse, R58 ;  /* 0x0000003a943a7220 */ /* 0x040fe40000410000 */
[C---:B------:R-:W-:Y:S02]  /*10320*/  FMUL.FTZ R59, R148.reuse, R59 ;  /* 0x0000003b943b7220 */ /* 0x040fe40000410000 */
[C---:B------:R-:W-:Y:S02]  /*10330*/  FMUL.FTZ R60, R149.reuse, R60 ;  /* 0x0000003c953c7220 */ /* 0x040fe40000410000 */
[----:B------:R-:W-:Y:S02]  /*10340*/  FMUL.FTZ R61, R149, R61 ;  /* 0x0000003d953d7220 */ /* 0x000fe40000410000 */
[C---:B------:R-:W-:Y:S01]  /*10350*/  FMUL.FTZ R62, R148.reuse, R62 ;  /* 0x0000003e943e7220 */ /* 0x040fe20000410000 */
[----:B------:R-:W2:Y:S01]  /*10360*/  MUFU.EX2 R186, R186 ;  /* 0x000000ba00ba7308 */ /* 0x000ea20000000800 */
[----:B------:R-:W-:Y:S02]  /*10370*/  FMUL.FTZ R63, R148, R63 ;  /* 0x0000003f943f7220 */ /* 0x000fe40000410000 */
[C---:B------:R-:W-:Y:S01]  /*10380*/  FMUL.FTZ R64, R151.reuse, R64 ;  /* 0x0000004097407220 */ /* 0x040fe20000410000 */
[----:B-1----:R-:W-:Y:S01]  /*10390*/  F2FP.PACK_AB R145, R188, R189 ;  /* 0x000000bdbc91723e */ /* 0x002fe200000000ff */
[----:B------:R-:W-:Y:S02]  /*103a0*/  FMUL.FTZ R65, R151, R65 ;  /* 0x0000004197417220 */ /* 0x000fe40000410000 */
[C---:B------:R-:W-:Y:S02]  /*103b0*/  FMUL.FTZ R66, R150.reuse, R66 ;  /* 0x0000004296427220 */ /* 0x040fe40000410000 */
[----:B------:R-:W-:Y:S01]  /*103c0*/  FMUL.FTZ R67, R150, R67 ;  /* 0x0000004396437220 */ /* 0x000fe20000410000 */
[----:B------:R-:W-:Y:S01]  /*103d0*/  MUFU.EX2 R127, R174 ;  /* 0x000000ae007f7308 */ /* 0x000fe20000000800 */
[--C-:B------:R-:W-:Y:S02]  /*103e0*/  FFMA.FTZ R246, R251, c[0x0][0x2d0], -R166.reuse ;  /* 0x0000b400fbf67a23 */ /* 0x100fe400000108a6 */
[--C-:B------:R-:W-:Y:S02]  /*103f0*/  FFMA.FTZ R251, R175, c[0x0][0x2d0], -R173.reuse ;  /* 0x0000b400affb7a23 */ /* 0x100fe400000108ad */
[----:B------:R-:W-:Y:S02]  /*10400*/  FFMA.FTZ R166, R163, c[0x0][0x2d0], -R166 ;  /* 0x0000b400a3a67a23 */ /* 0x000fe400000108a6 */
[--C-:B------:R-:W-:Y:S02]  /*10410*/  FFMA.FTZ R250, R250, c[0x0][0x2d0], -R173.reuse ;  /* 0x0000b400fafa7a23 */ /* 0x100fe400000108ad */
[----:B------:R-:W-:Y:S01]  /*10420*/  FFMA.FTZ R173, R172, c[0x0][0x2d0], -R173 ;  /* 0x0000b400acad7a23 */ /* 0x000fe200000108ad */
[----:B------:R-:W-:Y:S01]  /*10430*/  MUFU.EX2 R121, R170 ;  /* 0x000000aa00797308 */ /* 0x000fe20000000800 */
[--C-:B------:R-:W-:Y:S02]  /*10440*/  FFMA.FTZ R248, R248, c[0x0][0x2d0], -R171.reuse ;  /* 0x0000b400f8f87a23 */ /* 0x100fe400000108ab */
[--C-:B------:R-:W-:Y:S01]  /*10450*/  FFMA.FTZ R244, R244, c[0x0][0x2d0], -R171.reuse ;  /* 0x0000b400f4f47a23 */ /* 0x100fe200000108ab */
[----:B--2---:R-:W-:Y:S01]  /*10460*/  F2FP.PACK_AB R147, R186, R187 ;  /* 0x000000bbba93723e */ /* 0x004fe200000000ff */
[----:B------:R-:W-:Y:S02]  /*10470*/  FFMA.FTZ R171, R168, c[0x0][0x2d0], -R171 ;  /* 0x0000b400a8ab7a23 */ /* 0x000fe400000108ab */
[C---:B------:R-:W-:Y:S02]  /*10480*/  FMUL.FTZ R28, R149.reuse, R120 ;  /* 0x00000078951c7220 */ /* 0x040fe40000410000 */
[C---:B------:R-:W-:Y:S01]  /*10490*/  FMUL.FTZ R31, R148.reuse, R123 ;  /* 0x0000007b941f7220 */ /* 0x040fe20000410000 */
[----:B------:R1:W-:Y:S01]  /*104a0*/  MUFU.EX2 R136, R173 ;  /* 0x000000ad00887308 */ /* 0x0003e20000000800 */
[C---:B------:R-:W-:Y:S01]  /*104b0*/  HMMA.16816.F32 R8, R144.reuse, R20, R8 ;  /* 0x000000149008723c */ /* 0x040fe20000001808 */
[C---:B------:R-:W-:Y:S02]  /*104c0*/  FMUL.FTZ R72, R149.reuse, R72 ;  /* 0x0000004895487220 */ /* 0x040fe40000410000 */
[----:B------:R-:W-:Y:S02]  /*104d0*/  FMUL.FTZ R73, R149, R73 ;  /* 0x0000004995497220 */ /* 0x000fe40000410000 */
[C---:B------:R-:W-:Y:S02]  /*104e0*/  FMUL.FTZ R74, R148.reuse, R74 ;  /* 0x0000004a944a7220 */ /* 0x040fe40000410000 */
[C---:B------:R-:W-:Y:S01]  /*104f0*/  FMUL.FTZ R20, R151.reuse, R128 ;  /* 0x0000008097147220 */ /* 0x040fe20000410000 */
[-C--:B------:R-:W-:Y:S01]  /*10500*/  HMMA.16816.F32 R12, R144, R22.reuse, R12 ;  /* 0x00000016900c723c */ /* 0x080fe2000000180c */
[----:B------:R-:W-:Y:S01]  /*10510*/  FMUL.FTZ R21, R151, R129 ;  /* 0x0000008197157220 */ /* 0x000fe20000410000 */
[----:B------:R-:W-:Y:S02]  /*10520*/  MUFU.EX2 R138, R171 ;  /* 0x000000ab008a7308 */ /* 0x000fe40000000800 */
[C---:B------:R-:W-:Y:S02]  /*10530*/  FMUL.FTZ R75, R148.reuse, R75 ;  /* 0x0000004b944b7220 */ /* 0x040fe40000410000 */
[C---:B------:R-:W-:Y:S02]  /*10540*/  FMUL.FTZ R76, R149.reuse, R76 ;  /* 0x0000004c954c7220 */ /* 0x040fe40000410000 */
[C---:B------:R-:W-:Y:S01]  /*10550*/  HMMA.16816.F32 R16, R156.reuse, R22, R16 ;  /* 0x000000169c10723c */ /* 0x040fe20000001810 */
[C---:B------:R-:W-:Y:S03]  /*10560*/  FMUL.FTZ R77, R149.reuse, R77 ;  /* 0x0000004d954d7220 */ /* 0x040fe60000410000 */
[----:B------:R2:W-:Y:S01]  /*10570*/  MUFU.EX2 R124, R169 ;  /* 0x000000a9007c7308 */ /* 0x0005e20000000800 */
[----:B------:R-:W-:Y:S02]  /*10580*/  FMUL.FTZ R78, R148, R78 ;  /* 0x0000004e944e7220 */ /* 0x000fe40000410000 */
[C---:B------:R-:W-:Y:S01]  /*10590*/  FMUL.FTZ R22, R150.reuse, R130 ;  /* 0x0000008296167220 */ /* 0x040fe20000410000 */
[----:B-1----:R-:W-:Y:S01]  /*105a0*/  LDSM.16.MT88.4 R172, [R214+0x3880] ;  /* 0x00388000d6ac783b */ /* 0x002fe20000004200 */
[----:B------:R-:W-:Y:S03]  /*105b0*/  FMUL.FTZ R23, R150, R131 ;  /* 0x0000008396177220 */ /* 0x000fe60000410000 */
[C---:B------:R-:W-:Y:S02]  /*105c0*/  FMUL.FTZ R79, R148.reuse, R79 ;  /* 0x0000004f944f7220 */ /* 0x040fe40000410000 */
[----:B------:R-:W-:Y:S01]  /*105d0*/  MUFU.EX2 R126, R167 ;  /* 0x000000a7007e7308 */ /* 0x000fe20000000800 */
[C---:B------:R-:W-:Y:S01]  /*105e0*/  FMUL.FTZ R88, R149.reuse, R88 ;  /* 0x0000005895587220 */ /* 0x040fe20000410000 */
[-C--:B------:R-:W-:Y:S01]  /*105f0*/  HMMA.16816.F32 R20, R156, R36.reuse, R20 ;  /* 0x000000249c14723c */ /* 0x080fe20000001814 */
[----:B------:R-:W1:Y:S01]  /*10600*/  LDSM.16.MT88.4 R128, [R214+0x2480] ;  /* 0x00248000d680783b */ /* 0x000e620000004200 */
[C---:B------:R-:W-:Y:S02]  /*10610*/  FMUL.FTZ R89, R149.reuse, R89 ;  /* 0x0000005995597220 */ /* 0x040fe40000410000 */
[C---:B------:R-:W-:Y:S02]  /*10620*/  FMUL.FTZ R90, R148.reuse, R90 ;  /* 0x0000005a945a7220 */ /* 0x040fe40000410000 */
[C---:B------:R-:W-:Y:S02]  /*10630*/  FMUL.FTZ R91, R148.reuse, R91 ;  /* 0x0000005b945b7220 */ /* 0x040fe40000410000 */
[C---:B------:R-:W-:Y:S01]  /*10640*/  HMMA.16816.F32 R24, R144.reuse, R36, R24 ;  /* 0x000000249018723c */ /* 0x040fe20000001818 */
[----:B------:R-:W-:Y:S01]  /*10650*/  MUFU.EX2 R122, R165 ;  /* 0x000000a5007a7308 */ /* 0x000fe20000000800 */
[----:B--2---:R-:W-:Y:S02]  /*10660*/  LDSM.16.MT88.4 R168, [R212+0x2c80] ;  /* 0x002c8000d4a8783b */ /* 0x004fe40000004200 */
[----:B------:R-:W-:Y:S03]  /*10670*/  FMUL.FTZ R92, R149, R92 ;  /* 0x0000005c955c7220 */ /* 0x000fe60000410000 */
[C---:B------:R-:W-:Y:S01]  /*10680*/  FMUL.FTZ R36, R151.reuse, R112 ;  /* 0x0000007097247220 */ /* 0x040fe20000410000 */
[-C--:B------:R-:W-:Y:S01]  /*10690*/  HMMA.16816.F32 R28, R144, R38.reuse, R28 ;  /* 0x00000026901c723c */ /* 0x080fe2000000181c */
[----:B------:R-:W-:Y:S02]  /*106a0*/  FMUL.FTZ R37, R151, R113 ;  /* 0x0000007197257220 */ /* 0x000fe40000410000 */
[----:B------:R-:W-:Y:S01]  /*106b0*/  MUFU.EX2 R139, R166 ;  /* 0x000000a6008b7308 */ /* 0x000fe20000000800 */
[----:B------:R-:W-:Y:S02]  /*106c0*/  FMUL.FTZ R93, R149, R93 ;  /* 0x0000005d955d7220 */ /* 0x000fe40000410000 */
[C---:B------:R-:W-:Y:S02]  /*106d0*/  FMUL.FTZ R94, R148.reuse, R94 ;  /* 0x0000005e945e7220 */ /* 0x040fe40000410000 */
[C---:B------:R-:W-:Y:S01]  /*106e0*/  HMMA.16816.F32 R32, R156.reuse, R38, R32 ;  /* 0x000000269c20723c */ /* 0x040fe20000001820 */
[----:B------:R-:W-:Y:S03]  /*106f0*/  FMUL.FTZ R95, R148, R95 ;  /* 0x0000005f945f7220 */ /* 0x000fe60000410000 */
[C---:B------:R-:W-:Y:S01]  /*10700*/  FMUL.FTZ R96, R151.reuse, R96 ;  /* 0x0000006097607220 */ /* 0x040fe20000410000 */
[----:B------:R2:W-:Y:S01]  /*10710*/  MUFU.EX2 R125, R164 ;  /* 0x000000a4007d7308 */ /* 0x0005e20000000800 */
[C---:B------:R-:W-:Y:S02]  /*10720*/  FMUL.FTZ R97, R151.reuse, R97 ;  /* 0x0000006197617220 */ /* 0x040fe40000410000 */
[C---:B------:R-:W-:Y:S04]  /*10730*/  FMUL.FTZ R38, R150.reuse, R114 ;  /* 0x0000007296267220 */ /* 0x040fe80000410000 */
[C---:B------:R-:W-:Y:S02]  /*10740*/  FMUL.FTZ R39, R150.reuse, R115 ;  /* 0x0000007396277220 */ /* 0x040fe40000410000 */
[----:B------:R-:W3:Y:S01]  /*10750*/  LDSM.16.MT88.4 R112, [R212+0x2480] ;  /* 0x00248000d470783b */ /* 0x000ee20000004200 */
[----:B------:R-:W-:Y:S01]  /*10760*/  MUFU.EX2 R190, R190 ;  /* 0x000000be00be7308 */ /* 0x000fe20000000800 */
[C---:B------:R-:W-:Y:S02]  /*10770*/  FMUL.FTZ R98, R150.reuse, R98 ;  /* 0x0000006296627220 */ /* 0x040fe40000410000 */
[C---:B------:R-:W-:Y:S01]  /*10780*/  FMUL.FTZ R99, R150.reuse, R99 ;  /* 0x0000006396637220 */ /* 0x040fe20000410000 */
[-C--:B-1----:R-:W-:Y:S01]  /*10790*/  HMMA.16816.F32 R36, R156, R128.reuse, R36 ;  /* 0x000000809c24723c */ /* 0x082fe20000001824 */
[C---:B------:R-:W-:Y:S02]  /*107a0*/  FMUL.FTZ R68, R151.reuse, R68 ;  /* 0x0000004497447220 */ /* 0x040fe40000410000 */
[C---:B------:R-:W-:Y:S02]  /*107b0*/  FMUL.FTZ R69, R151.reuse, R69 ;  /* 0x0000004597457220 */ /* 0x040fe40000410000 */
[C---:B------:R-:W-:Y:S01]  /*107c0*/  FMUL.FTZ R70, R150.reuse, R70 ;  /* 0x0000004696467220 */ /* 0x040fe20000410000 */
[----:B------:R-:W1:Y:S01]  /*107d0*/  MUFU.EX2 R191, R191 ;  /* 0x000000bf00bf7308 */ /* 0x000e620000000800 */
[C---:B------:R-:W-:Y:S01]  /*107e0*/  FMUL.FTZ R71, R150.reuse, R71 ;  /* 0x0000004796477220 */ /* 0x040fe20000410000 */
[C---:B------:R-:W-:Y:S01]  /*107f0*/  HMMA.16816.F32 R40, R144.reuse, R128, R40 ;  /* 0x000000809028723c */ /* 0x040fe20000001828 */
[C---:B------:R-:W-:Y:S01]  /*10800*/  FMUL.FTZ R80, R151.reuse, R80 ;  /* 0x0000005097507220 */ /* 0x040fe20000410000 */
[----:B--2---:R-:W-:Y:S02]  /*10810*/  LDSM.16.MT88.4 R164, [R214+0x2c80] ;  /* 0x002c8000d6a4783b */ /* 0x004fe40000004200 */
[C---:B------:R-:W-:Y:S02]  /*10820*/  FMUL.FTZ R81, R151.reuse, R81 ;  /* 0x0000005197517220 */ /* 0x040fe40000410000 */
[C---:B------:R-:W-:Y:S02]  /*10830*/  FMUL.FTZ R82, R150.reuse, R82 ;  /* 0x0000005296527220 */ /* 0x040fe40000410000 */
[-C--:B------:R-:W-:Y:S01]  /*10840*/  HMMA.16816.F32 R44, R144, R130.reuse, R44 ;  /* 0x00000082902c723c */ /* 0x080fe2000000182c */
[----:B------:R-:W-:Y:S03]  /*10850*/  MUFU.EX2 R192, R192 ;  /* 0x000000c000c07308 */ /* 0x000fe60000000800 */
[C---:B------:R-:W-:Y:S02]  /*10860*/  FMUL.FTZ R83, R150.reuse, R83 ;  /* 0x0000005396537220 */ /* 0x040fe40000410000 */
[C---:B------:R-:W-:Y:S02]  /*10870*/  FMUL.FTZ R84, R151.reuse, R84 ;  /* 0x0000005497547220 */ /* 0x040fe40000410000 */
[C---:B------:R-:W-:Y:S01]  /*10880*/  HMMA.16816.F32 R48, R156.reuse, R130, R48 ;  /* 0x000000829c30723c */ /* 0x040fe20000001830 */
[----:B------:R-:W-:Y:S02]  /*10890*/  FMUL.FTZ R85, R151, R85 ;  /* 0x0000005597557220 */ /* 0x000fe40000410000 */
[----:B------:R-:W2:Y:S01]  /*108a0*/  MUFU.EX2 R193, R193 ;  /* 0x000000c100c17308 */ /* 0x000ea20000000800 */
[C---:B------:R-:W-:Y:S02]  /*108b0*/  FMUL.FTZ R86, R150.reuse, R86 ;  /* 0x0000005696567220 */ /* 0x040fe40000410000 */
[----:B------:R-:W-:Y:S02]  /*108c0*/  FMUL.FTZ R87, R150, R87 ;  /* 0x0000005796577220 */ /* 0x000fe40000410000 */
[--C-:B------:R-:W-:Y:S01]  /*108d0*/  FFMA.FTZ R245, R245, c[0x0][0x2d0], -R161.reuse ;  /* 0x0000b400f5f57a23 */ /* 0x100fe200000108a1 */
[-C--:B---3--:R-:W-:Y:S03]  /*108e0*/  HMMA.16816.F32 R52, R156, R112.reuse, R52 ;  /* 0x000000709c34723c */ /* 0x088fe60000001834 */
[--C-:B------:R-:W-:Y:S01]  /*108f0*/  FFMA.FTZ R252, R252, c[0x0][0x2d0], -R161.reuse ;  /* 0x0000b400fcfc7a23 */ /* 0x100fe200000108a1 */
[----:B------:R-:W-:Y:S01]  /*10900*/  MUFU.EX2 R194, R194 ;  /* 0x000000c200c27308 */ /* 0x000fe20000000800 */
[--C-:B------:R-:W-:Y:S02]  /*10910*/  FFMA.FTZ R249, R249, c[0x0][0x2d0], -R161.reuse ;  /* 0x0000b400f9f97a23 */ /* 0x100fe400000108a1 */
[--C-:B------:R-:W-:Y:S02]  /*10920*/  FFMA.FTZ R247, R247, c[0x0][0x2d0], -R161.reuse ;  /* 0x0000b400f7f77a23 */ /* 0x100fe400000108a1 */
[--C-:B------:R-:W-:Y:S01]  /*10930*/  FFMA.FTZ R162, R162, c[0x0][0x2d0], -R161.reuse ;  /* 0x0000b400a2a27a23 */ /* 0x100fe200000108a1 */
[C---:B------:R-:W-:Y:S02]  /*10940*/  HMMA.16816.F32 R56, R144.reuse, R112, R56 ;  /* 0x000000709038723c */ /* 0x040fe40000001838 */
[--C-:B------:R-:W-:Y:S02]  /*10950*/  FFMA.FTZ R160, R160, c[0x0][0x2d0], -R161.reuse ;  /* 0x0000b400a0a07a23 */ /* 0x100fe400000108a1 */
[----:B------:R-:W3:Y:S01]  /*10960*/  MUFU.EX2 R195, R195 ;  /* 0x000000c300c37308 */ /* 0x000ee20000000800 */
[----:B------:R-:W-:Y:S02]  /*10970*/  FFMA.FTZ R161, R153, c[0x0][0x2d0], -R161 ;  /* 0x0000b40099a17a23 */ /* 0x000fe400000108a1 */
[----:B------:R-:W-:Y:S01]  /*10980*/  FFMA.FTZ R179, R151, R232, R179 ;  /* 0x000000e897b37223 */ /* 0x000fe200000100b3 */
[-C--:B------:R-:W-:Y:S01]  /*10990*/  HMMA.16816.F32 R60, R144, R114.reuse, R60 ;  /* 0x00000072903c723c */ /* 0x080fe2000000183c */
[----:B------:R-:W-:Y:S03]  /*109a0*/  MOV R151, R3 ;  /* 0x0000000300977202 */ /* 0x000fe60000000f00 */
[----:B------:R-:W-:Y:S01]  /*109b0*/  FFMA.FTZ R155, R150, R231, R155 ;  /* 0x000000e7969b7223 */ /* 0x000fe2000001009b */
[----:B------:R-:W-:Y:S01]  /*109c0*/  MOV R150, R2 ;  /* 0x0000000200967202 */ /* 0x000fe20000000f00 */
[----:B------:R-:W-:Y:S01]  /*109d0*/  MUFU.EX2 R196, R196 ;  /* 0x000000c400c47308 */ /* 0x000fe20000000800 */
[----:B------:R-:W-:Y:S01]  /*109e0*/  FFMA.FTZ R181, R149, R230, R181 ;  /* 0x000000e695b57223 */ /* 0x000fe200000100b5 */
[C---:B------:R-:W-:Y:S01]  /*109f0*/  HMMA.16816.F32 R64, R156.reuse, R114, R64 ;  /* 0x000000729c40723c */ /* 0x040fe20000001840 */
[----:B------:R-:W4:Y:S03]  /*10a00*/  LDSM.16.MT88.4 R112, [R212+0x1c80] ;  /* 0x001c8000d470783b */ /* 0x000f260000004200 */
[----:B------:R-:W-:Y:S01]  /*10a10*/  FFMA.FTZ R189, R148, R227, R189 ;  /* 0x000000e394bd7223 */ /* 0x000fe200000100bd */
[----:B------:R-:W-:Y:S01]  /*10a20*/  MOV R149, R0 ;  /* 0x0000000000957202 */ /* 0x000fe20000000f00 */
[----:B------:R-:W-:Y:S01]  /*10a30*/  FADD.FTZ R178, R178, R179 ;  /* 0x000000b3b2b27221 */ /* 0x000fe20000010000 */
[----:B------:R-:W-:Y:S01]  /*10a40*/  MOV R148, R152 ;  /* 0x0000009800947202 */ /* 0x000fe20000000f00 */
[-C--:B------:R-:W-:Y:S01]  /*10a50*/  HMMA.16816.F32 R68, R156, R100.reuse, R68 ;  /* 0x000000649c44723c */ /* 0x080fe20000001844 */
[----:B------:R-:W5:Y:S03]  /*10a60*/  MUFU.EX2 R197, R197 ;  /* 0x000000c500c57308 */ /* 0x000f660000000800 */
[----:B------:R-:W-:Y:S02]  /*10a70*/  FADD.FTZ R154, R154, R155 ;  /* 0x0000009b9a9a7221 */ /* 0x000fe40000010000 */
[----:B------:R-:W-:Y:S02]  /*10a80*/  FADD.FTZ R180, R180, R181 ;  /* 0x000000b5b4b47221 */ /* 0x000fe40000010000 */
[C---:B------:R-:W-:Y:S01]  /*10a90*/  HMMA.16816.F32 R72, R144.reuse, R100, R72 ;  /* 0x000000649048723c */ /* 0x040fe20000001848 */
[----:B------:R-:W-:Y:S02]  /*10aa0*/  FADD.FTZ R188, R188, R189 ;  /* 0x000000bdbcbc7221 */ /* 0x000fe40000010000 */
[----:B------:R-:W-:Y:S01]  /*10ab0*/  MUFU.EX2 R198, R198 ;  /* 0x000000c600c67308 */ /* 0x000fe20000000800 */
[----:B------:R-:W-:Y:S02]  /*10ac0*/  FADD.FTZ R177, R177, R178 ;  /* 0x000000b2b1b17221 */ /* 0x000fe40000010000 */
[----:B------:R-:W-:Y:S01]  /*10ad0*/  FADD.FTZ R183, R183, R154 ;  /* 0x0000009ab7b77221 */ /* 0x000fe20000010000 */
[----:B-1----:R-:W-:Y:S01]  /*10ae0*/  F2FP.PACK_AB R100, R191, R190 ;  /* 0x000000bebf64723e */ /* 0x002fe200000000ff */
[-C--:B------:R-:W-:Y:S01]  /*10af0*/  HMMA.16816.F32 R76, R144, R102.reuse, R76 ;  /* 0x00000066904c723c */ /* 0x080fe2000000184c */
[----:B--2---:R-:W-:Y:S03]  /*10b00*/  F2FP.PACK_AB R101, R193, R192 ;  /* 0x000000c0c165723e */ /* 0x004fe600000000ff */
[----:B------:R-:W-:Y:S01]  /*10b10*/  FADD.FTZ R185, R185, R180 ;  /* 0x000000b4b9b97221 */ /* 0x000fe20000010000 */
[----:B------:R-:W1:Y:S01]  /*10b20*/  MUFU.EX2 R199, R199 ;  /* 0x000000c700c77308 */ /* 0x000e620000000800 */
[----:B------:R-:W-:Y:S02]  /*10b30*/  FADD.FTZ R187, R187, R188 ;  /* 0x000000bcbbbb7221 */ /* 0x000fe40000010000 */
[C---:B------:R-:W-:Y:S01]  /*10b40*/  HMMA.16816.F32 R80, R156.reuse, R102, R80 ;  /* 0x000000669c50723c */ /* 0x040fe20000001850 */
[----:B------:R-:W-:Y:S03]  /*10b50*/  FADD.FTZ R177, R176, R177 ;  /* 0x000000b1b0b17221 */ /* 0x000fe60000010000 */
[----:B------:R-:W-:Y:S02]  /*10b60*/  FADD.FTZ R183, R182, R183 ;  /* 0x000000b7b6b77221 */ /* 0x000fe40000010000 */
[----:B------:R-:W-:Y:S01]  /*10b70*/  FADD.FTZ R185, R184, R185 ;  /* 0x000000b9b8b97221 */ /* 0x000fe20000010000 */
[----:B---3--:R-:W-:Y:S01]  /*10b80*/  F2FP.PACK_AB R102, R195, R194 ;  /* 0x000000c2c366723e */ /* 0x008fe200000000ff */
[-C--:B------:R-:W-:Y:S01]  /*10b90*/  HMMA.16816.F32 R84, R156, R104.reuse, R84 ;  /* 0x000000689c54723c */ /* 0x080fe20000001854 */
[----:B-----5:R-:W-:Y:S01]  /*10ba0*/  F2FP.PACK_AB R103, R197, R196 ;  /* 0x000000c4c567723e */ /* 0x020fe200000000ff */
[----:B------:R-:W-:Y:S02]  /*10bb0*/  MUFU.EX2 R243, R243 ;  /* 0x000000f300f37308 */ /* 0x000fe40000000800 */
[----:B------:R-:W-:Y:S02]  /*10bc0*/  FADD.FTZ R186, R186, R187 ;  /* 0x000000bbbaba7221 */ /* 0x000fe40000010000 */
[----:B------:R-:W-:Y:S02]  /*10bd0*/  FADD.FTZ R190, R190, R177 ;  /* 0x000000b1bebe7221 */ /* 0x000fe40000010000 */
[C---:B------:R-:W-:Y:S01]  /*10be0*/  HMMA.16816.F32 R88, R144.reuse, R104, R88 ;  /* 0x000000689058723c */ /* 0x040fe20000001858 */
[----:B------:R-:W-:Y:S03]  /*10bf0*/  FADD.FTZ R192, R192, R183 ;  /* 0x000000b7c0c07221 */ /* 0x000fe60000010000 */
[----:B------:R-:W2:Y:S01]  /*10c00*/  MUFU.EX2 R246, R246 ;  /* 0x000000f600f67308 */ /* 0x000ea20000000800 */
[----:B------:R-:W-:Y:S02]  /*10c10*/  FADD.FTZ R191, R191, R190 ;  /* 0x000000bebfbf7221 */ /* 0x000fe40000010000 */
[----:B-1----:R-:W-:Y:S01]  /*10c20*/  F2FP.PACK_AB R104, R199, R198 ;  /* 0x000000c6c768723e */ /* 0x002fe200000000ff */
[-C--:B------:R-:W-:Y:S01]  /*10c30*/  HMMA.16816.F32 R92, R144, R106.reuse, R92 ;  /* 0x0000006a905c723c */ /* 0x080fe2000000185c */
[----:B------:R-:W-:Y:S03]  /*10c40*/  FADD.FTZ R198, R198, R185 ;  /* 0x000000b9c6c67221 */ /* 0x000fe60000010000 */
[----:B------:R-:W-:Y:S02]  /*10c50*/  FADD.FTZ R193, R193, R192 ;  /* 0x000000c0c1c17221 */ /* 0x000fe40000010000 */
[----:B------:R-:W-:Y:S01]  /*10c60*/  MUFU.EX2 R245, R245 ;  /* 0x000000f500f57308 */ /* 0x000fe20000000800 */
[----:B------:R-:W-:Y:S01]  /*10c70*/  FADD.FTZ R198, R199, R198 ;  /* 0x000000c6c7c67221 */ /* 0x000fe20000010000 */
[----:B------:R-:W-:Y:S01]  /*10c80*/  HMMA.16816.F32 R96, R156, R106, R96 ;  /* 0x0000006a9c60723c */ /* 0x000fe20000001860 */
[----:B------:R-:W-:Y:S03]  /*10c90*/  FADD.FTZ R194, R194, R191 ;  /* 0x000000bfc2c27221 */ /* 0x000fe60000010000 */
[----:B------:R-:W-:Y:S02]  /*10ca0*/  FADD.FTZ R196, R196, R193 ;  /* 0x000000c1c4c47221 */ /* 0x000fe40000010000 */
[----:B------:R-:W-:Y:S01]  /*10cb0*/  FADD.FTZ R194, R195, R194 ;  /* 0x000000c2c3c27221 */ /* 0x000fe20000010000 */
[----:B------:R-:W-:Y:S01]  /*10cc0*/  F2FP.PACK_AB R158, R136, R127 ;  /* 0x0000007f889e723e */ /* 0x000fe200000000ff */
[-C--:B------:R-:W-:Y:S01]  /*10cd0*/  HMMA.16816.F32 R4, R100, R108.reuse, R4 ;  /* 0x0000006c6404723c */ /* 0x080fe20000001804 */
[----:B------:R-:W1:Y:S03]  /*10ce0*/  MUFU.EX2 R252, R252 ;  /* 0x000000fc00fc7308 */ /* 0x000e660000000800 */
[----:B--2---:R-:W-:Y:S01]  /*10cf0*/  F2FP.PACK_AB R106, R246, R243 ;  /* 0x000000f3f66a723e */ /* 0x004fe200000000ff */
[----:B------:R-:W-:Y:S01]  /*10d00*/  FADD.FTZ R243, R243, R198 ;  /* 0x000000c6f3f37221 */ /* 0x000fe20000010000 */
[----:B------:R-:W-:Y:S01]  /*10d10*/  F2FP.PACK_AB R159, R138, R121 ;  /* 0x000000798a9f723e */ /* 0x000fe200000000ff */
[----:B------:R-:W-:Y:S02]  /*10d20*/  FADD.FTZ R197, R197, R196 ;  /* 0x000000c4c5c57221 */ /* 0x000fe40000010000 */
[----:B------:R-:W-:Y:S02]  /*10d30*/  FADD.FTZ R243, R246, R243 ;  /* 0x000000f3f6f37221 */ /* 0x000fe40000010000 */
[----:B------:R-:W2:Y:S10]  /*10d40*/  MUFU.EX2 R249, R249 ;  /* 0x000000f900f97308 */ /* 0x000eb40000000800 */
        /* <DEDUP_REMOVED lines=100> */
.L_x_206:
[----:B------:R-:W1:Y:S01]  /*11390*/  SHFL.BFLY PT, R9, R232, 0x2, 0x1f ;  /* 0x0c401f00e8097f89 */ /* 0x000e6200000e0000 */
[----:B------:R-:W-:-:S02]  /*113a0*/  MOV R12, 0xff800000 ;  /* 0xff800000000c7802 */ /* 0x000fc40000000f00 */
[----:B------:R-:W-:Y:S01]  /*113b0*/  MOV R13, 0xff800000 ;  /* 0xff800000000d7802 */ /* 0x000fe20000000f00 */
[----:B------:R-:W2:Y:S01]  /*113c0*/  SHFL.BFLY PT, R8, R231, 0x2, 0x1f ;  /* 0x0c401f00e7087f89 */ /* 0x000ea200000e0000 */
[----:B------:R-:W-:Y:S02]  /*113d0*/  MOV R14, 0xff800000 ;  /* 0xff800000000e7802 */ /* 0x000fe40000000f00 */
[----:B------:R-:W-:Y:S01]  /*113e0*/  PLOP3.LUT P4, PT, PT, PT, PT, 0x8, 0x0 ;  /* 0x000000000000781c */ /* 0x000fe20003f8e170 */
[----:B------:R-:W3:Y:S04]  /*113f0*/  SHFL.BFLY PT, R11, R230, 0x2, 0x1f ;  /* 0x0c401f00e60b7f89 */ /* 0x000ee800000e0000 */
[----:B------:R-:W4:Y:S01]  /*11400*/  SHFL.BFLY PT, R10, R227, 0x2, 0x1f ;  /* 0x0c401f00e30a7f89 */ /* 0x000f2200000e0000 */
        /* <DEDUP_REMOVED lines=14> */
[----:B------:R-:W-:Y:S01]  /*114f0*/  FSETP.NE.FTZ.AND P2, PT, R7, RZ, PT ;  /* 0x000000ff0700720b */ /* 0x000fe20003f55000 */
[----:B----4-:R-:W-:-:S03]  /*11500*/  FADD.FTZ R5, R10, R5 ;  /* 0x000000050a057221 */ /* 0x010fc60000010000 */
[----:B------:R-:W-:Y:S01]  /*11510*/  FSETP.NE.FTZ.AND P1, PT, R6, RZ, PT ;  /* 0x000000ff0600720b */ /* 0x000fe20003f35000 */
[----:B------:R-:W-:Y:S01]  /*11520*/  CS2R R10, SRZ ;  /* 0x00000000000a7805 */ /* 0x000fe2000001ff00 */
[----:B------:R-:W-:-:S03]  /*11530*/  FSETP.NE.FTZ.AND P0, PT, R5, RZ, PT ;  /* 0x000000ff0500720b */ /* 0x000fc60003f15000 */
[----:B------:R-:W1:Y:S01]  /*11540*/  @P3 MUFU.RCP R9, R4 ;  /* 0x0000000400093308 */ /* 0x000e620000001000 */
[----:B------:R-:W-:-:S03]  /*11550*/  @P3 MOV R18, 0x3f317218 ;  /* 0x3f31721800123802 */ /* 0x000fc60000000f00 */
[----:B------:R-:W-:Y:S02]  /*11560*/  @P2 MOV R17, 0x3f317218 ;  /* 0x3f31721800112802 */ /* 0x000fe40000000f00 */
[----:B------:R-:W-:Y:S02]  /*11570*/  @P3 FMUL.FTZ R18, R18, c[0x0][0x2d0] ;  /* 0x0000b40012123a20 */ /* 0x000fe40000410000 */
[----:B------:R-:W2:Y:S01]  /*11580*/  @P2 MUFU.RCP R8, R7 ;  /* 0x0000000700082308 */ /* 0x000ea20000001000 */
[----:B------:R-:W-:Y:S01]  /*11590*/  @P1 MOV R16, 0x3f317218 ;  /* 0x3f31721800101802 */ /* 0x000fe20000000f00 */
[----:B------:R-:W-:Y:S01]  /*115a0*/  @P2 FMUL.FTZ R17, R17, c[0x0][0x2d0] ;  /* 0x0000b40011112a20 */ /* 0x000fe20000410000 */
[----:B------:R-:W-:-:S03]  /*115b0*/  @P0 MOV R15, 0x3f317218 ;  /* 0x3f317218000f0802 */ /* 0x000fc60000000f00 */
[----:B------:R-:W-:Y:S02]  /*115c0*/  @P1 FMUL.FTZ R16, R16, c[0x0][0x2d0] ;  /* 0x0000b40010101a20 */ /* 0x000fe40000410000 */
[----:B------:R-:W-:Y:S01]  /*115d0*/  @P1 MUFU.RCP R10, R6 ;  /* 0x00000006000a1308 */ /* 0x000fe20000001000 */
[----:B------:R-:W-:Y:S02]  /*115e0*/  @P0 FMUL.FTZ R15, R15, c[0x0][0x2d0] ;  /* 0x0000b4000f0f0a20 */ /* 0x000fe40000410000 */
[C---:B-1----:R-:W-:Y:S02]  /*115f0*/  FMUL.FTZ R144, R9.reuse, R144 ;  /* 0x0000009009907220 */ /* 0x042fe40000410000 */
[C---:B------:R-:W-:Y:S02]  /*11600*/  FMUL.FTZ R145, R9.reuse, R145 ;  /* 0x0000009109917220 */ /* 0x040fe40000410000 */
[----:B------:R-:W-:Y:S01]  /*11610*/  FMUL.FTZ R132, R9, R132 ;  /* 0x0000008409847220 */ /* 0x000fe20000410000 */
[----:B------:R-:W-:Y:S01]  /*11620*/  @P0 MUFU.RCP R11, R5 ;  /* 0x00000005000b0308 */ /* 0x000fe20000001000 */
[----:B--2---:R-:W-:-:S02]  /*11630*/  FMUL.FTZ R146, R8, R146 ;  /* 0x0000009208927220 */ /* 0x004fc40000410000 */
[C---:B------:R-:W-:Y:S02]  /*11640*/  FMUL.FTZ R147, R8.reuse, R147 ;  /* 0x0000009308937220 */ /* 0x040fe40000410000 */
[C---:B------:R-:W-:Y:S02]  /*11650*/  FMUL.FTZ R134, R8.reuse, R134 ;  /* 0x0000008608867220 */ /* 0x040fe40000410000 */
[C---:B------:R-:W-:Y:S01]  /*11660*/  FMUL.FTZ R135, R8.reuse, R135 ;  /* 0x0000008708877220 */ /* 0x040fe20000410000 */
[----:B------:R-:W1:Y:S01]  /*11670*/  @P3 MUFU.LG2 R4, R4 ;  /* 0x0000000400043308 */ /* 0x000e620000000c00 */
[C---:B------:R-:W-:Y:S02]  /*11680*/  FMUL.FTZ R130, R8.reuse, R130 ;  /* 0x0000008208827220 */ /* 0x040fe40000410000 */
[C---:B------:R-:W-:Y:S02]  /*11690*/  FMUL.FTZ R131, R8.reuse, R131 ;  /* 0x0000008308837220 */ /* 0x040fe40000410000 */
[----:B------:R-:W-:-:S02]  /*116a0*/  FMUL.FTZ R118, R8, R118 ;  /* 0x0000007608767220 */ /* 0x000fc40000410000 */
[C---:B------:R-:W-:Y:S01]  /*116b0*/  FMUL.FTZ R119, R8.reuse, R119 ;  /* 0x0000007708777220 */ /* 0x040fe20000410000 */
[----:B------:R-:W2:Y:S01]  /*116c0*/  @P2 MUFU.LG2 R7, R7 ;  /* 0x0000000700072308 */ /* 0x000ea20000000c00 */
[C---:B------:R-:W-:Y:S02]  /*116d0*/  FMUL.FTZ R114, R8.reuse, R114 ;  /* 0x0000007208727220 */ /* 0x040fe40000410000 */
[C---:B------:R-:W-:Y:S02]  /*116e0*/  FMUL.FTZ R115, R8.reuse, R115 ;  /* 0x0000007308737220 */ /* 0x040fe40000410000 */
[C---:B------:R-:W-:Y:S02]  /*116f0*/  FMUL.FTZ R102, R8.reuse, R102 ;  /* 0x0000006608667220 */ /* 0x040fe40000410000 */
[----:B------:R-:W-:Y:S01]  /*11700*/  FMUL.FTZ R103, R8, R103 ;  /* 0x0000006708677220 */ /* 0x000fe20000410000 */
[----:B------:R-:W3:Y:S01]  /*11710*/  @P1 MUFU.LG2 R6, R6 ;  /* 0x0000000600061308 */ /* 0x000ee20000000c00 */
[----:B-1----:R-:W-:-:S02]  /*11720*/  @P3 FMUL.FTZ R4, R4, 0.69314718246459960938 ;  /* 0x3f31721804043820 */ /* 0x002fc40000410000 */
[C---:B------:R-:W-:Y:S02]  /*11730*/  FMUL.FTZ R54, R8.reuse, R54 ;  /* 0x0000003608367220 */ /* 0x040fe40000410000 */
[C---:B------:R-:W-:Y:S02]  /*11740*/  FMUL.FTZ R55, R8.reuse, R55 ;  /* 0x0000003708377220 */ /* 0x040fe40000410000 */
[C---:B------:R-:W-:Y:S01]  /*11750*/  FMUL.FTZ R66, R8.reuse, R66 ;  /* 0x0000004208427220 */ /* 0x040fe20000410000 */
[----:B------:R-:W1:Y:S01]  /*11760*/  @P0 MUFU.LG2 R5, R5 ;  /* 0x0000000500050308 */ /* 0x000e620000000c00 */
[----:B--2---:R-:W-:Y:S02]  /*11770*/  @P2 FMUL.FTZ R7, R7, 0.69314718246459960938 ;  /* 0x3f31721807072820 */ /* 0x004fe40000410000 */
[C---:B------:R-:W-:Y:S02]  /*11780*/  FMUL.FTZ R67, R8.reuse, R67 ;  /* 0x0000004308437220 */ /* 0x040fe40000410000 */
[----:B------:R-:W-:-:S02]  /*11790*/  FMUL.FTZ R70, R8, R70 ;  /* 0x0000004608467220 */ /* 0x000fc40000410000 */
[----:B------:R-:W-:Y:S02]  /*117a0*/  FMUL.FTZ R71, R8, R71 ;  /* 0x0000004708477220 */ /* 0x000fe40000410000 */
[----:B---3--:R-:W-:Y:S02]  /*117b0*/  @P1 FMUL.FTZ R19, R6, 0.69314718246459960938 ;  /* 0x3f31721806131820 */ /* 0x008fe40000410000 */
[C---:B------:R-:W-:Y:S02]  /*117c0*/  FMUL.FTZ R82, R8.reuse, R82 ;  /* 0x0000005208527220 */ /* 0x040fe40000410000 */
[C---:B------:R-:W-:Y:S02]  /*117d0*/  FMUL.FTZ R83, R8.reuse, R83 ;  /* 0x0000005308537220 */ /* 0x040fe40000410000 */
[----:B------:R-:W-:Y:S02]  /*117e0*/  FMUL.FTZ R86, R8, R86 ;  /* 0x0000005608567220 */ /* 0x000fe40000410000 */
[----:B-1----:R-:W-:-:S02]  /*117f0*/  @P0 FMUL.FTZ R5, R5, 0.69314718246459960938 ;  /* 0x3f31721805050820 */ /* 0x002fc40000410000 */
[C---:B------:R-:W-:Y:S02]  /*11800*/  FMUL.FTZ R87, R8.reuse, R87 ;  /* 0x0000005708577220 */ /* 0x040fe40000410000 */
[C---:B------:R-:W-:Y:S02]  /*11810*/  FMUL.FTZ R98, R8.reuse, R98 ;  /* 0x0000006208627220 */ /* 0x040fe40000410000 */
[----:B------:R-:W-:Y:S02]  /*11820*/  FMUL.FTZ R99, R8, R99 ;  /* 0x0000006308637220 */ /* 0x000fe40000410000 */
        /* <DEDUP_REMOVED lines=24> */
[----:B------:R-:W-:Y:S01]  /*119b0*/  MOV R10, 0xff800000 ;  /* 0xff800000000a7802 */ /* 0x000fe20000000f00 */
        /* <DEDUP_REMOVED lines=19> */
[----:B------:R-:W-:Y:S02]  /*11af0*/  FMUL.FTZ R96, R9, R96 ;  /* 0x0000006009607220 */ /* 0x000fe40000410000 */
        /* <DEDUP_REMOVED lines=22> */
[----:B------:R-:W-:Y:S02]  /*11c60*/  FMUL.FTZ R94, R11, R94 ;  /* 0x0000005e0b5e7220 */ /* 0x000fe40000410000 */
[----:B------:R-:W-:Y:S02]  /*11c70*/  FMUL.FTZ R9, R9, R97 ;  /* 0x0000006109097220 */ /* 0x000fe40000410000 */
[----:B------:R-:W-:-:S02]  /*11c80*/  FMUL.FTZ R11, R11, R95 ;  /* 0x0000005f0b0b7220 */ /* 0x000fc40000410000 */
[----:B------:R-:W-:Y:S02]  /*11c90*/  @P3 FFMA.FTZ R10, R18, R3, R4 ;  /* 0x00000003120a3223 */ /* 0x000fe40000010004 */
[----:B------:R-:W-:Y:S02]  /*11ca0*/  @P2 FFMA.FTZ R12, R17, R2, R7 ;  /* 0x00000002110c2223 */ /* 0x000fe40000010007 */
[----:B------:R-:W-:Y:S02]  /*11cb0*/  @P1 FFMA.FTZ R13, R16, R0, R19 ;  /* 0x00000000100d1223 */ /* 0x000fe40000010013 */
[----:B------:R-:W-:Y:S02]  /*11cc0*/  @P0 FFMA.FTZ R14, R15, R152, R5 ;  /* 0x000000980f0e0223 */ /* 0x000fe40000010005 */
.L_x_158:
[----:B------:R-:W-:Y:S05]  /*11cd0*/  @P4 BRA `(.L_x_225) ;  /* 0x000015d000004947 */ /* 0x000fea0003800000 */
[----:B------:R-:W1:Y:S01]  /*11ce0*/  S2R R0, SR_CTAID.Y ;  /* 0x0000000000007919 */ /* 0x000e620000002600 */
[----:B------:R-:W-:Y:S01]  /*11cf0*/  F2FP.PACK_AB R144, R145, R144 ;  /* 0x000000909190723e */ /* 0x000fe200000000ff */
[----:B------:R-:W-:Y:S01]  /*11d00*/  BSSY B0, `(.L_x_226) ;  /* 0x0000112000007945 */ /* 0x000fe20003800000 */
[----:B------:R-:W-:Y:S01]  /*11d10*/  F2FP.PACK_AB R146, R147, R146 ;  /* 0x000000929392723e */ /* 0x000fe200000000ff */
[----:B------:R-:W2:Y:S01]  /*11d20*/  S2R R2, SR_TID.X ;  /* 0x0000000000027919 */ /* 0x000ea20000002100 */
[----:B------:R-:W-:-:S02]  /*11d30*/  F2FP.PACK_AB R132, R133, R132 ;  /* 0x000000848584723e */ /* 0x000fc400000000ff */
[----:B------:R-:W-:Y:S01]  /*11d40*/  F2FP.PACK_AB R134, R135, R134 ;  /* 0x000000868786723e */ /* 0x000fe200000000ff */
[----:B------:R-:W3:Y:S01]  /*11d50*/  S2R R3, SR_CTAID.Z ;  /* 0x0000000000037919 */ /* 0x000ee20000002700 */
[----:B------:R-:W-:Y:S02]  /*11d60*/  F2FP.PACK_AB R140, R141, R140 ;  /* 0x0000008c8d8c723e */ /* 0x000fe400000000ff */
[----:B------:R-:W-:Y:S01]  /*11d70*/  F2FP.PACK_AB R142, R143, R142 ;  /* 0x0000008e8f8e723e */ /* 0x000fe200000000ff */
[----:B------:R-:W-:Y:S01]  /*11d80*/  BAR.SYNC.DEFER_BLOCKING 0x1, 0x80 ;  /* 0x0042000000007b1d */ /* 0x000fe20000010000 */
[----:B------:R-:W-:Y:S02]  /*11d90*/  F2FP.PACK_AB R136, R137, R136 ;  /* 0x000000888988723e */ /* 0x000fe400000000ff */
[----:B------:R-:W-:Y:S02]  /*11da0*/  F2FP.PACK_AB R138, R139, R138 ;  /* 0x0000008a8b8a723e */ /* 0x000fe400000000ff */
[----:B------:R-:W-:-:S02]  /*11db0*/  F2FP.PACK_AB R128, R129, R128 ;  /* 0x000000808180723e */ /* 0x000fc400000000ff */
[----:B------:R-:W-:Y:S02]  /*11dc0*/  F2FP.PACK_AB R130, R131, R130 ;  /* 0x000000828382723e */ /* 0x000fe400000000ff */
[----:B------:R-:W-:Y:S02]  /*11dd0*/  F2FP.PACK_AB R116, R117, R116 ;  /* 0x000000747574723e */ /* 0x000fe400000000ff */
[----:B------:R-:W-:Y:S01]  /*11de0*/  F2FP.PACK_AB R118, R119, R118 ;  /* 0x000000767776723e */ /* 0x000fe200000000ff */
[C---:B-1----:R-:W-:Y:S01]  /*11df0*/  IMAD.WIDE.U32 R24, R0.reuse, c[0x0][0x490], RZ ;  /* 0x0001240000187a25 */ /* 0x042fe200078e00ff */
[----:B------:R-:W-:Y:S02]  /*11e00*/  SHF.R.S32.HI R4, RZ, 0x1f, R0 ;  /* 0x0000001fff047819 */ /* 0x000fe40000011400 */
[----:B------:R-:W-:Y:S01]  /*11e10*/  F2FP.PACK_AB R124, R125, R124 ;  /* 0x0000007c7d7c723e */ /* 0x000fe200000000ff */
[----:B------:R-:W-:Y:S01]  /*11e20*/  IMAD.WIDE.U32 R16, R0, c[0x0][0x3e8], RZ ;  /* 0x0000fa0000107a25 */ /* 0x000fe200078e00ff */
[----:B--2---:R-:W-:-:S02]  /*11e30*/  SHF.R.S32.HI R19, RZ, 0x1f, R2 ;  /* 0x0000001fff137819 */ /* 0x004fc40000011402 */
[----:B------:R-:W-:Y:S01]  /*11e40*/  F2FP.PACK_AB R126, R127, R126 ;  /* 0x0000007e7f7e723e */ /* 0x000fe200000000ff */
[C---:B------:R-:W-:Y:S01]  /*11e50*/  IMAD R5, R4.reuse, c[0x0][0x3e8], RZ ;  /* 0x0000fa0004057a24 */ /* 0x040fe200078e02ff */
[CC--:B------:R-:W-:Y:S01]  /*11e60*/  LEA.HI R7, R19.reuse, R2.reuse, RZ, 0x5 ;  /* 0x0000000213077211 */ /* 0x0c0fe200078f28ff */
[----:B------:R-:W-:Y:S01]  /*11e70*/  IMAD R21, R4, c[0x0][0x490], RZ ;  /* 0x0001240004157a24 */ /* 0x000fe200078e02ff */
[-C--:B------:R-:W-:Y:S01]  /*11e80*/  LEA.HI R20, R19, R2.reuse, RZ, 0x2 ;  /* 0x0000000213147211 */ /* 0x080fe200078f10ff */
[C---:B------:R-:W-:Y:S01]  /*11e90*/  IMAD R26, R0.reuse, c[0x0][0x3ec], R5 ;  /* 0x0000fb00001a7a24 */ /* 0x040fe200078e0205 */
[----:B------:R-:W-:Y:S01]  /*11ea0*/  LOP3.LUT R5, R7, 0xffffffe0, RZ, 0xc0, !PT ;  /* 0xffffffe007057812 */ /* 0x000fe200078ec0ff */
[----:B------:R-:W-:Y:S01]  /*11eb0*/  IMAD R21, R0, c[0x0][0x494], R21 ;  /* 0x0001250000157a24 */ /* 0x000fe200078e0215 */
[----:B------:R-:W-:Y:S01]  /*11ec0*/  LOP3.LUT R15, R20, 0xfffffffc, RZ, 0xc0, !PT ;  /* 0xfffffffc140f7812 */ /* 0x000fe200078ec0ff */
[----:B------:R-:W-:Y:S01]  /*11ed0*/  IMAD.IADD R27, R17, 0x1, R26 ;  /* 0x00000001111b7824 */ /* 0x000fe200078e021a */
[----:B------:R-:W-:Y:S01]  /*11ee0*/  LEA.HI R0, R19, R2, RZ, 0x3 ;  /* 0x0000000213007211 */ /* 0x000fe200078f18ff */
[C---:B------:R-:W-:Y:S01]  /*11ef0*/  IMAD.IADD R5, R2.reuse, 0x1, -R5 ;  /* 0x0000000102057824 */ /* 0x040fe200078e0a05 */
[----:B---3--:R-:W-:Y:S01]  /*11f00*/  SHF.R.S32.HI R18, RZ, 0x1f, R3 ;  /* 0x0000001fff127819 */ /* 0x008fe20000011403 */
[----:B------:R-:W-:Y:S01]  /*11f10*/  IMAD.IADD R4, R2, 0x1, -R15 ;  /* 0x0000000102047824 */ /* 0x000fe200078e0a0f */
[----:B------:R-:W-:Y:S01]  /*11f20*/  SHF.R.S32.HI R15, RZ, 0x2, R20 ;  /* 0x00000002ff0f7819 */ /* 0x000fe20000011414 */
[----:B------:R-:W-:Y:S01]  /*11f30*/  IMAD.SHL.U32 R0, R0, 0x8, RZ ;  /* 0x0000000800007824 */ /* 0x000fe200078e00ff */
[----:B------:R-:W-:Y:S01]  /*11f40*/  SHF.R.S32.HI R2, RZ, 0x1f, R5 ;  /* 0x0000001fff027819 */ /* 0x000fe20000011405 */
[----:B------:R-:W-:Y:S01]  /*11f50*/  IMAD.MOV.U32 R26, RZ, RZ, R16 ;  /* 0x000000ffff1a7224 */ /* 0x000fe200078e0010 */
[----:B------:R-:W-:Y:S01]  /*11f60*/  LOP3.LUT P3, RZ, R5, 0x3, RZ, 0xc0, !PT ;  /* 0x0000000305ff7812 */ /* 0x000fe2000786c0ff */
[----:B------:R-:W-:Y:S01]  /*11f70*/  IMAD R6, R18, c[0x0][0x498], RZ ;  /* 0x0001260012067a24 */ /* 0x000fe200078e02ff */
[----:B------:R-:W-:Y:S01]  /*11f80*/  LEA.HI R2, R2, R5, RZ, 0x2 ;  /* 0x0000000502027211 */ /* 0x000fe200078f10ff */
[----:B------:R-:W-:Y:S01]  /*11f90*/  IMAD R18, R18, c[0x0][0x3f0], RZ ;  /* 0x0000fc0012127a24 */ /* 0x000fe200078e02ff */
[----:B------:R-:W-:Y:S01]  /*11fa0*/  LOP3.LUT R5, R0, 0xc0, RZ, 0xc0, !PT ;  /* 0x000000c000057812 */ /* 0x000fe200078ec0ff */
[----:B------:R-:W-:Y:S01]  /*11fb0*/  IMAD.SHL.U32 R0, R4, 0x8, RZ ;  /* 0x0000000804007824 */ /* 0x000fe200078e00ff */
[----:B------:R-:W-:Y:S01]  /*11fc0*/  SHF.R.S32.HI R22, RZ, 0x1f, R7 ;  /* 0x0000001fff167819 */ /* 0x000fe20000011407 */
[----:B------:R-:W-:Y:S01]  /*11fd0*/  IMAD.IADD R25, R25, 0x1, R21 ;  /* 0x0000000119197824 */ /* 0x000fe200078e0215 */
[----:B------:R-:W-:Y:S01]  /*11fe0*/  SHF.R.U32.HI R23, RZ, 0x3, R5 ;  /* 0x00000003ff177819 */ /* 0x000fe20000011605 */
[----:B------:R-:W-:Y:S01]  /*11ff0*/  IMAD R6, R3, c[0x0][0x49c], R6 ;  /* 0x0001270003067a24 */ /* 0x000fe200078e0206 */
[----:B------:R-:W-:Y:S01]  /*12000*/  LOP3.LUT R16, R5, 0x18, R0, 0xf8, !PT ;  /* 0x0000001805107812 */ /* 0x000fe200078ef800 */
[C---:B------:R-:W-:Y:S01]  /*12010*/  IMAD R5, R3.reuse, c[0x0][0x3f4], R18 ;  /* 0x0000fd0003057a24 */ /* 0x040fe200078e0212 */
[----:B------:R-:W-:Y:S01]  /*12020*/  SHF.R.S32.HI R21, RZ, 0x5, R7 ;  /* 0x00000005ff157819 */ /* 0x000fe20000011407 */
[----:B------:R-:W-:Y:S01]  /*12030*/  IMAD.WIDE.U32 R18, R3, c[0x0][0x498], R24 ;  /* 0x0001260003127a25 */ /* 0x000fe200078e0018 */
[----:B------:R-:W-:-:S02]  /*12040*/  LOP3.LUT R23, R16, R23, RZ, 0x3c, !PT ;  /* 0x0000001710177212 */ /* 0x000fc400078e3cff */
[----:B------:R-:W1:Y:S01]  /*12050*/  S2R R16, SR_CTAID.X ;  /* 0x0000000000107919 */ /* 0x000e620000002500 */
[----:B------:R-:W-:Y:S01]  /*12060*/  SHF.R.S32.HI R24, RZ, 0x1f, R20 ;  /* 0x0000001fff187819 */ /* 0x000fe20000011414 */
[----:B------:R-:W-:Y:S01]  /*12070*/  IMAD.WIDE.U32 R26, R3, c[0x0][0x3f0], R26 ;  /* 0x0000fc00031a7a25 */ /* 0x000fe200078e001a */
[-C--:B------:R-:W-:Y:S02]  /*12080*/  LEA.HI R3, R15, R15.reuse, RZ, 0x1 ;  /* 0x0000000f0f037211 */ /* 0x080fe400078f08ff */
[----:B------:R-:W-:Y:S01]  /*12090*/  LEA.HI R24, R24, R15, RZ, 0x3 ;  /* 0x0000000f18187211 */ /* 0x000fe200078f18ff */
[----:B------:R-:W-:Y:S01]  /*120a0*/  IMAD.MOV.U32 R17, RZ, RZ, c[0x0][0x4e8] ;  /* 0x00013a00ff117624 */ /* 0x000fe200078e00ff */
[----:B------:R-:W-:Y:S01]  /*120b0*/  LEA.HI R22, R22, R21, RZ, 0x2 ;  /* 0x0000001516167211 */ /* 0x000fe200078f10ff */
[C---:B------:R-:W-:Y:S01]  /*120c0*/  IMAD R25, R4.reuse, 0x20, R15 ;  /* 0x0000002004197824 */ /* 0x040fe200078e020f */
[----:B------:R-:W-:Y:S01]  /*120d0*/  LOP3.LUT R20, R3, 0x3fffffe, RZ, 0xc0, !PT ;  /* 0x03fffffe03147812 */ /* 0x000fe200078ec0ff */
[----:B------:R-:W-:Y:S01]  /*120e0*/  IMAD.IADD R27, R27, 0x1, R5 ;  /* 0x000000011b1b7824 */ /* 0x000fe200078e0205 */
[----:B------:R-:W-:-:S02]  /*120f0*/  LEA.HI R7, R4, R4, RZ, 0x1 ;  /* 0x0000000404077211 */ /* 0x000fc400078f08ff */
[----:B------:R-:W-:Y:S01]  /*12100*/  LOP3.LUT R24, R24, 0xfffffff8, RZ, 0xc0, !PT ;  /* 0xfffffff818187812 */ /* 0x000fe200078ec0ff */
[----:B------:R-:W-:Y:S01]  /*12110*/  IMAD.IADD R20, R15, 0x1, -R20 ;  /* 0x000000010f147824 */ /* 0x000fe200078e0a14 */
[----:B------:R-:W-:Y:S02]  /*12120*/  LOP3.LUT R22, R22, 0xffffffc, RZ, 0xc0, !PT ;  /* 0x0ffffffc16167812 */ /* 0x000fe400078ec0ff */
[----:B------:R-:W-:Y:S01]  /*12130*/  ISETP.NE.AND P0, PT, R17, 0x1, PT ;  /* 0x000000011100780c */ /* 0x000fe20003f05270 */
[----:B------:R-:W-:Y:S01]  /*12140*/  IMAD.IADD R24, R15, 0x1, -R24 ;  /* 0x000000010f187824 */ /* 0x000fe200078e0a18 */
[C---:B------:R-:W-:Y:S01]  /*12150*/  LOP3.LUT R3, R7.reuse, 0x1ffffffe, RZ, 0xc0, !PT ;  /* 0x1ffffffe07037812 */ /* 0x040fe200078ec0ff */
[----:B------:R-:W-:Y:S01]  /*12160*/  IMAD.SHL.U32 R7, R7, 0x20, RZ ;  /* 0x0000002007077824 */ /* 0x000fe200078e00ff */
[----:B------:R-:W-:Y:S01]  /*12170*/  SHF.R.S32.HI R29, RZ, 0x2, R2 ;  /* 0x00000002ff1d7819 */ /* 0x000fe20000011402 */
[----:B------:R-:W-:Y:S01]  /*12180*/  IMAD.IADD R22, R21, 0x1, -R22 ;  /* 0x0000000115167824 */ /* 0x000fe200078e0a16 */
[----:B------:R-:W-:Y:S01]  /*12190*/  F2FP.PACK_AB R120, R121, R120 ;  /* 0x000000787978723e */ /* 0x000fe200000000ff */
[----:B------:R-:W-:Y:S01]  /*121a0*/  IMAD R20, R21, 0x8, R20 ;  /* 0x0000000815147824 */ /* 0x000fe200078e0214 */
[----:B------:R-:W-:Y:S01]  /*121b0*/  LOP3.LUT R2, R7, 0xffffffc0, RZ, 0xc0, !PT ;  /* 0xffffffc007027812 */ /* 0x000fe200078ec0ff */
[----:B------:R-:W-:Y:S01]  /*121c0*/  IMAD R21, R21, 0x100, R4 ;  /* 0x0000010015157824 */ /* 0x000fe200078e0204 */
[----:B------:R-:W-:Y:S01]  /*121d0*/  F2FP.PACK_AB R122, R123, R122 ;  /* 0x0000007a7b7a723e */ /* 0x000fe200000000ff */
[----:B------:R-:W-:Y:S01]  /*121e0*/  IMAD.IADD R3, R4, 0x1, -R3 ;  /* 0x0000000104037824 */ /* 0x000fe200078e0a03 */
[----:B------:R-:W-:Y:S01]  /*121f0*/  LEA.HI R4, R24, R24, RZ, 0x1 ;  /* 0x0000001818047211 */ /* 0x000fe200078f08ff */
[----:B-1----:R-:W-:Y:S01]  /*12200*/  IMAD R25, R16, 0x80, R25 ;  /* 0x0000008010197824 */ /* 0x002fe200078e0219 */
[----:B------:R-:W-:Y:S01]  /*12210*/  F2FP.PACK_AB R112, R113, R112 ;  /* 0x000000707170723e */ /* 0x000fe200000000ff */
[----:B------:R-:W-:Y:S01]  /*12220*/  IMAD R29, R22, 0x10, R29 ;  /* 0x00000010161d7824 */ /* 0x000fe200078e021d */
[----:B------:R-:W-:Y:S01]  /*12230*/  LOP3.LUT R5, R4, 0x3fffffe, RZ, 0xc0, !PT ;  /* 0x03fffffe04057812 */ /* 0x000fe200078ec0ff */
[----:B------:R-:W-:Y:S01]  /*12240*/  IMAD R22, R3, 0x8, R2 ;  /* 0x0000000803167824 */ /* 0x000fe200078e0202 */
[----:B------:R-:W-:Y:S01]  /*12250*/  SHF.R.S32.HI R4, RZ, 0x1, R4 ;  /* 0x00000001ff047819 */ /* 0x000fe20000011404 */
[----:B------:R-:W-:Y:S01]  /*12260*/  @P0 IMAD.HI.U32 R2, R25, c[0x0][0x4ec], RZ ;  /* 0x00013b0019020a27 */ /* 0x000fe200078e00ff */
[----:B------:R-:W-:-:S02]  /*12270*/  F2FP.PACK_AB R114, R115, R114 ;  /* 0x000000727372723e */ /* 0x000fc400000000ff */
[----:B------:R-:W-:Y:S01]  /*12280*/  LOP3.LUT P1, RZ, R4, 0x2, RZ, 0xc0, !PT ;  /* 0x0000000204ff7812 */ /* 0x000fe2000782c0ff */
[----:B------:R-:W-:Y:S01]  /*12290*/  IMAD.IADD R24, R24, 0x1, -R5 ;  /* 0x0000000118187824 */ /* 0x000fe200078e0a05 */
[----:B------:R-:W-:Y:S01]  /*122a0*/  F2FP.PACK_AB R100, R101, R100 ;  /* 0x000000646564723e */ /* 0x000fe200000000ff */
[----:B------:R-:W-:Y:S01]  /*122b0*/  IMAD.IADD R5, R29, 0x1, R22 ;  /* 0x000000011d057824 */ /* 0x000fe200078e0216 */
[----:B------:R-:W-:Y:S01]  /*122c0*/  LOP3.LUT R22, R4, 0x1, RZ, 0xc0, !PT ;  /* 0x0000000104167812 */ /* 0x000fe200078ec0ff */
[----:B------:R-:W-:Y:S01]  /*122d0*/  IMAD.MOV.U32 R3, RZ, RZ, R25 ;  /* 0x000000ffff037224 */ /* 0x000fe200078e0019 */
[----:B------:R-:W-:Y:S01]  /*122e0*/  @P0 SHF.R.U32.HI R3, RZ, c[0x0][0x4f0], R2 ;  /* 0x00013c00ff030a19 */ /* 0x000fe20000011602 */
[----:B------:R-:W-:Y:S01]  /*122f0*/  IMAD R29, R16, 0x80, R29 ;  /* 0x00000080101d7824 */ /* 0x000fe200078e021d */
[----:B------:R-:W-:Y:S01]  /*12300*/  ISETP.NE.U32.AND P2, PT, R22, 0x1, PT ;  /* 0x000000011600780c */ /* 0x000fe20003f45070 */
[----:B------:R-:W-:Y:S01]  /*12310*/  IMAD R21, R24, 0x10, R21 ;  /* 0x0000001018157824 */ /* 0x000fe200078e0215 */
[----:B------:R-:W-:Y:S01]  /*12320*/  SHF.R.S32.HI R7, RZ, 0x1f, R3 ;  /* 0x0000001fff077819 */ /* 0x000fe20000011403 */
[----:B------:R-:W-:Y:S01]  /*12330*/  IMAD R24, R17, c[0x0][0x388], RZ ;  /* 0x0000e20011187a24 */ /* 0x000fe200078e02ff */
[----:B------:R-:W-:Y:S01]  /*12340*/  IADD3 R17, R29, 0x8, RZ ;  /* 0x000000081d117810 */ /* 0x000fe20007ffe0ff */
[----:B------:R-:W-:Y:S01]  /*12350*/  IMAD R5, R16, 0x80, R5 ;  /* 0x0000008010057824 */ /* 0x000fe200078e0205 */
[----:B------:R-:W-:Y:S01]  /*12360*/  F2FP.PACK_AB R102, R103, R102 ;  /* 0x000000666766723e */ /* 0x000fe200000000ff */
[----:B------:R-:W-:Y:S01]  /*12370*/  IMAD R22, R7, c[0x0][0x3e0], RZ ;  /* 0x0000f80007167a24 */ /* 0x000fe200078e02ff */
[----:B------:R-:W-:Y:S01]  /*12380*/  ISETP.GE.OR P5, PT, R17, R24, P3 ;  /* 0x000000181100720c */ /* 0x000fe20001fa6670 */
[----:B------:R-:W-:Y:S01]  /*12390*/  IMAD.SHL.U32 R17, R4, 0x40, RZ ;  /* 0x0000004004117824 */ /* 0x000fe200078e00ff */
[----:B------:R-:W-:Y:S01]  /*123a0*/  F2FP.PACK_AB R108, R109, R108 ;  /* 0x0000006c6d6c723e */ /* 0x000fe200000000ff */
[----:B------:R-:W-:Y:S01]  /*123b0*/  @P0 IMAD.HI.U32 R4, R5, c[0x0][0x4ec], RZ ;  /* 0x00013b0005040a27 */ /* 0x000fe200078e00ff */
[----:B------:R-:W-:-:S02]  /*123c0*/  F2FP.PACK_AB R110, R111, R110 ;  /* 0x0000006e6f6e723e */ /* 0x000fc400000000ff */
[----:B------:R-:W-:Y:S01]  /*123d0*/  LOP3.LUT R17, R17, 0xc0, RZ, 0xc0, !PT ;  /* 0x000000c011117812 */ /* 0x000fe200078ec0ff */
[----:B------:R-:W-:Y:S01]  /*123e0*/  IMAD.MOV R2, RZ, RZ, -R3 ;  /* 0x000000ffff027224 */ /* 0x000fe200078e0a03 */
[----:B------:R-:W-:Y:S01]  /*123f0*/  F2FP.PACK_AB R104, R105, R104 ;  /* 0x000000686968723e */ /* 0x000fe200000000ff */
[----:B------:R-:W-:Y:S01]  /*12400*/  IMAD.WIDE.U32 R26, R3, c[0x0][0x3e0], R26 ;  /* 0x0000f800031a7a25 */ /* 0x000fe200078e001a */
[----:B------:R-:W-:Y:S02]  /*12410*/  F2FP.PACK_AB R106, R107, R106 ;  /* 0x0000006a6b6a723e */ /* 0x000fe400000000ff */
[----:B------:R-:W-:Y:S01]  /*12420*/  F2FP.PACK_AB R52, R53, R52 ;  /* 0x000000343534723e */ /* 0x000fe200000000ff */
[----:B------:R-:W-:Y:S01]  /*12430*/  IMAD R22, R3, c[0x0][0x3e4], R22 ;  /* 0x0000f90003167a24 */ /* 0x000fe200078e0216 */
[----:B------:R-:W-:Y:S01]  /*12440*/  IADD3 R3, R29, 0x40, RZ ;  /* 0x000000401d037810 */ /* 0x000fe20007ffe0ff */
[----:B------:R-:W-:Y:S01]  /*12450*/  IMAD.MOV.U32 R7, RZ, RZ, R5 ;  /* 0x000000ffff077224 */ /* 0x000fe200078e0005 */
[----:B------:R-:W-:Y:S01]  /*12460*/  @P0 SHF.R.U32.HI R7, RZ, c[0x0][0x4f0], R4 ;  /* 0x00013c00ff070a19 */ /* 0x000fe20000011604 */
[----:B------:R-:W-:Y:S01]  /*12470*/  IMAD.IADD R27, R27, 0x1, R22 ;  /* 0x000000011b1b7824 */ /* 0x000fe200078e0216 */
[----:B------:R-:W-:Y:S01]  /*12480*/  ISETP.GE.OR P4, PT, R3, R24, P3 ;  /* 0x000000180300720c */ /* 0x000fe20001f86670 */
[----:B------:R-:W-:Y:S01]  /*12490*/  IMAD R2, R2, c[0x0][0x4e8], R25 ;  /* 0x00013a0002027a24 */ /* 0x000fe200078e0219 */
[----:B------:R-:W-:Y:S01]  /*124a0*/  SHF.R.S32.HI R3, RZ, 0x1f, R7 ;  /* 0x0000001fff037819 */ /* 0x000fe20000011407 */
[----:B------:R-:W-:Y:S01]  /*124b0*/  IMAD.U32 R20, R20, 0x20, R23 ;  /* 0x0000002014147824 */ /* 0x000fe200078e0017 */
[----:B------:R-:W-:Y:S01]  /*124c0*/  IADD3 R22, P0, R7, R18, RZ ;  /* 0x0000001207167210 */ /* 0x000fe20007f1e0ff */
[----:B------:R-:W-:Y:S01]  /*124d0*/  IMAD.MOV R18, RZ, RZ, -R7 ;  /* 0x000000ffff127224 */ /* 0x000fe200078e0a07 */
[----:B------:R-:W-:-:S02]  /*124e0*/  LEA.HI R4, R17, R17, RZ, 0x1d ;  /* 0x0000001111047211 */ /* 0x000fc400078fe8ff */
[----:B------:R-:W-:Y:S01]  /*124f0*/  IADD3.X R23, R3, R19, R6, P0, !PT ;  /* 0x0000001303177210 */ /* 0x000fe200007fe406 */
[----:B------:R-:W-:Y:S01]  /*12500*/  IMAD R5, R18, c[0x0][0x4e8], R5 ;  /* 0x00013a0012057a24 */ /* 0x000fe200078e0205 */
[----:B------:R-:W-:Y:S01]  /*12510*/  SHF.R.S32.HI R3, RZ, 0x1f, R2 ;  /* 0x0000001fff037819 */ /* 0x000fe20000011402 */
[----:B------:R-:W-:Y:S01]  /*12520*/  IMAD.U32 R4, R21, 0x2, R4 ;  /* 0x0000000215047824 */ /* 0x000fe200078e0004 */
[----:B------:R-:W-:Y:S01]  /*12530*/  F2FP.PACK_AB R54, R55, R54 ;  /* 0x000000363736723e */ /* 0x000fe200000000ff */
[----:B------:R-:W-:Y:S01]  /*12540*/  IMAD.WIDE.U32 R18, R2, c[0x0][0x3d8], R26 ;  /* 0x0000f60002127a25 */ /* 0x000fe200078e001a */
[----:B------:R-:W-:Y:S02]  /*12550*/  F2FP.PACK_AB R64, R65, R64 ;  /* 0x000000404140723e */ /* 0x000fe400000000ff */
[----:B------:R-:W-:Y:S01]  /*12560*/  F2FP.PACK_AB R66, R67, R66 ;  /* 0x000000424342723e */ /* 0x000fe200000000ff */
[----:B------:R-:W-:Y:S01]  /*12570*/  IMAD R3, R3, c[0x0][0x3d8], RZ ;  /* 0x0000f60003037a24 */ /* 0x000fe200078e02ff */
[----:B------:R-:W-:Y:S01]  /*12580*/  F2FP.PACK_AB R56, R57, R56 ;  /* 0x000000383938723e */ /* 0x000fe200000000ff */
[----:B------:R-:W-:Y:S01]  /*12590*/  IMAD.SHL.U32 R7, R4, 0x2, RZ ;  /* 0x0000000204077824 */ /* 0x000fe200078e00ff */
[----:B------:R-:W-:Y:S01]  /*125a0*/  F2FP.PACK_AB R58, R59, R58 ;  /* 0x0000003a3b3a723e */ /* 0x000fe200000000ff */
[----:B------:R-:W-:Y:S01]  /*125b0*/  IMAD R3, R2, c[0x0][0x3dc], R3 ;  /* 0x0000f70002037a24 */ /* 0x000fe200078e0203 */
[----:B------:R-:W-:Y:S01]  /*125c0*/  F2FP.PACK_AB R60, R61, R60 ;  /* 0x0000003c3d3c723e */ /* 0x000fe200000000ff */
[----:B------:R-:W-:Y:S01]  /*125d0*/  IMAD.MOV.U32 R2, RZ, RZ, 0x20 ;  /* 0x00000020ff027424 */ /* 0x000fe200078e00ff */
[C---:B------:R-:W-:Y:S01]  /*125e0*/  IADD3 R4, R7.reuse, 0x80, RZ ;  /* 0x0000008007047810 */ /* 0x040fe20007ffe0ff */
[----:B------:R-:W-:Y:S01]  /*125f0*/  STS [R7+0x80], R144 ;  /* 0x0000809007007388 */ /* 0x000fe20000000800 */
[----:B------:R-:W-:Y:S01]  /*12600*/  IADD3 R17, R7, 0x70, RZ ;  /* 0x0000007007117810 */ /* 0x000fe20007ffe0ff */
[----:B------:R-:W-:Y:S01]  /*12610*/  IMAD.WIDE.U32 R22, R5, c[0x0][0x488], R22 ;  /* 0x0001220005167a25 */ /* 0x000fe200078e0016 */
[----:B------:R-:W-:Y:S01]  /*12620*/  SEL R2, R2, 0xffffffe0, !P1 ;  /* 0xffffffe002027807 */ /* 0x000fe20004800000 */
[----:B------:R-:W-:Y:S01]  /*12630*/  STS [R7+0x280], R146 ;  /* 0x0002809207007388 */ /* 0x000fe20000000800 */
[----:B------:R-:W-:Y:S01]  /*12640*/  @P2 IADD3 R17, R4, 0x10, RZ ;  /* 0x0000001004112810 */ /* 0x000fe20007ffe0ff */
[----:B------:R-:W-:Y:S01]  /*12650*/  IMAD.IADD R3, R19, 0x1, R3 ;  /* 0x0000000113037824 */ /* 0x000fe200078e0203 */
[----:B------:R-:W-:Y:S01]  /*12660*/  SHF.R.S32.HI R4, RZ, 0x1f, R5 ;  /* 0x0000001fff047819 */ /* 0x000fe20000011405 */
[----:B------:R-:W-:Y:S01]  /*12670*/  IMAD.IADD R21, R7, 0x1, R2 ;  /* 0x0000000107157824 */ /* 0x000fe200078e0202 */
[----:B------:R-:W-:Y:S01]  /*12680*/  F2FP.PACK_AB R62, R63, R62 ;  /* 0x0000003e3f3e723e */ /* 0x000fe200000000ff */
[----:B------:R-:W-:Y:S01]  /*12690*/  IMAD.IADD R25, R2, 0x1, R17 ;  /* 0x0000000102197824 */ /* 0x000fe200078e0211 */
[----:B------:R-:W-:Y:S01]  /*126a0*/  STS [R17], R132 ;  /* 0x0000008411007388 */ /* 0x000fe20000000800 */
[----:B------:R-:W-:Y:S01]  /*126b0*/  IMAD R4, R4, c[0x0][0x488], RZ ;  /* 0x0001220004047a24 */ /* 0x000fe200078e02ff */
[----:B------:R-:W-:Y:S01]  /*126c0*/  F2FP.PACK_AB R68, R69, R68 ;  /* 0x000000444544723e */ /* 0x000fe200000000ff */
[----:B------:R-:W-:Y:S01]  /*126d0*/  IMAD R57, R16, 0x80, R15 ;  /* 0x0000008010397824 */ /* 0x000fe200078e020f */
[----:B------:R-:W-:Y:S01]  /*126e0*/  STS [R17+0x200], R134 ;  /* 0x0002008611007388 */ /* 0x000fe20000000800 */
[----:B------:R-:W-:Y:S01]  /*126f0*/  IMAD R4, R5, c[0x0][0x48c], R4 ;  /* 0x0001230005047a24 */ /* 0x000fe200078e0204 */
[----:B------:R-:W-:-:S02]  /*12700*/  F2FP.PACK_AB R70, R71, R70 ;  /* 0x000000464746723e */ /* 0x000fc400000000ff */
[----:B------:R-:W-:Y:S01]  /*12710*/  STS [R7+0x1080], R140 ;  /* 0x0010808c07007388 */ /* 0x000fe20000000800 */
[----:B------:R-:W-:Y:S01]  /*12720*/  F2FP.PACK_AB R80, R81, R80 ;  /* 0x000000505150723e */ /* 0x000fe200000000ff */
[----:B------:R-:W-:Y:S01]  /*12730*/  IMAD.IADD R23, R23, 0x1, R4 ;  /* 0x0000000117177824 */ /* 0x000fe200078e0204 */
        /* <DEDUP_REMOVED lines=11> */
[----:B------:R-:W-:Y:S02]  /*127f0*/  LEA R5, P0, R22, c[0x0][0x450], 0x2 ;  /* 0x0001140016057a11 */ /* 0x000fe400078010ff */
[----:B------:R-:W-:Y:S01]  /*12800*/  F2FP.PACK_AB R9, R9, R96 ;  /* 0x000000600909723e */ /* 0x000fe200000000ff */
[----:B------:R-:W-:Y:S01]  /*12810*/  STS [R21+0x280], R130 ;  /* 0x0002808215007388 */ /* 0x000fe20000000800 */
[----:B------:R-:W-:Y:S02]  /*12820*/  F2FP.PACK_AB R98, R99, R98 ;  /* 0x000000626362723e */ /* 0x000fe400000000ff */
[----:B------:R-:W-:Y:S01]  /*12830*/  F2FP.PACK_AB R88, R89, R88 ;  /* 0x000000585958723e */ /* 0x000fe200000000ff */
[----:B------:R-:W-:Y:S01]  /*12840*/  STS [R25], R116 ;  /* 0x0000007419007388 */ /* 0x000fe20000000800 */
[----:B------:R-:W-:-:S02]  /*12850*/  F2FP.PACK_AB R90, R91, R90 ;  /* 0x0000005a5b5a723e */ /* 0x000fc400000000ff */
[----:B------:R-:W-:Y:S01]  /*12860*/  F2FP.PACK_AB R8, R93, R8 ;  /* 0x000000085d08723e */ /* 0x000fe200000000ff */
[----:B------:R-:W-:Y:S01]  /*12870*/  STS [R25+0x200], R118 ;  /* 0x0002007619007388 */ /* 0x000fe20000000800 */
[----:B------:R-:W-:Y:S02]  /*12880*/  F2FP.PACK_AB R11, R11, R94 ;  /* 0x0000005e0b0b723e */ /* 0x000fe400000000ff */
[----:B------:R-:W-:Y:S01]  /*12890*/  LEA.HI.X R23, R22, c[0x0][0x454], R23, 0x2, P0 ;  /* 0x0001150016177a11 */ /* 0x000fe200000f1417 */
[----:B------:R-:W-:Y:S01]  /*128a0*/  STS [R21+0x1080], R124 ;  /* 0x0010807c15007388 */ /* 0x000fe20000000800 */
[C---:B------:R-:W-:Y:S02]  /*128b0*/  ISETP.GE.OR P6, PT, R29.reuse, R24, P3 ;  /* 0x000000181d00720c */ /* 0x040fe40001fc6670 */
[----:B------:R-:W-:Y:S01]  /*128c0*/  IADD3 R29, R29, 0x48, RZ ;  /* 0x000000481d1d7810 */ /* 0x000fe20007ffe0ff */
[----:B------:R-:W-:Y:S01]  /*128d0*/  STS [R21+0x1280], R126 ;  /* 0x0012807e15007388 */ /* 0x000fe20000000800 */
[----:B------:R-:W-:-:S02]  /*128e0*/  LEA R2, P0, R18, c[0x0][0x380], 0x1 ;  /* 0x0000e00012027a11 */ /* 0x000fc400078008ff */
[-C--:B------:R-:W-:Y:S01]  /*128f0*/  ISETP.GE.OR P3, PT, R29, R24.reuse, P3 ;  /* 0x000000181d00720c */ /* 0x080fe20001f66670 */
[----:B------:R-:W-:Y:S01]  /*12900*/  STS [R25+0x1000], R120 ;  /* 0x0010007819007388 */ /* 0x000fe20000000800 */
[----:B------:R-:W-:Y:S02]  /*12910*/  LEA.HI.X R3, R18, c[0x0][0x384], R3, 0x1, P0 ;  /* 0x0000e10012037a11 */ /* 0x000fe400000f0c03 */
[----:B------:R-:W-:Y:S01]  /*12920*/  ISETP.GE.AND P0, PT, R57, R24, PT ;  /* 0x000000183900720c */ /* 0x000fe20003f06270 */
        /* <DEDUP_REMOVED lines=20> */
[----:B------:R-:W-:Y:S01]  /*12a70*/  STS [R17+0x4200], R82 ;  /* 0x0042005211007388 */ /* 0x000fe20000000800 */
[----:B-1----:R-:W-:-:S03]  /*12a80*/  IMAD.SHL.U32 R58, R20, 0x2, RZ ;  /* 0x00000002143a7824 */ /* 0x002fc600078e00ff */
        /* <DEDUP_REMOVED lines=16> */
[----:B------:R-:W2:Y:S04]  /*12b90*/  SHFL.IDX PT, R93, R23, 0x1, 0x1c1f ;  /* 0x003c1f00175d7f89 */ /* 0x000ea800000e0000 */
[----:B------:R-:W-:Y:S04]  /*12ba0*/  SHFL.IDX PT, R52, R5, 0x2, 0x1c1f ;  /* 0x005c1f0005347f89 */ /* 0x000fe800000e0000 */
[----:B------:R-:W3:Y:S04]  /*12bb0*/  SHFL.IDX PT, R53, R23, 0x2, 0x1c1f ;  /* 0x005c1f0017357f89 */ /* 0x000ee800000e0000 */
[----:B------:R-:W-:Y:S04]  /*12bc0*/  SHFL.IDX PT, R54, R5, 0x3, 0x1c1f ;  /* 0x007c1f0005367f89 */ /* 0x000fe800000e0000 */
[----:B------:R-:W4:Y:S04]  /*12bd0*/  SHFL.IDX PT, R55, R23, 0x3, 0x1c1f ;  /* 0x007c1f0017377f89 */ /* 0x000f2800000e0000 */
[----:B-1----:R1:W-:Y:S04]  /*12be0*/  @!P6 ST.E [R26.64], R10 ;  /* 0x0000000a1a00e985 */ /* 0x0023e8000c101908 */
[----:B--2---:R1:W-:Y:S04]  /*12bf0*/  @!P5 ST.E [R92.64], R12 ;  /* 0x0000000c5c00d985 */ /* 0x0043e8000c101908 */
[----:B------:R1:W2:Y:S04]  /*12c00*/  SHFL.IDX PT, R60, R2, RZ, 0x1c1f ;  /* 0x001c1fff023c7589 */ /* 0x0002a800000e0000 */
[----:B---3--:R1:W-:Y:S04]  /*12c10*/  @!P4 ST.E [R52.64], R13 ;  /* 0x0000000d3400c985 */ /* 0x0083e8000c101908 */
[----:B------:R1:W3:Y:S04]  /*12c20*/  SHFL.IDX PT, R61, R3, RZ, 0x1c1f ;  /* 0x001c1fff033d7589 */ /* 0x0002e800000e0000 */
[----:B----4-:R1:W-:Y:S04]  /*12c30*/  @!P3 ST.E [R54.64], R14 ;  /* 0x0000000e3600b985 */ /* 0x0103e8000c101908 */
[----:B------:R1:W4:Y:S04]  /*12c40*/  LDS.128 R48, [R58+0x880] ;  /* 0x000880003a307984 */ /* 0x0003280000000c00 */
[----:B------:R1:W1:Y:S04]  /*12c50*/  LDS.128 R44, [R58+0x1080] ;  /* 0x001080003a2c7984 */ /* 0x0002680000000c00 */
[----:B------:R1:W1:Y:S04]  /*12c60*/  LDS.128 R40, [R58+0x1880] ;  /* 0x001880003a287984 */ /* 0x0002680000000c00 */
[----:B------:R1:W1:Y:S04]  /*12c70*/  LDS.128 R36, [R58+0x2880] ;  /* 0x002880003a247984 */ /* 0x0002680000000c00 */
[----:B------:R1:W1:Y:S04]  /*12c80*/  LDS.128 R32, [R58+0x3080] ;  /* 0x003080003a207984 */ /* 0x0002680000000c00 */
[----:B------:R1:W1:Y:S04]  /*12c90*/  LDS.128 R28, [R58+0x3880] ;  /* 0x003880003a1c7984 */ /* 0x0002680000000c00 */
[----:B------:R1:W1:Y:S04]  /*12ca0*/  LDS.128 R20, [R58+0x4880] ;  /* 0x004880003a147984 */ /* 0x0002680000000c00 */
[----:B------:R1:W1:Y:S04]  /*12cb0*/  LDS.128 R8, [R58+0x5080] ;  /* 0x005080003a087984 */ /* 0x0002680000000c00 */
[----:B------:R1:W1:Y:S01]  /*12cc0*/  LDS.128 R4, [R58+0x5880] ;  /* 0x005880003a047984 */ /* 0x0002620000000c00 */
[----:B------:R-:W-:Y:S05]  /*12cd0*/  @P0 BRA `(.L_x_227) ;  /* 0x0000014000000947 */ /* 0x000fea0003800000 */
[----:B-123--:R-:W1:Y:S01]  /*12ce0*/  LDS.128 R52, [R58+0x80] ;  /* 0x000080003a347984 */ /* 0x00ee620000000c00 */
[----:B------:R-:W-:-:S02]  /*12cf0*/  IADD3 R56, R0, 0x20, RZ ;  /* 0x0000002000387810 */ /* 0x000fc40007ffe0ff */
[----:B------:R-:W-:Y:S01]  /*12d00*/  IADD3 R26, R0, 0x40, RZ ;  /* 0x00000040001a7810 */ /* 0x000fe20007ffe0ff */
[----:B------:R-:W2:Y:S01]  /*12d10*/  LDS.128 R16, [R58+0x2080] ;  /* 0x002080003a107984 */ /* 0x000ea20000000c00 */
[----:B------:R-:W-:Y:S02]  /*12d20*/  ISETP.GE.AND P1, PT, R56, c[0x0][0x3c8], PT ;  /* 0x0000f20038007a0c */ /* 0x000fe40003f26270 */
[----:B------:R-:W-:Y:S01]  /*12d30*/  ISETP.GE.AND P0, PT, R26, c[0x0][0x3c8], PT ;  /* 0x0000f2001a007a0c */ /* 0x000fe20003f06270 */
[----:B------:R3:W5:Y:S01]  /*12d40*/  LDS.128 R12, [R58+0x4080] ;  /* 0x004080003a0c7984 */ /* 0x0007620000000c00 */
[----:B------:R-:W-:-:S09]  /*12d50*/  ISETP.GE.AND P2, PT, R0, c[0x0][0x3c8], PT ;  /* 0x0000f20000007a0c */ /* 0x000fd20003f46270 */
[----:B------:R-:W-:Y:S02]  /*12d60*/  @!P1 SHF.R.S32.HI R27, RZ, 0x1f, R56 ;  /* 0x0000001fff1b9819 */ /* 0x000fe40000011438 */
[----:B------:R-:W-:Y:S02]  /*12d70*/  @!P0 SHF.R.S32.HI R25, RZ, 0x1f, R26 ;  /* 0x0000001fff198819 */ /* 0x000fe4000001141a */
[----:B------:R-:W-:Y:S02]  /*12d80*/  @!P1 LEA.HI R27, R27, R56, RZ, 0x3 ;  /* 0x000000381b1b9211 */ /* 0x000fe400078f18ff */
[----:B------:R-:W-:Y:S02]  /*12d90*/  @!P0 LEA.HI R25, R25, R26, RZ, 0x3 ;  /* 0x0000001a19198211 */ /* 0x000fe400078f18ff */
[----:B------:R-:W-:Y:S02]  /*12da0*/  @!P1 LOP3.LUT R27, R27, 0xfffffff8, RZ, 0xc0, !PT ;  /* 0xfffffff81b1b9812 */ /* 0x000fe400078ec0ff */
[----:B------:R-:W-:Y:S01]  /*12db0*/  @!P0 LOP3.LUT R25, R25, 0xfffffff8, RZ, 0xc0, !PT ;  /* 0xfffffff819198812 */ /* 0x000fe200078ec0ff */
[----:B---3--:R-:W-:-:S04]  /*12dc0*/  @!P2 IMAD.WIDE R58, R0, 0x2, R60 ;  /* 0x00000002003aa825 */ /* 0x008fc800078e023c */
[----:B------:R-:W-:-:S04]  /*12dd0*/  @!P1 IMAD.WIDE R26, R27, 0x2, R60 ;  /* 0x000000021b1a9825 */ /* 0x000fc800078e023c */
[----:B------:R-:W-:Y:S01]  /*12de0*/  @!P0 IMAD.WIDE R60, R25, 0x2, R60 ;  /* 0x00000002193c8825 */ /* 0x000fe200078e023c */
[----:B-1----:R1:W-:Y:S04]  /*12df0*/  @!P2 ST.E.128 [R58.64], R52 ;  /* 0x000000343a00a985 */ /* 0x0023e8000c101d08 */
[----:B--2---:R1:W-:Y:S04]  /*12e00*/  @!P1 ST.E.128 [R26.64], R16 ;  /* 0x000000101a009985 */ /* 0x0043e8000c101d08 */
[----:B-----5:R1:W-:Y:S02]  /*12e10*/  @!P0 ST.E.128 [R60.64], R12 ;  /* 0x0000000c3c008985 */ /* 0x0203e4000c101d08 */
.L_x_227:
[----:B--23--:R-:W-:Y:S05]  /*12e20*/  BSYNC B0 ;  /* 0x0000000000007941 */ /* 0x00cfea0003800000 */
.L_x_226:
[----:B-1----:R-:W-:Y:S01]  /*12e30*/  IADD3 R13, R57, 0x20, RZ ;  /* 0x00000020390d7810 */ /* 0x002fe20007ffe0ff */
        /* <DEDUP_REMOVED lines=22> */
.L_x_229:
[----:B------:R-:W-:Y:S05]  /*12fa0*/  BSYNC B0 ;  /* 0x0000000000007941 */ /* 0x000fea0003800000 */
.L_x_228:
[----:B--2---:R-:W-:Y:S01]  /*12fb0*/  IADD3 R13, R57, 0x40, RZ ;  /* 0x00000040390d7810 */ /* 0x004fe20007ffe0ff */
[----:B------:R2:W1:Y:S01]  /*12fc0*/  SHFL.IDX PT, R17, R3, 0x2, 0x1c1f ;  /* 0x005c1f0003117f89 */ /* 0x00046200000e0000 */
        /* <DEDUP_REMOVED lines=21> */
.L_x_231:
[----:B------:R-:W-:Y:S05]  /*13120*/  BSYNC B0 ;  /* 0x0000000000007941 */ /* 0x000fea0003800000 */
.L_x_230:
[----:B------:R-:W-:Y:S01]  /*13130*/  IADD3 R57, R57, 0x60, RZ ;  /* 0x0000006039397810 */ /* 0x000fe20007ffe0ff */
[----:B-1----:R1:W2:Y:S03]  /*13140*/  SHFL.IDX PT, R9, R3, 0x3, 0x1c1f ;  /* 0x007c1f0003097f89 */ /* 0x0022a600000e0000 */
[----:B------:R-:W-:Y:S01]  /*13150*/  ISETP.GE.AND P0, PT, R57, R24, PT ;  /* 0x000000183900720c */ /* 0x000fe20003f06270 */
[----:B------:R1:W4:-:S12]  /*13160*/  SHFL.IDX PT, R8, R2, 0x3, 0x1c1f ;  /* 0x007c1f0002087f89 */ /* 0x00031800000e0000 */
[----:B------:R-:W-:Y:S05]  /*13170*/  @P0 EXIT ;  /* 0x000000000000094d */ /* 0x000fea0003800000 */
[C---:B-12---:R-:W-:Y:S02]  /*13180*/  IADD3 R3, R0.reuse, 0x20, RZ ;  /* 0x0000002000037810 */ /* 0x046fe40007ffe0ff */
[C---:B------:R-:W-:Y:S02]  /*13190*/  ISETP.GE.AND P1, PT, R0.reuse, c[0x0][0x3c8], PT ;  /* 0x0000f20000007a0c */ /* 0x040fe40003f26270 */
[----:B------:R-:W-:Y:S02]  /*131a0*/  ISETP.GE.AND P0, PT, R3, c[0x0][0x3c8], PT ;  /* 0x0000f20003007a0c */ /* 0x000fe40003f06270 */
[----:B------:R-:W-:-:S09]  /*131b0*/  IADD3 R13, R0, 0x40, RZ ;  /* 0x00000040000d7810 */ /* 0x000fd20007ffe0ff */
[----:B----4-:R-:W-:Y:S02]  /*131c0*/  @!P1 IMAD.WIDE R10, R0, 0x2, R8 ;  /* 0x00000002000a9825 */ /* 0x010fe400078e0208 */
[----:B------:R-:W-:-:S03]  /*131d0*/  @!P0 SHF.R.S32.HI R2, RZ, 0x1f, R3 ;  /* 0x0000001fff028819 */ /* 0x000fc60000011403 */
[----:B------:R1:W-:Y:S01]  /*131e0*/  @!P1 ST.E.128 [R10.64], R40 ;  /* 0x000000280a009985 */ /* 0x0003e2000c101d08 */
[----:B------:R-:W-:-:S04]  /*131f0*/  @!P0 LEA.HI R2, R2, R3, RZ, 0x3 ;  /* 0x0000000302028211 */ /* 0x000fc800078f18ff */
[----:B------:R-:W-:-:S05]  /*13200*/  @!P0 LOP3.LUT R2, R2, 0xfffffff8, RZ, 0xc0, !PT ;  /* 0xfffffff802028812 */ /* 0x000fca00078ec0ff */
[----:B------:R-:W-:-:S05]  /*13210*/  @!P0 IMAD.WIDE R2, R2, 0x2, R8 ;  /* 0x0000000202028825 */ /* 0x000fca00078e0208 */
[----:B------:R1:W-:Y:S01]  /*13220*/  @!P0 ST.E.128 [R2.64], R28 ;  /* 0x0000001c02008985 */ /* 0x0003e2000c101d08 */
[----:B------:R-:W-:-:S13]  /*13230*/  ISETP.GE.AND P0, PT, R13, c[0x0][0x3c8], PT ;  /* 0x0000f2000d007a0c */ /* 0x000fda0003f06270 */
[----:B------:R-:W-:Y:S05]  /*13240*/  @P0 EXIT ;  /* 0x000000000000094d */ /* 0x000fea0003800000 */
[----:B------:R-:W-:-:S04]  /*13250*/  SHF.R.S32.HI R0, RZ, 0x1f, R13 ;  /* 0x0000001fff007819 */ /* 0x000fc8000001140d */
[----:B------:R-:W-:-:S04]  /*13260*/  LEA.HI R0, R0, R13, RZ, 0x3 ;  /* 0x0000000d00007211 */ /* 0x000fc800078f18ff */
[----:B-1----:R-:W-:-:S05]  /*13270*/  LOP3.LUT R3, R0, 0xfffffff8, RZ, 0xc0, !PT ;  /* 0xfffffff800037812 */ /* 0x002fca00078ec0ff */
[----:B------:R-:W-:-:S05]  /*13280*/  IMAD.WIDE R8, R3, 0x2, R8 ;  /* 0x0000000203087825 */ /* 0x000fca00078e0208 */
[----:B------:R-:W-:Y:S01]  /*13290*/  ST.E.128 [R8.64], R4 ;  /* 0x0000000408007985 */ /* 0x000fe2000c101d08 */
[----:B------:R-:W-:Y:S05]  /*132a0*/  EXIT ;  /* 0x000000000000794d */ /* 0x000fea0003800000 */
.L_x_225:
[----:B------:R-:W1:Y:S01]  /*132b0*/  S2R R7, SR_TID.X ;  /* 0x0000000000077919 */ /* 0x000e620000002100 */
[----:B------:R-:W-:Y:S03]  /*132c0*/  BSSY B0, `(.L_x_232) ;  /* 0x0000027000007945 */ /* 0x000fe60003800000 */
[----:B------:R-:W2:Y:S01]  /*132d0*/  S2R R8, SR_CTAID.Z ;  /* 0x0000000000087919 */ /* 0x000ea20000002700 */
[----:B-1----:R-:W-:Y:S02]  /*132e0*/  ISETP.GT.AND P0, PT, R7, 0x7f, PT ;  /* 0x0000007f0700780c */ /* 0x002fe40003f04270 */
[----:B--2---:R-:W-:-:S11]  /*132f0*/  SHF.R.S32.HI R11, RZ, 0x1f, R8 ;  /* 0x0000001fff0b7819 */ /* 0x004fd60000011408 */
[----:B------:R-:W-:Y:S05]  /*13300*/  @P0 BRA `(.L_x_233) ;  /* 0x0000022000000947 */ /* 0x000fea0003800000 */
[----:B------:R-:W1:Y:S01]  /*13310*/  S2R R0, SR_CTAID.X ;  /* 0x0000000000007919 */ /* 0x000e620000002500 */
[----:B------:R-:W-:-:S05]  /*13320*/  MOV R2, c[0x0][0x4e8] ;  /* 0x00013a0000027a02 */ /* 0x000fca0000000f00 */
[----:B------:R-:W-:Y:S01]  /*13330*/  IMAD R3, R2, c[0x0][0x388], RZ ;  /* 0x0000e20002037a24 */ /* 0x000fe200078e02ff */
[----:B-1----:R-:W-:-:S04]  /*13340*/  LEA R0, R0, R7, 0x7 ;  /* 0x0000000700007211 */ /* 0x002fc800078e38ff */
[----:B------:R-:W-:-:S13]  /*13350*/  ISETP.GE.AND P0, PT, R0, R3, PT ;  /* 0x000000030000720c */ /* 0x000fda0003f06270 */
[----:B------:R-:W-:Y:S05]  /*13360*/  @P0 BRA `(.L_x_233) ;  /* 0x000001c000000947 */ /* 0x000fea0003800000 */
[----:B------:R-:W1:Y:S01]  /*13370*/  S2R R9, SR_CTAID.Y ;  /* 0x0000000000097919 */ /* 0x000e620000002600 */
[----:B------:R-:W-:Y:S02]  /*13380*/  ISETP.NE.AND P0, PT, R2, 0x1, PT ;  /* 0x000000010200780c */ /* 0x000fe40003f05270 */
[----:B------:R-:W-:-:S11]  /*13390*/  MOV R5, R0 ;  /* 0x0000000000057202 */ /* 0x000fd60000000f00 */
[----:B------:R-:W-:-:S05]  /*133a0*/  @P0 IMAD.HI.U32 R6, R0, c[0x0][0x4ec], RZ ;  /* 0x00013b0000060a27 */ /* 0x000fca00078e00ff */
[----:B------:R-:W-:Y:S02]  /*133b0*/  @P0 SHF.R.U32.HI R5, RZ, c[0x0][0x4f0], R6 ;  /* 0x00013c00ff050a19 */ /* 0x000fe40000011606 */
[----:B-1----:R-:W-:Y:S01]  /*133c0*/  SHF.R.S32.HI R4, RZ, 0x1f, R9 ;  /* 0x0000001fff047819 */ /* 0x002fe20000011409 */
[----:B------:R-:W-:-:S04]  /*133d0*/  IMAD.WIDE.U32 R2, R9, c[0x0][0x490], RZ ;  /* 0x0001240009027a25 */ /* 0x000fc800078e00ff */
[----:B------:R-:W-:Y:S02]  /*133e0*/  IMAD R4, R4, c[0x0][0x490], RZ ;  /* 0x0001240004047a24 */ /* 0x000fe400078e02ff */
[----:B------:R-:W-:Y:S02]  /*133f0*/  IMAD.MOV.U32 R12, RZ, RZ, R2 ;  /* 0x000000ffff0c7224 */ /* 0x000fe400078e0002 */
[----:B------:R-:W-:Y:S01]  /*13400*/  IMAD R13, R9, c[0x0][0x494], R4 ;  /* 0x00012500090d7a24 */ /* 0x000fe200078e0204 */
[----:B------:R-:W-:-:S04]  /*13410*/  IADD3 R9, -R5, RZ, RZ ;  /* 0x000000ff05097210 */ /* 0x000fc80007ffe1ff */
[----:B------:R-:W-:Y:S01]  /*13420*/  IADD3 R13, R3, R13, RZ ;  /* 0x0000000d030d7210 */ /* 0x000fe20007ffe0ff */
[----:B------:R-:W-:Y:S02]  /*13430*/  IMAD R3, R11, c[0x0][0x498], RZ ;  /* 0x000126000b037a24 */ /* 0x000fe400078e02ff */
[----:B------:R-:W-:Y:S02]  /*13440*/  IMAD R4, R9, c[0x0][0x4e8], R0 ;  /* 0x00013a0009047a24 */ /* 0x000fe400078e0200 */
[----:B------:R-:W-:-:S03]  /*13450*/  IMAD.WIDE.U32 R12, R8, c[0x0][0x498], R12 ;  /* 0x00012600080c7a25 */ /* 0x000fc600078e000c */
[----:B------:R-:W-:Y:S01]  /*13460*/  SHF.R.S32.HI R2, RZ, 0x1f, R4 ;  /* 0x0000001fff027819 */ /* 0x000fe20000011404 */
[----:B------:R-:W-:Y:S01]  /*13470*/  IMAD R0, R8, c[0x0][0x49c], R3 ;  /* 0x0001270008007a24 */ /* 0x000fe200078e0203 */
[----:B------:R-:W-:Y:S02]  /*13480*/  SHF.R.S32.HI R3, RZ, 0x1f, R5 ;  /* 0x0000001fff037819 */ /* 0x000fe40000011405 */
[----:B------:R-:W-:Y:S01]  /*13490*/  IADD3 R12, P0, R5, R12, RZ ;  /* 0x0000000c050c7210 */ /* 0x000fe20007f1e0ff */
[----:B------:R-:W-:-:S03]  /*134a0*/  IMAD R5, R2, c[0x0][0x488], RZ ;  /* 0x0001220002057a24 */ /* 0x000fc600078e02ff */
[----:B------:R-:W-:Y:S01]  /*134b0*/  IADD3.X R13, R3, R13, R0, P0, !PT ;  /* 0x0000000d030d7210 */ /* 0x000fe200007fe400 */
[----:B------:R-:W-:-:S04]  /*134c0*/  IMAD R5, R4, c[0x0][0x48c], R5 ;  /* 0x0001230004057a24 */ /* 0x000fc800078e0205 */
[----:B------:R-:W-:-:S05]  /*134d0*/  IMAD.WIDE.U32 R12, R4, c[0x0][0x488], R12 ;  /* 0x00012200040c7a25 */ /* 0x000fca00078e000c */
[----:B------:R-:W-:Y:S02]  /*134e0*/  IADD3 R5, R13, R5, RZ ;  /* 0x000000050d057210 */ /* 0x000fe40007ffe0ff */
[----:B------:R-:W-:-:S04]  /*134f0*/  LEA R2, P0, R12, c[0x0][0x450], 0x2 ;  /* 0x000114000c027a11 */ /* 0x000fc800078010ff */
[----:B------:R-:W-:Y:S01]  /*13500*/  LEA.HI.X R3, R12, c[0x0][0x454], R5, 0x2, P0 ;  /* 0x000115000c037a11 */ /* 0x000fe200000f1405 */
[----:B------:R-:W-:-:S05]  /*13510*/  IMAD.MOV.U32 R5, RZ, RZ, -0x800000 ;  /* 0xff800000ff057424 */ /* 0x000fca00078e00ff */
[----:B------:R1:W-:Y:S03]  /*13520*/  STG.E [R2.64], R5 ;  /* 0x0000000502007986 */ /* 0x0003e6000c101908 */
.L_x_233:
[----:B------:R-:W-:Y:S05]  /*13530*/  BSYNC B0 ;  /* 0x0000000000007941 */ /* 0x000fea0003800000 */
.L_x_232:
[----:B------:R-:W2:Y:S01]  /*13540*/  S2R R12, SR_CTAID.Y ;  /* 0x00000000000c7919 */ /* 0x000ea20000002600 */
[----:B------:R-:W-:Y:S01]  /*13550*/  SHF.R.S32.HI R4, RZ, 0x1f, R7 ;  /* 0x0000001fff047819 */ /* 0x000fe20000011407 */
[----:B------:R-:W-:Y:S01]  /*13560*/  IMAD R11, R11, c[0x0][0x3f0], RZ ;  /* 0x0000fc000b0b7a24 */ /* 0x000fe200078e02ff */
[----:B-1----:R-:W-:Y:S01]  /*13570*/  MOV R3, c[0x0][0x4e8] ;  /* 0x00013a0000037a02 */ /* 0x002fe20000000f00 */
[----:B------:R-:W1:Y:S01]  /*13580*/  S2R R5, SR_CTAID.X ;  /* 0x0000000000057919 */ /* 0x000e620000002500 */
[----:B------:R-:W-:Y:S01]  /*13590*/  LEA.HI R4, R4, R7, RZ, 0x2 ;  /* 0x0000000704047211 */ /* 0x000fe200078f10ff */
[----:B------:R-:W-:Y:S01]  /*135a0*/  BSSY B0, `(.L_x_234) ;  /* 0x0000038000007945 */ /* 0x000fe20003800000 */
[C---:B------:R-:W-:Y:S01]  /*135b0*/  ISETP.NE.AND P0, PT, R3.reuse, 0x1, PT ;  /* 0x000000010300780c */ /* 0x040fe20003f05270 */
[----:B------:R-:W-:Y:S01]  /*135c0*/  IMAD R3, R3, c[0x0][0x388], RZ ;  /* 0x0000e20003037a24 */ /* 0x000fe200078e02ff */
[----:B------:R-:W-:Y:S02]  /*135d0*/  LOP3.LUT R2, R4, 0xfffffffc, RZ, 0xc0, !PT ;  /* 0xfffffffc04027812 */ /* 0x000fe400078ec0ff */
[----:B------:R-:W-:-:S03]  /*135e0*/  SHF.R.S32.HI R4, RZ, 0x2, R4 ;  /* 0x00000002ff047819 */ /* 0x000fc60000011404 */
[----:B------:R-:W-:-:S05]  /*135f0*/  IMAD.IADD R7, R7, 0x1, -R2 ;  /* 0x0000000107077824 */ /* 0x000fca00078e0a02 */
[CC--:B------:R-:W-:Y:S02]  /*13600*/  LEA R6, R7.reuse, R4.reuse, 0x5 ;  /* 0x0000000407067211 */ /* 0x0c0fe400078e28ff */
[----:B------:R-:W-:Y:S02]  /*13610*/  SHF.L.U32 R7, R7, 0x3, RZ ;  /* 0x0000000307077819 */ /* 0x000fe400000006ff */
[----:B--2---:R-:W-:Y:S01]  /*13620*/  SHF.R.S32.HI R0, RZ, 0x1f, R12 ;  /* 0x0000001fff007819 */ /* 0x004fe2000001140c */
[C---:B-1----:R-:W-:Y:S01]  /*13630*/  IMAD R6, R5.reuse, 0x80, R6 ;  /* 0x0000008005067824 */ /* 0x042fe200078e0206 */
[----:B------:R-:W-:-:S03]  /*13640*/  LEA R4, R5, R4, 0x7 ;  /* 0x0000000405047211 */ /* 0x000fc600078e38ff */
[----:B------:R-:W-:Y:S01]  /*13650*/  IMAD R9, R0, c[0x0][0x3e8], RZ ;  /* 0x0000fa0000097a24 */ /* 0x000fe200078e02ff */
[----:B------:R-:W-:Y:S01]  /*13660*/  IADD3 R5, R7, 0x40, RZ ;  /* 0x0000004007057810 */ /* 0x000fe20007ffe0ff */
[----:B------:R-:W-:-:S04]  /*13670*/  @P0 IMAD.HI.U32 R2, R6, c[0x0][0x4ec], RZ ;  /* 0x00013b0006020a27 */ /* 0x000fc800078e00ff */
[C---:B------:R-:W-:Y:S02]  /*13680*/  IMAD R9, R12.reuse, c[0x0][0x3ec], R9 ;  /* 0x0000fb000c097a24 */ /* 0x040fe400078e0209 */
[----:B------:R-:W-:-:S04]  /*13690*/  IMAD.WIDE.U32 R12, R12, c[0x0][0x3e8], RZ ;  /* 0x0000fa000c0c7a25 */ /* 0x000fc800078e00ff */
[----:B------:R-:W-:Y:S01]  /*136a0*/  IMAD R0, R8, c[0x0][0x3f4], R11 ;  /* 0x0000fd0008007a24 */ /* 0x000fe200078e020b */
[----:B------:R-:W-:Y:S01]  /*136b0*/  IADD3 R13, R13, R9, RZ ;  /* 0x000000090d0d7210 */ /* 0x000fe20007ffe0ff */
[----:B------:R-:W-:Y:S01]  /*136c0*/  IMAD.MOV.U32 R9, RZ, RZ, R6 ;  /* 0x000000ffff097224 */ /* 0x000fe200078e0006 */
[----:B------:R-:W-:-:S03]  /*136d0*/  @P0 SHF.R.U32.HI R9, RZ, c[0x0][0x4f0], R2 ;  /* 0x00013c00ff090a19 */ /* 0x000fc60000011602 */
[----:B------:R-:W-:Y:S01]  /*136e0*/  IMAD.WIDE.U32 R12, R8, c[0x0][0x3f0], R12 ;  /* 0x0000fc00080c7a25 */ /* 0x000fe200078e000c */
[----:B------:R-:W-:Y:S02]  /*136f0*/  SHF.R.S32.HI R2, RZ, 0x1f, R9 ;  /* 0x0000001fff027819 */ /* 0x000fe40000011409 */
[----:B------:R-:W-:Y:S01]  /*13700*/  IADD3 R11, -R9, RZ, RZ ;  /* 0x000000ff090b7210 */ /* 0x000fe20007ffe1ff */
[----:B------:R-:W-:Y:S02]  /*13710*/  IMAD.IADD R13, R13, 0x1, R0 ;  /* 0x000000010d0d7824 */ /* 0x000fe400078e0200 */
[----:B------:R-:W-:Y:S02]  /*13720*/  IMAD R2, R2, c[0x0][0x3e0], RZ ;  /* 0x0000f80002027a24 */ /* 0x000fe400078e02ff */
[----:B------:R-:W-:Y:S01]  /*13730*/  IMAD R11, R11, c[0x0][0x4e8], R6 ;  /* 0x00013a000b0b7a24 */ /* 0x000fe200078e0206 */
[----:B------:R-:W-:Y:S01]  /*13740*/  IADD3 R6, R7, 0x20, RZ ;  /* 0x0000002007067810 */ /* 0x000fe20007ffe0ff */
[----:B------:R-:W-:-:S03]  /*13750*/  IMAD.WIDE.U32 R12, R9, c[0x0][0x3e0], R12 ;  /* 0x0000f800090c7a25 */ /* 0x000fc600078e000c */
[----:B------:R-:W-:Y:S01]  /*13760*/  SHF.R.S32.HI R0, RZ, 0x1f, R11 ;  /* 0x0000001fff007819 */ /* 0x000fe2000001140b */
[----:B------:R-:W-:-:S04]  /*13770*/  IMAD R9, R9, c[0x0][0x3e4], R2 ;  /* 0x0000f90009097a24 */ /* 0x000fc800078e0202 */
[----:B------:R-:W-:Y:S01]  /*13780*/  IMAD R0, R0, c[0x0][0x3d8], RZ ;  /* 0x0000f60000007a24 */ /* 0x000fe200078e02ff */
[----:B------:R-:W-:-:S03]  /*13790*/  IADD3 R13, R13, R9, RZ ;  /* 0x000000090d0d7210 */ /* 0x000fc60007ffe0ff */
[C---:B------:R-:W-:Y:S02]  /*137a0*/  IMAD R0, R11.reuse, c[0x0][0x3dc], R0 ;  /* 0x0000f7000b007a24 */ /* 0x040fe400078e0200 */
[----:B------:R-:W-:-:S04]  /*137b0*/  IMAD.WIDE.U32 R8, R11, c[0x0][0x3d8], R12 ;  /* 0x0000f6000b087a25 */ /* 0x000fc800078e000c */
[----:B------:R-:W-:Y:S01]  /*137c0*/  IMAD.IADD R11, R9, 0x1, R0 ;  /* 0x00000001090b7824 */ /* 0x000fe200078e0200 */
[----:B------:R-:W-:-:S04]  /*137d0*/  LEA R9, P0, R8, c[0x0][0x380], 0x1 ;  /* 0x0000e00008097a11 */ /* 0x000fc800078008ff */
[----:B------:R-:W-:Y:S01]  /*137e0*/  LEA.HI.X R8, R8, c[0x0][0x384], R11, 0x1, P0 ;  /* 0x0000e10008087a11 */ /* 0x000fe200000f0c0b */
[----:B------:R1:W2:Y:S01]  /*137f0*/  SHFL.IDX PT, R10, R9, RZ, 0x1c1f ;  /* 0x001c1fff090a7589 */ /* 0x0002a200000e0000 */
[----:B------:R-:W-:-:S03]  /*13800*/  ISETP.GE.AND P0, PT, R4, R3, PT ;  /* 0x000000030400720c */ /* 0x000fc60003f06270 */
[----:B------:R1:W3:Y:S10]  /*13810*/  SHFL.IDX PT, R11, R8, RZ, 0x1c1f ;  /* 0x001c1fff080b7589 */ /* 0x0002f400000e0000 */
[----:B------:R-:W-:Y:S05]  /*13820*/  @P0 BRA `(.L_x_235) ;  /* 0x000000f000000947 */ /* 0x000fea0003800000 */
[----:B------:R-:W-:Y:S02]  /*13830*/  ISETP.GE.AND P1, PT, R6, c[0x0][0x3c8], PT ;  /* 0x0000f20006007a0c */ /* 0x000fe40003f26270 */
[----:B------:R-:W-:-:S02]  /*13840*/  ISETP.GE.AND P0, PT, R5, c[0x0][0x3c8], PT ;  /* 0x0000f20005007a0c */ /* 0x000fc40003f06270 */
        /* <DEDUP_REMOVED lines=13> */
.L_x_235:
[----:B------:R-:W-:Y:S05]  /*13920*/  BSYNC B0 ;  /* 0x0000000000007941 */ /* 0x000fea0003800000 */
.L_x_234:
[----:B------:R-:W-:Y:S01]  /*13930*/  IADD3 R0, R4, 0x20, RZ ;  /* 0x0000002004007810 */ /* 0x000fe20007ffe0ff */
[----:B--23--:R2:W3:Y:S01]  /*13940*/  SHFL.IDX PT, R11, R8, 0x1, 0x1c1f ;  /* 0x003c1f00080b7f89 */ /* 0x00c4e200000e0000 */
        /* <DEDUP_REMOVED lines=19> */
.L_x_237:
[----:B------:R-:W-:Y:S05]  /*13a80*/  BSYNC B0 ;  /* 0x0000000000007941 */ /* 0x000fea0003800000 */
.L_x_236:
[----:B------:R-:W-:Y:S01]  /*13a90*/  IADD3 R0, R4, 0x40, RZ ;  /* 0x0000004004007810 */ /* 0x000fe20007ffe0ff */
[----:B---3--:R3:W1:Y:S01]  /*13aa0*/  SHFL.IDX PT, R11, R8, 0x2, 0x1c1f ;  /* 0x005c1f00080b7f89 */ /* 0x00866200000e0000 */
        /* <DEDUP_REMOVED lines=19> */
.L_x_239:
[----:B------:R-:W-:Y:S05]  /*13be0*/  BSYNC B0 ;  /* 0x0000000000007941 */ /* 0x000fea0003800000 */
.L_x_238:
[----:B------:R-:W-:Y:S01]  /*13bf0*/  IADD3 R4, R4, 0x60, RZ ;  /* 0x0000006004047810 */ /* 0x000fe20007ffe0ff */
[----:B-1----:R1:W2:Y:S03]  /*13c00*/  SHFL.IDX PT, R11, R8, 0x3, 0x1c1f ;  /* 0x007c1f00080b7f89 */ /* 0x0022a600000e0000 */
[----:B------:R-:W-:Y:S01]  /*13c10*/  ISETP.GE.AND P0, PT, R4, R3, PT ;  /* 0x000000030400720c */ /* 0x000fe20003f06270 */
[----:B----4-:R1:W4:-:S12]  /*13c20*/  SHFL.IDX PT, R10, R9, 0x3, 0x1c1f ;  /* 0x007c1f00090a7f89 */ /* 0x01031800000e0000 */
[----:B------:R-:W-:Y:S05]  /*13c30*/  @P0 EXIT ;  /* 0x000000000000094d */ /* 0x000fea0003800000 */
[----:B------:R-:W-:Y:S02]  /*13c40*/  ISETP.GE.AND P0, PT, R6, c[0x0][0x3c8], PT ;  /* 0x0000f20006007a0c */ /* 0x000fe40003f06270 */
[----:B------:R-:W-:-:S11]  /*13c50*/  ISETP.GE.AND P1, PT, R7, c[0x0][0x3c8], PT ;  /* 0x0000f20007007a0c */ /* 0x000fd60003f26270 */
[----:B------:R-:W-:-:S04]  /*13c60*/  @!P0 SHF.R.S32.HI R3, RZ, 0x1f, R6 ;  /* 0x0000001fff038819 */ /* 0x000fc80000011406 */
[----:B------:R-:W-:Y:S01]  /*13c70*/  @!P0 LEA.HI R3, R3, R6, RZ, 0x3 ;  /* 0x0000000603038211 */ /* 0x000fe200078f18ff */
[----:B--2-4-:R-:W-:-:S03]  /*13c80*/  @!P1 IMAD.WIDE R6, R7, 0x2, R10 ;  /* 0x0000000207069825 */ /* 0x014fc600078e020a */
[----:B------:R-:W-:Y:S02]  /*13c90*/  @!P0 LOP3.LUT R3, R3, 0xfffffff8, RZ, 0xc0, !PT ;  /* 0xfffffff803038812 */ /* 0x000fe400078ec0ff */
[----:B------:R2:W-:Y:S03]  /*13ca0*/  @!P1 ST.E.128 [R6.64], RZ ;  /* 0x000000ff06009985 */ /* 0x0005e6000c101d08 */
[----:B------:R-:W-:-:S05]  /*13cb0*/  @!P0 IMAD.WIDE R2, R3, 0x2, R10 ;  /* 0x0000000203028825 */ /* 0x000fca00078e020a */
[----:B------:R2:W-:Y:S01]  /*13cc0*/  @!P0 ST.E.128 [R2.64], RZ ;  /* 0x000000ff02008985 */ /* 0x0005e2000c101d08 */
[----:B------:R-:W-:-:S13]  /*13cd0*/  ISETP.GE.AND P0, PT, R5, c[0x0][0x3c8], PT ;  /* 0x0000f20005007a0c */ /* 0x000fda0003f06270 */
[----:B------:R-:W-:Y:S05]  /*13ce0*/  @P0 EXIT ;  /* 0x000000000000094d */ /* 0x000fea0003800000 */
[----:B------:R-:W-:-:S04]  /*13cf0*/  SHF.R.S32.HI R0, RZ, 0x1f, R5 ;  /* 0x0000001fff007819 */ /* 0x000fc80000011405 */
[----:B------:R-:W-:-:S04]  /*13d00*/  LEA.HI R0, R0, R5, RZ, 0x3 ;  /* 0x0000000500007211 */ /* 0x000fc800078f18ff */
[----:B--2---:R-:W-:-:S05]  /*13d10*/  LOP3.LUT R3, R0, 0xfffffff8, RZ, 0xc0, !PT ;  /* 0xfffffff800037812 */ /* 0x004fca00078ec0ff */
[----:B------:R-:W-:-:S05]  /*13d20*/  IMAD.WIDE R10, R3, 0x2, R10 ;  /* 0x00000002030a7825 */ /* 0x000fca00078e020a */
[----:B------:R-:W-:Y:S01]  /*13d30*/  ST.E.128 [R10.64], RZ ;  /* 0x000000ff0a007985 */ /* 0x000fe2000c101d08 */
[----:B------:R-:W-:Y:S05]  /*13d40*/  EXIT ;  /* 0x000000000000794d */ /* 0x000fea0003800000 */
.L_x_240:
        /* <DEDUP_REMOVED lines=11> */
.L_x_1511:


//--------------------- .text._ZN7cutlass13device_kernelIN5flash19enable_sm80_to_sm89INS1_16FlashAttnFwdSm80INS1_25CollectiveMainloopFwdSm80ILi4ELi1ELb0EN4cute5tupleIJNS5_1CILi128EEENS7_ILi48EEENS7_ILi96EEEEEELi96ENS_6half_tEfNS_4arch4Sm80ELb0ELb1ELb1ELb1ELb0ELb0ELb1ELb0EEENS1_21CollectiveEpilogueFwdINS6_IJS8_SA_S9_EEENS6_IJNS7_ILi1EEESI_SI_EEESC_SE_Li128ELb1ELb1ELb0ELb0EEENS1_19SingleTileSchedulerILb1ELb0ELb1ELi128EEEEEEEEEvNT_6ParamsE --------------------------
	.section	.text._ZN7cutlass13device_kernelIN5flash19enable_sm80_to_sm89INS1_16FlashAttnFwdSm80INS1_25CollectiveMainloopFwdSm80ILi4ELi1ELb0EN4cute5tupleIJNS5_1CILi128EEENS7_ILi48EEENS7_ILi96EEEEEELi96ENS_6half_tEfNS_4arch4Sm80ELb0ELb1ELb1ELb1ELb0ELb0ELb1ELb0EEENS1_21CollectiveEpilogueFwdINS6_IJS8_SA_S9_EEENS6_IJNS7_ILi1EEESI_SI_EEESC_SE_Li128ELb1ELb1ELb0ELb0EEENS1_19SingleTileSchedulerILb1ELb0ELb1ELi128EEEEEEEEEvNT_6ParamsE,"ax",@progbits
	.sectioninfo	@"SHI_REGISTERS=255"
	.align	128
.text._ZN7cutlass13device_kernelIN5flash19enable_sm80_to_sm89INS1_16FlashAttnFwdSm80INS1_25CollectiveMainloopFwdSm80ILi4ELi1ELb0EN4cute5tupleIJNS5_1CILi128EEENS7_ILi48EEENS7_ILi96EEEEEELi96ENS_6half_tEfNS_4arch4Sm80ELb0ELb1ELb1ELb1ELb0ELb0ELb1ELb0EEENS1_21CollectiveEpilogueFwdINS6_IJS8_SA_S9_EEENS6_IJNS7_ILi1EEESI_SI_EEESC_SE_Li128ELb1ELb1ELb0ELb0EEENS1_19SingleTileSchedulerILb1ELb0ELb1ELi128EEEEEEEEEvNT_6ParamsE:
        .type           _ZN7cutlass13device_kernelIN5flash19enable_sm80_to_sm89INS1_16FlashAttnFwdSm80INS1_25CollectiveMainloopFwdSm80ILi4ELi1ELb0EN4cute5tupleIJNS5_1CILi128EEENS7_ILi48EEENS7_ILi96EEEEEELi96ENS_6half_tEfNS_4arch4Sm80ELb0ELb1ELb1ELb1ELb0ELb0ELb1ELb0EEENS1_21CollectiveEpilogueFwdINS6_IJS8_SA_S9_EEENS6_IJNS7_ILi1EEESI_SI_EEESC_SE_Li128ELb1ELb1ELb0ELb0EEENS1_19SingleTileSchedulerILb1ELb0ELb1ELi128EEEEEEEEEvNT_6ParamsE,@function
        .size           _ZN7cutlass13device_kernelIN5flash19enable_sm80_to_sm89INS1_16FlashAttnFwdSm80INS1_25CollectiveMainloopFwdSm80ILi4ELi1ELb0EN4cute5tupleIJNS5_1CILi128EEENS7_ILi48EEENS7_ILi96EEEEEELi96ENS_6half_tEfNS_4arch4Sm80ELb0ELb1ELb1ELb1ELb0ELb0ELb1ELb0EEENS1_21CollectiveEpilogueFwdINS6_IJS8_SA_S9_EEENS6_IJNS7_ILi1EEESI_SI_EEESC_SE_Li128ELb1ELb1ELb0ELb0EEENS1_19SingleTileSchedulerILb1ELb0ELb1ELi128EEEEEEEEEvNT_6ParamsE,(.L_x_1512 - _ZN7cutlass13device_kernelIN5flash19enable_sm80_to_sm89INS1_16FlashAttnFwdSm80INS1_25CollectiveMainloopFwdSm80ILi4ELi1ELb0EN4cute5tupleIJNS5_1CILi128EEENS7_ILi48EEENS7_ILi96EEEEEELi96ENS_6half_tEfNS_4arch4Sm80ELb0ELb1ELb1ELb1ELb0ELb0ELb1ELb0EEENS1_21CollectiveEpilogueFwdINS6_IJS8_SA_S9_EEENS6_IJNS7_ILi1EEESI_SI_EEESC_SE_Li128ELb1ELb1ELb0ELb0EEENS1_19SingleTileSchedulerILb1ELb0ELb1ELi128EEEEEEEEEvNT_6ParamsE)
        .other          _ZN7cutlass13device_kernelIN5flash19enable_sm80_to_sm89INS1_16FlashAttnFwdSm80INS1_25CollectiveMainloopFwdSm80ILi4ELi1ELb0EN4cute5tupleIJNS5_1CILi128EEENS7_ILi48EEENS7_ILi96EEEEEELi96ENS_6half_tEfNS_4arch4Sm80ELb0ELb1ELb1ELb1ELb0ELb0ELb1ELb0EEENS1_21CollectiveEpilogueFwdINS6_IJS8_SA_S9_EEENS6_IJNS7_ILi1EEESI_SI_EEESC_SE_Li128ELb1ELb1ELb0ELb0EEENS1_19SingleTileSchedulerILb1ELb0ELb1ELi128EEEEEEEEEvNT_6ParamsE,@"STO_CUDA_ENTRY STV_DEFAULT"
_ZN7cutlass13device_kernelIN5flash19enable_sm80_to_sm89INS1_16FlashAttnFwdSm80INS1_25CollectiveMainloopFwdSm80ILi4ELi1ELb0EN4cute5tupleIJNS5_1CILi128EEENS7_ILi48EEENS7_ILi96EEEEEELi96ENS_6half_tEfNS_4arch4Sm80ELb0ELb1ELb1ELb1ELb0ELb0ELb1ELb0EEENS1_21CollectiveEpilogueFwdINS6_IJS8_SA_S9_EEENS6_IJNS7_ILi1EEESI_SI_EEESC_SE_Li128ELb1ELb1ELb0ELb0EEENS1_19SingleTileSchedulerILb1ELb0ELb1ELi128EEEEEEEEEvNT_6ParamsE:
[----:B------:R-:W-:Y:S02]  /*0000*/  MOV R1, c[0x0][0x28] ;  /* 0x00000a0000017a02 */ /* 0x000fe40000000f00 */
[----:B------:R-:W1:Y:S01]  /*0010*/  S2R R129, SR_TID.X ;  /* 0x0000000000817919 */ /* 0x000e620000002100 */
[----:B------:R-:W-:Y:S01]  /*0020*/  IMAD.MOV.U32 R29, RZ, RZ, 0x4 ;  /* 0x00000004ff1d7424 */ /* 0x000fe200078e00ff */
[----:B------:R-:W2:Y:S01]  /*0030*/  S2UR UR4, SR_CTAID.X ;  /* 0x00000000000479c3 */ /* 0x000ea20000002500 */
[----:B------:R-:W-:Y:S01]  /*0040*/  ULDC.64 UR8, c[0x0][0x118] ;  /* 0x0000460000087ab9 */ /* 0x000fe20000000a00 */
[----:B------:R-:W3:Y:S01]  /*0050*/  S2R R5, SR_CTAID.Z ;  /* 0x0000000000057919 */ /* 0x000ee20000002700 */
[----:B------:R-:W-:Y:S02]  /*0060*/  IADD3 R1, R1, -0x70, RZ ;  /* 0xffffff9001017810 */ /* 0x000fe40007ffe0ff */
[----:B-1----:R-:W-:Y:S01]  /*0070*/  SHF.R.U32.HI R0, RZ, 0x5, R129 ;  /* 0x00000005ff007819 */ /* 0x002fe20000011681 */
[----:B---3--:R-:W-:-:S05]  /*0080*/  IMAD.WIDE R2, R5, R29, c[0x0][0x568] ;  /* 0x00015a0005027625 */ /* 0x008fca00078e021d */
[----:B------:R-:W1:Y:S02]  /*0090*/  SHFL.IDX PT, R0, R0, RZ, 0x1f ;  /* 0x00001fff00007589 */ /* 0x000e6400000e0000 */
[----:B-1----:R-:W-:-:S13]  /*00a0*/  ISETP.NE.AND P0, PT, R0, RZ, PT ;  /* 0x000000ff0000720c */ /* 0x002fda0003f05270 */
[----:B--2---:R-:W-:Y:S05]  /*00b0*/  @!P0 BRA `(.L_x_241) ;  /* 0x0000015000008947 */ /* 0x004fea0003800000 */
[----:B------:R-:W-:-:S04]  /*00c0*/  ISETP.NE.U32.AND P0, PT, RZ, c[0x0][0x568], PT ;  /* 0x00015a00ff007a0c */ /* 0x000fc80003f05070 */
[----:B------:R-:W-:-:S13]  /*00d0*/  ISETP.NE.AND.EX P0, PT, RZ, c[0x0][0x56c], PT, P0 ;  /* 0x00015b00ff007a0c */ /* 0x000fda0003f05300 */
[----:B------:R-:W-:Y:S05]  /*00e0*/  @!P0 BRA `(.L_x_242) ;  /* 0x0000002000008947 */ /* 0x000fea0003800000 */
[----:B------:R1:W5:Y:S01]  /*00f0*/  LDG.E R0, [R2.64] ;  /* 0x0000000802007981 */ /* 0x000362000c1e1900 */
[----:B------:R-:W-:Y:S05]  /*0100*/  BRA `(.L_x_243) ;  /* 0x0000009000007947 */ /* 0x000fea0003800000 */
.L_x_242:
        /* <DEDUP_REMOVED lines=8> */
.L_x_244:
[----:B------:R-:W-:-:S04]  /*0190*/  MOV R0, c[0x0][0x54c] ;  /* 0x0001530000007a02 */ /* 0x000fc80000000f00 */
.L_x_243:
[----:B------:R-:W-:Y:S01]  /*01a0*/  USHF.L.U32 UR4, UR4, 0x7, URZ ;  /* 0x0000000704047899 */ /* 0x000fe2000800063f */
[----:B-----5:R-:W-:-:S05]  /*01b0*/  IMAD R0, R0, c[0x0][0x548], RZ ;  /* 0x0001520000007a24 */ /* 0x020fca00078e02ff */
[----:B------:R-:W-:-:S04]  /*01c0*/  MOV R10, UR4 ;  /* 0x00000004000a7c02 */ /* 0x000fc80008000f00 */
[----:B------:R-:W-:-:S04]  /*01d0*/  ISETP.GE.AND P0, PT, R10, R0, PT ;  /* 0x000000000a00720c */ /* 0x000fc80003f06270 */
[----:B------:R-:W-:-:S05]  /*01e0*/  SEL R0, R5, 0xffffffff, !P0 ;  /* 0xffffffff05007807 */ /* 0x000fca0004000000 */
[----:B------:R2:W-:Y:S01]  /*01f0*/  STL [R1+0x6c], R0 ;  /* 0x00006c0001007387 */ /* 0x0005e20000100800 */
[----:B------:R-:W-:Y:S05]  /*0200*/  BRA `(.L_x_245) ;  /* 0x0000014000007947 */ /* 0x000fea0003800000 */
.L_x_241:
[----:B------:R-:W-:-:S04]  /*0210*/  ISETP.NE.U32.AND P0, PT, RZ, c[0x0][0x568], PT ;  /* 0x00015a00ff007a0c */ /* 0x000fc80003f05070 */
[----:B------:R-:W-:-:S13]  /*0220*/  ISETP.NE.AND.EX P0, PT, RZ, c[0x0][0x56c], PT, P0 ;  /* 0x00015b00ff007a0c */ /* 0x000fda0003f05300 */
[----:B------:R-:W-:Y:S05]  /*0230*/  @!P0 BRA `(.L_x_246) ;  /* 0x0000002000008947 */ /* 0x000fea0003800000 */
[----:B------:R1:W5:Y:S01]  /*0240*/  LDG.E R0, [R2.64] ;  /* 0x0000000802007981 */ /* 0x000362000c1e1900 */
[----:B------:R-:W-:Y:S05]  /*0250*/  BRA `(.L_x_247) ;  /* 0x0000009000007947 */ /* 0x000fea0003800000 */
.L_x_246:
        /* <DEDUP_REMOVED lines=8> */
.L_x_248:
[----:B------:R-:W-:-:S04]  /*02e0*/  MOV R0, c[0x0][0x54c] ;  /* 0x0001530000007a02 */ /* 0x000fc80000000f00 */
.L_x_247:
[----:B------:R-:W-:Y:S01]  /*02f0*/  USHF.L.U32 UR4, UR4, 0x7, URZ ;  /* 0x0000000704047899 */ /* 0x000fe2000800063f */
[----:B-----5:R-:W-:-:S05]  /*0300*/  IMAD R0, R0, c[0x0][0x548], RZ ;  /* 0x0001520000007a24 */ /* 0x020fca00078e02ff */
[----:B------:R-:W-:-:S04]  /*0310*/  MOV R10, UR4 ;  /* 0x00000004000a7c02 */ /* 0x000fc80008000f00 */
[----:B------:R-:W-:-:S04]  /*0320*/  ISETP.GE.AND P0, PT, R10, R0, PT ;  /* 0x000000000a00720c */ /* 0x000fc80003f06270 */
[----:B------:R-:W-:-:S05]  /*0330*/  SEL R0, R5, 0xffffffff, !P0 ;  /* 0xffffffff05007807 */ /* 0x000fca0004000000 */
[----:B------:R2:W-:Y:S04]  /*0340*/  STL [R1+0x6c], R0 ;  /* 0x00006c0001007387 */ /* 0x0005e80000100800 */
.L_x_245:
[----:B------:R-:W3:Y:S02]  /*0350*/  LDL R48, [R1+0x6c] ;  /* 0x00006c0001307983 */ /* 0x000ee40000100800 */
[----:B---3--:R-:W-:-:S13]  /*0360*/  ISETP.GE.AND P0, PT, R48, RZ, PT ;  /* 0x000000ff3000720c */ /* 0x008fda0003f06270 */
[----:B------:R-:W-:Y:S05]  /*0370*/  @!P0 EXIT ;  /* 0x000000000000894d */ /* 0x000fea0003800000 */
[----:B------:R-:W-:Y:S01]  /*0380*/  ISETP.NE.U32.AND P0, PT, RZ, c[0x0][0x370], PT ;  /* 0x0000dc00ff007a0c */ /* 0x000fe20003f05070 */
[----:B------:R-:W-:Y:S01]  /*0390*/  IMAD.MOV.U32 R11, RZ, RZ, RZ ;  /* 0x000000ffff0b7224 */ /* 0x000fe200078e00ff */
[----:B------:R-:W-:Y:S01]  /*03a0*/  ISETP.NE.U32.AND P2, PT, RZ, c[0x0][0x360], PT ;  /* 0x0000d800ff007a0c */ /* 0x000fe20003f45070 */
[----:B------:R-:W-:Y:S01]  /*03b0*/  CS2R R12, SRZ ;  /* 0x00000000000c7805 */ /* 0x000fe2000001ff00 */
[----:B------:R-:W-:Y:S01]  /*03c0*/  ISETP.NE.AND.EX P1, PT, RZ, c[0x0][0x374], PT, P0 ;  /* 0x0000dd00ff007a0c */ /* 0x000fe20003f25300 */
[CC--:B------:R-:W-:Y:S01]  /*03d0*/  IMAD.WIDE R4, R48.reuse, R29.reuse, c[0x0][0x348] ;  /* 0x0000d20030047625 */ /* 0x0c0fe200078e021d */
[----:B------:R-:W-:Y:S02]  /*03e0*/  ISETP.NE.AND.EX P0, PT, RZ, c[0x0][0x364], PT, P2 ;  /* 0x0000d900ff007a0c */ /* 0x000fe40003f05320 */
[----:B------:R-:W-:Y:S01]  /*03f0*/  ISETP.NE.U32.AND P2, PT, RZ, c[0x0][0x348], PT ;  /* 0x0000d200ff007a0c */ /* 0x000fe20003f45070 */
[----:B-1----:R-:W-:Y:S01]  /*0400*/  IMAD.WIDE R2, R48, R29, c[0x0][0x350] ;  /* 0x0000d40030027625 */ /* 0x002fe200078e021d */
[----:B------:R-:W-:-:S02]  /*0410*/  ISETP.NE.U32.AND P3, PT, RZ, c[0x0][0x350], PT ;  /* 0x0000d400ff007a0c */ /* 0x000fc40003f65070 */
[----:B------:R-:W-:Y:S01]  /*0420*/  ISETP.NE.AND.EX P2, PT, RZ, c[0x0][0x34c], PT, P2 ;  /* 0x0000d300ff007a0c */ /* 0x000fe20003f45320 */
[----:B------:R-:W-:Y:S01]  /*0430*/  IMAD.MOV.U32 R229, RZ, RZ, c[0x0][0x168] ;  /* 0x00005a00ffe57624 */ /* 0x000fe200078e00ff */
[----:B------:R-:W-:-:S03]  /*0440*/  ISETP.NE.AND.EX P3, PT, RZ, c[0x0][0x354], PT, P3 ;  /* 0x0000d500ff007a0c */ /* 0x000fc60003f65330 */
[----:B------:R-:W-:-:S04]  /*0450*/  @P1 IMAD.WIDE R8, R48, R29, c[0x0][0x370] ;  /* 0x0000dc0030081625 */ /* 0x000fc800078e021d */
[----:B------:R-:W-:Y:S01]  /*0460*/  @P0 IMAD.WIDE R6, R48, R29, c[0x0][0x360] ;  /* 0x0000d80030060625 */ /* 0x000fe200078e021d */
[----:B------:R1:W5:Y:S04]  /*0470*/  @P1 LDG.E R11, [R8.64] ;  /* 0x00000008080b1981 */ /* 0x000368000c1e1900 */
[----:B------:R1:W5:Y:S04]  /*0480*/  @P2 LDG.E R13, [R4.64] ;  /* 0x00000008040d2981 */ /* 0x000368000c1e1900 */
[----:B------:R1:W5:Y:S04]  /*0490*/  @P3 LDG.E R12, [R2.64] ;  /* 0x00000008020c3981 */ /* 0x000368000c1e1900 */
[----:B------:R3:W5:Y:S02]  /*04a0*/  @P0 LDG.E R229, [R6.64] ;  /* 0x0000000806e50981 */ /* 0x000764000c1e1900 */
[----:B---3--:R-:W-:Y:S01]  /*04b0*/  IMAD.MOV.U32 R6, RZ, RZ, c[0x0][0x1d0] ;  /* 0x00007400ff067624 */ /* 0x008fe200078e00ff */
[----:B------:R-:W-:Y:S05]  /*04c0*/  @P0 BRA `(.L_x_249) ;  /* 0x0000004000000947 */ /* 0x000fea0003800000 */
[----:B-1----:R-:W-:Y:S05]  /*04d0*/  @!P2 BRA `(.L_x_249) ;  /* 0x000000300000a947 */ /* 0x002fea0003800000 */
[----:B--2---:R1:W2:Y:S04]  /*04e0*/  LDG.E R0, [R4.64] ;  /* 0x0000000804007981 */ /* 0x0042a8000c1e1900 */
[----:B-1----:R-:W2:Y:S02]  /*04f0*/  LDG.E R4, [R4.64+0x4] ;  /* 0x0000040804047981 */ /* 0x002ea4000c1e1900 */
[----:B--2--5:R-:W-:-:S02]  /*0500*/  IADD3 R229, -R0, R4, RZ ;  /* 0x0000000400e57210 */ /* 0x024fc40007ffe1ff */
.L_x_249:
[----:B-1----:R-:W-:-:S04]  /*0510*/  ISETP.NE.U32.AND P0, PT, RZ, c[0x0][0x368], PT ;  /* 0x0000da00ff007a0c */ /* 0x002fc80003f05070 */
[----:B------:R-:W-:-:S13]  /*0520*/  ISETP.NE.AND.EX P0, PT, RZ, c[0x0][0x36c], PT, P0 ;  /* 0x0000db00ff007a0c */ /* 0x000fda0003f05300 */
[----:B------:R-:W-:Y:S05]  /*0530*/  @!P0 BRA `(.L_x_250) ;  /* 0x0000003000008947 */ /* 0x000fea0003800000 */
[----:B------:R-:W-:-:S05]  /*0540*/  IMAD.WIDE R2, R48, R29, c[0x0][0x368] ;  /* 0x0000da0030027625 */ /* 0x000fca00078e021d */
[----:B------:R1:W5:Y:S01]  /*0550*/  LDG.E R6, [R2.64] ;  /* 0x0000000802067981 */ /* 0x000362000c1e1900 */
[----:B------:R-:W-:Y:S05]  /*0560*/  BRA `(.L_x_251) ;  /* 0x0000004000007947 */ /* 0x000fea0003800000 */
.L_x_250:
[----:B------:R-:W-:Y:S05]  /*0570*/  @!P3 BRA `(.L_x_251) ;  /* 0x000000300000b947 */ /* 0x000fea0003800000 */
[----:B------:R1:W3:Y:S04]  /*0580*/  LDG.E R6, [R2.64] ;  /* 0x0000000802067981 */ /* 0x0002e8000c1e1900 */
[----:B-1----:R-:W3:Y:S02]  /*0590*/  LDG.E R2, [R2.64+0x4] ;  /* 0x0000040802027981 */ /* 0x002ee4000c1e1900 */
[----:B---3--:R-:W-:Y:S02]  /*05a0*/  IADD3 R6, -R6, R2, RZ ;  /* 0x0000000206067210 */ /* 0x008fe40007ffe1ff */
.L_x_251:
[----:B--2---:R-:W-:Y:S01]  /*05b0*/  IMAD.MOV.U32 R0, RZ, RZ, c[0x0][0x2c4] ;  /* 0x0000b100ff007624 */ /* 0x004fe200078e00ff */
[----:B------:R-:W-:Y:S01]  /*05c0*/  LOP3.LUT R228, R228, 0xfffff7ff, RZ, 0xc0, !PT ;  /* 0xfffff7ffe4e47812 */ /* 0x000fe200078ec0ff */
[----:B------:R-:W-:Y:S02]  /*05d0*/  IMAD.MOV.U32 R185, RZ, RZ, R10 ;  /* 0x000000ffffb97224 */ /* 0x000fe400078e000a */
[----:B------:R-:W-:Y:S01]  /*05e0*/  IMAD.MOV.U32 R252, RZ, RZ, c[0x0][0x32c] ;  /* 0x0000cb00fffc7624 */ /* 0x000fe200078e00ff */
[----:B------:R-:W-:Y:S01]  /*05f0*/  ISETP.NE.AND P6, PT, R0, 0x1, PT ;  /* 0x000000010000780c */ /* 0x000fe20003fc5270 */
[----:B-----5:R-:W-:-:S02]  /*0600*/  IMAD.IADD R227, R6, 0x1, -R11 ;  /* 0x0000000106e37824 */ /* 0x020fc400078e0a0b */
[----:B------:R-:W-:Y:S01]  /*0610*/  IMAD.IADD R12, R12, 0x1, R11 ;  /* 0x000000010c0c7824 */ /* 0x000fe200078e020b */
[----:B------:R-:W-:Y:S02]  /*0620*/  ISETP.GE.AND P5, PT, R252, 0x1, PT ;  /* 0x00000001fc00780c */ /* 0x000fe40003fa6270 */
[----:B-1----:R-:W-:-:S07]  /*0630*/  IADD3 R2, R227, 0x1, -R229 ;  /* 0x00000001e3027810 */ /* 0x002fce0007ffe8e5 */
[----:B------:R-:W-:Y:S02]  /*0640*/  @P6 IADD3 R0, R185, 0x7f, RZ ;  /* 0x0000007fb9006810 */ /* 0x000fe40007ffe0ff */
[----:B------:R-:W-:-:S03]  /*0650*/  @P6 LOP3.LUT R228, R228, 0x800, RZ, 0xfc, !PT ;  /* 0x00000800e4e46812 */ /* 0x000fc600078efcff */
[----:B------:R-:W-:Y:S01]  /*0660*/  @P6 IMAD.HI.U32 R3, R0, c[0x0][0x2c8], RZ ;  /* 0x0000b20000036a27 */ /* 0x000fe200078e00ff */
[----:B------:R-:W-:Y:S02]  /*0670*/  IADD3 R0, R10, 0x7f, RZ ;  /* 0x0000007f0a007810 */ /* 0x000fe40007ffe0ff */
[----:B------:R-:W-:Y:S02]  /*0680*/  LOP3.LUT R228, R228, 0xfffffbff, RZ, 0xc0, !PT ;  /* 0xfffffbffe4e47812 */ /* 0x000fe400078ec0ff */
[----:B------:R-:W-:Y:S02]  /*0690*/  @P6 SHF.R.U32.HI R0, RZ, c[0x0][0x2cc], R3 ;  /* 0x0000b300ff006a19 */ /* 0x000fe40000011603 */
[----:B------:R-:W-:-:S03]  /*06a0*/  @P5 LOP3.LUT R228, R228, 0x400, RZ, 0xfc, !PT ;  /* 0x00000400e4e45812 */ /* 0x000fc600078efcff */
[----:B------:R-:W-:-:S05]  /*06b0*/  IMAD.IADD R0, R2, 0x1, R0 ;  /* 0x0000000102007824 */ /* 0x000fca00078e0200 */
[----:B------:R-:W-:Y:S01]  /*06c0*/  IADD3 R3, R0, c[0x0][0x328], RZ ;  /* 0x0000ca0000037a10 */ /* 0x000fe20007ffe0ff */
[----:B------:R-:W-:Y:S05]  /*06d0*/  @!P5 BRA `(.L_x_252) ;  /* 0x000000e00000d947 */ /* 0x000fea0003800000 */
[C---:B------:R-:W-:Y:S02]  /*06e0*/  ISETP.GT.AND P0, PT, R0.reuse, RZ, PT ;  /* 0x000000ff0000720c */ /* 0x040fe40003f04270 */
[----:B------:R-:W-:-:S11]  /*06f0*/  IADD3 R2, R0, -0x1, RZ ;  /* 0xffffffff00027810 */ /* 0x000fd60007ffe0ff */
[----:B------:R-:W-:Y:S05]  /*0700*/  @P0 BRA `(.L_x_253) ;  /* 0x0000006000000947 */ /* 0x000fea0003800000 */
[----:B------:R-:W-:Y:S01]  /*0710*/  ISETP.NE.AND P0, PT, R252, 0x1, PT ;  /* 0x00000001fc00780c */ /* 0x000fe20003f05270 */
[----:B------:R-:W-:-:S12]  /*0720*/  IMAD.MOV R0, RZ, RZ, -R0 ;  /* 0x000000ffff007224 */ /* 0x000fd800078e0a00 */
[----:B------:R-:W-:-:S05]  /*0730*/  @P0 IMAD.HI.U32 R2, R0, c[0x0][0x330], RZ ;  /* 0x0000cc0000020a27 */ /* 0x000fca00078e00ff */
[----:B------:R-:W-:-:S04]  /*0740*/  @P0 SHF.R.U32.HI R0, RZ, c[0x0][0x334], R2 ;  /* 0x0000cd00ff000a19 */ /* 0x000fc80000011602 */
[----:B------:R-:W-:Y:S01]  /*0750*/  LOP3.LUT R2, RZ, R0, RZ, 0x33, !PT ;  /* 0x00000000ff027212 */ /* 0x000fe200078e33ff */
[----:B------:R-:W-:Y:S05]  /*0760*/  BRA `(.L_x_254) ;  /* 0x0000003000007947 */ /* 0x000fea0003800000 */
.L_x_253:
[----:B------:R-:W-:-:S13]  /*0770*/  ISETP.NE.AND P0, PT, R252, 0x1, PT ;  /* 0x00000001fc00780c */ /* 0x000fda0003f05270 */
[----:B------:R-:W-:-:S05]  /*0780*/  @P0 IMAD.HI.U32 R0, R2, c[0x0][0x330], RZ ;  /* 0x0000cc0002000a27 */ /* 0x000fca00078e00ff */
[----:B------:R-:W-:-:S05]  /*0790*/  @P0 SHF.R.U32.HI R2, RZ, c[0x0][0x334], R0 ;  /* 0x0000cd00ff020a19 */ /* 0x000fca0000011600 */
.L_x_254:
[----:B------:R-:W-:-:S05]  /*07a0*/  IMAD R2, R2, R252, c[0x0][0x32c] ;  /* 0x0000cb0002027624 */ /* 0x000fca00078e02fc */
[----:B------:R-:W-:-:S04]  /*07b0*/  IMNMX R3, R3, R2, PT ;  /* 0x0000000203037217 */ /* 0x000fc80003800200 */
.L_x_252:
[----:B------:R-:W-:Y:S01]  /*07c0*/  IADD3 R2, R3, 0x2f, RZ ;  /* 0x0000002f03027810 */ /* 0x000fe20007ffe0ff */
[----:B------:R-:W-:Y:S01]  /*07d0*/  @P6 IMAD.HI.U32 R4, R185, c[0x0][0x2c8], RZ ;  /* 0x0000b200b9046a27 */ /* 0x000fe200078e00ff */
[----:B------:R-:W-:-:S03]  /*07e0*/  IADD3 R3, R227, 0x2f, RZ ;  /* 0x0000002fe3037810 */ /* 0x000fc60007ffe0ff */
[----:B------:R-:W-:-:S04]  /*07f0*/  IMAD.HI R5, R2, 0x2aaaaaab, RZ ;  /* 0x2aaaaaab02057827 */ /* 0x000fc800078e02ff */
[----:B------:R-:W-:-:S04]  /*0800*/  IMAD.HI R2, R3, 0x2aaaaaab, RZ ;  /* 0x2aaaaaab03027827 */ /* 0x000fc800078e02ff */
[----:B------:R-:W-:Y:S01]  /*0810*/  IMAD.MOV.U32 R0, RZ, RZ, R185 ;  /* 0x000000ffff007224 */ /* 0x000fe200078e00b9 */
[----:B------:R-:W-:Y:S01]  /*0820*/  @P6 SHF.R.U32.HI R0, RZ, c[0x0][0x2cc], R4 ;  /* 0x0000b300ff006a19 */ /* 0x000fe20000011604 */
[----:B------:R-:W-:Y:S01]  /*0830*/  IMAD.IADD R244, R227, 0x1, -R229 ;  /* 0x00000001e3f47824 */ /* 0x000fe200078e0ae5 */
[----:B------:R-:W-:Y:S02]  /*0840*/  SHF.R.U32.HI R4, RZ, 0x1f, R5 ;  /* 0x0000001fff047819 */ /* 0x000fe40000011605 */
[----:B------:R-:W-:Y:S01]  /*0850*/  SHF.R.U32.HI R3, RZ, 0x1f, R2 ;  /* 0x0000001fff037819 */ /* 0x000fe20000011602 */
[----:B------:R-:W-:Y:S01]  /*0860*/  IMAD.IADD R0, R244, 0x1, R0 ;  /* 0x00000001f4007824 */ /* 0x000fe200078e0200 */
[----:B------:R-:W-:Y:S02]  /*0870*/  LEA.HI.SX32 R4, R5, R4, 0x1d ;  /* 0x0000000405047211 */ /* 0x000fe400078feaff */
[----:B------:R-:W-:Y:S02]  /*0880*/  LEA.HI.SX32 R2, R2, R3, 0x1d ;  /* 0x0000000302027211 */ /* 0x000fe400078feaff */
[----:B------:R-:W-:-:S02]  /*0890*/  IADD3 R3, R0, -c[0x0][0x324], RZ ;  /* 0x8000c90000037a10 */ /* 0x000fc40007ffe0ff */
[----:B------:R-:W-:Y:S01]  /*08a0*/  IMNMX R222, R2, R4, PT ;  /* 0x0000000402de7217 */ /* 0x000fe20003800200 */
[----:B------:R-:W-:Y:S05]  /*08b0*/  @!P5 BRA `(.L_x_255) ;  /* 0x000000d00000d947 */ /* 0x000fea0003800000 */
[----:B------:R-:W-:-:S13]  /*08c0*/  ISETP.GT.AND P0, PT, R0, -0x1, PT ;  /* 0xffffffff0000780c */ /* 0x000fda0003f04270 */
[----:B------:R-:W-:Y:S05]  /*08d0*/  @P0 BRA `(.L_x_256) ;  /* 0x0000006000000947 */ /* 0x000fea0003800000 */
[----:B------:R-:W-:Y:S02]  /*08e0*/  ISETP.NE.AND P0, PT, R252, 0x1, PT ;  /* 0x00000001fc00780c */ /* 0x000fe40003f05270 */
[----:B------:R-:W-:-:S11]  /*08f0*/  LOP3.LUT R0, RZ, R0, RZ, 0x33, !PT ;  /* 0x00000000ff007212 */ /* 0x000fd600078e33ff */
[----:B------:R-:W-:-:S05]  /*0900*/  @P0 IMAD.HI.U32 R2, R0, c[0x0][0x330], RZ ;  /* 0x0000cc0000020a27 */ /* 0x000fca00078e00ff */
[----:B------:R-:W-:-:S04]  /*0910*/  @P0 SHF.R.U32.HI R0, RZ, c[0x0][0x334], R2 ;  /* 0x0000cd00ff000a19 */ /* 0x000fc80000011602 */
[----:B------:R-:W-:Y:S01]  /*0920*/  LOP3.LUT R0, RZ, R0, RZ, 0x33, !PT ;  /* 0x00000000ff007212 */ /* 0x000fe200078e33ff */
[----:B------:R-:W-:Y:S05]  /*0930*/  BRA `(.L_x_257) ;  /* 0x0000003000007947 */ /* 0x000fea0003800000 */
.L_x_256:
[----:B------:R-:W-:-:S13]  /*0940*/  ISETP.NE.AND P0, PT, R252, 0x1, PT ;  /* 0x00000001fc00780c */ /* 0x000fda0003f05270 */
[----:B------:R-:W-:-:S05]  /*0950*/  @P0 IMAD.HI.U32 R2, R0, c[0x0][0x330], RZ ;  /* 0x0000cc0000020a27 */ /* 0x000fca00078e00ff */
[----:B------:R-:W-:-:S05]  /*0960*/  @P0 SHF.R.U32.HI R0, RZ, c[0x0][0x334], R2 ;  /* 0x0000cd00ff000a19 */ /* 0x000fca0000011602 */
.L_x_257:
[----:B------:R-:W-:-:S05]  /*0970*/  IMAD R0, R0, c[0x0][0x32c], RZ ;  /* 0x0000cb0000007a24 */ /* 0x000fca00078e02ff */
[----:B------:R-:W-:-:S05]  /*0980*/  IMNMX R3, R3, R0, !PT ;  /* 0x0000000003037217 */ /* 0x000fca0007800200 */
.L_x_255:
[----:B------:R-:W-:Y:S01]  /*0990*/  IMAD.HI R0, R3, 0x2aaaaaab, RZ ;  /* 0x2aaaaaab03007827 */ /* 0x000fe200078e02ff */
[----:B------:R-:W-:Y:S01]  /*09a0*/  PLOP3.LUT P4, PT, PT, PT, PT, 0x80, 0x0 ;  /* 0x000000000000781c */ /* 0x000fe20003f8f070 */
[----:B------:R-:W-:Y:S01]  /*09b0*/  CS2R R94, SRZ ;  /* 0x00000000005e7805 */ /* 0x000fe2000001ff00 */
[----:B------:R-:W-:Y:S01]  /*09c0*/  CS2R R98, SRZ ;  /* 0x0000000000627805 */ /* 0x000fe2000001ff00 */
[----:B------:R-:W-:Y:S01]  /*09d0*/  IMAD.MOV.U32 R11, RZ, RZ, RZ ;  /* 0x000000ffff0b7224 */ /* 0x000fe200078e00ff */
[----:B------:R-:W-:Y:S01]  /*09e0*/  SHF.R.U32.HI R2, RZ, 0x1f, R0 ;  /* 0x0000001fff027819 */ /* 0x000fe20000011600 */
[----:B------:R-:W-:Y:S01]  /*09f0*/  IMAD.MOV.U32 R92, RZ, RZ, RZ ;  /* 0x000000ffff5c7224 */ /* 0x000fe200078e00ff */
[----:B------:R-:W-:Y:S01]  /*0a00*/  CS2R R96, SRZ ;  /* 0x0000000000607805 */ /* 0x000fe2000001ff00 */
[----:B------:R-:W-:Y:S01]  /*0a10*/  CS2R R90, SRZ ;  /* 0x00000000005a7805 */ /* 0x000fe2000001ff00 */
[----:B------:R-:W-:Y:S01]  /*0a20*/  LEA.HI.SX32 R0, R0, R2, 0x1d ;  /* 0x0000000200007211 */ /* 0x000fe200078feaff */
[----:B------:R-:W-:Y:S01]  /*0a30*/  CS2R R88, SRZ ;  /* 0x0000000000587805 */ /* 0x000fe2000001ff00 */
[----:B------:R-:W-:Y:S01]  /*0a40*/  CS2R R86, SRZ ;  /* 0x0000000000567805 */ /* 0x000fe2000001ff00 */
[----:B------:R-:W-:Y:S01]  /*0a50*/  CS2R R84, SRZ ;  /* 0x0000000000547805 */ /* 0x000fe2000001ff00 */
[----:B------:R-:W-:Y:S01]  /*0a60*/  IMNMX R245, RZ, R0, !PT ;  /* 0x00000000fff57217 */ /* 0x000fe20007800200 */
[----:B------:R-:W-:Y:S01]  /*0a70*/  CS2R R14, SRZ ;  /* 0x00000000000e7805 */ /* 0x000fe2000001ff00 */
[----:B------:R-:W-:Y:S01]  /*0a80*/  MOV R78, RZ ;  /* 0x000000ff004e7202 */ /* 0x000fe20000000f00 */
[----:B------:R-:W-:Y:S01]  /*0a90*/  IMAD.MOV.U32 R76, RZ, RZ, RZ ;  /* 0x000000ffff4c7224 */ /* 0x000fe200078e00ff */
[----:B------:R-:W-:Y:S01]  /*0aa0*/  ISETP.GT.AND P0, PT, R222, R245, PT ;  /* 0x000000f5de00720c */ /* 0x000fe20003f04270 */
[----:B------:R1:W-:Y:S01]  /*0ab0*/  STL [R1+0x48], R245 ;  /* 0x000048f501007387 */ /* 0x0003e20000100800 */
[----:B------:R-:W-:Y:S01]  /*0ac0*/  CS2R R16, SRZ ;  /* 0x0000000000107805 */ /* 0x000fe2000001ff00 */
[----:B------:R-:W-:Y:S01]  /*0ad0*/  IMAD.MOV.U32 R82, RZ, RZ, RZ ;  /* 0x000000ffff527224 */ /* 0x000fe200078e00ff */
[----:B------:R-:W-:Y:S01]  /*0ae0*/  CS2R R80, SRZ ;  /* 0x0000000000507805 */ /* 0x000fe2000001ff00 */
        /* <DEDUP_REMOVED lines=51> */
[----:B------:R-:W-:Y:S01]  /*0e20*/  CS2R R50, SRZ ;  /* 0x0000000000327805 */ /* 0x000fe2000001ff00 */
[----:B------:R-:W-:Y:S05]  /*0e30*/  @!P0 BRA `(.L_x_258) ;  /* 0x0001186000008947 */ /* 0x000fea0003800000 */
[----:B-1----:R-:W-:-:S04]  /*0e40*/  ISETP.NE.U32.AND P0, PT, RZ, c[0x0][0x340], PT ;  /* 0x0000d000ff007a0c */ /* 0x002fc80003f05070 */
[----:B------:R-:W-:-:S13]  /*0e50*/  ISETP.NE.AND.EX P0, PT, RZ, c[0x0][0x344], PT, P0 ;  /* 0x0000d100ff007a0c */ /* 0x000fda0003f05300 */
[----:B------:R-:W-:-:S05]  /*0e60*/  @P0 IMAD.WIDE R2, R48, R29, c[0x0][0x340] ;  /* 0x0000d00030020625 */ /* 0x000fca00078e021d */
[----:B------:R1:W2:Y:S01]  /*0e70*/  @P0 LDG.E R22, [R2.64] ;  /* 0x0000000802160981 */ /* 0x0002a2000c1e1900 */
[----:B------:R-:W-:Y:S01]  /*0e80*/  SHF.R.S32.HI R0, RZ, 0x1f, R13 ;  /* 0x0000001fff007819 */ /* 0x000fe2000001140d */
[----:B------:R-:W-:Y:S01]  /*0e90*/  BSSY B0, `(.L_x_259) ;  /* 0x0000091000007945 */ /* 0x000fe20003800000 */
[----:B------:R-:W-:Y:S01]  /*0ea0*/  SHF.R.S32.HI R14, RZ, 0x1f, R129 ;  /* 0x0000001fff0e7819 */ /* 0x000fe20000011481 */
[----:B------:R-:W3:Y:S01]  /*0eb0*/  S2R R30, SR_CTAID.Y ;  /* 0x00000000001e7919 */ /* 0x000ee20000002600 */
[----:B------:R-:W-:Y:S01]  /*0ec0*/  SHF.R.S32.HI R6, RZ, 0x1f, R12 ;  /* 0x0000001fff067819 */ /* 0x000fe2000001140c */
[----:B------:R-:W-:Y:S01]  /*0ed0*/  IMAD R0, R0, c[0x0][0x178], RZ ;  /* 0x00005e0000007a24 */ /* 0x000fe200078e02ff */
[CC--:B------:R-:W-:Y:S02]  /*0ee0*/  LEA.HI R27, R14.reuse, R129.reuse, RZ, 0x3 ;  /* 0x000000810e1b7211 */ /* 0x0c0fe400078f18ff */
[----:B------:R-:W-:Y:S01]  /*0ef0*/  LEA.HI R26, R14, R129, RZ, 0x4 ;  /* 0x000000810e1a7211 */ /* 0x000fe200078f20ff */
[----:B------:R-:W-:Y:S01]  /*0f00*/  IMAD R0, R13, c[0x0][0x17c], R0 ;  /* 0x00005f000d007a24 */ /* 0x000fe200078e0200 */
[----:B------:R-:W-:-:S02]  /*0f10*/  SHF.R.S32.HI R25, RZ, 0x3, R27 ;  /* 0x00000003ff197819 */ /* 0x000fc4000001141b */
[----:B------:R-:W-:Y:S02]  /*0f20*/  SHF.R.S32.HI R19, RZ, 0x1f, R48 ;  /* 0x0000001fff137819 */ /* 0x000fe40000011430 */
[-C--:B------:R-:W-:Y:S02]  /*0f30*/  LEA.HI R124, R14, R129.reuse, RZ, 0x5 ;  /* 0x000000810e7c7211 */ /* 0x080fe400078f28ff */
[----:B------:R-:W-:Y:S02]  /*0f40*/  LOP3.LUT R228, R228, 0xfffffeff, RZ, 0xc0, !PT ;  /* 0xfffffeffe4e47812 */ /* 0x000fe400078ec0ff */
[----:B------:R-:W-:Y:S01]  /*0f50*/  SHF.R.S32.HI R123, RZ, 0x5, R124 ;  /* 0x00000005ff7b7819 */ /* 0x000fe2000001147c */
[----:B-1----:R-:W-:Y:S01]  /*0f60*/  IMAD.WIDE.U32 R2, R13, c[0x0][0x178], RZ ;  /* 0x00005e000d027a25 */ /* 0x002fe200078e00ff */
[----:B------:R-:W-:Y:S02]  /*0f70*/  LEA.HI R13, R14, R129, RZ, 0x2 ;  /* 0x000000810e0d7211 */ /* 0x000fe400078f10ff */
[----:B---3--:R-:W-:Y:S01]  /*0f80*/  SHF.R.S32.HI R28, RZ, 0x1f, R30 ;  /* 0x0000001fff1c7819 */ /* 0x008fe2000001141e */
[----:B------:R-:W-:Y:S01]  /*0f90*/  IMAD.IADD R3, R3, 0x1, R0 ;  /* 0x0000000103037824 */ /* 0x000fe200078e0200 */
[----:B------:R-:W-:Y:S01]  /*0fa0*/  LOP3.LUT R4, R13, 0xfffffffc, RZ, 0xc0, !PT ;  /* 0xfffffffc0d047812 */ /* 0x000fe200078ec0ff */
[----:B------:R-:W-:Y:S01]  /*0fb0*/  IMAD.SHL.U32 R0, R25, 0x40, RZ ;  /* 0x0000004019007824 */ /* 0x000fe200078e00ff */
[----:B------:R-:W-:Y:S01]  /*0fc0*/  SHF.R.S32.HI R128, RZ, 0x2, R13 ;  /* 0x00000002ff807819 */ /* 0x000fe2000001140d */
[----:B------:R-:W-:-:S02]  /*0fd0*/  IMAD R8, R28, c[0x0][0x1b8], RZ ;  /* 0x00006e001c087a24 */ /* 0x000fc400078e02ff */
[----:B------:R-:W-:Y:S01]  /*0fe0*/  IMAD.IADD R29, R129, 0x1, -R4 ;  /* 0x00000001811d7824 */ /* 0x000fe200078e0a04 */
[----:B------:R-:W-:Y:S01]  /*0ff0*/  LOP3.LUT R0, R0, 0xc0, RZ, 0xc0, !PT ;  /* 0x000000c000007812 */ /* 0x000fe200078ec0ff */
[----:B------:R-:W-:Y:S01]  /*1000*/  IMAD.WIDE.U32 R2, R30, c[0x0][0x1b8], R2 ;  /* 0x00006e001e027a25 */ /* 0x000fe200078e0002 */
[----:B------:R-:W-:Y:S02]  /*1010*/  IADD3 R4, P1, R12, R128, RZ ;  /* 0x000000800c047210 */ /* 0x000fe40007f3e0ff */
[----:B------:R-:W-:Y:S01]  /*1020*/  SHF.R.U32.HI R5, RZ, 0x3, R0 ;  /* 0x00000003ff057819 */ /* 0x000fe20000011600 */
[----:B------:R-:W-:Y:S01]  /*1030*/  IMAD.SHL.U32 R10, R29, 0x8, RZ ;  /* 0x000000081d0a7824 */ /* 0x000fe200078e00ff */
[----:B------:R-:W-:Y:S02]  /*1040*/  LEA.HI.X.SX32 R6, R128, R6, 0x1, P1 ;  /* 0x0000000680067211 */ /* 0x000fe400008f0eff */
[----:B------:R-:W-:Y:S02]  /*1050*/  SEL R12, R19, RZ, !P2 ;  /* 0x000000ff130c7207 */ /* 0x000fe40005000000 */
[----:B------:R-:W-:-:S02]  /*1060*/  LOP3.LUT R7, R0, 0x18, R10, 0xf8, !PT ;  /* 0x0000001800077812 */ /* 0x000fc400078ef80a */
[----:B------:R-:W-:Y:S02]  /*1070*/  IADD3 R0, R10, 0x40, RZ ;  /* 0x000000400a007810 */ /* 0x000fe40007ffe0ff */
[----:B------:R-:W-:Y:S02]  /*1080*/  SHF.R.S32.HI R11, RZ, 0x1f, R10 ;  /* 0x0000001fff0b7819 */ /* 0x000fe4000001140a */
[----:B------:R-:W-:Y:S01]  /*1090*/  ISETP.GE.AND P1, PT, R0, c[0x0][0x1d4], PT ;  /* 0x0000750000007a0c */ /* 0x000fe20003f26270 */
[C---:B------:R-:W-:Y:S01]  /*10a0*/  IMAD R0, R6.reuse, c[0x0][0x1e0], RZ ;  /* 0x0000780006007a24 */ /* 0x040fe200078e02ff */
[----:B------:R-:W-:Y:S01]  /*10b0*/  LOP3.LUT R18, R7, R5, RZ, 0x3c, !PT ;  /* 0x0000000507127212 */ /* 0x000fe200078e3cff */
[----:B------:R-:W-:Y:S02]  /*10c0*/  IMAD R6, R6, c[0x0][0x208], RZ ;  /* 0x0000820006067a24 */ /* 0x000fe400078e02ff */
[----:B------:R-:W-:Y:S02]  /*10d0*/  IMAD R5, R30, c[0x0][0x1bc], R8 ;  /* 0x00006f001e057a24 */ /* 0x000fe400078e0208 */
[----:B------:R-:W-:Y:S01]  /*10e0*/  IMAD R20, R4, c[0x0][0x1e4], R0 ;  /* 0x0000790004147a24 */ /* 0x000fe200078e0200 */
[----:B------:R-:W-:Y:S01]  /*10f0*/  LOP3.LUT R0, R26, 0xfffffff0, RZ, 0xc0, !PT ;  /* 0xfffffff01a007812 */ /* 0x000fe200078ec0ff */
[----:B------:R-:W-:Y:S01]  /*1100*/  IMAD R21, R4, c[0x0][0x20c], R6 ;  /* 0x0000830004157a24 */ /* 0x000fe200078e0206 */
[----:B------:R-:W-:Y:S01]  /*1110*/  SEL R6, R48, RZ, !P2 ;  /* 0x000000ff30067207 */ /* 0x000fe20005000000 */
[----:B------:R-:W-:Y:S01]  /*1120*/  IMAD.WIDE.U32 R8, R4, c[0x0][0x1e0], R10 ;  /* 0x0000780004087a25 */ /* 0x000fe200078e000a */
[----:B------:R-:W-:-:S02]  /*1130*/  IADD3 R23, -R0, R129, RZ ;  /* 0x0000008100177210 */ /* 0x000fc40007ffe1ff */
[----:B------:R-:W-:Y:S01]  /*1140*/  @P1 LOP3.LUT R228, R228, 0x100, RZ, 0xfc, !PT ;  /* 0x00000100e4e41812 */ /* 0x000fe200078efcff */
[----:B------:R-:W-:Y:S01]  /*1150*/  IMAD.WIDE.U32 R16, R4, c[0x0][0x208], R10 ;  /* 0x0000820004107a25 */ /* 0x000fe200078e000a */
[----:B------:R-:W-:Y:S02]  /*1160*/  LEA.HI R4, R13, R128, RZ, 0x1 ;  /* 0x000000800d047211 */ /* 0x000fe400078f08ff */
[----:B------:R-:W-:Y:S01]  /*1170*/  LEA.HI R24, R23, R23, RZ, 0x1 ;  /* 0x0000001717187211 */ /* 0x000fe200078f08ff */
[----:B------:R-:W-:Y:S01]  /*1180*/  IMAD R7, R29, 0x20, R128 ;  /* 0x000000201d077824 */ /* 0x000fe200078e0280 */
[----:B------:R-:W-:Y:S01]  /*1190*/  LOP3.LUT R0, R4, 0x7fffffe, RZ, 0xc0, !PT ;  /* 0x07fffffe04007812 */ /* 0x000fe200078ec0ff */
[----:B------:R-:W-:Y:S01]  /*11a0*/  IMAD.IADD R3, R3, 0x1, R5 ;  /* 0x0000000103037824 */ /* 0x000fe200078e0205 */
[--C-:B------:R-:W-:Y:S01]  /*11b0*/  SHF.R.S32.HI R15, RZ, 0x1, R24.reuse ;  /* 0x00000001ff0f7819 */ /* 0x100fe20000011418 */
[----:B------:R-:W-:Y:S01]  /*11c0*/  IMAD.IADD R7, R185, 0x1, R7 ;  /* 0x00000001b9077824 */ /* 0x000fe200078e0207 */
[----:B------:R-:W-:Y:S01]  /*11d0*/  SHF.R.S32.HI R14, RZ, 0x1f, R24 ;  /* 0x0000001fff0e7819 */ /* 0x000fe20000011418 */
[----:B------:R-:W-:Y:S01]  /*11e0*/  IMAD.IADD R0, R128, 0x1, -R0 ;  /* 0x0000000180007824 */ /* 0x000fe200078e0a00 */
[----:B------:R-:W-:Y:S01]  /*11f0*/  ISETP.GE.AND P1, PT, R10, c[0x0][0x1d4], PT ;  /* 0x000075000a007a0c */ /* 0x000fe20003f26270 */
[----:B------:R-:W-:Y:S01]  /*1200*/  @P6 IMAD.HI.U32 R13, R7, c[0x0][0x2c8], RZ ;  /* 0x0000b200070d6a27 */ /* 0x000fe200078e00ff */
[----:B------:R-:W-:-:S02]  /*1210*/  LOP3.LUT R228, R228, 0xfffffdff, RZ, 0xc0, !PT ;  /* 0xfffffdffe4e47812 */ /* 0x000fc400078ec0ff */
[----:B------:R-:W-:Y:S01]  /*1220*/  LEA R5, R123, R0, 0x3 ;  /* 0x000000007b057211 */ /* 0x000fe200078e18ff */
[----:B------:R-:W-:Y:S01]  /*1230*/  IMAD.MOV.U32 R4, RZ, RZ, R7 ;  /* 0x000000ffff047224 */ /* 0x000fe200078e0007 */
[----:B------:R-:W-:Y:S01]  /*1240*/  @P6 SHF.R.U32.HI R4, RZ, c[0x0][0x2cc], R13 ;  /* 0x0000b300ff046a19 */ /* 0x000fe2000001160d */
[----:B------:R-:W-:Y:S01]  /*1250*/  IMAD R0, R12, c[0x0][0x1c0], RZ ;  /* 0x000070000c007a24 */ /* 0x000fe200078e02ff */
[----:B------:R-:W-:Y:S01]  /*1260*/  LEA.HI R12, R14, R15, RZ, 0x2 ;  /* 0x0000000f0e0c7211 */ /* 0x000fe200078f10ff */
[----:B------:R-:W-:Y:S02]  /*1270*/  IMAD.U32 R223, R5, 0x20, R18 ;  /* 0x0000002005df7824 */ /* 0x000fe400078e0012 */
[----:B------:R-:W-:Y:S01]  /*1280*/  IMAD R13, R6, c[0x0][0x1c4], R0 ;  /* 0x00007100060d7a24 */ /* 0x000fe200078e0200 */
[----:B------:R-:W-:Y:S01]  /*1290*/  LOP3.LUT R5, R12, 0xfffffffc, RZ, 0xc0, !PT ;  /* 0xfffffffc0c057812 */ /* 0x000fe200078ec0ff */
[----:B------:R-:W-:Y:S01]  /*12a0*/  IMAD.WIDE.U32 R2, R6, c[0x0][0x1c0], R2 ;  /* 0x0000700006027a25 */ /* 0x000fe200078e0002 */
[----:B------:R-:W-:-:S02]  /*12b0*/  SHF.R.S32.HI R0, RZ, 0x1f, R4 ;  /* 0x0000001fff007819 */ /* 0x000fc40000011404 */
[----:B------:R-:W-:Y:S01]  /*12c0*/  @P1 LOP3.LUT R228, R228, 0x200, RZ, 0xfc, !PT ;  /* 0x00000200e4e41812 */ /* 0x000fe200078efcff */
[----:B------:R-:W-:Y:S02]  /*12d0*/  IMAD.MOV R6, RZ, RZ, -R4 ;  /* 0x000000ffff067224 */ /* 0x000fe400078e0a04 */
[----:B------:R-:W-:Y:S01]  /*12e0*/  IMAD.IADD R9, R9, 0x1, R20 ;  /* 0x0000000109097824 */ /* 0x000fe200078e0214 */
[----:B------:R-:W-:Y:S01]  /*12f0*/  IADD3 R20, R15, -R5, RZ ;  /* 0x800000050f147210 */ /* 0x000fe20007ffe0ff */
[----:B------:R-:W-:Y:S01]  /*1300*/  IMAD R5, R0, c[0x0][0x1b0], RZ ;  /* 0x00006c0000057a24 */ /* 0x000fe200078e02ff */
[----:B------:R-:W-:Y:S01]  /*1310*/  LOP3.LUT R228, R228, 0xffffff7f, RZ, 0xc0, !PT ;  /* 0xffffff7fe4e47812 */ /* 0x000fe200078ec0ff */
[----:B------:R-:W-:Y:S02]  /*1320*/  IMAD.IADD R3, R3, 0x1, R13 ;  /* 0x0000000103037824 */ /* 0x000fe400078e020d */
[----:B------:R-:W-:Y:S02]  /*1330*/  IMAD R0, R6, c[0x0][0x2c4], R7 ;  /* 0x0000b10006007a24 */ /* 0x000fe400078e0207 */
[----:B------:R-:W-:-:S02]  /*1340*/  IMAD R5, R4, c[0x0][0x1b4], R5 ;  /* 0x00006d0004057a24 */ /* 0x000fc400078e0205 */
[----:B------:R-:W-:Y:S01]  /*1350*/  IMAD.WIDE.U32 R2, R4, c[0x0][0x1b0], R2 ;  /* 0x00006c0004027a25 */ /* 0x000fe200078e0002 */
[----:B------:R-:W-:-:S03]  /*1360*/  SHF.R.S32.HI R4, RZ, 0x1f, R0 ;  /* 0x0000001fff047819 */ /* 0x000fc60000011400 */
[----:B------:R-:W-:Y:S02]  /*1370*/  IMAD.IADD R3, R3, 0x1, R5 ;  /* 0x0000000103037824 */ /* 0x000fe400078e0205 */
[----:B------:R-:W-:Y:S02]  /*1380*/  IMAD R4, R4, c[0x0][0x1a8], RZ ;  /* 0x00006a0004047a24 */ /* 0x000fe400078e02ff */
[----:B------:R-:W-:-:S04]  /*1390*/  IMAD.WIDE.U32 R2, R0, c[0x0][0x1a8], R2 ;  /* 0x00006a0000027a25 */ /* 0x000fc800078e0002 */
[----:B------:R-:W-:Y:S02]  /*13a0*/  IMAD R12, R0, c[0x0][0x1ac], R4 ;  /* 0x00006b00000c7a24 */ /* 0x000fe400078e0204 */
[----:B------:R-:W-:Y:S02]  /*13b0*/  IMAD.IADD R7, R17, 0x1, R21 ;  /* 0x0000000111077824 */ /* 0x000fe400078e0215 */
[C---:B------:R-:W-:Y:S02]  /*13c0*/  IMAD R14, R28.reuse, c[0x0][0x210], RZ ;  /* 0x000084001c0e7a24 */ /* 0x040fe400078e02ff */
[----:B------:R-:W-:Y:S02]  /*13d0*/  IMAD.MOV.U32 R6, RZ, RZ, R16 ;  /* 0x000000ffff067224 */ /* 0x000fe400078e0010 */
[----:B------:R-:W-:Y:S02]  /*13e0*/  IMAD R13, R28, c[0x0][0x1e8], RZ ;  /* 0x00007a001c0d7a24 */ /* 0x000fe400078e02ff */
[----:B------:R-:W-:-:S02]  /*13f0*/  IMAD.IADD R3, R3, 0x1, R12 ;  /* 0x0000000103037824 */ /* 0x000fc400078e020c */
[C---:B------:R-:W-:Y:S02]  /*1400*/  IMAD R14, R30.reuse, c[0x0][0x214], R14 ;  /* 0x000085001e0e7a24 */ /* 0x040fe400078e020e */
[----:B------:R-:W-:-:S04]  /*1410*/  IMAD.WIDE.U32 R6, R30, c[0x0][0x210], R6 ;  /* 0x000084001e067a25 */ /* 0x000fc800078e0006 */
[C---:B------:R-:W-:Y:S01]  /*1420*/  IMAD R13, R30.reuse, c[0x0][0x1ec], R13 ;  /* 0x00007b001e0d7a24 */ /* 0x040fe200078e020d */
[----:B------:R-:W-:Y:S01]  /*1430*/  IADD3 R7, R7, R14, RZ ;  /* 0x0000000e07077210 */ /* 0x000fe20007ffe0ff */
[----:B------:R-:W-:Y:S01]  /*1440*/  IMAD.WIDE.U32 R8, R30, c[0x0][0x1e8], R8 ;  /* 0x00007a001e087a25 */ /* 0x000fe200078e0008 */
[----:B------:R-:W-:-:S03]  /*1450*/  SHF.L.U32 R14, R29, 0x3, RZ ;  /* 0x000000031d0e7819 */ /* 0x000fc600000006ff */
[----:B------:R-:W-:Y:S02]  /*1460*/  IMAD.IADD R9, R9, 0x1, R13 ;  /* 0x0000000109097824 */ /* 0x000fe400078e020d */
[----:B------:R-:W-:Y:S02]  /*1470*/  IMAD R16, R229, c[0x0][0x2c4], RZ ;  /* 0x0000b100e5107a24 */ /* 0x000fe400078e02ff */
[----:B------:R-:W-:-:S05]  /*1480*/  IMAD.IADD R15, R185, 0x1, R128 ;  /* 0x00000001b90f7824 */ /* 0x000fca00078e0280 */
[----:B------:R-:W-:Y:S02]  /*1490*/  ISETP.GE.AND P4, PT, R15, R16, PT ;  /* 0x000000100f00720c */ /* 0x000fe40003f86270 */
[----:B--2---:R-:W-:Y:S01]  /*14a0*/  @P0 SHF.R.S32.HI R5, RZ, 0x1f, R22 ;  /* 0x0000001fff050819 */ /* 0x004fe20000011416 */
[----:B------:R-:W-:Y:S01]  /*14b0*/  @!P0 IMAD.MOV.U32 R5, RZ, RZ, R19 ;  /* 0x000000ffff058224 */ /* 0x000fe200078e0013 */
[----:B------:R-:W-:Y:S01]  /*14c0*/  @P0 MOV R4, R22 ;  /* 0x0000001600040202 */ /* 0x000fe20000000f00 */
[----:B------:R-:W-:Y:S01]  /*14d0*/  @!P0 IMAD.MOV.U32 R4, RZ, RZ, R48 ;  /* 0x000000ffff048224 */ /* 0x000fe200078e0030 */
[C---:B------:R-:W-:Y:S02]  /*14e0*/  LEA R18, P0, R2.reuse, c[0x0][0x160], 0x1 ;  /* 0x0000580002127a11 */ /* 0x040fe400078008ff */
[----:B------:R-:W-:Y:S02]  /*14f0*/  SEL R0, R5, RZ, !P3 ;  /* 0x000000ff05007207 */ /* 0x000fe40005800000 */
[----:B------:R-:W-:-:S02]  /*1500*/  LEA.HI.X R17, R2, c[0x0][0x164], R3, 0x1, P0 ;  /* 0x0000590002117a11 */ /* 0x000fc400000f0c03 */
[----:B------:R-:W-:Y:S01]  /*1510*/  SEL R4, R4, RZ, !P3 ;  /* 0x000000ff04047207 */ /* 0x000fe20005800000 */
[----:B------:R-:W-:Y:S01]  /*1520*/  IMAD R2, R0, c[0x0][0x1f0], RZ ;  /* 0x00007c0000027a24 */ /* 0x000fe200078e02ff */
[----:B------:R-:W-:Y:S01]  /*1530*/  LOP3.LUT P0, RZ, R20, 0x2, RZ, 0xc0, !PT ;  /* 0x0000000214ff7812 */ /* 0x000fe2000780c0ff */
[----:B------:R-:W-:Y:S01]  /*1540*/  IMAD R0, R0, c[0x0][0x218], RZ ;  /* 0x0000860000007a24 */ /* 0x000fe200078e02ff */
[----:B------:R-:W-:Y:S01]  /*1550*/  IADD3 R3, R10, 0x20, RZ ;  /* 0x000000200a037810 */ /* 0x000fe20007ffe0ff */
[C---:B------:R-:W-:Y:S01]  /*1560*/  IMAD R13, R4.reuse, c[0x0][0x1f4], R2 ;  /* 0x00007d00040d7a24 */ /* 0x040fe200078e0202 */
[----:B------:R1:W2:Y:S01]  /*1570*/  SHFL.IDX PT, R5, R17, RZ, 0x1c1f ;  /* 0x001c1fff11057589 */ /* 0x0002a200000e0000 */
[----:B------:R-:W-:Y:S01]  /*1580*/  IMAD.WIDE.U32 R246, R4, c[0x0][0x1f0], R8 ;  /* 0x00007c0004f67a25 */ /* 0x000fe200078e0008 */
[----:B------:R-:W-:Y:S02]  /*1590*/  ISETP.GE.AND P3, PT, R14, c[0x0][0x198], PT ;  /* 0x000066000e007a0c */ /* 0x000fe40003f66270 */
[----:B------:R-:W-:Y:S01]  /*15a0*/  ISETP.GE.AND P2, PT, R3, c[0x0][0x198], PT ;  /* 0x0000660003007a0c */ /* 0x000fe20003f46270 */
[C---:B------:R-:W-:Y:S01]  /*15b0*/  IMAD R12, R4.reuse, c[0x0][0x21c], R0 ;  /* 0x00008700040c7a24 */ /* 0x040fe200078e0200 */
[----:B------:R1:W-:Y:S01]  /*15c0*/  STL.64 [R1+0x30], R246 ;  /* 0x000030f601007387 */ /* 0x0003e20000100a00 */
[----:B------:R-:W-:Y:S01]  /*15d0*/  IMAD.WIDE.U32 R250, R4, c[0x0][0x218], R6 ;  /* 0x0000860004fa7a25 */ /* 0x000fe200078e0006 */
[----:B------:R-:W-:-:S02]  /*15e0*/  IADD3 R0, R14, 0x40, RZ ;  /* 0x000000400e007810 */ /* 0x000fc40007ffe0ff */
[----:B------:R1:W3:Y:S01]  /*15f0*/  SHFL.IDX PT, R4, R18, RZ, 0x1c1f ;  /* 0x001c1fff12047589 */ /* 0x0002e200000e0000 */
[----:B------:R-:W-:Y:S01]  /*1600*/  IMAD.IADD R31, R247, 0x1, R13 ;  /* 0x00000001f71f7824 */ /* 0x000fe200078e020d */
[----:B------:R-:W-:Y:S01]  /*1610*/  ISETP.GE.AND P1, PT, R0, c[0x0][0x198], PT ;  /* 0x0000660000007a0c */ /* 0x000fe20003f26270 */
[----:B------:R-:W-:Y:S01]  /*1620*/  IMAD.IADD R33, R251, 0x1, R12 ;  /* 0x00000001fb217824 */ /* 0x000fe200078e020c */
[----:B------:R1:W-:Y:S01]  /*1630*/  STL.64 [R1+0x40], R250 ;  /* 0x000040fa01007387 */ /* 0x0003e20000100a00 */
[----:B------:R-:W-:-:S03]  /*1640*/  IMAD.MOV.U32 R2, RZ, RZ, 0x10 ;  /* 0x00000010ff027424 */ /* 0x000fc600078e00ff */
[----:B------:R1:W-:Y:S02]  /*1650*/  STL [R1+0x2c], R31 ;  /* 0x00002c1f01007387 */ /* 0x0003e40000100800 */
[----:B------:R-:W-:Y:S02]  /*1660*/  SEL R2, R2, 0xfffffff0, !P0 ;  /* 0xfffffff002027807 */ /* 0x000fe40004000000 */
[----:B------:R1:W-:Y:S01]  /*1670*/  STL [R1+0x3c], R33 ;  /* 0x00003c2101007387 */ /* 0x0003e20000100800 */
[----:B------:R-:W-:-:S13]  /*1680*/  ISETP.GE.AND P0, PT, R3, c[0x0][0x1d4], PT ;  /* 0x0000750003007a0c */ /* 0x000fda0003f06270 */
[----:B------:R-:W-:Y:S01]  /*1690*/  @P0 LOP3.LUT R228, R228, 0x80, RZ, 0xfc, !PT ;  /* 0x00000080e4e40812 */ /* 0x000fe200078efcff */
[----:B------:R-:W-:Y:S05]  /*16a0*/  @P4 BRA `(.L_x_260) ;  /* 0x000000f000004947 */ /* 0x000fea0003800000 */
[----:B--23--:R-:W-:Y:S02]  /*16b0*/  SHF.R.S32.HI R8, RZ, 0x1f, R3 ;  /* 0x0000001fff087819 */ /* 0x00cfe40000011403 */
[----:B------:R-:W-:Y:S02]  /*16c0*/  SHF.R.S32.HI R9, RZ, 0x1f, R0 ;  /* 0x0000001fff097819 */ /* 0x000fe40000011400 */
[----:B------:R-:W-:Y:S02]  /*16d0*/  LEA.HI R8, R8, R3, RZ, 0x3 ;  /* 0x0000000308087211 */ /* 0x000fe400078f18ff */
[----:B------:R-:W-:Y:S02]  /*16e0*/  LEA.HI R0, R9, R0, RZ, 0x3 ;  /* 0x0000000009007211 */ /* 0x000fe400078f18ff */
[----:B------:R-:W-:Y:S02]  /*16f0*/  LEA R6, P0, R14, R4, 0x1 ;  /* 0x000000040e067211 */ /* 0x000fe400078008ff */
[----:B------:R-:W-:-:S02]  /*1700*/  LOP3.LUT R8, R8, 0xfffffff8, RZ, 0xc0, !PT ;  /* 0xfffffff808087812 */ /* 0x000fc400078ec0ff */
        /* <DEDUP_REMOVED lines=9> */
.L_x_260:
[----:B--23--:R-:W-:Y:S05]  /*17a0*/  BSYNC B0 ;  /* 0x0000000000007941 */ /* 0x00cfea0003800000 */
.L_x_259:
        /* <DEDUP_REMOVED lines=22> */
.L_x_262:
[----:B------:R-:W-:Y:S05]  /*1910*/  BSYNC B0 ;  /* 0x0000000000007941 */ /* 0x000fea0003800000 */
.L_x_261:
        /* <DEDUP_REMOVED lines=22> */
.L_x_264:
[----:B------:R-:W-:Y:S05]  /*1a80*/  BSYNC B0 ;  /* 0x0000000000007941 */ /* 0x000fea0003800000 */
.L_x_263:
[----:B-1--4-:R-:W1:Y:S01]  /*1a90*/  SHFL.IDX PT, R4, R18, 0x3, 0x1c1f ;  /* 0x007c1f0012047f89 */ /* 0x012e6200000e0000 */
[----:B------:R-:W-:Y:S01]  /*1aa0*/  IADD3 R0, R15, 0x60, RZ ;  /* 0x000000600f007810 */ /* 0x000fe20007ffe0ff */
[----:B------:R-:W-:Y:S01]  /*1ab0*/  IMAD.SHL.U32 R223, R223, 0x2, RZ ;  /* 0x00000002dfdf7824 */ /* 0x000fe200078e00ff */
[----:B------:R-:W-:Y:S01]  /*1ac0*/  SHF.R.S32.HI R10, RZ, 0x4, R26 ;  /* 0x00000004ff0a7819 */ /* 0x000fe2000001141a */
[----:B------:R-:W4:Y:S01]  /*1ad0*/  SHFL.IDX PT, R5, R17, 0x3, 0x1c1f ;  /* 0x007c1f0011057f89 */ /* 0x000f2200000e0000 */
[----:B------:R-:W-:Y:S01]  /*1ae0*/  ISETP.GE.AND P0, PT, R0, R16, PT ;  /* 0x000000100000720c */ /* 0x000fe20003f06270 */
[----:B------:R-:W-:Y:S01]  /*1af0*/  IMAD.MOV.U32 R12, RZ, RZ, 0x30 ;  /* 0x00000030ff0c7424 */ /* 0x000fe200078e00ff */
[----:B------:R-:W-:Y:S01]  /*1b00*/  IADD3 R122, R222, -0x1, RZ ;  /* 0xffffffffde7a7810 */ /* 0x000fe20007ffe0ff */
[----:B------:R-:W-:-:S02]  /*1b10*/  IMAD.MOV.U32 R130, RZ, RZ, R30 ;  /* 0x000000ffff827224 */ /* 0x000fc400078e001e */
[----:B------:R-:W-:Y:S02]  /*1b20*/  IMAD R28, R222, -0x30, R12 ;  /* 0xffffffd0de1c7824 */ /* 0x000fe400078e020c */
[C---:B------:R-:W-:Y:S02]  /*1b30*/  IMAD R125, R12.reuse, c[0x0][0x1e4], RZ ;  /* 0x000079000c7d7a24 */ /* 0x040fe400078e02ff */
[----:B------:R-:W-:Y:S02]  /*1b40*/  IMAD.IADD R121, R227, 0x1, R28 ;  /* 0x00000001e3797824 */ /* 0x000fe400078e021c */
[----:B------:R-:W-:Y:S02]  /*1b50*/  IMAD.WIDE.U32 R126, R12, c[0x0][0x1e0], RZ ;  /* 0x000078000c7e7a25 */ /* 0x000fe400078e00ff */
[----:B------:R-:W-:Y:S02]  /*1b60*/  @!P0 IADD3 R0, R14, 0x40, RZ ;  /* 0x000000400e008810 */ /* 0x000fe40007ffe0ff */
[----:B------:R-:W-:-:S02]  /*1b70*/  IMAD.IADD R125, R127, 0x1, R125 ;  /* 0x000000017f7d7824 */ /* 0x000fc400078e027d */
[----:B------:R-:W-:Y:S01]  /*1b80*/  IMAD.MOV.U32 R131, RZ, RZ, R31 ;  /* 0x000000ffff837224 */ /* 0x000fe200078e001f */
[C---:B-1----:R-:W-:Y:S01]  /*1b90*/  @!P0 LEA R6, P4, R14.reuse, R4, 0x1 ;  /* 0x000000040e068211 */ /* 0x042fe200078808ff */
[----:B------:R-:W-:Y:S02]  /*1ba0*/  IMAD.MOV.U32 R130, RZ, RZ, R246 ;  /* 0x000000ffff827224 */ /* 0x000fe400078e00f6 */
[----:B------:R-:W-:Y:S01]  /*1bb0*/  IMAD.MOV.U32 R12, RZ, RZ, 0x5 ;  /* 0x00000005ff0c7424 */ /* 0x000fe200078e00ff */
[----:B----4-:R-:W-:Y:S01]  /*1bc0*/  @!P0 LEA.HI.X R7, R14, R5, R11, 0x1, P4 ;  /* 0x000000050e078211 */ /* 0x010fe200020f0c0b */
[----:B------:R-:W-:Y:S01]  /*1bd0*/  IMAD.MOV.U32 R248, RZ, RZ, R32 ;  /* 0x000000fffff87224 */ /* 0x000fe200078e0020 */
[----:B------:R-:W-:Y:S01]  /*1be0*/  LOP3.LUT P4, RZ, R228, 0x100, RZ, 0xc0, !PT ;  /* 0x00000100e4ff7812 */ /* 0x000fe2000788c0ff */
[----:B------:R-:W-:Y:S01]  /*1bf0*/  IMAD.MOV.U32 R249, RZ, RZ, R33 ;  /* 0x000000fffff97224 */ /* 0x000fe200078e0021 */
[----:B------:R-:W-:Y:S01]  /*1c00*/  STL.64 [R1+0x28], R130 ;  /* 0x0000288201007387 */ /* 0x000fe20000100a00 */
[----:B------:R-:W-:-:S03]  /*1c10*/  IMAD.MOV.U32 R248, RZ, RZ, R250 ;  /* 0x000000fffff87224 */ /* 0x000fc600078e00fa */
[----:B------:R-:W-:Y:S01]  /*1c20*/  @!PT LDS RZ, [RZ] ;  /* 0x00000000fffff984 */ /* 0x000fe20000000800 */
[----:B------:R1:W-:Y:S01]  /*1c30*/  @!P0 LDGSTS.E.BYPASS.LTC128B.128 [R223+0x7880], [R6.64], !P3 ;  /* 0x0788000006df8fae */ /* 0x0003e2000d901d48 */
[----:B------:R-:W-:Y:S02]  /*1c40*/  LOP3.LUT P3, RZ, R228, 0x80, RZ, 0xc0, !PT ;  /* 0x00000080e4ff7812 */ /* 0x000fe4000786c0ff */
[----:B-1----:R-:W-:-:S04]  /*1c50*/  @!P0 SHF.R.S32.HI R6, RZ, 0x1f, R3 ;  /* 0x0000001fff068819 */ /* 0x002fc80000011403 */
[----:B------:R-:W-:Y:S02]  /*1c60*/  @!P0 LEA.HI R6, R6, R3, RZ, 0x3 ;  /* 0x0000000306068211 */ /* 0x000fe400078f18ff */
[----:B------:R-:W-:Y:S02]  /*1c70*/  LOP3.LUT R3, R27, 0xfffffff8, RZ, 0xc0, !PT ;  /* 0xfffffff81b037812 */ /* 0x000fe400078ec0ff */
[----:B------:R-:W-:-:S03]  /*1c80*/  @!P0 LOP3.LUT R6, R6, 0xfffffff8, RZ, 0xc0, !PT ;  /* 0xfffffff806068812 */ /* 0x000fc600078ec0ff */
[----:B------:R-:W-:Y:S01]  /*1c90*/  IMAD.IADD R8, R129, 0x1, -R3 ;  /* 0x0000000181087824 */ /* 0x000fe200078e0a03 */
[----:B------:R-:W-:Y:S01]  /*1ca0*/  @!P0 SHF.R.S32.HI R3, RZ, 0x1f, R0 ;  /* 0x0000001fff038819 */ /* 0x000fe20000011400 */
[----:B------:R-:W-:-:S03]  /*1cb0*/  @!P0 IMAD.WIDE R6, R6, 0x2, R4 ;  /* 0x0000000206068825 */ /* 0x000fc600078e0204 */
[----:B------:R-:W-:Y:S02]  /*1cc0*/  @!P0 LEA.HI R0, R3, R0, RZ, 0x3 ;  /* 0x0000000003008211 */ /* 0x000fe400078f18ff */
[----:B------:R1:W-:Y:S01]  /*1cd0*/  @!P0 LDGSTS.E.BYPASS.LTC128B.128 [R223+0x9880], [R6.64], !P2 ;  /* 0x0988000006df8fae */ /* 0x0003e2000d101d48 */
[----:B------:R-:W-:Y:S02]  /*1ce0*/  LOP3.LUT P2, RZ, R228, 0x200, RZ, 0xc0, !PT ;  /* 0x00000200e4ff7812 */ /* 0x000fe4000784c0ff */
[----:B------:R-:W-:Y:S02]  /*1cf0*/  @!P0 LOP3.LUT R0, R0, 0xfffffff8, RZ, 0xc0, !PT ;  /* 0xfffffff800008812 */ /* 0x000fe400078ec0ff */
[----:B------:R-:W-:-:S03]  /*1d00*/  LOP3.LUT R228, R228, 0xffffffbf, RZ, 0xc0, !PT ;  /* 0xffffffbfe4e47812 */ /* 0x000fc600078ec0ff */
[----:B------:R-:W-:-:S05]  /*1d10*/  @!P0 IMAD.WIDE R4, R0, 0x2, R4 ;  /* 0x0000000200048825 */ /* 0x000fca00078e0204 */
[----:B------:R4:W-:Y:S04]  /*1d20*/  @!P0 LDGSTS.E.BYPASS.LTC128B.128 [R223+0xb880], [R4.64], !P1 ;  /* 0x0b88000004df8fae */ /* 0x0009e8000c901d48 */
[----:B------:R-:W0:Y:S01]  /*1d30*/  LDGDEPBAR ;  /* 0x00000000000079af */ /* 0x000e220000000000 */
[----:B-1----:R-:W-:Y:S02]  /*1d40*/  LEA.HI R6, R8, R8, RZ, 0x1 ;  /* 0x0000000808067211 */ /* 0x002fe400078f08ff */
[----:B------:R-:W-:Y:S02]  /*1d50*/  LEA.HI R7, R26, R10, RZ, 0x1 ;  /* 0x0000000a1a077211 */ /* 0x000fe400078f08ff */
[----:B------:R-:W-:Y:S02]  /*1d60*/  SHF.R.S32.HI R9, RZ, 0x1, R6 ;  /* 0x00000001ff097819 */ /* 0x000fe40000011406 */
[----:B------:R-:W-:Y:S01]  /*1d70*/  LOP3.LUT R3, R7, 0xfffffffe, RZ, 0xc0, !PT ;  /* 0xfffffffe07037812 */ /* 0x000fe200078ec0ff */
[----:B------:R-:W-:Y:S01]  /*1d80*/  BAR.SYNC.DEFER_BLOCKING 0x0 ;  /* 0x0000000000007b1d */ /* 0x000fe20000010000 */
[C---:B------:R-:W-:Y:S01]  /*1d90*/  LOP3.LUT P0, RZ, R9.reuse, 0x2, RZ, 0xc0, !PT ;  /* 0x0000000209ff7812 */ /* 0x040fe2000780c0ff */
[----:B------:R-:W-:-:S02]  /*1da0*/  IMAD.SHL.U32 R7, R9, 0x40, RZ ;  /* 0x0000004009077824 */ /* 0x000fc400078e00ff */
[----:B------:R-:W-:Y:S01]  /*1db0*/  IMAD.IADD R11, R10, 0x1, -R3 ;  /* 0x000000010a0b7824 */ /* 0x000fe200078e0a03 */
[----:B------:R-:W-:Y:S01]  /*1dc0*/  LOP3.LUT R3, R6, 0x3fffffe, RZ, 0xc0, !PT ;  /* 0x03fffffe06037812 */ /* 0x000fe200078ec0ff */
[----:B------:R-:W-:Y:S01]  /*1dd0*/  IMAD.SHL.U32 R10, R25, 0x8, RZ ;  /* 0x00000008190a7824 */ /* 0x000fe200078e00ff */
[----:B------:R-:W-:Y:S01]  /*1de0*/  LOP3.LUT R0, R7, 0xc0, RZ, 0xc0, !PT ;  /* 0x000000c007007812 */ /* 0x000fe200078ec0ff */
[----:B------:R-:W-:Y:S01]  /*1df0*/  IMAD.MOV.U32 R9, RZ, RZ, c[0x0][0x1e0] ;  /* 0x00007800ff097624 */ /* 0x000fe200078e00ff */
[----:B----4-:R-:W-:Y:S01]  /*1e00*/  IMNMX R4, R121, 0x30, PT ;  /* 0x0000003079047817 */ /* 0x010fe20003800200 */
[----:B------:R-:W-:Y:S01]  /*1e10*/  IMAD.IADD R6, R8, 0x1, -R3 ;  /* 0x0000000108067824 */ /* 0x000fe200078e0a03 */
[----:B------:R-:W-:Y:S01]  /*1e20*/  LOP3.LUT R3, R0, 0x8, R10, 0xf8, !PT ;  /* 0x0000000800037812 */ /* 0x000fe200078ef80a */
[----:B------:R-:W-:Y:S01]  /*1e30*/  IMAD.SHL.U32 R132, R9, 0x20, RZ ;  /* 0x0000002009847824 */ /* 0x000fe200078e00ff */
[----:B------:R-:W-:Y:S01]  /*1e40*/  SHF.R.U32.HI R0, RZ, 0x3, R0 ;  /* 0x00000003ff007819 */ /* 0x000fe20000011600 */
[----:B------:R-:W-:Y:S01]  /*1e50*/  IMAD.IADD R8, R4, 0x1, -R128 ;  /* 0x0000000104087824 */ /* 0x000fe200078e0a80 */
[----:B------:R-:W-:-:S02]  /*1e60*/  SHF.R.S32.HI R10, RZ, 0x1f, R122 ;  /* 0x0000001fff0a7819 */ /* 0x000fc4000001147a */
[----:B------:R-:W-:Y:S01]  /*1e70*/  LOP3.LUT R3, R3, R0, RZ, 0x3c, !PT ;  /* 0x0000000003037212 */ /* 0x000fe200078e3cff */
[----:B------:R-:W-:Y:S01]  /*1e80*/  IMAD R0, R11, 0x8, R6 ;  /* 0x000000080b007824 */ /* 0x000fe200078e0206 */
[----:B------:R-:W-:Y:S01]  /*1e90*/  ISETP.GE.AND P1, PT, R8, 0x1, PT ;  /* 0x000000010800780c */ /* 0x000fe20003f26270 */
[----:B------:R-:W-:Y:S01]  /*1ea0*/  IMAD.WIDE.U32 R6, R122, R126, R130 ;  /* 0x0000007e7a067225 */ /* 0x000fe200078e0082 */
[----:B------:R-:W-:-:S03]  /*1eb0*/  SHF.L.U64.HI R133, R9, R12, c[0x0][0x1e4] ;  /* 0x0000790009857619 */ /* 0x000fc6000001020c */
[----:B------:R-:W-:Y:S02]  /*1ec0*/  IMAD.U32 R0, R0, 0x20, R3 ;  /* 0x0000002000007824 */ /* 0x000fe400078e0003 */
[----:B------:R-:W-:Y:S01]  /*1ed0*/  IMAD R3, R125, R122, RZ ;  /* 0x0000007a7d037224 */ /* 0x000fe200078e02ff */
[----:B------:R-:W-:Y:S01]  /*1ee0*/  STL.64 [R1+0x50], R132 ;  /* 0x0000508401007387 */ /* 0x000fe20000100a00 */
[----:B------:R-:W-:Y:S02]  /*1ef0*/  IMAD.SHL.U32 R208, R0, 0x2, RZ ;  /* 0x0000000200d07824 */ /* 0x000fe400078e00ff */
[----:B------:R-:W-:Y:S01]  /*1f00*/  IMAD R0, R10, R126, R3 ;  /* 0x0000007e0a007224 */ /* 0x000fe200078e0203 */
[----:B------:R-:W-:Y:S02]  /*1f10*/  STL.64 [R1+0x38], R248 ;  /* 0x000038f801007387 */ /* 0x000fe40000100a00 */
[C---:B------:R-:W-:Y:S01]  /*1f20*/  IADD3 R3, R208.reuse, 0x3c80, RZ ;  /* 0x00003c80d0037810 */ /* 0x040fe20007ffe0ff */
[----:B------:R-:W-:Y:S01]  /*1f30*/  IMAD.IADD R7, R7, 0x1, R0 ;  /* 0x0000000107077824 */ /* 0x000fe200078e0200 */
[----:B------:R-:W-:-:S02]  /*1f40*/  IADD3 R213, R208, 0x3ca0, RZ ;  /* 0x00003ca0d0d57810 */ /* 0x000fc40007ffe0ff */
[----:B------:R-:W-:Y:S02]  /*1f50*/  @P0 IADD3 R213, R3, -0x20, RZ ;  /* 0xffffffe003d50810 */ /* 0x000fe40007ffe0ff */
[C---:B------:R-:W-:Y:S02]  /*1f60*/  @P1 LEA R4, P0, R6.reuse, c[0x0][0x1c8], 0x1 ;  /* 0x0000720006041a11 */ /* 0x040fe400078008ff */
[----:B------:R-:W-:Y:S02]  /*1f70*/  SEL R0, RZ, 0x1, P2 ;  /* 0x00000001ff007807 */ /* 0x000fe40001000000 */
[----:B------:R-:W-:Y:S02]  /*1f80*/  @P1 LEA.HI.X R5, R6, c[0x0][0x1cc], R7, 0x1, P0 ;  /* 0x0000730006051a11 */ /* 0x000fe400000f0c07 */
[----:B------:R-:W-:Y:S02]  /*1f90*/  ISETP.GE.AND P0, PT, R8, 0x21, PT ;  /* 0x000000210800780c */ /* 0x000fe40003f06270 */
[----:B------:R-:W-:Y:S01]  /*1fa0*/  SEL R3, RZ, 0x2, P3 ;  /* 0x00000002ff037807 */ /* 0x000fe20001800000 */
[----:B------:R-:W-:Y:S01]  /*1fb0*/  @!PT LDS RZ, [RZ] ;  /* 0x00000000fffff984 */ /* 0x000fe20000000800 */
[----:B------:R-:W-:Y:S01]  /*1fc0*/  @!PT LDS RZ, [RZ] ;  /* 0x00000000fffff984 */ /* 0x000fe20000000800 */
[----:B------:R-:W-:Y:S01]  /*1fd0*/  @!PT LDS RZ, [RZ] ;  /* 0x00000000fffff984 */ /* 0x000fe20000000800 */
[----:B------:R1:W-:Y:S01]  /*1fe0*/  @P1 LDGSTS.E.BYPASS.LTC128B.128 [R223+0x3c80], [R4.64], !P2 ;  /* 0x03c8000004df1fae */ /* 0x0003e2000d101d48 */
[----:B------:R-:W-:-:S02]  /*1ff0*/  IADD3 R221, R213, 0x400, RZ ;  /* 0x00000400d5dd7810 */ /* 0x000fc40007ffe0ff */
[----:B------:R-:W-:Y:S01]  /*2000*/  IADD3 R220, R213, 0x800, RZ ;  /* 0x00000800d5dc7810 */ /* 0x000fe20007ffe0ff */
[----:B------:R1:W-:Y:S01]  /*2010*/  @P1 LDGSTS.E.BYPASS.LTC128B.128 [R223+0x4880], [R4.64+0x40], !P3 ;  /* 0x0488004004df1fae */ /* 0x0003e2000d901d48 */
[----:B------:R-:W-:Y:S01]  /*2020*/  IMAD.IADD R21, R3, 0x1, R0 ;  /* 0x0000000103157824 */ /* 0x000fe200078e0200 */
[C---:B------:R-:W-:Y:S02]  /*2030*/  IADD3 R219, R213.reuse, 0xc00, RZ ;  /* 0x00000c00d5db7810 */ /* 0x040fe40007ffe0ff */
[----:B------:R1:W-:Y:S01]  /*2040*/  @P1 LDGSTS.E.BYPASS.LTC128B.128 [R223+0x5480], [R4.64+0x80], !P4 ;  /* 0x0548008004df1fae */ /* 0x0003e2000e101d48 */
[----:B------:R-:W-:Y:S02]  /*2050*/  IADD3 R218, R213, 0x1000, RZ ;  /* 0x00001000d5da7810 */ /* 0x000fe40007ffe0ff */
[----:B------:R-:W-:Y:S02]  /*2060*/  @P0 IADD3 R8, P1, R132, R6, RZ ;  /* 0x0000000684080210 */ /* 0x000fe40007f3e0ff */
[----:B------:R-:W-:-:S02]  /*2070*/  SHF.R.S32.HI R6, RZ, 0x1f, R23 ;  /* 0x0000001fff067819 */ /* 0x000fc40000011417 */
[----:B------:R-:W-:Y:S01]  /*2080*/  IADD3 R217, R213, 0x1400, RZ ;  /* 0x00001400d5d97810 */ /* 0x000fe20007ffe0ff */
[----:B------:R-:W-:Y:S01]  /*2090*/  @P0 IMAD.X R3, R133, 0x1, R7, P1 ;  /* 0x0000000185030824 */ /* 0x000fe200008e0607 */
[----:B------:R-:W-:Y:S01]  /*20a0*/  LEA.HI R9, R6, R23, RZ, 0x3 ;  /* 0x0000001706097211 */ /* 0x000fe200078f18ff */
[----:B------:R-:W-:Y:S01]  /*20b0*/  IMAD.SHL.U32 R6, R11, 0x8, RZ ;  /* 0x000000080b067824 */ /* 0x000fe200078e00ff */
[C---:B------:R-:W-:Y:S01]  /*20c0*/  IADD3 R216, R213.reuse, 0x1800, RZ ;  /* 0x00001800d5d87810 */ /* 0x040fe20007ffe0ff */
[----:B------:R-:W-:Y:S01]  /*20d0*/  IMAD R7, R10, c[0x0][0x208], RZ ;  /* 0x000082000a077a24 */ /* 0x000fe200078e02ff */
[C---:B------:R-:W-:Y:S01]  /*20e0*/  IADD3 R215, R213.reuse, 0x1c00, RZ ;  /* 0x00001c00d5d77810 */ /* 0x040fe20007ffe0ff */
[----:B------:R-:W-:Y:S01]  /*20f0*/  IMAD.WIDE.U32 R10, R122, c[0x0][0x208], RZ ;  /* 0x000082007a0a7a25 */ /* 0x000fe200078e00ff */
[----:B------:R-:W-:Y:S02]  /*2100*/  IADD3 R214, R213, 0x2000, RZ ;  /* 0x00002000d5d67810 */ /* 0x000fe40007ffe0ff */
[----:B-1----:R-:W-:Y:S01]  /*2110*/  LOP3.LUT R4, R24, 0x7fffffe, RZ, 0xc0, !PT ;  /* 0x07fffffe18047812 */ /* 0x002fe200078ec0ff */
[----:B------:R-:W-:-:S04]  /*2120*/  IMAD.SHL.U32 R5, R20, 0x40, RZ ;  /* 0x0000004014057824 */ /* 0x000fc800078e00ff */
[----:B------:R-:W-:Y:S01]  /*2130*/  IMAD.IADD R120, R23, 0x1, -R4 ;  /* 0x0000000117787824 */ /* 0x000fe200078e0a04 */
[C---:B------:R-:W-:Y:S02]  /*2140*/  @P0 LEA R4, P1, R8.reuse, c[0x0][0x1c8], 0x1 ;  /* 0x0000720008040a11 */ /* 0x040fe400078208ff */
[----:B------:R-:W-:Y:S02]  /*2150*/  LOP3.LUT R0, R5, 0xc0, RZ, 0xc0, !PT ;  /* 0x000000c005007812 */ /* 0x000fe400078ec0ff */
[----:B------:R-:W-:Y:S01]  /*2160*/  @P0 LEA.HI.X R5, R8, c[0x0][0x1cc], R3, 0x1, P1 ;  /* 0x0000730008050a11 */ /* 0x000fe200008f0c03 */
[----:B------:R-:W-:Y:S01]  /*2170*/  IMAD R3, R122, c[0x0][0x20c], R7 ;  /* 0x000083007a037a24 */ /* 0x000fe200078e0207 */
[----:B------:R-:W-:Y:S01]  /*2180*/  LOP3.LUT R8, R0, 0x8, R6, 0xf8, !PT ;  /* 0x0000000800087812 */ /* 0x000fe200078ef806 */
[----:B------:R-:W-:Y:S01]  /*2190*/  IMAD.WIDE.U32 R6, R10, 0x30, R248 ;  /* 0x000000300a067825 */ /* 0x000fe200078e00f8 */
[----:B------:R-:W-:Y:S01]  /*21a0*/  SHF.R.U32.HI R0, RZ, 0x3, R0 ;  /* 0x00000003ff007819 */ /* 0x000fe20000011600 */
[----:B------:R1:W-:Y:S01]  /*21b0*/  @P0 LDGSTS.E.BYPASS.LTC128B.128 [R223+0x4480], [R4.64], !P2 ;  /* 0x0448000004df0fae */ /* 0x0003e2000d101d48 */
[----:B------:R-:W-:Y:S01]  /*21c0*/  ISETP.GT.AND P1, PT, R129, 0x3f, PT ;  /* 0x0000003f8100780c */ /* 0x000fe20003f24270 */
[----:B------:R-:W-:Y:S01]  /*21d0*/  IMAD.IADD R3, R11, 0x1, R3 ;  /* 0x000000010b037824 */ /* 0x000fe200078e0203 */
[----:B------:R-:W-:Y:S01]  /*21e0*/  LOP3.LUT R31, R8, R0, RZ, 0x3c, !PT ;  /* 0x00000000081f7212 */ /* 0x000fe200078e3cff */
[----:B------:R1:W-:Y:S01]  /*21f0*/  @P0 LDGSTS.E.BYPASS.LTC128B.128 [R223+0x5080], [R4.64+0x40], !P3 ;  /* 0x0508004004df0fae */ /* 0x0003e2000d901d48 */
[----:B------:R-:W-:-:S02]  /*2200*/  IMAD.SHL.U32 R0, R9, 0x20, RZ ;  /* 0x0000002009007824 */ /* 0x000fc400078e00ff */
[----:B------:R-:W-:Y:S01]  /*2210*/  IMAD R3, R3, 0x30, RZ ;  /* 0x0000003003037824 */ /* 0x000fe200078e02ff */
[----:B------:R1:W-:Y:S01]  /*2220*/  @P0 LDGSTS.E.BYPASS.LTC128B.128 [R223+0x5c80], [R4.64+0x80], !P4 ;  /* 0x05c8008004df0fae */ /* 0x0003e2000e101d48 */
[----:B------:R-:W-:Y:S02]  /*2230*/  LEA R16, P0, R6, c[0x0][0x1f8], 0x1 ;  /* 0x00007e0006107a11 */ /* 0x000fe400078008ff */
[----:B------:R-:W-:Y:S01]  /*2240*/  LOP3.LUT R30, R0, 0xffffff00, RZ, 0xc0, !PT ;  /* 0xffffff00001e7812 */ /* 0x000fe200078ec0ff */
[----:B------:R-:W0:Y:S01]  /*2250*/  LDGDEPBAR ;  /* 0x00000000000079af */ /* 0x000e220000000000 */
[----:B------:R-:W-:Y:S01]  /*2260*/  IMAD.IADD R0, R7, 0x1, R3 ;  /* 0x0000000107007824 */ /* 0x000fe200078e0203 */
[----:B------:R-:W-:Y:S02]  /*2270*/  @P1 LOP3.LUT R228, R228, 0x40, RZ, 0xfc, !PT ;  /* 0x00000040e4e41812 */ /* 0x000fe400078efcff */
[----:B------:R-:W-:Y:S02]  /*2280*/  IMAD R3, R123, 0x200, R30 ;  /* 0x000002007b037824 */ /* 0x000fe400078e021e */
[----:B--23--:R-:W-:-:S02]  /*2290*/  LEA.HI.X R17, R6, c[0x0][0x1fc], R0, 0x1, P0 ;  /* 0x00007f0006117a11 */ /* 0x00cfc400000f0c00 */
[----:B------:R-:W-:Y:S01]  /*22a0*/  IMAD R0, R120, 0x20, R3 ;  /* 0x0000002078007824 */ /* 0x000fe200078e0203 */
[----:B------:R-:W-:-:S03]  /*22b0*/  IADD3 R3, R28, R227, -R128 ;  /* 0x000000e31c037210 */ /* 0x000fc60007ffe880 */
[----:B------:R-:W-:-:S04]  /*22c0*/  IMAD.IADD R0, R31, 0x1, R0 ;  /* 0x000000011f007824 */ /* 0x000fc800078e0200 */
[----:B------:R-:W-:Y:S02]  /*22d0*/  IMAD.SHL.U32 R211, R0, 0x2, RZ ;  /* 0x0000000200d37824 */ /* 0x000fe400078e00ff */
[----:B------:R-:W-:Y:S02]  /*22e0*/  IMAD R0, R120, 0x20, R30 ;  /* 0x0000002078007824 */ /* 0x000fe400078e021e */
[----:B------:R-:W-:Y:S02]  /*22f0*/  IMAD R212, R2, 0x2, R211 ;  /* 0x0000000202d47824 */ /* 0x000fe400078e02d3 */
[----:B------:R-:W-:Y:S02]  /*2300*/  IMAD.IADD R0, R31, 0x1, R0 ;  /* 0x000000011f007824 */ /* 0x000fe400078e0200 */
[----:B-1----:R-:W-:Y:S01]  /*2310*/  IMAD.MOV.U32 R4, RZ, RZ, c[0x0][0x208] ;  /* 0x00008200ff047624 */ /* 0x002fe200078e00ff */
[----:B------:R-:W-:-:S04]  /*2320*/  DEPBAR.LE SB0, 0x1 ;  /* 0x000080400000791a */ /* 0x000fc80000000000 */
[C---:B------:R-:W-:Y:S01]  /*2330*/  SHF.L.U64.HI R13, R4.reuse, R12, c[0x0][0x20c] ;  /* 0x00008300040d7619 */ /* 0x040fe2000001020c */
[----:B------:R-:W-:Y:S01]  /*2340*/  IMAD.SHL.U32 R5, R4, 0x20, RZ ;  /* 0x0000002004057824 */ /* 0x000fe200078e00ff */
[----:B------:R-:W-:Y:S01]  /*2350*/  SEL R4, RZ, 0x4, P4 ;  /* 0x00000004ff047807 */ /* 0x000fe20002000000 */
[----:B------:R-:W-:-:S04]  /*2360*/  DEPBAR.LE SB0, 0x0 ;  /* 0x000080000000791a */ /* 0x000fc80000000000 */
[----:B------:R-:W-:Y:S01]  /*2370*/  BAR.SYNC.DEFER_BLOCKING 0x0 ;  /* 0x0000000000007b1d */ /* 0x000fe20000010000 */
[----:B------:R-:W-:Y:S01]  /*2380*/  @!P1 LEA R18, P0, R5, R16, 0x1 ;  /* 0x0000001005129211 */ /* 0x000fe200078008ff */
[----:B------:R-:W-:-:S03]  /*2390*/  IMAD.IADD R20, R4, 0x1, R21 ;  /* 0x0000000104147824 */ /* 0x000fc600078e0215 */
[----:B------:R-:W-:Y:S02]  /*23a0*/  @!P1 LEA.HI.X R19, R5, R17, R13, 0x1, P0 ;  /* 0x0000001105139211 */ /* 0x000fe400000f0c0d */
[----:B------:R-:W-:-:S04]  /*23b0*/  LOP3.LUT P0, RZ, R20, 0x1, RZ, 0xc0, !PT ;  /* 0x0000000114ff7812 */ /* 0x000fc8000780c0ff */
[----:B------:R-:W-:Y:S01]  /*23c0*/  ISETP.LT.OR P0, PT, R3, 0x1, !P0 ;  /* 0x000000010300780c */ /* 0x000fe20004701670 */
[----:B------:R-:W-:Y:S04]  /*23d0*/  LDSM.16.M88.4 R12, [R211+0x6080] ;  /* 0x00608000d30c783b */ /* 0x000fe80000000200 */
[----:B------:R-:W-:Y:S04]  /*23e0*/  LDSM.16.M88.4 R8, [R211+0x7080] ;  /* 0x00708000d308783b */ /* 0x000fe80000000200 */
[----:B------:R-:W1:Y:S04]  /*23f0*/  LDSM.16.M88.4 R40, [R208+0x3c80] ;  /* 0x003c8000d028783b */ /* 0x000e680000000200 */
[----:B------:R-:W2:Y:S04]  /*2400*/  LDSM.16.M88.4 R36, [R208+0x4080] ;  /* 0x00408000d024783b */ /* 0x000ea80000000200 */
[----:B------:R-:W3:Y:S04]  /*2410*/  LDSM.16.M88.4 R32, [R208+0x4480] ;  /* 0x00448000d020783b */ /* 0x000ee80000000200 */
[----:B------:R-:W-:Y:S04]  /*2420*/  LDSM.16.M88.4 R24, [R212+0x6080] ;  /* 0x00608000d418783b */ /* 0x000fe80000000200 */
[----:B------:R-:W-:Y:S04]  /*2430*/  LDSM.16.M88.4 R4, [R212+0x7080] ;  /* 0x00708000d404783b */ /* 0x000fe80000000200 */
[----:B------:R-:W4:Y:S04]  /*2440*/  LDSM.16.M88.4 R44, [R213] ;  /* 0x00000000d52c783b */ /* 0x000f280000000200 */
[----:B------:R-:W5:Y:S04]  /*2450*/  LDSM.16.M88.4 R48, [R213+0x400] ;  /* 0x00040000d530783b */ /* 0x000f680000000200 */
[----:B------:R-:W4:Y:S04]  /*2460*/  LDSM.16.M88.4 R56, [R213+0x800] ;  /* 0x00080000d538783b */ /* 0x000f280000000200 */
[----:B------:R-:W-:Y:S01]  /*2470*/  @!PT LDS RZ, [RZ] ;  /* 0x00000000fffff984 */ /* 0x000fe20000000800 */
[----:B------:R-:W-:Y:S01]  /*2480*/  @!PT LDS RZ, [RZ] ;  /* 0x00000000fffff984 */ /* 0x000fe20000000800 */
[----:B------:R-:W-:Y:S01]  /*2490*/  @!PT LDS RZ, [RZ] ;  /* 0x00000000fffff984 */ /* 0x000fe20000000800 */
[----:B------:R4:W-:Y:S01]  /*24a0*/  LDGSTS.E.BYPASS.LTC128B.128 [R223+0x1880], [R16.64], !P0 ;  /* 0x0188000010df7fae */ /* 0x0009e2000c101d48 */
[----:B------:R-:W-:-:S04]  /*24b0*/  LOP3.LUT P0, RZ, R20, 0x2, RZ, 0xc0, !PT ;  /* 0x0000000214ff7812 */ /* 0x000fc8000780c0ff */
[----:B------:R-:W-:Y:S01]  /*24c0*/  ISETP.LT.OR P0, PT, R3, 0x1, !P0 ;  /* 0x000000010300780c */ /* 0x000fe20004701670 */
[C---:B-1----:R-:W-:Y:S08]  /*24d0*/  HMMA.16816.F32 R72, R8.reuse, R40, RZ ;  /* 0x000000280848723c */ /* 0x042ff000000018ff */
[----:B--2---:R-:W-:Y:S04]  /*24e0*/  HMMA.16816.F32 R64, R8, R36, RZ ;  /* 0x000000240840723c */ /* 0x004fe800000018ff */
[----:B------:R1:W-:Y:S01]  /*24f0*/  LDGSTS.E.BYPASS.LTC128B.128 [R223+0x2480], [R16.64+0x40], !P0 ;  /* 0x0248004010df7fae */ /* 0x0003e2000c101d48 */
[----:B------:R-:W-:-:S04]  /*2500*/  LOP3.LUT P0, RZ, R20, 0x4, RZ, 0xc0, !PT ;  /* 0x0000000414ff7812 */ /* 0x000fc8000780c0ff */
[----:B------:R-:W-:Y:S01]  /*2510*/  ISETP.LT.OR P0, PT, R3, 0x1, !P0 ;  /* 0x000000010300780c */ /* 0x000fe20004701670 */
[C---:B---3--:R-:W-:Y:S08]  /*2520*/  HMMA.16816.F32 R52, R8.reuse, R32, RZ ;  /* 0x000000200834723c */ /* 0x048ff000000018ff */
[----:B------:R-:W-:Y:S04]  /*2530*/  HMMA.16816.F32 R68, R8, R42, RZ ;  /* 0x0000002a0844723c */ /* 0x000fe800000018ff */
[----:B------:R1:W-:Y:S01]  /*2540*/  LDGSTS.E.BYPASS.LTC128B.128 [R223+0x3080], [R16.64+0x80], !P0 ;  /* 0x0308008010df7fae */ /* 0x0003e2000c101d48 */
[----:B------:R-:W-:-:S03]  /*2550*/  @!P1 LOP3.LUT P0, RZ, R21, 0x1, RZ, 0xc0, !PT ;  /* 0x0000000115ff9812 */ /* 0x000fc6000780c0ff */
[----:B------:R-:W-:Y:S01]  /*2560*/  HMMA.16816.F32 R60, R8, R38, RZ ;  /* 0x00000026083c723c */ /* 0x000fe200000018ff */
[----:B------:R-:W-:-:S07]  /*2570*/  @!P1 ISETP.LT.OR P0, PT, R3, 0x21, !P0 ;  /* 0x000000210300980c */ /* 0x000fce0004701670 */
[----:B------:R-:W-:Y:S06]  /*2580*/  HMMA.16816.F32 R8, R8, R34, RZ ;  /* 0x000000220808723c */ /* 0x000fec00000018ff */
[----:B------:R1:W-:Y:S01]  /*2590*/  @!P1 LDGSTS.E.BYPASS.LTC128B.128 [R223+0x2080], [R18.64], !P0 ;  /* 0x0208000012df9fae */ /* 0x0003e2000c101d48 */
[----:B------:R-:W-:Y:S01]  /*25a0*/  @!P1 LOP3.LUT P0, RZ, R21, 0x2, RZ, 0xc0, !PT ;  /* 0x0000000215ff9812 */ /* 0x000fe2000780c0ff */
[----:B------:R-:W-:Y:S03]  /*25b0*/  HMMA.16816.F32 R80, R12, R42, RZ ;  /* 0x0000002a0c50723c */ /* 0x000fe600000018ff */
[----:B------:R-:W-:-:S05]  /*25c0*/  @!P1 ISETP.LT.OR P0, PT, R3, 0x21, !P0 ;  /* 0x000000210300980c */ /* 0x000fca0004701670 */
[C---:B------:R-:W-:Y:S08]  /*25d0*/  HMMA.16816.F32 R20, R12.reuse, R40, RZ ;  /* 0x000000280c14723c */ /* 0x040ff000000018ff */
[----:B------:R1:W-:Y:S01]  /*25e0*/  @!P1 LDGSTS.E.BYPASS.LTC128B.128 [R223+0x2c80], [R18.64+0x40], !P0 ;  /* 0x02c8004012df9fae */ /* 0x0003e2000c101d48 */
[----:B------:R-:W-:Y:S01]  /*25f0*/  @!P1 ISETP.LT.OR P0, PT, R3, 0x21, P4 ;  /* 0x000000210300980c */ /* 0x000fe20002701670 */
[C---:B------:R-:W-:Y:S08]  /*2600*/  HMMA.16816.F32 R40, R12.reuse, R36, RZ ;  /* 0x000000240c28723c */ /* 0x040ff000000018ff */
[----:B------:R-:W-:Y:S04]  /*2610*/  HMMA.16816.F32 R76, R12, R38, RZ ;  /* 0x000000260c4c723c */ /* 0x000fe800000018ff */
[----:B------:R1:W-:Y:S01]  /*2620*/  @!P1 LDGSTS.E.BYPASS.LTC128B.128 [R223+0x3880], [R18.64+0x80], !P0 ;  /* 0x0388008012df9fae */ /* 0x0003e2000c101d48 */
[----:B------:R-:W-:-:S03]  /*2630*/  ISETP.GT.AND P0, PT, R122, R245, PT ;  /* 0x000000f57a00720c */ /* 0x000fc60003f04270 */
[C---:B------:R-:W-:Y:S01]  /*2640*/  HMMA.16816.F32 R36, R12.reuse, R32, RZ ;  /* 0x000000200c24723c */ /* 0x040fe200000018ff */
[----:B------:R-:W0:Y:S07]  /*2650*/  LDGDEPBAR ;  /* 0x00000000000079af */ /* 0x000e2e0000000000 */
[----:B------:R-:W-:Y:S01]  /*2660*/  HMMA.16816.F32 R88, R12, R34, RZ ;  /* 0x000000220c58723c */ /* 0x000fe200000018ff */
[----:B------:R-:W-:Y:S04]  /*2670*/  LDSM.16.M88.4 R32, [R208+0x4880] ;  /* 0x00488000d020783b */ /* 0x000fe80000000200 */
[----:B------:R-:W-:Y:S03]  /*2680*/  LDSM.16.M88.4 R12, [R208+0x5080] ;  /* 0x00508000d00c783b */ /* 0x000fe60000000200 */
[C---:B----4-:R-:W-:Y:S01]  /*2690*/  HMMA.16816.F32 R104, R4.reuse, R44, R72 ;  /* 0x0000002c0468723c */ /* 0x050fe20000001848 */
[----:B-1----:R-:W-:Y:S07]  /*26a0*/  LDSM.16.M88.4 R16, [R208+0x4c80] ;  /* 0x004c8000d010783b */ /* 0x002fee0000000200 */
[C---:B-----5:R-:W-:Y:S08]  /*26b0*/  HMMA.16816.F32 R100, R4.reuse, R48, R64 ;  /* 0x000000300464723c */ /* 0x060ff00000001840 */
[C---:B------:R-:W-:Y:S01]  /*26c0*/  HMMA.16816.F32 R96, R4.reuse, R56, R52 ;  /* 0x000000380460723c */ /* 0x040fe20000001834 */
[----:B------:R-:W-:Y:S07]  /*26d0*/  LDSM.16.M88.4 R52, [R213+0xc00] ;  /* 0x000c0000d534783b */ /* 0x000fee0000000200 */
[C---:B------:R-:W-:Y:S08]  /*26e0*/  HMMA.16816.F32 R92, R4.reuse, R46, R68 ;  /* 0x0000002e045c723c */ /* 0x040ff00000001844 */
[C---:B------:R-:W-:Y:S08]  /*26f0*/  HMMA.16816.F32 R84, R4.reuse, R50, R60 ;  /* 0x000000320454723c */ /* 0x040ff0000000183c */
[----:B------:R-:W-:Y:S01]  /*2700*/  HMMA.16816.F32 R72, R4, R58, R8 ;  /* 0x0000003a0448723c */ /* 0x000fe20000001808 */
[----:B------:R-:W1:Y:S04]  /*2710*/  LDSM.16.M88.4 R4, [R211+0x9080] ;  /* 0x00908000d304783b */ /* 0x000e680000000200 */
[----:B------:R-:W2:Y:S03]  /*2720*/  LDSM.16.M88.4 R8, [R211+0x8080] ;  /* 0x00808000d308783b */ /* 0x000ea60000000200 */
[C---:B------:R-:W-:Y:S01]  /*2730*/  HMMA.16816.F32 R68, R24.reuse, R44, R20 ;  /* 0x0000002c1844723c */ /* 0x040fe20000001814 */
[----:B------:R-:W3:Y:S07]  /*2740*/  LDSM.16.M88.4 R20, [R212+0x9080] ;  /* 0x00908000d414783b */ /* 0x000eee0000000200 */
[C---:B------:R-:W-:Y:S08]  /*2750*/  HMMA.16816.F32 R60, R24.reuse, R48, R40 ;  /* 0x00000030183c723c */ /* 0x040ff00000001828 */
[C---:B------:R-:W-:Y:S08]  /*2760*/  HMMA.16816.F32 R44, R24.reuse, R46, R80 ;  /* 0x0000002e182c723c */ /* 0x040ff00000001850 */
[C---:B------:R-:W-:Y:S01]  /*2770*/  HMMA.16816.F32 R64, R24.reuse, R56, R36 ;  /* 0x000000381840723c */ /* 0x040fe20000001824 */
[----:B------:R-:W4:Y:S07]  /*2780*/  LDSM.16.M88.4 R36, [R213+0x1000] ;  /* 0x00100000d524783b */ /* 0x000f2e0000000200 */
[C---:B------:R-:W-:Y:S08]  /*2790*/  HMMA.16816.F32 R48, R24.reuse, R50, R76 ;  /* 0x000000321830723c */ /* 0x040ff0000000184c */
[----:B------:R-:W-:Y:S01]  /*27a0*/  HMMA.16816.F32 R40, R24, R58, R88 ;  /* 0x0000003a1828723c */ /* 0x000fe20000001858 */
[----:B------:R-:W5:Y:S04]  /*27b0*/  LDSM.16.M88.4 R56, [R213+0x1400] ;  /* 0x00140000d538783b */ /* 0x000f680000000200 */
[----:B------:R-:W2:Y:S03]  /*27c0*/  LDSM.16.M88.4 R24, [R212+0x8080] ;  /* 0x00808000d418783b */ /* 0x000ea60000000200 */
[C---:B-1----:R-:W-:Y:S08]  /*27d0*/  HMMA.16816.F32 R88, R4.reuse, R18, R84 ;  /* 0x000000120458723c */ /* 0x042ff00000001854 */
[C---:B------:R-:W-:Y:S08]  /*27e0*/  HMMA.16816.F32 R80, R4.reuse, R32, R104 ;  /* 0x000000200450723c */ /* 0x040ff00000001868 */
[C---:B------:R-:W-:Y:S08]  /*27f0*/  HMMA.16816.F32 R100, R4.reuse, R16, R100 ;  /* 0x000000100464723c */ /* 0x040ff00000001864 */
[C---:B------:R-:W-:Y:S08]  /*2800*/  HMMA.16816.F32 R92, R4.reuse, R34, R92 ;  /* 0x00000022045c723c */ /* 0x040ff0000000185c */
[----:B------:R-:W-:Y:S08]  /*2810*/  HMMA.16816.F32 R84, R4, R14, R72 ;  /* 0x0000000e0454723c */ /* 0x000ff00000001848 */
[----:B--2---:R-:W-:Y:S08]  /*2820*/  HMMA.16816.F32 R76, R8, R32, R68 ;  /* 0x00000020084c723c */ /* 0x004ff00000001844 */
[----:B------:R-:W-:Y:S08]  /*2830*/  HMMA.16816.F32 R96, R4, R12, R96 ;  /* 0x0000000c0460723c */ /* 0x000ff00000001860 */
[C---:B------:R-:W-:Y:S01]  /*2840*/  HMMA.16816.F32 R72, R8.reuse, R34, R44 ;  /* 0x000000220848723c */ /* 0x040fe2000000182c */
[----:B------:R-:W-:Y:S07]  /*2850*/  LDSM.16.M88.4 R44, [R208+0x5880] ;  /* 0x00588000d02c783b */ /* 0x000fee0000000200 */
[C---:B------:R-:W-:Y:S08]  /*2860*/  HMMA.16816.F32 R68, R8.reuse, R16, R60 ;  /* 0x000000100844723c */ /* 0x040ff0000000183c */
[C---:B------:R-:W-:Y:S01]  /*2870*/  HMMA.16816.F32 R32, R8.reuse, R18, R48 ;  /* 0x000000120820723c */ /* 0x040fe20000001830 */
[----:B------:R-:W-:Y:S04]  /*2880*/  LDSM.16.M88.4 R48, [R208+0x5480] ;  /* 0x00548000d030783b */ /* 0x000fe80000000200 */
[----:B------:R-:W-:Y:S03]  /*2890*/  LDSM.16.M88.4 R16, [R211+0xa080] ;  /* 0x00a08000d310783b */ /* 0x000fe60000000200 */
[C---:B------:R-:W-:Y:S08]  /*28a0*/  HMMA.16816.F32 R4, R8.reuse, R12, R64 ;  /* 0x0000000c0804723c */ /* 0x040ff00000001840 */
[----:B------:R-:W-:Y:S01]  /*28b0*/  HMMA.16816.F32 R8, R8, R14, R40 ;  /* 0x0000000e0808723c */ /* 0x000fe20000001828 */
[----:B------:R-:W1:Y:S04]  /*28c0*/  LDSM.16.M88.4 R12, [R211+0xb080] ;  /* 0x00b08000d30c783b */ /* 0x000e680000000200 */
[----:B------:R-:W2:Y:S03]  /*28d0*/  LDSM.16.M88.4 R40, [R208+0x5c80] ;  /* 0x005c8000d028783b */ /* 0x000ea60000000200 */
[C---:B---3--:R-:W-:Y:S08]  /*28e0*/  HMMA.16816.F32 R64, R20.reuse, R52, R80 ;  /* 0x000000341440723c */ /* 0x048ff00000001850 */
[C---:B------:R-:W-:Y:S08]  /*28f0*/  HMMA.16816.F32 R60, R20.reuse, R54, R92 ;  /* 0x00000036143c723c */ /* 0x040ff0000000185c */
[C---:B----4-:R-:W-:Y:S08]  /*2900*/  HMMA.16816.F32 R112, R20.reuse, R36, R100 ;  /* 0x000000241470723c */ /* 0x050ff00000001864 */
[C---:B------:R-:W-:Y:S08]  /*2910*/  HMMA.16816.F32 R108, R20.reuse, R38, R88 ;  /* 0x00000026146c723c */ /* 0x040ff00000001858 */
[C---:B-----5:R-:W-:Y:S08]  /*2920*/  HMMA.16816.F32 R116, R20.reuse, R56, R96 ;  /* 0x000000381474723c */ /* 0x060ff00000001860 */
[----:B------:R-:W-:Y:S01]  /*2930*/  HMMA.16816.F32 R104, R20, R58, R84 ;  /* 0x0000003a1468723c */ /* 0x000fe20000001854 */
[----:B------:R-:W-:Y:S07]  /*2940*/  LDSM.16.M88.4 R20, [R213+0x2000] ;  /* 0x00200000d514783b */ /* 0x000fee0000000200 */
[C---:B------:R-:W-:Y:S08]  /*2950*/  HMMA.16816.F32 R100, R24.reuse, R52, R76 ;  /* 0x000000341864723c */ /* 0x040ff0000000184c */
[C---:B------:R-:W-:Y:S08]  /*2960*/  HMMA.16816.F32 R92, R24.reuse, R36, R68 ;  /* 0x00000024185c723c */ /* 0x040ff00000001844 */
[C---:B------:R-:W-:Y:S08]  /*2970*/  HMMA.16816.F32 R96, R24.reuse, R54, R72 ;  /* 0x000000361860723c */ /* 0x040ff00000001848 */
[C---:B------:R-:W-:Y:S01]  /*2980*/  HMMA.16816.F32 R88, R24.reuse, R38, R32 ;  /* 0x000000261858723c */ /* 0x040fe20000001820 */
[----:B------:R-:W-:Y:S04]  /*2990*/  LDSM.16.M88.4 R36, [R213+0x1800] ;  /* 0x00180000d524783b */ /* 0x000fe80000000200 */
[----:B------:R-:W-:Y:S03]  /*29a0*/  LDSM.16.M88.4 R32, [R213+0x1c00] ;  /* 0x001c0000d520783b */ /* 0x000fe60000000200 */
[C---:B------:R-:W-:Y:S01]  /*29b0*/  HMMA.16816.F32 R84, R24.reuse, R56, R4 ;  /* 0x000000381854723c */ /* 0x040fe20000001804 */
[----:B------:R-:W3:Y:S07]  /*29c0*/  LDSM.16.M88.4 R4, [R212+0xb080] ;  /* 0x00b08000d404783b */ /* 0x000eee0000000200 */
[----:B------:R-:W-:Y:S01]  /*29d0*/  HMMA.16816.F32 R80, R24, R58, R8 ;  /* 0x0000003a1850723c */ /* 0x000fe20000001808 */
[----:B------:R-:W4:Y:S01]  /*29e0*/  LDSM.16.M88.4 R8, [R212+0xa080] ;  /* 0x00a08000d408783b */ /* 0x000f220000000200 */
[----:B------:R-:W-:-:S06]  /*29f0*/  DEPBAR.LE SB0, 0x0 ;  /* 0x000080000000791a */ /* 0x000fcc0000000000 */
[C---:B-1----:R-:W-:Y:S08]  /*2a00*/  HMMA.16816.F32 R76, R12.reuse, R48, R64 ;  /* 0x000000300c4c723c */ /* 0x042ff00000001840 */
[C---:B------:R-:W-:Y:S08]  /*2a10*/  HMMA.16816.F32 R72, R12.reuse, R50, R60 ;  /* 0x000000320c48723c */ /* 0x040ff0000000183c */
[C---:B------:R-:W-:Y:S08]  /*2a20*/  HMMA.16816.F32 R68, R12.reuse, R44, R112 ;  /* 0x0000002c0c44723c */ /* 0x040ff00000001870 */
[C---:B------:R-:W-:Y:S08]  /*2a30*/  HMMA.16816.F32 R64, R12.reuse, R46, R108 ;  /* 0x0000002e0c40723c */ /* 0x040ff0000000186c */
[C---:B--2---:R-:W-:Y:S08]  /*2a40*/  HMMA.16816.F32 R60, R12.reuse, R40, R116 ;  /* 0x000000280c3c723c */ /* 0x044ff00000001874 */
[----:B------:R-:W-:Y:S08]  /*2a50*/  HMMA.16816.F32 R56, R12, R42, R104 ;  /* 0x0000002a0c38723c */ /* 0x000ff00000001868 */
[C---:B------:R-:W-:Y:S08]  /*2a60*/  HMMA.16816.F32 R52, R16.reuse, R48, R100 ;  /* 0x000000301034723c */ /* 0x040ff00000001864 */
[C---:B------:R-:W-:Y:S08]  /*2a70*/  HMMA.16816.F32 R24, R16.reuse, R44, R92 ;  /* 0x0000002c1018723c */ /* 0x040ff0000000185c */
[C---:B------:R-:W-:Y:S08]  /*2a80*/  HMMA.16816.F32 R48, R16.reuse, R50, R96 ;  /* 0x000000321030723c */ /* 0x040ff00000001860 */
[C---:B------:R-:W-:Y:S08]  /*2a90*/  HMMA.16816.F32 R44, R16.reuse, R46, R88 ;  /* 0x0000002e102c723c */ /* 0x040ff00000001858 */
[C---:B------:R-:W-:Y:S08]  /*2aa0*/  HMMA.16816.F32 R12, R16.reuse, R40, R84 ;  /* 0x00000028100c723c */ /* 0x040ff00000001854 */
[----:B------:R-:W-:Y:S08]  /*2ab0*/  HMMA.16816.F32 R16, R16, R42, R80 ;  /* 0x0000002a1010723c */ /* 0x000ff00000001850 */
[C---:B---3--:R-:W-:Y:S08]  /*2ac0*/  HMMA.16816.F32 R84, R4.reuse, R36, R76 ;  /* 0x000000240454723c */ /* 0x048ff0000000184c */
[C---:B------:R-:W-:Y:S08]  /*2ad0*/  HMMA.16816.F32 R80, R4.reuse, R38, R72 ;  /* 0x000000260450723c */ /* 0x040ff00000001848 */
[C---:B------:R-:W-:Y:S08]  /*2ae0*/  HMMA.16816.F32 R76, R4.reuse, R32, R68 ;  /* 0x00000020044c723c */ /* 0x040ff00000001844 */
[----:B------:R-:W-:Y:S08]  /*2af0*/  HMMA.16816.F32 R72, R4, R34, R64 ;  /* 0x000000220448723c */ /* 0x000ff00000001840 */
[C---:B----4-:R-:W-:Y:S08]  /*2b00*/  HMMA.16816.F32 R52, R8.reuse, R36, R52 ;  /* 0x000000240834723c */ /* 0x050ff00000001834 */
[C---:B------:R-:W-:Y:S08]  /*2b10*/  HMMA.16816.F32 R48, R8.reuse, R38, R48 ;  /* 0x000000260830723c */ /* 0x040ff00000001830 */
[C---:B------:R-:W-:Y:S08]  /*2b20*/  HMMA.16816.F32 R40, R8.reuse, R32, R24 ;  /* 0x000000200828723c */ /* 0x040ff00000001818 */
[----:B------:R-:W-:Y:S08]  /*2b30*/  HMMA.16816.F32 R44, R8, R34, R44 ;  /* 0x00000022082c723c */ /* 0x000ff0000000182c */
[C---:B------:R-:W-:Y:S08]  /*2b40*/  HMMA.16816.F32 R60, R4.reuse, R20, R60 ;  /* 0x00000014043c723c */ /* 0x040ff0000000183c */
[----:B------:R-:W-:Y:S08]  /*2b50*/  HMMA.16816.F32 R64, R4, R22, R56 ;  /* 0x000000160440723c */ /* 0x000ff00000001838 */
        /* <DEDUP_REMOVED lines=20> */
[----:B------:R-:W-:Y:S02]  /*2ca0*/  @P0 LEA.HI.X R5, R5, c[0x0][0x1cc], R8, 0x1, P2 ;  /* 0x0000730005050a11 */ /* 0x000fe400010f0c08 */
[----:B------:R-:W-:-:S13]  /*2cb0*/  LOP3.LUT P2, RZ, R228, 0x200, RZ, 0xc0, !PT ;  /* 0x00000200e4ff7812 */ /* 0x000fda000784c0ff */
        /* <DEDUP_REMOVED lines=9> */
.L_x_265:
[----:B------:R-:W-:Y:S01]  /*2d50*/  FMUL.FTZ R3, R52, c[0x0][0x320] ;  /* 0x0000c80034037a20 */ /* 0x000fe20000410000 */
[----:B-1----:R-:W-:Y:S01]  /*2d60*/  SHF.R.S32.HI R5, RZ, 0x1f, R123 ;  /* 0x0000001fff057819 */ /* 0x002fe2000001147b */
[----:B------:R-:W-:Y:S01]  /*2d70*/  FMUL.FTZ R4, R49, c[0x0][0x320] ;  /* 0x0000c80031047a20 */ /* 0x000fe20000410000 */
[----:B------:R-:W-:Y:S01]  /*2d80*/  ULDC UR6, c[0x0][0x324] ;  /* 0x0000c90000067ab9 */ /* 0x000fe20000000800 */
[----:B------:R1:W2:Y:S01]  /*2d90*/  MUFU.TANH R23, R3 ;  /* 0x0000000300177308 */ /* 0x0002a20000002400 */
[----:B------:R-:W-:Y:S01]  /*2da0*/  LEA.HI R5, R5, R123, RZ, 0x2 ;  /* 0x0000007b05057211 */ /* 0x000fe200078f10ff */
[----:B------:R-:W-:Y:S01]  /*2db0*/  ULOP3.LUT UR6, URZ, UR6, URZ, 0x33, !UPT ;  /* 0x000000063f067292 */ /* 0x000fe2000f8e333f */
[----:B------:R-:W0:Y:S02]  /*2dc0*/  LDGDEPBAR ;  /* 0x00000000000079af */ /* 0x000e240000000000 */
[----:B------:R-:W-:-:S03]  /*2dd0*/  LOP3.LUT R6, R5, 0xffffffc, RZ, 0xc0, !PT ;  /* 0x0ffffffc05067812 */ /* 0x000fc600078ec0ff */
[----:B------:R3:W4:Y:S02]  /*2de0*/  MUFU.TANH R16, R4 ;  /* 0x0000000400107308 */ /* 0x0007240000002400 */
[----:B------:R-:W-:Y:S02]  /*2df0*/  IMAD.IADD R9, R123, 0x1, -R6 ;  /* 0x000000017b097824 */ /* 0x000fe400078e0a06 */
[----:B-1----:R-:W-:-:S04]  /*2e00*/  FMUL.FTZ R3, R53, c[0x0][0x320] ;  /* 0x0000c80035037a20 */ /* 0x002fc80000410000 */
[----:B------:R1:W1:Y:S01]  /*2e10*/  MUFU.TANH R21, R3 ;  /* 0x0000000300157308 */ /* 0x0002620000002400 */
[----:B---3--:R-:W-:-:S07]  /*2e20*/  FMUL.FTZ R4, R40, c[0x0][0x320] ;  /* 0x0000c80028047a20 */ /* 0x008fce0000410000 */
[----:B------:R3:W2:Y:S01]  /*2e30*/  MUFU.TANH R15, R4 ;  /* 0x00000004000f7308 */ /* 0x0006a20000002400 */
[----:B-1----:R-:W-:-:S07]  /*2e40*/  FMUL.FTZ R3, R48, c[0x0][0x320] ;  /* 0x0000c80030037a20 */ /* 0x002fce0000410000 */
[----:B------:R1:W1:Y:S01]  /*2e50*/  MUFU.TANH R17, R3 ;  /* 0x0000000300117308 */ /* 0x0002620000002400 */
[----:B---3--:R-:W-:-:S04]  /*2e60*/  LEA.HI R4, R29, R29, RZ, 0x1 ;  /* 0x0000001d1d047211 */ /* 0x008fc800078f08ff */
[C---:B------:R-:W-:Y:S02]  /*2e70*/  SHF.L.U32 R8, R4.reuse, 0x5, RZ ;  /* 0x0000000504087819 */ /* 0x040fe400000006ff */
[----:B------:R-:W-:Y:S02]  /*2e80*/  LOP3.LUT R4, R4, 0x1ffffffe, RZ, 0xc0, !PT ;  /* 0x1ffffffe04047812 */ /* 0x000fe400078ec0ff */
[----:B-1----:R-:W-:-:S05]  /*2e90*/  LOP3.LUT R3, R124, 0xffffffe0, RZ, 0xc0, !PT ;  /* 0xffffffe07c037812 */ /* 0x002fca00078ec0ff */
[----:B------:R-:W-:-:S05]  /*2ea0*/  IMAD.IADD R3, R129, 0x1, -R3 ;  /* 0x0000000181037824 */ /* 0x000fca00078e0a03 */
[----:B------:R-:W-:-:S04]  /*2eb0*/  SHF.R.S32.HI R7, RZ, 0x1f, R3 ;  /* 0x0000001fff077819 */ /* 0x000fc80000011403 */
[----:B------:R-:W-:Y:S01]  /*2ec0*/  LEA.HI R5, R7, R3, RZ, 0x2 ;  /* 0x0000000307057211 */ /* 0x000fe200078f10ff */
[----:B------:R-:W-:-:S03]  /*2ed0*/  FMUL.FTZ R7, R41, c[0x0][0x320] ;  /* 0x0000c80029077a20 */ /* 0x000fc60000410000 */
[----:B------:R-:W-:Y:S01]  /*2ee0*/  LEA.HI.SX32 R6, R5, R185, 0x1e ;  /* 0x000000b905067211 */ /* 0x000fe200078ff2ff */
[----:B------:R1:W3:Y:S04]  /*2ef0*/  MUFU.TANH R14, R7 ;  /* 0x00000007000e7308 */ /* 0x0002e80000002400 */
[----:B------:R-:W-:Y:S01]  /*2f00*/  IMAD R9, R9, 0x10, R6 ;  /* 0x0000001009097824 */ /* 0x000fe200078e0206 */
[----:B------:R-:W-:-:S04]  /*2f10*/  LOP3.LUT R6, R8, 0xffffffc0, RZ, 0xc0, !PT ;  /* 0xffffffc008067812 */ /* 0x000fc800078ec0ff */
[----:B------:R-:W-:Y:S01]  /*2f20*/  IADD3 R6, R6, R9, RZ ;  /* 0x0000000906067210 */ /* 0x000fe20007ffe0ff */
[----:B-1----:R-:W-:Y:S02]  /*2f30*/  IMAD.IADD R7, R29, 0x1, -R4 ;  /* 0x000000011d077824 */ /* 0x002fe400078e0a04 */
[----:B------:R-:W-:Y:S02]  /*2f40*/  FMUL.FTZ R4, R45, c[0x0][0x320] ;  /* 0x0000c8002d047a20 */ /* 0x000fe40000410000 */
[----:B------:R-:W-:Y:S02]  /*2f50*/  IMAD R10, R7, 0x8, R6 ;  /* 0x00000008070a7824 */ /* 0x000fe400078e0206 */
[----:B------:R1:W1:Y:S02]  /*2f60*/  MUFU.TANH R13, R4 ;  /* 0x00000004000d7308 */ /* 0x0002640000002400 */
[----:B------:R-:W-:Y:S01]  /*2f70*/  @P6 IMAD.HI.U32 R6, R10, c[0x0][0x2c8], RZ ;  /* 0x0000b2000a066a27 */ /* 0x000fe200078e00ff */
[----:B------:R5:W-:Y:S01]  /*2f80*/  STL [R1+0x4c], R10 ;  /* 0x00004c0a01007387 */ /* 0x000be20000100800 */
[----:B------:R-:W-:-:S03]  /*2f90*/  MOV R11, R10 ;  /* 0x0000000a000b7202 */ /* 0x000fc60000000f00 */
[----:B------:R-:W-:Y:S01]  /*2fa0*/  @P6 SHF.R.U32.HI R11, RZ, c[0x0][0x2cc], R6 ;  /* 0x0000b300ff0b6a19 */ /* 0x000fe20000011606 */
[----:B------:R-:W-:-:S04]  /*2fb0*/  FMUL.FTZ R6, R32, c[0x0][0x320] ;  /* 0x0000c80020067a20 */ /* 0x000fc80000410000 */
[----:B------:R-:W2:Y:S01]  /*2fc0*/  MUFU.TANH R9, R6 ;  /* 0x0000000600097308 */ /* 0x000ea20000002400 */
[----:B-1----:R-:W-:-:S07]  /*2fd0*/  FMUL.FTZ R4, R36, c[0x0][0x320] ;  /* 0x0000c80024047a20 */ /* 0x002fce0000410000 */
[----:B------:R1:W1:Y:S02]  /*2fe0*/  MUFU.TANH R12, R4 ;  /* 0x00000004000c7308 */ /* 0x0002640000002400 */
[----:B-1----:R-:W-:-:S06]  /*2ff0*/  FMUL.FTZ R4, R37, c[0x0][0x320] ;  /* 0x0000c80025047a20 */ /* 0x002fcc0000410000 */
[----:B-----5:R1:W1:Y:S02]  /*3000*/  MUFU.TANH R10, R4 ;  /* 0x00000004000a7308 */ /* 0x0202640000002400 */
[----:B-1----:R-:W-:Y:S02]  /*3010*/  LOP3.LUT R4, R5, 0x7ffffffc, RZ, 0xc0, !PT ;  /* 0x7ffffffc05047812 */ /* 0x002fe400078ec0ff */
[----:B------:R-:W1:Y:S03]  /*3020*/  SHFL.IDX PT, R5, R11, RZ, 0x1c1f ;  /* 0x001c1fff0b057589 */ /* 0x000e6600000e0000 */
[----:B------:R-:W-:Y:S02]  /*3030*/  IMAD.IADD R4, R3, 0x1, -R4 ;  /* 0x0000000103047824 */ /* 0x000fe400078e0a04 */
[----:B------:R-:W-:-:S03]  /*3040*/  FMUL.FTZ R3, R33, c[0x0][0x320] ;  /* 0x0000c80021037a20 */ /* 0x000fc60000410000 */
[----:B------:R-:W-:Y:S01]  /*3050*/  SHF.L.U32 R22, R4, 0x1, RZ ;  /* 0x0000000104167819 */ /* 0x000fe200000006ff */
[----:B------:R5:W1:Y:S01]  /*3060*/  MUFU.TANH R8, R3 ;  /* 0x0000000300087308 */ /* 0x000a620000002400 */
[----:B------:R-:W-:Y:S02]  /*3070*/  FMUL.FTZ R4, R44, c[0x0][0x320] ;  /* 0x0000c8002c047a20 */ /* 0x000fe40000410000 */
[C---:B------:R-:W-:Y:S01]  /*3080*/  IADD3 R19, -R22.reuse, R28, R227 ;  /* 0x0000001c16137210 */ /* 0x040fe20007ffe1e3 */
[----:B------:R1:W-:Y:S04]  /*3090*/  STL [R1+0x4], R22 ;  /* 0x0000041601007387 */ /* 0x0003e80000100800 */
[----:B------:R1:W1:Y:S01]  /*30a0*/  MUFU.TANH R7, R4 ;  /* 0x0000000400077308 */ /* 0x0002620000002400 */
[----:B-----5:R-:W-:-:S05]  /*30b0*/  IADD3 R3, -R22, 0x1, R121 ;  /* 0x0000000116037810 */ /* 0x020fca0007ffe179 */
[----:B------:R-:W-:-:S05]  /*30c0*/  IMAD.IADD R3, R3, 0x1, -R229 ;  /* 0x0000000103037824 */ /* 0x000fca00078e0ae5 */
[C---:B------:R-:W-:Y:S02]  /*30d0*/  IADD3 R18, R3.reuse, c[0x0][0x328], RZ ;  /* 0x0000ca0003127a10 */ /* 0x040fe40007ffe0ff */
[----:B------:R-:W-:Y:S01]  /*30e0*/  IADD3 R20, R3, UR6, RZ ;  /* 0x0000000603147c10 */ /* 0x000fe2000fffe0ff */
[----:B-1----:R-:W-:Y:S01]  /*30f0*/  IMAD.IADD R22, R28, 0x1, -R22 ;  /* 0x000000011c167824 */ /* 0x002fe200078e0a16 */
[-C--:B------:R-:W-:Y:S02]  /*3100*/  IADD3 R4, R18, R5.reuse, RZ ;  /* 0x0000000512047210 */ /* 0x080fe40007ffe0ff */
[----:B------:R-:W-:Y:S02]  /*3110*/  IADD3 R3, R20, R5, RZ ;  /* 0x0000000514037210 */ /* 0x000fe40007ffe0ff */
[----:B------:R-:W-:Y:S01]  /*3120*/  IMNMX R4, R4, R19, PT ;  /* 0x0000001304047217 */ /* 0x000fe20003800200 */
[----:B------:R-:W-:Y:S05]  /*3130*/  @!P5 BRA `(.L_x_266) ;  /* 0x000001400000d947 */ /* 0x000fea0003800000 */
[----:B--234-:R-:W-:Y:S01]  /*3140*/  IADD3 R5, -R229, R227, R5 ;  /* 0x000000e3e5057210 */ /* 0x01cfe20007ffe105 */
[----:B------:R-:W-:Y:S03]  /*3150*/  BSSY B0, `(.L_x_267) ;  /* 0x000000e000007945 */ /* 0x000fe60003800000 */
        /* <DEDUP_REMOVED lines=9> */
.L_x_268:
[----:B------:R-:W-:-:S04]  /*31f0*/  MOV R6, c[0x0][0x32c] ;  /* 0x0000cb0000067a02 */ /* 0x000fc80000000f00 */
[----:B------:R-:W-:-:S13]  /*3200*/  ISETP.NE.AND P0, PT, R6, 0x1, PT ;  /* 0x000000010600780c */ /* 0x000fda0003f05270 */
[----:B------:R-:W-:-:S05]  /*3210*/  @P0 IMAD.HI.U32 R6, R5, c[0x0][0x330], RZ ;  /* 0x0000cc0005060a27 */ /* 0x000fca00078e00ff */
[----:B------:R-:W-:Y:S02]  /*3220*/  @P0 SHF.R.U32.HI R5, RZ, c[0x0][0x334], R6 ;  /* 0x0000cd00ff050a19 */ /* 0x000fe40000011606 */
.L_x_269:
[----:B------:R-:W-:Y:S05]  /*3230*/  BSYNC B0 ;  /* 0x0000000000007941 */ /* 0x000fea0003800000 */
.L_x_267:
[----:B------:R-:W-:-:S05]  /*3240*/  IMAD R5, R5, c[0x0][0x32c], R22 ;  /* 0x0000cb0005057a24 */ /* 0x000fca00078e0216 */
[----:B------:R-:W-:Y:S02]  /*3250*/  IADD3 R6, R5, c[0x0][0x32c], RZ ;  /* 0x0000cb0005067a10 */ /* 0x000fe40007ffe0ff */
[----:B------:R-:W-:Y:S02]  /*3260*/  IMNMX R3, R3, R5, !PT ;  /* 0x0000000503037217 */ /* 0x000fe40007800200 */
[----:B------:R-:W-:Y:S02]  /*3270*/  IMNMX R4, R4, R6, PT ;  /* 0x0000000604047217 */ /* 0x000fe40003800200 */
.L_x_266:
[C---:B--234-:R-:W-:Y:S01]  /*3280*/  ISETP.GE.AND P0, PT, R28.reuse, 0x2, PT ;  /* 0x000000021c00780c */ /* 0x05cfe20003f06270 */
[----:B------:R-:W1:Y:S01]  /*3290*/  SHFL.IDX PT, R5, R11, 0x1, 0x1c1f ;  /* 0x003c1f000b057f89 */ /* 0x000e6200000e0000 */
[----:B------:R-:W-:Y:S02]  /*32a0*/  ISETP.GE.AND P1, PT, R28, 0x9, PT ;  /* 0x000000091c00780c */ /* 0x000fe40003f26270 */
[----:B------:R-:W-:Y:S02]  /*32b0*/  P2R R30, PR, RZ, 0x1 ;  /* 0x00000001ff1e7803 */ /* 0x000fe40000000000 */
[----:B------:R-:W-:-:S02]  /*32c0*/  ISETP.GT.AND P0, PT, R3, 0x1, !P0 ;  /* 0x000000010300780c */ /* 0x000fc40004704270 */
[----:B------:R-:W-:Y:S02]  /*32d0*/  P2R R29, PR, RZ, 0x2 ;  /* 0x00000002ff1d7803 */ /* 0x000fe40000000000 */
[----:B------:R-:W-:Y:S02]  /*32e0*/  ISETP.LT.OR P0, PT, R4, 0x2, P0 ;  /* 0x000000020400780c */ /* 0x000fe40000701670 */
[C---:B------:R-:W-:Y:S02]  /*32f0*/  ISETP.GE.AND P6, PT, R28.reuse, 0x12, PT ;  /* 0x000000121c00780c */ /* 0x040fe40003fc6270 */
[----:B------:R-:W-:Y:S02]  /*3300*/  FSEL R37, R21, -INF , !P0 ;  /* 0xff80000015257808 */ /* 0x000fe40004000000 */
[----:B------:R-:W-:Y:S02]  /*3310*/  ISETP.GT.AND P0, PT, R3, 0x8, !P1 ;  /* 0x000000080300780c */ /* 0x000fe40004f04270 */
[----:B------:R-:W-:-:S02]  /*3320*/  ISETP.GE.AND P1, PT, R28, 0xa, PT ;  /* 0x0000000a1c00780c */ /* 0x000fc40003f26270 */
[----:B------:R-:W-:Y:S02]  /*3330*/  ISETP.LT.OR P0, PT, R4, 0x9, P0 ;  /* 0x000000090400780c */ /* 0x000fe40000701670 */
[----:B------:R-:W-:Y:S02]  /*3340*/  P2R R27, PR, RZ, 0x2 ;  /* 0x00000002ff1b7803 */ /* 0x000fe40000000000 */
[----:B------:R-:W-:Y:S02]  /*3350*/  FSEL R41, R17, -INF , !P0 ;  /* 0xff80000011297808 */ /* 0x000fe40004000000 */
[----:B------:R-:W-:Y:S02]  /*3360*/  ISETP.GT.AND P0, PT, R3, 0x9, !P1 ;  /* 0x000000090300780c */ /* 0x000fe40004f04270 */
[----:B------:R-:W-:Y:S02]  /*3370*/  ISETP.GE.AND P1, PT, R28, 0x11, PT ;  /* 0x000000111c00780c */ /* 0x000fe40003f26270 */
[----:B------:R-:W-:-:S02]  /*3380*/  ISETP.LT.OR P0, PT, R4, 0xa, P0 ;  /* 0x0000000a0400780c */ /* 0x000fc40000701670 */
[----:B------:R-:W-:Y:S02]  /*3390*/  ISETP.GE.AND P5, PT, R28, 0x19, PT ;  /* 0x000000191c00780c */ /* 0x000fe40003fa6270 */
[----:B------:R-:W-:Y:S02]  /*33a0*/  FSEL R40, R16, -INF , !P0 ;  /* 0xff80000010287808 */ /* 0x000fe40004000000 */
[----:B------:R-:W-:Y:S02]  /*33b0*/  ISETP.GT.AND P0, PT, R3, 0x10, !P1 ;  /* 0x000000100300780c */ /* 0x000fe40004f04270 */
[----:B------:R-:W-:Y:S02]  /*33c0*/  ISETP.GE.AND P4, PT, R28, 0x1a, PT ;  /* 0x0000001a1c00780c */ /* 0x000fe40003f86270 */
[----:B------:R-:W-:Y:S02]  /*33d0*/  ISETP.LT.OR P0, PT, R4, 0x11, P0 ;  /* 0x000000110400780c */ /* 0x000fe40000701670 */
[----:B------:R-:W-:-:S02]  /*33e0*/  ISETP.GE.AND P3, PT, R28, 0x21, PT ;  /* 0x000000211c00780c */ /* 0x000fc40003f66270 */
[----:B------:R-:W-:Y:S02]  /*33f0*/  FSEL R44, R15, -INF , !P0 ;  /* 0xff8000000f2c7808 */ /* 0x000fe40004000000 */
[----:B------:R-:W-:Y:S02]  /*3400*/  ISETP.GT.AND P0, PT, R3, 0x11, !P6 ;  /* 0x000000110300780c */ /* 0x000fe40007704270 */
[----:B------:R-:W-:Y:S02]  /*3410*/  ISETP.GE.AND P2, PT, R28, 0x22, PT ;  /* 0x000000221c00780c */ /* 0x000fe40003f46270 */
[----:B------:R-:W-:Y:S02]  /*3420*/  ISETP.LT.OR P0, PT, R4, 0x12, P0 ;  /* 0x000000120400780c */ /* 0x000fe40000701670 */
[----:B------:R-:W-:Y:S02]  /*3430*/  P2R R26, PR, RZ, 0x2 ;  /* 0x00000002ff1a7803 */ /* 0x000fe40000000000 */
[----:B------:R-:W-:-:S02]  /*3440*/  FSEL R45, R14, -INF , !P0 ;  /* 0xff8000000e2d7808 */ /* 0x000fc40004000000 */
[----:B------:R-:W-:Y:S02]  /*3450*/  ISETP.GT.AND P0, PT, R3, 0x18, !P5 ;  /* 0x000000180300780c */ /* 0x000fe40006f04270 */
[----:B------:R-:W-:Y:S02]  /*3460*/  ISETP.GE.AND P1, PT, R28, 0x29, PT ;  /* 0x000000291c00780c */ /* 0x000fe40003f26270 */
[----:B------:R-:W-:-:S04]  /*3470*/  ISETP.LT.OR P0, PT, R4, 0x19, P0 ;  /* 0x000000190400780c */ /* 0x000fc80000701670 */
[----:B------:R-:W-:Y:S02]  /*3480*/  FSEL R48, R7, -INF , !P0 ;  /* 0xff80000007307808 */ /* 0x000fe40004000000 */
[----:B------:R-:W-:-:S04]  /*3490*/  ISETP.GT.AND P0, PT, R3, 0x19, !P4 ;  /* 0x000000190300780c */ /* 0x000fc80006704270 */
        /* <DEDUP_REMOVED lines=11> */
[----:B------:R-:W-:-:S04]  /*3550*/  ISETP.GE.AND P0, PT, R28, 0x1, PT ;  /* 0x000000011c00780c */ /* 0x000fc80003f06270 */
[----:B------:R-:W-:Y:S02]  /*3560*/  P2R R25, PR, RZ, 0x1 ;  /* 0x00000001ff197803 */ /* 0x000fe40000000000 */
[----:B------:R-:W-:-:S04]  /*3570*/  ISETP.GT.AND P0, PT, R3, RZ, !P0 ;  /* 0x000000ff0300720c */ /* 0x000fc80004704270 */
[----:B------:R-:W-:-:S04]  /*3580*/  ISETP.LT.OR P0, PT, R4, 0x1, P0 ;  /* 0x000000010400780c */ /* 0x000fc80000701670 */
[----:B------:R-:W-:Y:S02]  /*3590*/  FSEL R36, R23, -INF , !P0 ;  /* 0xff80000017247808 */ /* 0x000fe40004000000 */
[----:B------:R-:W-:-:S04]  /*35a0*/  ISETP.GE.AND P0, PT, R28, 0x2a, PT ;  /* 0x0000002a1c00780c */ /* 0x000fc80003f06270 */
[----:B------:R-:W-:Y:S02]  /*35b0*/  P2R R24, PR, RZ, 0x1 ;  /* 0x00000001ff187803 */ /* 0x000fe40000000000 */
[----:B------:R-:W-:Y:S01]  /*35c0*/  ISETP.GT.AND P0, PT, R3, 0x29, !P0 ;  /* 0x000000290300780c */ /* 0x000fe20004704270 */
[----:B------:R-:W-:-:S03]  /*35d0*/  FMUL.FTZ R3, R51, c[0x0][0x320] ;  /* 0x0000c80033037a20 */ /* 0x000fc60000410000 */
[----:B------:R-:W-:Y:S01]  /*35e0*/  ISETP.LT.OR P0, PT, R4, 0x2a, P0 ;  /* 0x0000002a0400780c */ /* 0x000fe20000701670 */
[----:B------:R2:W3:Y:S01]  /*35f0*/  MUFU.TANH R23, R3 ;  /* 0x0000000300177308 */ /* 0x0004e20000002400 */
[----:B-1----:R-:W-:Y:S02]  /*3600*/  IMAD.IADD R4, R18, 0x1, R5 ;  /* 0x0000000112047824 */ /* 0x002fe400078e0205 */
[----:B------:R-:W-:Y:S02]  /*3610*/  FSEL R69, R8, -INF , !P0 ;  /* 0xff80000008457808 */ /* 0x000fe40004000000 */
[----:B------:R-:W-:Y:S02]  /*3620*/  ISETP.GE.AND P0, PT, R252, 0x1, PT ;  /* 0x00000001fc00780c */ /* 0x000fe40003f06270 */
[----:B------:R-:W-:Y:S01]  /*3630*/  IMNMX R4, R4, R19, PT ;  /* 0x0000001304047217 */ /* 0x000fe20003800200 */
[----:B--2---:R-:W-:-:S04]  /*3640*/  FMUL.FTZ R3, R55, c[0x0][0x320] ;  /* 0x0000c80037037a20 */ /* 0x004fc80000410000 */
[----:B------:R1:W2:Y:S02]  /*3650*/  MUFU.TANH R21, R3 ;  /* 0x0000000300157308 */ /* 0x0002a40000002400 */
[----:B-1----:R-:W-:-:S06]  /*3660*/  FMUL.FTZ R3, R42, c[0x0][0x320] ;  /* 0x0000c8002a037a20 */ /* 0x002fcc0000410000 */
[----:B------:R1:W4:Y:S02]  /*3670*/  MUFU.TANH R17, R3 ;  /* 0x0000000300117308 */ /* 0x0003240000002400 */
[----:B-1----:R-:W-:-:S06]  /*3680*/  FMUL.FTZ R3, R43, c[0x0][0x320] ;  /* 0x0000c8002b037a20 */ /* 0x002fcc0000410000 */
[----:B------:R1:W1:Y:S02]  /*3690*/  MUFU.TANH R16, R3 ;  /* 0x0000000300107308 */ /* 0x0002640000002400 */
        /* <DEDUP_REMOVED lines=16> */
[----:B-1----:R-:W-:Y:S01]  /*37a0*/  IMAD.IADD R3, R20, 0x1, R5 ;  /* 0x0000000114037824 */ /* 0x002fe200078e0205 */
        /* <DEDUP_REMOVED lines=12> */
.L_x_272:
[----:B------:R-:W-:-:S04]  /*3870*/  MOV R6, c[0x0][0x32c] ;  /* 0x0000cb0000067a02 */ /* 0x000fc80000000f00 */
[----:B------:R-:W-:-:S13]  /*3880*/  ISETP.NE.AND P0, PT, R6, 0x1, PT ;  /* 0x000000010600780c */ /* 0x000fda0003f05270 */
[----:B------:R-:W-:-:S05]  /*3890*/  @P0 IMAD.HI.U32 R6, R5, c[0x0][0x330], RZ ;  /* 0x0000cc0005060a27 */ /* 0x000fca00078e00ff */
[----:B------:R-:W-:Y:S02]  /*38a0*/  @P0 SHF.R.U32.HI R5, RZ, c[0x0][0x334], R6 ;  /* 0x0000cd00ff050a19 */ /* 0x000fe40000011606 */
.L_x_273:
[----:B------:R-:W-:Y:S05]  /*38b0*/  BSYNC B0 ;  /* 0x0000000000007941 */ /* 0x000fea0003800000 */
.L_x_271:
[----:B------:R-:W-:-:S05]  /*38c0*/  IMAD R5, R5, c[0x0][0x32c], R22 ;  /* 0x0000cb0005057a24 */ /* 0x000fca00078e0216 */
[----:B------:R-:W-:Y:S02]  /*38d0*/  IADD3 R6, R5, c[0x0][0x32c], RZ ;  /* 0x0000cb0005067a10 */ /* 0x000fe40007ffe0ff */
[----:B------:R-:W-:Y:S02]  /*38e0*/  IMNMX R3, R3, R5, !PT ;  /* 0x0000000503037217 */ /* 0x000fe40007800200 */
[----:B------:R-:W-:Y:S02]  /*38f0*/  IMNMX R4, R4, R6, PT ;  /* 0x0000000604047217 */ /* 0x000fe40003800200 */
.L_x_270:
[----:B--234-:R-:W-:Y:S01]  /*3900*/  ISETP.NE.AND P0, PT, R30, RZ, PT ;  /* 0x000000ff1e00720c */ /* 0x01cfe20003f05270 */
[----:B------:R-:W1:Y:S03]  /*3910*/  SHFL.IDX PT, R5, R11, 0x2, 0x1c1f ;  /* 0x005c1f000b057f89 */ /* 0x000e6600000e0000 */
[----:B------:R-:W-:-:S04]  /*3920*/  ISETP.GT.AND P0, PT, R3, 0x1, !P0 ;  /* 0x000000010300780c */ /* 0x000fc80004704270 */
[----:B------:R-:W-:-:S04]  /*3930*/  ISETP.LT.OR P0, PT, R4, 0x2, P0 ;  /* 0x000000020400780c */ /* 0x000fc80000701670 */
[----:B------:R-:W-:Y:S02]  /*3940*/  FSEL R31, R21, -INF , !P0 ;  /* 0xff800000151f7808 */ /* 0x000fe40004000000 */
        /* <DEDUP_REMOVED lines=34> */
[----:B------:R-:W-:-:S04]  /*3b70*/  ISETP.NE.AND P0, PT, R24, RZ, PT ;  /* 0x000000ff1800720c */ /* 0x000fc80003f05270 */
        /* <DEDUP_REMOVED lines=43> */
.L_x_276:
[----:B------:R-:W-:-:S04]  /*3e30*/  MOV R6, c[0x0][0x32c] ;  /* 0x0000cb0000067a02 */ /* 0x000fc80000000f00 */
[----:B------:R-:W-:-:S13]  /*3e40*/  ISETP.NE.AND P0, PT, R6, 0x1, PT ;  /* 0x000000010600780c */ /* 0x000fda0003f05270 */
[----:B------:R-:W-:-:S05]  /*3e50*/  @P0 IMAD.HI.U32 R6, R5, c[0x0][0x330], RZ ;  /* 0x0000cc0005060a27 */ /* 0x000fca00078e00ff */
[----:B------:R-:W-:Y:S02]  /*3e60*/  @P0 SHF.R.U32.HI R5, RZ, c[0x0][0x334], R6 ;  /* 0x0000cd00ff050a19 */ /* 0x000fe40000011606 */
.L_x_277:
[----:B------:R-:W-:Y:S05]  /*3e70*/  BSYNC B0 ;  /* 0x0000000000007941 */ /* 0x000fea0003800000 */
.L_x_275:
[----:B------:R-:W-:-:S05]  /*3e80*/  IMAD R5, R5, c[0x0][0x32c], R22 ;  /* 0x0000cb0005057a24 */ /* 0x000fca00078e0216 */
[----:B------:R-:W-:Y:S02]  /*3e90*/  IADD3 R6, R5, c[0x0][0x32c], RZ ;  /* 0x0000cb0005067a10 */ /* 0x000fe40007ffe0ff */
[----:B------:R-:W-:Y:S02]  /*3ea0*/  IMNMX R3, R3, R5, !PT ;  /* 0x0000000503037217 */ /* 0x000fe40007800200 */
[----:B------:R-:W-:Y:S02]  /*3eb0*/  IMNMX R4, R4, R6, PT ;  /* 0x0000000604047217 */ /* 0x000fe40003800200 */
.L_x_274:
[----:B--234-:R-:W-:-:S04]  /*3ec0*/  ISETP.NE.AND P0, PT, R30, RZ, PT ;  /* 0x000000ff1e00720c */ /* 0x01cfc80003f05270 */
        /* <DEDUP_REMOVED lines=41> */
[----:B------:R1:W2:Y:S01]  /*4160*/  MUFU.TANH R21, R3 ;  /* 0x0000000300157308 */ /* 0x0002a20000002400 */
[----:B------:R-:W3:Y:S02]  /*4170*/  SHFL.IDX PT, R4, R11, 0x3, 0x1c1f ;  /* 0x007c1f000b047f89 */ /* 0x000ee400000e0000 */
[----:B------:R-:W-:Y:S02]  /*4180*/  FSEL R196, R9, -INF , !P0 ;  /* 0xff80000009c47808 */ /* 0x000fe40004000000 */
[----:B------:R-:W-:Y:S01]  /*4190*/  ISETP.GE.AND P0, PT, R252, 0x1, PT ;  /* 0x00000001fc00780c */ /* 0x000fe20003f06270 */
[----:B-1----:R-:W-:-:S04]  /*41a0*/  FMUL.FTZ R3, R62, c[0x0][0x320] ;  /* 0x0000c8003e037a20 */ /* 0x002fc80000410000 */
[----:B------:R1:W4:Y:S01]  /*41b0*/  MUFU.TANH R17, R3 ;  /* 0x0000000300117308 */ /* 0x0003220000002400 */
[----:B---3--:R-:W-:-:S05]  /*41c0*/  IMAD.IADD R12, R18, 0x1, R4 ;  /* 0x00000001120c7824 */ /* 0x008fca00078e0204 */
[----:B------:R-:W-:Y:S01]  /*41d0*/  IMNMX R12, R12, R19, PT ;  /* 0x000000130c0c7217 */ /* 0x000fe20003800200 */
[----:B-1----:R-:W-:-:S04]  /*41e0*/  FMUL.FTZ R3, R63, c[0x0][0x320] ;  /* 0x0000c8003f037a20 */ /* 0x002fc80000410000 */
[----:B------:R1:W3:Y:S02]  /*41f0*/  MUFU.TANH R16, R3 ;  /* 0x0000000300107308 */ /* 0x0002e40000002400 */
        /* <DEDUP_REMOVED lines=31> */
.L_x_280:
[----:B------:R-:W-:-:S04]  /*43f0*/  MOV R5, c[0x0][0x32c] ;  /* 0x0000cb0000057a02 */ /* 0x000fc80000000f00 */
[----:B------:R-:W-:-:S13]  /*4400*/  ISETP.NE.AND P0, PT, R5, 0x1, PT ;  /* 0x000000010500780c */ /* 0x000fda0003f05270 */
[----:B------:R-:W-:-:S05]  /*4410*/  @P0 IMAD.HI.U32 R5, R4, c[0x0][0x330], RZ ;  /* 0x0000cc0004050a27 */ /* 0x000fca00078e00ff */
[----:B------:R-:W-:Y:S02]  /*4420*/  @P0 SHF.R.U32.HI R4, RZ, c[0x0][0x334], R5 ;  /* 0x0000cd00ff040a19 */ /* 0x000fe40000011605 */
.L_x_281:
[----:B------:R-:W-:Y:S05]  /*4430*/  BSYNC B0 ;  /* 0x0000000000007941 */ /* 0x000fea0003800000 */
.L_x_279:
[----:B------:R-:W-:-:S05]  /*4440*/  IMAD R4, R4, c[0x0][0x32c], R22 ;  /* 0x0000cb0004047a24 */ /* 0x000fca00078e0216 */
[----:B------:R-:W-:Y:S02]  /*4450*/  IADD3 R5, R4, c[0x0][0x32c], RZ ;  /* 0x0000cb0004057a10 */ /* 0x000fe40007ffe0ff */
[----:B------:R-:W-:Y:S02]  /*4460*/  IMNMX R3, R3, R4, !PT ;  /* 0x0000000403037217 */ /* 0x000fe40007800200 */
[----:B------:R-:W-:Y:S02]  /*4470*/  IMNMX R12, R12, R5, PT ;  /* 0x000000050c0c7217 */ /* 0x000fe40003800200 */
.L_x_278:
[----:B--234-:R-:W-:Y:S01]  /*4480*/  FMNMX.FTZ R106, R36, R37, !PT ;  /* 0x00000025246a7209 */ /* 0x01cfe20007810000 */
[----:B------:R-:W-:Y:S01]  /*4490*/  IMAD.SHL.U32 R209, R0, 0x2, RZ ;  /* 0x0000000200d17824 */ /* 0x000fe200078e00ff */
[----:B------:R-:W-:Y:S02]  /*44a0*/  ISETP.NE.AND P0, PT, R30, RZ, PT ;  /* 0x000000ff1e00720c */ /* 0x000fe40003f05270 */
[----:B------:R-:W-:Y:S01]  /*44b0*/  FMNMX.FTZ R106, R41, R106, !PT ;  /* 0x0000006a296a7209 */ /* 0x000fe20007810000 */
[----:B------:R-:W-:Y:S01]  /*44c0*/  IMAD R210, R2, 0x2, R209 ;  /* 0x0000000202d27824 */ /* 0x000fe200078e02d1 */
[----:B------:R-:W-:Y:S01]  /*44d0*/  ISETP.GT.AND P0, PT, R3, 0x1, !P0 ;  /* 0x000000010300780c */ /* 0x000fe20004704270 */
[----:B------:R-:W-:Y:S01]  /*44e0*/  LDSM.16.MT88.4 R120, [R209+0x1880] ;  /* 0x00188000d178783b */ /* 0x000fe20000004200 */
[----:B------:R-:W-:-:S02]  /*44f0*/  FMNMX.FTZ R106, R40, R106, !PT ;  /* 0x0000006a286a7209 */ /* 0x000fc40007810000 */
[----:B------:R-:W-:Y:S01]  /*4500*/  ISETP.LT.OR P0, PT, R12, 0x2, P0 ;  /* 0x000000020c00780c */ /* 0x000fe20000701670 */
[----:B------:R-:W-:Y:S01]  /*4510*/  LDSM.16.MT88.4 R136, [R210+0x1880] ;  /* 0x00188000d288783b */ /* 0x000fe20000004200 */
[----:B------:R-:W-:Y:S02]  /*4520*/  FMNMX.FTZ R106, R44, R106, !PT ;  /* 0x0000006a2c6a7209 */ /* 0x000fe40007810000 */
[----:B------:R-:W-:Y:S01]  /*4530*/  FSEL R47, R10, -INF , !P0 ;  /* 0xff8000000a2f7808 */ /* 0x000fe20004000000 */
[----:B------:R-:W-:Y:S01]  /*4540*/  LDSM.16.MT88.4 R152, [R209+0x2480] ;  /* 0x00248000d198783b */ /* 0x000fe20000004200 */
[----:B------:R-:W-:Y:S02]  /*4550*/  FMNMX.FTZ R106, R45, R106, !PT ;  /* 0x0000006a2d6a7209 */ /* 0x000fe40007810000 */
[----:B------:R-:W-:Y:S01]  /*4560*/  ISETP.NE.AND P0, PT, R29, RZ, PT ;  /* 0x000000ff1d00720c */ /* 0x000fe20003f05270 */
[----:B------:R-:W-:Y:S01]  /*4570*/  LDSM.16.MT88.4 R60, [R210+0x2480] ;  /* 0x00248000d23c783b */ /* 0x000fe20000004200 */
[----:B------:R-:W-:-:S02]  /*4580*/  FMNMX.FTZ R106, R48, R106, !PT ;  /* 0x0000006a306a7209 */ /* 0x000fc40007810000 */
[----:B------:R-:W-:Y:S01]  /*4590*/  FMNMX.FTZ R105, R28, R31, !PT ;  /* 0x0000001f1c697209 */ /* 0x000fe20007810000 */
[----:B------:R-:W-:Y:S01]  /*45a0*/  LDSM.16.MT88.4 R76, [R209+0x3080] ;  /* 0x00308000d14c783b */ /* 0x000fe20000004200 */
[----:B------:R-:W-:Y:S02]  /*45b0*/  FMNMX.FTZ R106, R49, R106, !PT ;  /* 0x0000006a316a7209 */ /* 0x000fe40007810000 */
[----:B------:R-:W-:Y:S01]  /*45c0*/  ISETP.GT.AND P0, PT, R3, 0x8, !P0 ;  /* 0x000000080300780c */ /* 0x000fe20004704270 */
[----:B------:R-:W-:Y:S01]  /*45d0*/  LDSM.16.MT88.4 R92, [R210+0x3080] ;  /* 0x00308000d25c783b */ /* 0x000fe20000004200 */
[----:B------:R-:W-:Y:S02]  /*45e0*/  FMNMX.FTZ R106, R57, R106, !PT ;  /* 0x0000006a396a7209 */ /* 0x000fe40007810000 */
[----:B------:R-:W-:Y:S01]  /*45f0*/  FMNMX.FTZ R105, R33, R105, !PT ;  /* 0x0000006921697209 */ /* 0x000fe20007810000 */
[----:B------:R-:W-:Y:S01]  /*4600*/  LDSM.16.MT88.4 R116, [R209+0x1c80] ;  /* 0x001c8000d174783b */ /* 0x000fe20000004200 */
[----:B------:R-:W-:-:S02]  /*4610*/  FMNMX.FTZ R106, R59, R106, !PT ;  /* 0x0000006a3b6a7209 */ /* 0x000fc40007810000 */
[----:B------:R-:W-:Y:S01]  /*4620*/  ISETP.LT.OR P0, PT, R12, 0x9, P0 ;  /* 0x000000090c00780c */ /* 0x000fe20000701670 */
[----:B------:R-:W-:Y:S01]  /*4630*/  LDSM.16.MT88.4 R132, [R210+0x1c80] ;  /* 0x001c8000d284783b */ /* 0x000fe20000004200 */
[----:B------:R-:W-:Y:S02]  /*4640*/  FMNMX.FTZ R106, R68, R106, !PT ;  /* 0x0000006a446a7209 */ /* 0x000fe40007810000 */
[----:B------:R-:W-:Y:S01]  /*4650*/  FMNMX.FTZ R105, R32, R105, !PT ;  /* 0x0000006920697209 */ /* 0x000fe20007810000 */
[----:B------:R-:W-:Y:S01]  /*4660*/  LDSM.16.MT88.4 R148, [R209+0x2880] ;  /* 0x00288000d194783b */ /* 0x000fe20000004200 */
[----:B------:R-:W-:Y:S02]  /*4670*/  FMNMX.FTZ R106, R69, R106, !PT ;  /* 0x0000006a456a7209 */ /* 0x000fe40007810000 */
[----:B------:R-:W-:Y:S01]  /*4680*/  FSEL R56, R21, -INF , !P0 ;  /* 0xff80000015387808 */ /* 0x000fe20004000000 */
[----:B------:R-:W-:Y:S01]  /*4690*/  LDSM.16.MT88.4 R172, [R210+0x2880] ;  /* 0x00288000d2ac783b */ /* 0x000fe20000004200 */
[----:B------:R-:W-:-:S02]  /*46a0*/  ISETP.NE.AND P0, PT, R27, RZ, PT ;  /* 0x000000ff1b00720c */ /* 0x000fc40003f05270 */
[----:B------:R-:W-:Y:S01]  /*46b0*/  FMNMX.FTZ R105, R38, R105, !PT ;  /* 0x0000006926697209 */ /* 0x000fe20007810000 */
[----:B------:R-:W1:Y:S01]  /*46c0*/  SHFL.BFLY PT, R4, R106, 0x2, 0x1f ;  /* 0x0c401f006a047f89 */ /* 0x000e6200000e0000 */
[----:B------:R-:W-:Y:S02]  /*46d0*/  ISETP.GT.AND P0, PT, R3, 0x9, !P0 ;  /* 0x000000090300780c */ /* 0x000fe40004704270 */
[----:B------:R-:W-:Y:S01]  /*46e0*/  FMNMX.FTZ R105, R39, R105, !PT ;  /* 0x0000006927697209 */ /* 0x000fe20007810000 */
[----:B------:R-:W-:Y:S01]  /*46f0*/  LDSM.16.MT88.4 R180, [R209+0x3480] ;  /* 0x00348000d1b4783b */ /* 0x000fe20000004200 */
[----:B------:R-:W-:Y:S02]  /*4700*/  ISETP.LT.OR P0, PT, R12, 0xa, P0 ;  /* 0x0000000a0c00780c */ /* 0x000fe40000701670 */
[----:B------:R-:W-:Y:S01]  /*4710*/  FMNMX.FTZ R105, R42, R105, !PT ;  /* 0x000000692a697209 */ /* 0x000fe20007810000 */
[----:B------:R-:W-:Y:S01]  /*4720*/  LDSM.16.MT88.4 R176, [R210+0x3480] ;  /* 0x00348000d2b0783b */ /* 0x000fe20000004200 */
[----:B------:R-:W-:-:S02]  /*4730*/  FSEL R58, R9, -INF , !P0 ;  /* 0xff800000093a7808 */ /* 0x000fc40004000000 */
[----:B------:R-:W-:Y:S01]  /*4740*/  ISETP.NE.AND P0, PT, R26, RZ, PT ;  /* 0x000000ff1a00720c */ /* 0x000fe20003f05270 */
[----:B------:R-:W-:Y:S01]  /*4750*/  LDSM.16.MT88.4 R164, [R209+0x3880] ;  /* 0x00388000d1a4783b */ /* 0x000fe20000004200 */
[----:B------:R-:W-:Y:S02]  /*4760*/  FMNMX.FTZ R105, R43, R105, !PT ;  /* 0x000000692b697209 */ /* 0x000fe40007810000 */
[----:B------:R-:W-:Y:S01]  /*4770*/  ISETP.GT.AND P0, PT, R3, 0x10, !P0 ;  /* 0x000000100300780c */ /* 0x000fe20004704270 */
[----:B------:R-:W-:Y:S01]  /*4780*/  LDSM.16.MT88.4 R72, [R209+0x2080] ;  /* 0x00208000d148783b */ /* 0x000fe20000004200 */
[----:B------:R-:W-:Y:S02]  /*4790*/  FMNMX.FTZ R105, R46, R105, !PT ;  /* 0x000000692e697209 */ /* 0x000fe40007810000 */
[----:B------:R-:W-:Y:S01]  /*47a0*/  ISETP.LT.OR P0, PT, R12, 0x11, P0 ;  /* 0x000000110c00780c */ /* 0x000fe20000701670 */
[----:B------:R-:W-:Y:S01]  /*47b0*/  LDSM.16.MT88.4 R88, [R210+0x2080] ;  /* 0x00208000d258783b */ /* 0x000fe20000004200 */
[----:B------:R-:W-:-:S02]  /*47c0*/  FMNMX.FTZ R105, R51, R105, !PT ;  /* 0x0000006933697209 */ /* 0x000fc40007810000 */
[----:B------:R-:W-:Y:S01]  /*47d0*/  FSEL R102, R7, -INF , !P0 ;  /* 0xff80000007667808 */ /* 0x000fe20004000000 */
[----:B------:R-:W-:Y:S01]  /*47e0*/  LDSM.16.MT88.4 R108, [R209+0x2c80] ;  /* 0x002c8000d16c783b */ /* 0x000fe20000004200 */
[----:B-1----:R-:W-:Y:S02]  /*47f0*/  FMNMX.FTZ R106, R106, R4, !PT ;  /* 0x000000046a6a7209 */ /* 0x002fe40007810000 */
[----:B------:R-:W-:Y:S01]  /*4800*/  ISETP.GT.AND P0, PT, R3, 0x11, !P6 ;  /* 0x000000110300780c */ /* 0x000fe20007704270 */
[----:B------:R-:W-:Y:S01]  /*4810*/  LDSM.16.MT88.4 R160, [R210+0x2c80] ;  /* 0x002c8000d2a0783b */ /* 0x000fe20000004200 */
[----:B------:R-:W-:Y:S02]  /*4820*/  FMNMX.FTZ R105, R52, R105, !PT ;  /* 0x0000006934697209 */ /* 0x000fe40007810000 */
[----:B------:R-:W-:Y:S01]  /*4830*/  ISETP.LT.OR P0, PT, R12, 0x12, P0 ;  /* 0x000000120c00780c */ /* 0x000fe20000701670 */
[----:B------:R-:W1:Y:S01]  /*4840*/  SHFL.BFLY PT, R4, R106, 0x1, 0x1f ;  /* 0x0c201f006a047f89 */ /* 0x000e6200000e0000 */
[----:B------:R-:W-:-:S02]  /*4850*/  FMNMX.FTZ R105, R53, R105, !PT ;  /* 0x0000006935697209 */ /* 0x000fc40007810000 */
[----:B------:R-:W-:Y:S01]  /*4860*/  FSEL R103, R6, -INF , !P0 ;  /* 0xff80000006677808 */ /* 0x000fe20004000000 */
[----:B------:R-:W-:Y:S01]  /*4870*/  LDSM.16.MT88.4 R168, [R210+0x3880] ;  /* 0x00388000d2a8783b */ /* 0x000fe20000004200 */
[----:B------:R-:W-:Y:S02]  /*4880*/  ISETP.GT.AND P0, PT, R3, 0x18, !P5 ;  /* 0x000000180300780c */ /* 0x000fe40006f04270 */
[----:B------:R-:W-:Y:S02]  /*4890*/  ISETP.NE.AND P6, PT, R25, RZ, PT ;  /* 0x000000ff1900720c */ /* 0x000fe40003fc5270 */
[----:B------:R-:W-:Y:S02]  /*48a0*/  ISETP.LT.OR P0, PT, R12, 0x19, P0 ;  /* 0x000000190c00780c */ /* 0x000fe40000701670 */
[----:B------:R-:W-:Y:S02]  /*48b0*/  IADD3 R222, R222, -0x2, RZ ;  /* 0xfffffffedede7810 */ /* 0x000fe40007ffe0ff */
[----:B------:R-:W-:-:S02]  /*48c0*/  FSEL R107, R15, -INF , !P0 ;  /* 0xff8000000f6b7808 */ /* 0x000fc40004000000 */
[----:B------:R-:W-:-:S04]  /*48d0*/  ISETP.GT.AND P0, PT, R3, 0x19, !P4 ;  /* 0x000000190300780c */ /* 0x000fc80006704270 */
[----:B------:R-:W-:-:S04]  /*48e0*/  ISETP.LT.OR P0, PT, R12, 0x1a, P0 ;  /* 0x0000001a0c00780c */ /* 0x000fc80000701670 */
[----:B------:R-:W-:Y:S02]  /*48f0*/  FSEL R184, R14, -INF , !P0 ;  /* 0xff8000000eb87808 */ /* 0x000fe40004000000 */
[----:B-1----:R-:W-:Y:S02]  /*4900*/  FMNMX.FTZ R106, R106, R4, !PT ;  /* 0x000000046a6a7209 */ /* 0x002fe40007810000 */
[----:B------:R-:W1:Y:S01]  /*4910*/  SHFL.BFLY PT, R4, R105, 0x2, 0x1f ;  /* 0x0c401f0069047f89 */ /* 0x000e6200000e0000 */
[----:B------:R-:W-:Y:S02]  /*4920*/  ISETP.GT.AND P0, PT, R3, 0x20, !P3 ;  /* 0x000000200300780c */ /* 0x000fe40005f04270 */
[----:B------:R-:W-:Y:S02]  /*4930*/  FMUL.FTZ R14, R106, c[0x0][0x2d0] ;  /* 0x0000b4006a0e7a20 */ /* 0x000fe40000410000 */
[----:B------:R-:W-:-:S04]  /*4940*/  ISETP.LT.OR P0, PT, R12, 0x21, P0 ;  /* 0x000000210c00780c */ /* 0x000fc80000701670 */
[----:B------:R-:W-:Y:S02]  /*4950*/  FSEL R190, R17, -INF , !P0 ;  /* 0xff80000011be7808 */ /* 0x000fe40004000000 */
[----:B------:R-:W-:-:S04]  /*4960*/  ISETP.GT.AND P0, PT, R3, 0x21, !P2 ;  /* 0x000000210300780c */ /* 0x000fc80005704270 */
[----:B------:R-:W-:-:S04]  /*4970*/  ISETP.LT.OR P0, PT, R12, 0x22, P0 ;  /* 0x000000220c00780c */ /* 0x000fc80000701670 */
[----:B------:R-:W-:Y:S02]  /*4980*/  FSEL R191, R16, -INF , !P0 ;  /* 0xff80000010bf7808 */ /* 0x000fe40004000000 */
[----:B------:R-:W-:Y:S02]  /*4990*/  ISETP.GT.AND P0, PT, R3, 0x28, !P1 ;  /* 0x000000280300780c */ /* 0x000fe40004f04270 */
[----:B-1----:R-:W-:Y:S02]  /*49a0*/  FMNMX.FTZ R105, R105, R4, !PT ;  /* 0x0000000469697209 */ /* 0x002fe40007810000 */
[----:B------:R-:W-:-:S03]  /*49b0*/  ISETP.LT.OR P0, PT, R12, 0x29, P0 ;  /* 0x000000290c00780c */ /* 0x000fc60000701670 */
[----:B------:R-:W1:Y:S01]  /*49c0*/  SHFL.BFLY PT, R4, R105, 0x1, 0x1f ;  /* 0x0c201f0069047f89 */ /* 0x000e6200000e0000 */
[----:B------:R-:W-:Y:S02]  /*49d0*/  FSEL R192, R8, -INF , !P0 ;  /* 0xff80000008c07808 */ /* 0x000fe40004000000 */
[----:B------:R-:W-:Y:S02]  /*49e0*/  ISETP.GT.AND P0, PT, R3, RZ, !P6 ;  /* 0x000000ff0300720c */ /* 0x000fe40007704270 */
[----:B------:R-:W-:Y:S02]  /*49f0*/  ISETP.NE.AND P6, PT, R24, RZ, PT ;  /* 0x000000ff1800720c */ /* 0x000fe40003fc5270 */
[----:B------:R-:W-:-:S04]  /*4a00*/  ISETP.LT.OR P0, PT, R12, 0x1, P0 ;  /* 0x000000010c00780c */ /* 0x000fc80000701670 */
[----:B------:R-:W-:Y:S02]  /*4a10*/  FSEL R15, R13, -INF , !P0 ;  /* 0xff8000000d0f7808 */ /* 0x000fe40004000000 */
[----:B------:R-:W-:-:S04]  /*4a20*/  FSETP.NEU.FTZ.AND P0, PT, R106, -INF , PT ;  /* 0xff8000006a00780b */ /* 0x000fc80003f1d000 */
[----:B------:R-:W-:Y:S02]  /*4a30*/  FSEL R14, R14, RZ, P0 ;  /* 0x000000ff0e0e7208 */ /* 0x000fe40000000000 */
[----:B-1----:R-:W-:-:S03]  /*4a40*/  FMNMX.FTZ R105, R105, R4, !PT ;  /* 0x0000000469697209 */ /* 0x002fc60007810000 */
[----:B------:R-:W-:Y:S01]  /*4a50*/  FFMA.FTZ R4, R36, c[0x0][0x2d0], -R14 ;  /* 0x0000b40024047a23 */ /* 0x000fe2000001080e */
[C---:B------:R-:W-:Y:S01]  /*4a60*/  FSETP.NEU.FTZ.AND P0, PT, R105.reuse, -INF , PT ;  /* 0xff8000006900780b */ /* 0x040fe20003f1d000 */
[----:B------:R-:W-:Y:S02]  /*4a70*/  FMUL.FTZ R13, R105, c[0x0][0x2d0] ;  /* 0x0000b400690d7a20 */ /* 0x000fe40000410000 */
[----:B------:R1:W-:Y:S03]  /*4a80*/  MUFU.EX2 R234, R4 ;  /* 0x0000000400ea7308 */ /* 0x0003e60000000800 */
[----:B------:R-:W-:Y:S02]  /*4a90*/  FSEL R13, R13, RZ, P0 ;  /* 0x000000ff0d0d7208 */ /* 0x000fe40000000000 */
[----:B------:R-:W-:-:S03]  /*4aa0*/  ISETP.GT.AND P0, PT, R3, 0x29, !P6 ;  /* 0x000000290300780c */ /* 0x000fc60007704270 */
[--C-:B------:R-:W-:Y:S01]  /*4ab0*/  FFMA.FTZ R0, R28, c[0x0][0x2d0], -R13.reuse ;  /* 0x0000b4001c007a23 */ /* 0x100fe2000001080d */
[----:B------:R-:W-:Y:S01]  /*4ac0*/  ISETP.LT.OR P0, PT, R12, 0x2a, P0 ;  /* 0x0000002a0c00780c */ /* 0x000fe20000701670 */
[----:B------:R-:W-:Y:S02]  /*4ad0*/  FFMA.FTZ R2, R43, c[0x0][0x2d0], -R13 ;  /* 0x0000b4002b027a23 */ /* 0x000fe4000001080d */
[----:B------:R2:W-:Y:S01]  /*4ae0*/  MUFU.EX2 R226, R0 ;  /* 0x0000000000e27308 */ /* 0x0005e20000000800 */
[----:B-1----:R-:W-:-:S07]  /*4af0*/  FFMA.FTZ R4, R37, c[0x0][0x2d0], -R14 ;  /* 0x0000b40025047a23 */ /* 0x002fce000001080e */
[----:B------:R1:W-:Y:S01]  /*4b00*/  MUFU.EX2 R233, R4 ;  /* 0x0000000400e97308 */ /* 0x0003e20000000800 */
[----:B--2---:R-:W-:-:S07]  /*4b10*/  FFMA.FTZ R0, R31, c[0x0][0x2d0], -R13 ;  /* 0x0000b4001f007a23 */ /* 0x004fce000001080d */
[----:B------:R2:W-:Y:S01]  /*4b20*/  MUFU.EX2 R241, R2 ;  /* 0x0000000200f17308 */ /* 0x0005e20000000800 */
[----:B-1----:R-:W-:-:S07]  /*4b30*/  FFMA.FTZ R4, R41, c[0x0][0x2d0], -R14 ;  /* 0x0000b40029047a23 */ /* 0x002fce000001080e */
[----:B------:R1:W3:Y:S08]  /*4b40*/  MUFU.EX2 R225, R0 ;  /* 0x0000000000e17308 */ /* 0x0002f00000000800 */
[----:B------:R4:W-:Y:S01]  /*4b50*/  MUFU.EX2 R239, R4 ;  /* 0x0000000400ef7308 */ /* 0x0009e20000000800 */
[----:B--2---:R-:W-:Y:S01]  /*4b60*/  FMNMX.FTZ R2, R15, R47, !PT ;  /* 0x0000002f0f027209 */ /* 0x004fe20007810000 */
[----:B-1----:R-:W-:Y:S01]  /*4b70*/  FFMA.FTZ R0, R33, c[0x0][0x2d0], -R13 ;  /* 0x0000b40021007a23 */ /* 0x002fe2000001080d */
[----:B---3--:R-:W-:-:S05]  /*4b80*/  F2FP.PACK_AB R5, R225, R226 ;  /* 0x000000e2e105723e */ /* 0x008fca00000000ff */
[----:B------:R1:W-:Y:S01]  /*4b90*/  MUFU.EX2 R231, R0 ;  /* 0x0000000000e77308 */ /* 0x0003e20000000800 */
[----:B----4-:R-:W-:-:S07]  /*4ba0*/  FFMA.FTZ R4, R40, c[0x0][0x2d0], -R14 ;  /* 0x0000b40028047a23 */ /* 0x010fce000001080e */
[----:B------:R2:W3:Y:S01]  /*4bb0*/  MUFU.EX2 R240, R4 ;  /* 0x0000000400f07308 */ /* 0x0004e20000000800 */
[----:B-1----:R-:W-:-:S07]  /*4bc0*/  FFMA.FTZ R0, R32, c[0x0][0x2d0], -R13 ;  /* 0x0000b40020007a23 */ /* 0x002fce000001080d */
[----:B------:R1:W4:Y:S01]  /*4bd0*/  MUFU.EX2 R232, R0 ;  /* 0x0000000000e87308 */ /* 0x0003220000000800 */
[----:B--2---:R-:W-:Y:S02]  /*4be0*/  F2FP.PACK_AB R4, R233, R234 ;  /* 0x000000eae904723e */ /* 0x004fe400000000ff */
[----:B---3--:R-:W-:Y:S01]  /*4bf0*/  F2FP.PACK_AB R6, R240, R239 ;  /* 0x000000eff006723e */ /* 0x008fe200000000ff */
[--C-:B-1----:R-:W-:Y:S01]  /*4c00*/  FFMA.FTZ R0, R44, c[0x0][0x2d0], -R14.reuse ;  /* 0x0000b4002c007a23 */ /* 0x102fe2000001080e */
[----:B----4-:R-:W-:Y:S02]  /*4c10*/  F2FP.PACK_AB R7, R232, R231 ;  /* 0x000000e7e807723e */ /* 0x010fe400000000ff */
[----:B------:R-:W-:Y:S01]  /*4c20*/  FSEL R44, R55, -INF , !P0 ;  /* 0xff800000372c7808 */ /* 0x000fe20004000000 */
[----:B------:R1:W-:Y:S04]  /*4c30*/  MUFU.EX2 R236, R0 ;  /* 0x0000000000ec7308 */ /* 0x0003e80000000800 */
[C---:B------:R-:W-:Y:S08]  /*4c40*/  HMMA.16816.F32 R16, R4.reuse, R120, RZ ;  /* 0x000000780410723c */ /* 0x040ff000000018ff */
[----:B------:R-:W-:Y:S01]  /*4c50*/  HMMA.16816.F32 R20, R4, R136, RZ ;  /* 0x000000880414723c */ /* 0x000fe200000018ff */
[----:B-1----:R-:W-:-:S04]  /*4c60*/  FFMA.FTZ R0, R45, c[0x0][0x2d0], -R14 ;  /* 0x0000b4002d007a23 */ /* 0x002fc8000001080e */
        /* <DEDUP_REMOVED lines=17> */
[----:B------:R-:W-:Y:S01]  /*4d80*/  HMMA.16816.F32 R80, R4, R78, RZ ;  /* 0x0000004e0450723c */ /* 0x000fe200000018ff */
[----:B-1----:R-:W-:-:S07]  /*4d90*/  FFMA.FTZ R0, R39, c[0x0][0x2d0], -R13 ;  /* 0x0000b40027007a23 */ /* 0x002fce000001080d */
[----:B------:R-:W-:Y:S01]  /*4da0*/  HMMA.16816.F32 R36, R4, R94, RZ ;  /* 0x0000005e0424723c */ /* 0x000fe200000018ff */
[----:B------:R1:W2:Y:S06]  /*4db0*/  MUFU.EX2 R235, R0 ;  /* 0x0000000000eb7308 */ /* 0x0002ac0000000800 */
[----:B------:R-:W-:Y:S01]  /*4dc0*/  FMNMX.FTZ R4, R56, R2, !PT ;  /* 0x0000000238047209 */ /* 0x000fe20007810000 */
[----:B------:R-:W-:-:S03]  /*4dd0*/  FFMA.FTZ R2, R57, c[0x0][0x2d0], -R14 ;  /* 0x0000b40039027a23 */ /* 0x000fc6000001080e */
[----:B------:R-:W-:Y:S01]  /*4de0*/  FMNMX.FTZ R4, R58, R4, !PT ;  /* 0x000000043a047209 */ /* 0x000fe20007810000 */
[----:B------:R3:W-:Y:S03]  /*4df0*/  MUFU.EX2 R224, R2 ;  /* 0x0000000200e07308 */ /* 0x0007e60000000800 */
[----:B------:R-:W-:Y:S01]  /*4e00*/  FMNMX.FTZ R4, R102, R4, !PT ;  /* 0x0000000466047209 */ /* 0x000fe20007810000 */
[----:B-1----:R-:W-:-:S03]  /*4e10*/  FFMA.FTZ R0, R42, c[0x0][0x2d0], -R13 ;  /* 0x0000b4002a007a23 */ /* 0x002fc6000001080d */
[----:B------:R-:W-:Y:S02]  /*4e20*/  FMNMX.FTZ R4, R103, R4, !PT ;  /* 0x0000000467047209 */ /* 0x000fe40007810000 */
[----:B--2---:R-:W-:Y:S01]  /*4e30*/  F2FP.PACK_AB R9, R235, R230 ;  /* 0x000000e6eb09723e */ /* 0x004fe200000000ff */
[----:B------:R1:W2:Y:S01]  /*4e40*/  MUFU.EX2 R237, R0 ;  /* 0x0000000000ed7308 */ /* 0x0002a20000000800 */
[----:B------:R-:W-:-:S04]  /*4e50*/  FMNMX.FTZ R4, R107, R4, !PT ;  /* 0x000000046b047209 */ /* 0x000fc80007810000 */
[----:B------:R-:W-:Y:S01]  /*4e60*/  FMNMX.FTZ R4, R184, R4, !PT ;  /* 0x00000004b8047209 */ /* 0x000fe20007810000 */
[----:B---3--:R-:W-:-:S03]  /*4e70*/  FFMA.FTZ R2, R59, c[0x0][0x2d0], -R14 ;  /* 0x0000b4003b027a23 */ /* 0x008fc6000001080e */
[----:B------:R-:W-:Y:S01]  /*4e80*/  FMNMX.FTZ R3, R190, R4, !PT ;  /* 0x00000004be037209 */ /* 0x000fe20007810000 */
[----:B------:R3:W4:Y:S03]  /*4e90*/  MUFU.EX2 R207, R2 ;  /* 0x0000000200cf7308 */ /* 0x0007260000000800 */
[----:B------:R-:W-:Y:S02]  /*4ea0*/  FMNMX.FTZ R3, R191, R3, !PT ;  /* 0x00000003bf037209 */ /* 0x000fe40007810000 */
[----:B-1----:R-:W-:Y:S02]  /*4eb0*/  FMNMX.FTZ R0, R50, R54, !PT ;  /* 0x0000003632007209 */ /* 0x002fe40007810000 */
[----:B------:R-:W-:Y:S02]  /*4ec0*/  FMNMX.FTZ R3, R192, R3, !PT ;  /* 0x00000003c0037209 */ /* 0x000fe40007810000 */
[----:B------:R-:W-:-:S02]  /*4ed0*/  FMNMX.FTZ R0, R70, R0, !PT ;  /* 0x0000000046007209 */ /* 0x000fc40007810000 */
[----:B--2---:R-:W-:Y:S02]  /*4ee0*/  F2FP.PACK_AB R11, R241, R237 ;  /* 0x000000edf10b723e */ /* 0x004fe400000000ff */
[----:B------:R-:W-:Y:S01]  /*4ef0*/  FMNMX.FTZ R0, R101, R0, !PT ;  /* 0x0000000065007209 */ /* 0x000fe20007810000 */
[----:B---3--:R-:W-:Y:S01]  /*4f00*/  FFMA.FTZ R2, R68, c[0x0][0x2d0], -R14 ;  /* 0x0000b40044027a23 */ /* 0x008fe2000001080e */
[----:B----4-:R-:W-:Y:S02]  /*4f10*/  F2FP.PACK_AB R96, R207, R224 ;  /* 0x000000e0cf60723e */ /* 0x010fe400000000ff */
[----:B------:R-:W-:Y:S01]  /*4f20*/  FMNMX.FTZ R0, R186, R0, !PT ;  /* 0x00000000ba007209 */ /* 0x000fe20007810000 */
[----:B------:R1:W-:Y:S01]  /*4f30*/  MUFU.EX2 R206, R2 ;  /* 0x0000000200ce7308 */ /* 0x0003e20000000800 */
[----:B------:R-:W-:Y:S02]  /*4f40*/  HMMA.16816.F32 R16, R8, R116, R16 ;  /* 0x000000740810723c */ /* 0x000fe40000001810 */
[----:B------:R-:W-:-:S04]  /*4f50*/  FMNMX.FTZ R0, R187, R0, !PT ;  /* 0x00000000bb007209 */ /* 0x000fc80007810000 */
[----:B------:R-:W-:Y:S02]  /*4f60*/  FMNMX.FTZ R0, R188, R0, !PT ;  /* 0x00000000bc007209 */ /* 0x000fe40007810000 */
[----:B------:R-:W-:Y:S02]  /*4f70*/  HMMA.16816.F32 R20, R8, R132, R20 ;  /* 0x000000840814723c */ /* 0x000fe40000001814 */
[----:B------:R-:W-:-:S04]  /*4f80*/  FMNMX.FTZ R0, R189, R0, !PT ;  /* 0x00000000bd007209 */ /* 0x000fc80007810000 */
[----:B------:R-:W-:Y:S01]  /*4f90*/  FMNMX.FTZ R0, R194, R0, !PT ;  /* 0x00000000c2007209 */ /* 0x000fe20007810000 */
[----:B-1----:R-:W-:Y:S01]  /*4fa0*/  FFMA.FTZ R2, R69, c[0x0][0x2d0], -R14 ;  /* 0x0000b40045027a23 */ /* 0x002fe2000001080e */
[C---:B------:R-:W-:Y:S02]  /*4fb0*/  HMMA.16816.F32 R24, R8.reuse, R148, R24 ;  /* 0x000000940818723c */ /* 0x040fe40000001818 */
[----:B------:R-:W-:Y:S01]  /*4fc0*/  FMNMX.FTZ R0, R193, R0, !PT ;  /* 0x00000000c1007209 */ /* 0x000fe20007810000 */
[----:B------:R1:W2:Y:S03]  /*4fd0*/  MUFU.EX2 R205, R2 ;  /* 0x0000000200cd7308 */ /* 0x0002a60000000800 */
[----:B------:R-:W-:Y:S02]  /*4fe0*/  FMNMX.FTZ R0, R195, R0, !PT ;  /* 0x00000000c3007209 */ /* 0x000fe40007810000 */
[----:B------:R-:W-:Y:S02]  /*4ff0*/  HMMA.16816.F32 R28, R8, R172, R28 ;  /* 0x000000ac081c723c */ /* 0x000fe4000000181c */
[----:B------:R-:W-:-:S05]  /*5000*/  FMNMX.FTZ R0, R196, R0, !PT ;  /* 0x00000000c4007209 */ /* 0x000fca0007810000 */
[----:B------:R-:W3:Y:S01]  /*5010*/  SHFL.BFLY PT, R5, R0, 0x2, 0x1f ;  /* 0x0c401f0000057f89 */ /* 0x000ee200000e0000 */
[----:B------:R-:W-:Y:S01]  /*5020*/  HMMA.16816.F32 R32, R8, R180, R32 ;  /* 0x000000b40820723c */ /* 0x000fe20000001820 */
[----:B-1----:R-:W-:Y:S01]  /*5030*/  FFMA.FTZ R2, R46, c[0x0][0x2d0], -R13 ;  /* 0x0000b4002e027a23 */ /* 0x002fe2000001080d */
[----:B--2---:R-:W-:-:S03]  /*5040*/  F2FP.PACK_AB R98, R205, R206 ;  /* 0x000000cecd62723e */ /* 0x004fc600000000ff */
[----:B------:R1:W-:Y:S03]  /*5050*/  MUFU.EX2 R204, R2 ;  /* 0x0000000200cc7308 */ /* 0x0003e60000000800 */
[C---:B------:R-:W-:Y:S08]  /*5060*/  HMMA.16816.F32 R84, R8.reuse, R176, R84 ;  /* 0x000000b00854723c */ /* 0x040ff00000001854 */
[----:B------:R-:W-:Y:S01]  /*5070*/  HMMA.16816.F32 R124, R8, R118, R124 ;  /* 0x00000076087c723c */ /* 0x000fe2000000187c */
[----:B---3--:R-:W-:-:S07]  /*5080*/  FMNMX.FTZ R0, R0, R5, !PT ;  /* 0x0000000500007209 */ /* 0x008fce0007810000 */
[C---:B------:R-:W-:Y:S01]  /*5090*/  HMMA.16816.F32 R140, R8.reuse, R134, R140 ;  /* 0x00000086088c723c */ /* 0x040fe2000000188c */
[----:B-1----:R-:W-:Y:S01]  /*50a0*/  FMNMX.FTZ R2, R44, R3, !PT ;  /* 0x000000032c027209 */ /* 0x002fe20007810000 */
[--C-:B------:R-:W-:Y:S01]  /*50b0*/  FFMA.FTZ R3, R51, c[0x0][0x2d0], -R13.reuse ;  /* 0x0000b40033037a23 */ /* 0x100fe2000001080d */
[----:B------:R-:W1:Y:S03]  /*50c0*/  SHFL.BFLY PT, R5, R0, 0x1, 0x1f ;  /* 0x0c201f0000057f89 */ /* 0x000e6600000e0000 */
[----:B------:R2:W3:Y:S01]  /*50d0*/  MUFU.EX2 R203, R3 ;  /* 0x0000000300cb7308 */ /* 0x0004e20000000800 */
[----:B------:R-:W4:Y:S01]  /*50e0*/  SHFL.BFLY PT, R4, R2, 0x2, 0x1f ;  /* 0x0c401f0002047f89 */ /* 0x000f2200000e0000 */
[C---:B------:R-:W-:Y:S08]  /*50f0*/  HMMA.16816.F32 R156, R8.reuse, R150, R156 ;  /* 0x00000096089c723c */ /* 0x040ff0000000189c */
[----:B------:R-:W-:Y:S01]  /*5100*/  HMMA.16816.F32 R64, R8, R174, R64 ;  /* 0x000000ae0840723c */ /* 0x000fe20000001840 */
[----:B--2---:R-:W-:Y:S01]  /*5110*/  FFMA.FTZ R3, R52, c[0x0][0x2d0], -R13 ;  /* 0x0000b40034037a23 */ /* 0x004fe2000001080d */
[----:B---3--:R-:W-:-:S06]  /*5120*/  F2FP.PACK_AB R97, R203, R204 ;  /* 0x000000cccb61723e */ /* 0x008fcc00000000ff */
[----:B------:R-:W-:Y:S01]  /*5130*/  HMMA.16816.F32 R80, R8, R182, R80 ;  /* 0x000000b60850723c */ /* 0x000fe20000001850 */
[----:B------:R2:W-:Y:S01]  /*5140*/  MUFU.EX2 R202, R3 ;  /* 0x0000000300ca7308 */ /* 0x0005e20000000800 */
[----:B-1----:R-:W-:Y:S02]  /*5150*/  FMNMX.FTZ R104, R0, R5, !PT ;  /* 0x0000000500687209 */ /* 0x002fe40007810000 */
[----:B----4-:R-:W-:-:S03]  /*5160*/  FMNMX.FTZ R0, R2, R4, !PT ;  /* 0x0000000402007209 */ /* 0x010fc60007810000 */
[C---:B------:R-:W-:Y:S01]  /*5170*/  FMUL.FTZ R2, R104.reuse, c[0x0][0x2d0] ;  /* 0x0000b40068027a20 */ /* 0x040fe20000410000 */
[----:B------:R-:W-:Y:S01]  /*5180*/  FSETP.NEU.FTZ.AND P0, PT, R104, -INF , PT ;  /* 0xff8000006800780b */ /* 0x000fe20003f1d000 */
[----:B------:R-:W-:Y:S01]  /*5190*/  HMMA.16816.F32 R8, R8, R178, R36 ;  /* 0x000000b20808723c */ /* 0x000fe20000001824 */
[----:B------:R-:W1:Y:S02]  /*51a0*/  SHFL.BFLY PT, R4, R0, 0x1, 0x1f ;  /* 0x0c201f0000047f89 */ /* 0x000e6400000e0000 */
[----:B------:R-:W-:Y:S01]  /*51b0*/  FSEL R2, R2, RZ, P0 ;  /* 0x000000ff02027208 */ /* 0x000fe20000000000 */
[----:B--2---:R-:W-:-:S04]  /*51c0*/  FFMA.FTZ R3, R53, c[0x0][0x2d0], -R13 ;  /* 0x0000b40035037a23 */ /* 0x004fc8000001080d */
[----:B------:R2:W3:Y:S01]  /*51d0*/  MUFU.EX2 R201, R3 ;  /* 0x0000000300c97308 */ /* 0x0004e20000000800 */
[----:B-1----:R-:W-:Y:S01]  /*51e0*/  FMNMX.FTZ R100, R0, R4, !PT ;  /* 0x0000000400647209 */ /* 0x002fe20007810000 */
[--C-:B--2---:R-:W-:Y:S01]  /*51f0*/  FFMA.FTZ R3, R50, c[0x0][0x2d0], -R2.reuse ;  /* 0x0000b40032037a23 */ /* 0x104fe20000010802 */
[----:B---3--:R-:W-:Y:S01]  /*5200*/  F2FP.PACK_AB R99, R201, R202 ;  /* 0x000000cac963723e */ /* 0x008fe200000000ff */
[----:B------:R-:W-:Y:S01]  /*5210*/  FFMA.FTZ R0, R70, c[0x0][0x2d0], -R2 ;  /* 0x0000b40046007a23 */ /* 0x000fe20000010802 */
[----:B------:R-:W-:-:S03]  /*5220*/  FSETP.NEU.FTZ.AND P0, PT, R100, -INF , PT ;  /* 0xff8000006400780b */ /* 0x000fc60003f1d000 */
[----:B------:R1:W-:Y:S02]  /*5230*/  MUFU.EX2 R200, R3 ;  /* 0x0000000300c87308 */ /* 0x0003e40000000800 */
[C---:B------:R-:W-:Y:S06]  /*5240*/  HMMA.16816.F32 R68, R96.reuse, R164, R32 ;  /* 0x000000a46044723c */ /* 0x040fec0000001820 */
[----:B------:R2:W-:Y:S02]  /*5250*/  MUFU.EX2 R198, R0 ;  /* 0x0000000000c67308 */ /* 0x0005e40000000800 */
[----:B------:R-:W-:Y:S01]  /*5260*/  HMMA.16816.F32 R112, R96, R72, R16 ;  /* 0x000000486070723c */ /* 0x000fe20000001810 */
[----:B-1----:R-:W-:-:S05]  /*5270*/  FFMA.FTZ R3, R54, c[0x0][0x2d0], -R2 ;  /* 0x0000b40036037a23 */ /* 0x002fca0000010802 */
[----:B------:R1:W3:Y:S02]  /*5280*/  MUFU.EX2 R199, R3 ;  /* 0x0000000300c77308 */ /* 0x0002e40000000800 */
[----:B------:R-:W-:Y:S01]  /*5290*/  HMMA.16816.F32 R128, R96, R88, R20 ;  /* 0x000000586080723c */ /* 0x000fe20000001814 */
[----:B--2---:R-:W-:-:S05]  /*52a0*/  FMUL.FTZ R0, R100, c[0x0][0x2d0] ;  /* 0x0000b40064007a20 */ /* 0x004fca0000410000 */
[----:B------:R-:W-:Y:S02]  /*52b0*/  FSEL R0, R0, RZ, P0 ;  /* 0x000000ff00007208 */ /* 0x000fe40000000000 */
[----:B------:R-:W-:Y:S01]  /*52c0*/  HMMA.16816.F32 R144, R96, R108, R24 ;  /* 0x0000006c6090723c */ /* 0x000fe20000001818 */
[----:B-1----:R-:W-:Y:S01]  /*52d0*/  FFMA.FTZ R3, R101, c[0x0][0x2d0], -R2 ;  /* 0x0000b40065037a23 */ /* 0x002fe20000010802 */
[----:B---3--:R-:W-:-:S06]  /*52e0*/  F2FP.PACK_AB R4, R199, R200 ;  /* 0x000000c8c704723e */ /* 0x008fcc00000000ff */
[C---:B------:R-:W-:Y:S01]  /*52f0*/  HMMA.16816.F32 R52, R96.reuse, R160, R28 ;  /* 0x000000a06034723c */ /* 0x040fe2000000181c */
[----:B------:R1:W2:Y:S07]  /*5300*/  MUFU.EX2 R197, R3 ;  /* 0x0000000300c57308 */ /* 0x0002ae0000000800 */
[C---:B------:R-:W-:Y:S08]  /*5310*/  HMMA.16816.F32 R84, R96.reuse, R168, R84 ;  /* 0x000000a86054723c */ /* 0x040ff00000001854 */
[----:B------:R-:W-:Y:S01]  /*5320*/  HMMA.16816.F32 R124, R96, R74, R124 ;  /* 0x0000004a607c723c */ /* 0x000fe2000000187c */
[----:B-1----:R-:W-:Y:S01]  /*5330*/  FFMA.FTZ R3, R15, c[0x0][0x2d0], -R0 ;  /* 0x0000b4000f037a23 */ /* 0x002fe20000010800 */
[----:B--2---:R-:W-:-:S03]  /*5340*/  F2FP.PACK_AB R6, R197, R198 ;  /* 0x000000c6c506723e */ /* 0x004fc600000000ff */
[----:B------:R1:W-:Y:S03]  /*5350*/  MUFU.EX2 R36, R3 ;  /* 0x0000000300247308 */ /* 0x0003e60000000800 */
[C---:B------:R-:W-:Y:S08]  /*5360*/  HMMA.16816.F32 R140, R96.reuse, R90, R140 ;  /* 0x0000005a608c723c */ /* 0x040ff0000000188c */
[----:B------:R-:W-:Y:S01]  /*5370*/  HMMA.16816.F32 R156, R96, R110, R156 ;  /* 0x0000006e609c723c */ /* 0x000fe2000000189c */
[----:B-1----:R-:W-:-:S07]  /*5380*/  FFMA.FTZ R3, R47, c[0x0][0x2d0], -R0 ;  /* 0x0000b4002f037a23 */ /* 0x002fce0000010800 */
[C---:B------:R-:W-:Y:S01]  /*5390*/  HMMA.16816.F32 R64, R96.reuse, R162, R64 ;  /* 0x000000a26040723c */ /* 0x040fe20000001840 */
[----:B------:R1:W2:Y:S07]  /*53a0*/  MUFU.EX2 R51, R3 ;  /* 0x0000000300337308 */ /* 0x0002ae0000000800 */
[C---:B------:R-:W-:Y:S08]  /*53b0*/  HMMA.16816.F32 R80, R96.reuse, R166, R80 ;  /* 0x000000a66050723c */ /* 0x040ff00000001850 */
[----:B------:R-:W-:Y:S01]  /*53c0*/  HMMA.16816.F32 R96, R96, R170, R8 ;  /* 0x000000aa6060723c */ /* 0x000fe20000001808 */
[----:B-1----:R-:W-:Y:S01]  /*53d0*/  FFMA.FTZ R3, R56, c[0x0][0x2d0], -R0 ;  /* 0x0000b40038037a23 */ /* 0x002fe20000010800 */
[----:B--2---:R-:W-:-:S03]  /*53e0*/  F2FP.PACK_AB R5, R51, R36 ;  /* 0x000000243305723e */ /* 0x004fc600000000ff */
[----:B------:R1:W-:Y:S02]  /*53f0*/  MUFU.EX2 R101, R3 ;  /* 0x0000000300657308 */ /* 0x0003e40000000800 */
[----:B-1----:R-:W-:-:S06]  /*5400*/  FFMA.FTZ R3, R58, c[0x0][0x2d0], -R0 ;  /* 0x0000b4003a037a23 */ /* 0x002fcc0000010800 */
[----:B------:R1:W2:Y:S02]  /*5410*/  MUFU.EX2 R50, R3 ;  /* 0x0000000300327308 */ /* 0x0002a40000000800 */
[----:B-1----:R-:W-:Y:S01]  /*5420*/  FFMA.FTZ R3, R186, c[0x0][0x2d0], -R2 ;  /* 0x0000b400ba037a23 */ /* 0x002fe20000010802 */
[----:B--2---:R-:W-:Y:S01]  /*5430*/  F2FP.PACK_AB R7, R50, R101 ;  /* 0x000000653207723e */ /* 0x004fe200000000ff */
[----:B------:R-:W-:-:S04]  /*5440*/  IMAD.MOV.U32 R186, RZ, RZ, c[0x0][0x2c4] ;  /* 0x0000b100ffba7624 */ /* 0x000fc800078e00ff */
[----:B------:R1:W-:Y:S01]  /*5450*/  MUFU.EX2 R48, R3 ;  /* 0x0000000300307308 */ /* 0x0003e20000000800 */
[----:B------:R-:W-:Y:S01]  /*5460*/  ISETP.NE.AND P6, PT, R186, 0x1, PT ;  /* 0x00000001ba00780c */ /* 0x000fe20003fc5270 */
        /* <DEDUP_REMOVED lines=8> */
[----:B------:R1:W-:Y:S07]  /*54f0*/  MUFU.EX2 R46, R3 ;  /* 0x00000003002e7308 */ /* 0x0003ee0000000800 */
[C---:B------:R-:W-:Y:S08]  /*5500*/  HMMA.16816.F32 R120, R4.reuse, R122, RZ ;  /* 0x0000007a0478723c */ /* 0x040ff000000018ff */
[----:B------:R-:W-:Y:S01]  /*5510*/  HMMA.16816.F32 R136, R4, R138, RZ ;  /* 0x0000008a0488723c */ /* 0x000fe200000018ff */
[----:B-1----:R-:W-:-:S04]  /*5520*/  FFMA.FTZ R3, R189, c[0x0][0x2d0], -R2 ;  /* 0x0000b400bd037a23 */ /* 0x002fc80000010802 */
[----:B------:R1:W3:Y:S03]  /*5530*/  MUFU.EX2 R49, R3 ;  /* 0x0000000300317308 */ /* 0x0002e60000000800 */
        /* <DEDUP_REMOVED lines=8> */
[----:B------:R1:W4:Y:S02]  /*55c0*/  MUFU.EX2 R32, R3 ;  /* 0x0000000300207308 */ /* 0x0003240000000800 */
[----:B--2---:R-:W-:Y:S02]  /*55d0*/  F2FP.PACK_AB R4, R47, R48 ;  /* 0x000000302f04723e */ /* 0x004fe400000000ff */
[----:B---3--:R-:W-:Y:S01]  /*55e0*/  F2FP.PACK_AB R6, R49, R46 ;  /* 0x0000002e3106723e */ /* 0x008fe200000000ff */
[----:B-1----:R-:W-:Y:S01]  /*55f0*/  FFMA.FTZ R3, R107, c[0x0][0x2d0], -R0 ;  /* 0x0000b4006b037a23 */ /* 0x002fe20000010800 */
[----:B----4-:R-:W-:-:S03]  /*5600*/  F2FP.PACK_AB R5, R32, R33 ;  /* 0x000000212005723e */ /* 0x010fc600000000ff */
[----:B------:R1:W-:Y:S02]  /*5610*/  MUFU.EX2 R34, R3 ;  /* 0x0000000300227308 */ /* 0x0003e40000000800 */
[----:B-1----:R-:W-:-:S06]  /*5620*/  FFMA.FTZ R3, R184, c[0x0][0x2d0], -R0 ;  /* 0x0000b400b8037a23 */ /* 0x002fcc0000010800 */
[----:B------:R1:W2:Y:S02]  /*5630*/  MUFU.EX2 R35, R3 ;  /* 0x0000000300237308 */ /* 0x0002a40000000800 */
[----:B-1----:R-:W-:Y:S01]  /*5640*/  FFMA.FTZ R3, R194, c[0x0][0x2d0], -R2 ;  /* 0x0000b400c2037a23 */ /* 0x002fe20000010802 */
[----:B--2---:R-:W-:-:S05]  /*5650*/  F2FP.PACK_AB R7, R35, R34 ;  /* 0x000000222307723e */ /* 0x004fca00000000ff */
[----:B------:R1:W-:Y:S02]  /*5660*/  MUFU.EX2 R39, R3 ;  /* 0x0000000300277308 */ /* 0x0003e40000000800 */
        /* <DEDUP_REMOVED lines=8> */
[----:B------:R-:W-:Y:S01]  /*56f0*/  FFMA.FTZ R2, R196, c[0x0][0x2d0], -R2 ;  /* 0x0000b400c4027a23 */ /* 0x000fe20000010802 */
[----:B--2---:R-:W-:Y:S01]  /*5700*/  F2FP.PACK_AB R92, R45, R39 ;  /* 0x000000272d5c723e */ /* 0x004fe200000000ff */
[----:B------:R1:W-:Y:S05]  /*5710*/  MUFU.EX2 R38, R3 ;  /* 0x0000000300267308 */ /* 0x0003ea0000000800 */
[C---:B------:R-:W-:Y:S03]  /*5720*/  HMMA.16816.F32 R24, R4.reuse, R176, R24 ;  /* 0x000000b00418723c */ /* 0x040fe60000001818 */
[----:B------:R2:W3:Y:S05]  /*5730*/  MUFU.EX2 R37, R2 ;  /* 0x0000000200257308 */ /* 0x0004ea0000000800 */
[----:B------:R-:W-:Y:S01]  /*5740*/  HMMA.16816.F32 R120, R4, R118, R120 ;  /* 0x000000760478723c */ /* 0x000fe20000001878 */
[----:B-1----:R-:W-:-:S07]  /*5750*/  @P6 IMAD.HI.U32 R3, R185, c[0x0][0x2c8], RZ ;  /* 0x0000b200b9036a27 */ /* 0x002fce00078e00ff */
[C---:B------:R-:W-:Y:S01]  /*5760*/  HMMA.16816.F32 R136, R4.reuse, R134, R136 ;  /* 0x000000860488723c */ /* 0x040fe20000001888 */
[----:B------:R-:W-:Y:S01]  /*5770*/  @P6 SHF.R.U32.HI R185, RZ, c[0x0][0x2cc], R3 ;  /* 0x0000b300ffb96a19 */ /* 0x000fe20000011603 */
[----:B--2---:R-:W-:Y:S01]  /*5780*/  FFMA.FTZ R2, R190, c[0x0][0x2d0], -R0 ;  /* 0x0000b400be027a23 */ /* 0x004fe20000010800 */
[----:B------:R-:W-:Y:S02]  /*5790*/  ISETP.GE.AND P6, PT, R252, 0x1, PT ;  /* 0x00000001fc00780c */ /* 0x000fe40003fc6270 */
[----:B---3--:R-:W-:Y:S01]  /*57a0*/  F2FP.PACK_AB R94, R37, R38 ;  /* 0x00000026255e723e */ /* 0x008fe200000000ff */
[----:B------:R1:W-:Y:S02]  /*57b0*/  MUFU.EX2 R9, R2 ;  /* 0x0000000200097308 */ /* 0x0003e40000000800 */
[----:B------:R-:W-:Y:S01]  /*57c0*/  HMMA.16816.F32 R152, R4, R150, R152 ;  /* 0x000000960498723c */ /* 0x000fe20000001898 */
[----:B------:R-:W-:-:S07]  /*57d0*/  IMAD.IADD R3, R244, 0x1, R185 ;  /* 0x00000001f4037824 */ /* 0x000fce00078e02b9 */
[----:B------:R-:W-:Y:S01]  /*57e0*/  HMMA.16816.F32 R60, R4, R174, R60 ;  /* 0x000000ae043c723c */ /* 0x000fe2000000183c */
[----:B-1----:R-:W-:-:S07]  /*57f0*/  FFMA.FTZ R2, R191, c[0x0][0x2d0], -R0 ;  /* 0x0000b400bf027a23 */ /* 0x002fce0000010800 */
[C---:B------:R-:W-:Y:S01]  /*5800*/  HMMA.16816.F32 R76, R4.reuse, R182, R76 ;  /* 0x000000b6044c723c */ /* 0x040fe2000000184c */
[----:B------:R-:W1:Y:S07]  /*5810*/  MUFU.EX2 R8, R2 ;  /* 0x0000000200087308 */ /* 0x000e6e0000000800 */
[----:B------:R-:W-:Y:S07]  /*5820*/  HMMA.16816.F32 R40, R4, R178, R40 ;  /* 0x000000b20428723c */ /* 0x000fee0000001828 */
[----:B------:R-:W-:-:S02]  /*5830*/  FADD.FTZ R5, R234, R233 ;  /* 0x000000e9ea057221 */ /* 0x000fc40000010000 */
[----:B------:R-:W-:Y:S02]  /*5840*/  FADD.FTZ R7, R226, R225 ;  /* 0x000000e1e2077221 */ /* 0x000fe40000010000 */
[----:B------:R-:W-:Y:S01]  /*5850*/  FADD.FTZ R6, R200, R199 ;  /* 0x000000c7c8067221 */ /* 0x000fe20000010000 */
[----:B-1----:R-:W-:Y:S01]  /*5860*/  F2FP.PACK_AB R93, R8, R9 ;  /* 0x00000009085d723e */ /* 0x002fe200000000ff */
[----:B------:R-:W-:Y:S02]  /*5870*/  FADD.FTZ R4, R36, R51 ;  /* 0x0000003324047221 */ /* 0x000fe40000010000 */
[----:B------:R-:W-:Y:S02]  /*5880*/  FADD.FTZ R5, R239, R5 ;  /* 0x00000005ef057221 */ /* 0x000fe40000010000 */
[----:B------:R-:W-:Y:S02]  /*5890*/  FADD.FTZ R7, R231, R7 ;  /* 0x00000007e7077221 */ /* 0x000fe40000010000 */
[----:B------:R-:W-:-:S02]  /*58a0*/  FADD.FTZ R6, R198, R6 ;  /* 0x00000006c6067221 */ /* 0x000fc40000010000 */
[----:B------:R-:W-:Y:S02]  /*58b0*/  FADD.FTZ R4, R101, R4 ;  /* 0x0000000465047221 */ /* 0x000fe40000010000 */
[----:B------:R-:W-:Y:S02]  /*58c0*/  FADD.FTZ R5, R240, R5 ;  /* 0x00000005f0057221 */ /* 0x000fe40000010000 */
        /* <DEDUP_REMOVED lines=8> */
[----:B------:R-:W-:Y:S02]  /*5950*/  FFMA.FTZ R2, R192, c[0x0][0x2d0], -R0 ;  /* 0x0000b400c0027a23 */ /* 0x000fe40000010800 */
[----:B------:R-:W-:-:S02]  /*5960*/  FADD.FTZ R5, R235, R11 ;  /* 0x0000000beb057221 */ /* 0x000fc40000010000 */
[----:B------:R-:W-:Y:S02]  /*5970*/  FADD.FTZ R4, R47, R10 ;  /* 0x0000000a2f047221 */ /* 0x000fe40000010000 */
[----:B------:R-:W-:Y:S01]  /*5980*/  FFMA.FTZ R0, R44, c[0x0][0x2d0], -R0 ;  /* 0x0000b4002c007a23 */ /* 0x000fe20000010800 */
[----:B------:R-:W-:Y:S01]  /*5990*/  MUFU.EX2 R2, R2 ;  /* 0x0000000200027308 */ /* 0x000fe20000000800 */
[----:B------:R-:W-:Y:S02]  /*59a0*/  FADD.FTZ R6, R32, R6 ;  /* 0x0000000620067221 */ /* 0x000fe40000010000 */
[----:B------:R-:W-:Y:S02]  /*59b0*/  FADD.FTZ R11, R242, R7 ;  /* 0x00000007f20b7221 */ /* 0x000fe40000010000 */
[----:B------:R-:W-:Y:S02]  /*59c0*/  FADD.FTZ R10, R237, R5 ;  /* 0x00000005ed0a7221 */ /* 0x000fe40000010000 */
[----:B------:R-:W-:Y:S01]  /*59d0*/  FADD.FTZ R7, R46, R4 ;  /* 0x000000042e077221 */ /* 0x000fe20000010000 */
[----:B------:R-:W1:Y:S01]  /*59e0*/  MUFU.EX2 R0, R0 ;  /* 0x0000000000007308 */ /* 0x000e620000000800 */
[----:B------:R-:W-:-:S02]  /*59f0*/  FADD.FTZ R4, R34, R6 ;  /* 0x0000000622047221 */ /* 0x000fc40000010000 */
[----:B------:R-:W-:Y:S02]  /*5a00*/  FADD.FTZ R5, R243, R11 ;  /* 0x0000000bf3057221 */ /* 0x000fe40000010000 */
[----:B------:R-:W-:Y:S02]  /*5a10*/  FADD.FTZ R6, R241, R10 ;  /* 0x0000000af1067221 */ /* 0x000fe40000010000 */
[----:B------:R-:W-:Y:S02]  /*5a20*/  FADD.FTZ R7, R49, R7 ;  /* 0x0000000731077221 */ /* 0x000fe40000010000 */
[----:B------:R-:W-:Y:S02]  /*5a30*/  FADD.FTZ R4, R35, R4 ;  /* 0x0000000423047221 */ /* 0x000fe40000010000 */
[----:B------:R-:W-:Y:S02]  /*5a40*/  FADD.FTZ R5, R224, R5 ;  /* 0x00000005e0057221 */ /* 0x000fe40000010000 */
[----:B------:R-:W-:-:S02]  /*5a50*/  FADD.FTZ R6, R204, R6 ;  /* 0x00000006cc067221 */ /* 0x000fc40000010000 */
[----:B------:R-:W-:Y:S01]  /*5a60*/  FADD.FTZ R7, R39, R7 ;  /* 0x0000000727077221 */ /* 0x000fe20000010000 */
[----:B-1----:R-:W-:Y:S01]  /*5a70*/  F2FP.PACK_AB R95, R0, R2 ;  /* 0x00000002005f723e */ /* 0x002fe200000000ff */
        /* <DEDUP_REMOVED lines=14> */
[----:B------:R-:W-:Y:S01]  /*5b60*/  STL [R1+0xc], R7 ;  /* 0x00000c0701007387 */ /* 0x000fe20000100800 */
[----:B------:R-:W-:Y:S01]  /*5b70*/  FADD.FTZ R0, R0, R8 ;  /* 0x0000000800007221 */ /* 0x000fe20000010000 */
[C---:B------:R-:W-:Y:S02]  /*5b80*/  HMMA.16816.F32 R132, R92.reuse, R88, R20 ;  /* 0x000000585c84723c */ /* 0x040fe40000001814 */
[----:B------:R-:W-:Y:S04]  /*5b90*/  STL [R1+0x8], R4 ;  /* 0x0000080401007387 */ /* 0x000fe80000100800 */
[----:B------:R1:W-:Y:S02]  /*5ba0*/  STL [R1+0x10], R2 ;  /* 0x0000100201007387 */ /* 0x0003e40000100800 */
[C---:B------:R-:W-:Y:S02]  /*5bb0*/  HMMA.16816.F32 R136, R92.reuse, R90, R136 ;  /* 0x0000005a5c88723c */ /* 0x040fe40000001888 */
[----:B------:R2:W-:Y:S06]  /*5bc0*/  STL [R1+0x14], R0 ;  /* 0x0000140001007387 */ /* 0x0005ec0000100800 */
[C---:B------:R-:W-:Y:S08]  /*5bd0*/  HMMA.16816.F32 R148, R92.reuse, R108, R16 ;  /* 0x0000006c5c94723c */ /* 0x040ff00000001810 */
[----:B------:R-:W-:Y:S01]  /*5be0*/  HMMA.16816.F32 R152, R92, R110, R152 ;  /* 0x0000006e5c98723c */ /* 0x000fe20000001898 */
[----:B-1----:R-:W-:-:S07]  /*5bf0*/  IADD3 R2, R3, c[0x0][0x328], RZ ;  /* 0x0000ca0003027a10 */ /* 0x002fce0007ffe0ff */
[C---:B------:R-:W-:Y:S08]  /*5c00*/  HMMA.16816.F32 R56, R92.reuse, R160, R56 ;  /* 0x000000a05c38723c */ /* 0x040ff00000001838 */
[C---:B------:R-:W-:Y:S08]  /*5c10*/  HMMA.16816.F32 R60, R92.reuse, R162, R60 ;  /* 0x000000a25c3c723c */ /* 0x040ff0000000183c */
[C---:B------:R-:W-:Y:S08]  /*5c20*/  HMMA.16816.F32 R72, R92.reuse, R164, R12 ;  /* 0x000000a45c48723c */ /* 0x040ff0000000180c */
[C---:B------:R-:W-:Y:S08]  /*5c30*/  HMMA.16816.F32 R76, R92.reuse, R166, R76 ;  /* 0x000000a65c4c723c */ /* 0x040ff0000000184c */
[C---:B------:R-:W-:Y:S08]  /*5c40*/  HMMA.16816.F32 R88, R92.reuse, R168, R24 ;  /* 0x000000a85c58723c */ /* 0x040ff00000001818 */
[----:B------:R-:W-:Y:S01]  /*5c50*/  HMMA.16816.F32 R92, R92, R170, R40 ;  /* 0x000000aa5c5c723c */ /* 0x000fe20000001828 */
[----:B------:R-:W-:Y:S07]  /*5c60*/  @!P6 BRA `(.L_x_282) ;  /* 0x000000f00000e947 */ /* 0x000fee0003800000 */
[C---:B--2---:R-:W-:Y:S01]  /*5c70*/  ISETP.GT.AND P0, PT, R3.reuse, RZ, PT ;  /* 0x000000ff0300720c */ /* 0x044fe20003f04270 */
[----:B------:R-:W-:Y:S01]  /*5c80*/  IMAD.MOV.U32 R4, RZ, RZ, c[0x0][0x32c] ;  /* 0x0000cb00ff047624 */ /* 0x000fe200078e00ff */
        /* <DEDUP_REMOVED lines=8> */
.L_x_283:
[----:B------:R-:W-:-:S13]  /*5d10*/  ISETP.NE.AND P0, PT, R4, 0x1, PT ;  /* 0x000000010400780c */ /* 0x000fda0003f05270 */
[----:B------:R-:W-:-:S05]  /*5d20*/  @P0 IMAD.HI.U32 R3, R0, c[0x0][0x330], RZ ;  /* 0x0000cc0000030a27 */ /* 0x000fca00078e00ff */
[----:B------:R-:W-:-:S05]  /*5d30*/  @P0 SHF.R.U32.HI R0, RZ, c[0x0][0x334], R3 ;  /* 0x0000cd00ff000a19 */ /* 0x000fca0000011603 */
.L_x_284:
[----:B------:R-:W-:-:S05]  /*5d40*/  IMAD R0, R0, R4, c[0x0][0x32c] ;  /* 0x0000cb0000007624 */ /* 0x000fca00078e0204 */
[----:B------:R-:W-:-:S05]  /*5d50*/  IMNMX R2, R2, R0, PT ;  /* 0x0000000002027217 */ /* 0x000fca0003800200 */
.L_x_282:
[----:B--2---:R-:W-:-:S05]  /*5d60*/  IMAD.HI R2, R2, 0x2aaaaaab, RZ ;  /* 0x2aaaaaab02027827 */ /* 0x004fca00078e02ff */
[----:B------:R-:W-:-:S04]  /*5d70*/  SHF.R.U32.HI R0, RZ, 0x1f, R2 ;  /* 0x0000001fff007819 */ /* 0x000fc80000011602 */
[----:B------:R-:W-:-:S04]  /*5d80*/  LEA.HI.SX32 R2, R2, R0, 0x1d ;  /* 0x0000000002027211 */ /* 0x000fc800078feaff */
[----:B------:R-:W-:-:S04]  /*5d90*/  IMNMX R3, R245, R2, !PT ;  /* 0x00000002f5037217 */ /* 0x000fc80007800200 */
[----:B------:R-:W-:Y:S01]  /*5da0*/  ISETP.GE.AND P0, PT, R222, R3, PT ;  /* 0x00000003de00720c */ /* 0x000fe20003f06270 */
[----:B------:R1:W-:-:S12]  /*5db0*/  STL [R1+0x18], R3 ;  /* 0x0000180301007387 */ /* 0x0003d80000100800 */
[----:B------:R-:W-:Y:S05]  /*5dc0*/  @!P0 BRA `(.L_x_285) ;  /* 0x0000454000008947 */ /* 0x000fea0003800000 */
[----:B------:R-:W2:Y:S01]  /*5dd0*/  LDL.64 R4, [R1+0x28] ;  /* 0x0000280001047983 */ /* 0x000ea20000100a00 */
[C---:B------:R-:W-:Y:S01]  /*5de0*/  IADD3 R0, P0, R250.reuse, 0x20, RZ ;  /* 0x00000020fa007810 */ /* 0x040fe20007f1e0ff */
[----:B------:R-:W-:Y:S01]  /*5df0*/  IMAD.MOV.U32 R103, RZ, RZ, R105 ;  /* 0x000000ffff677224 */ /* 0x000fe200078e0069 */
[----:B------:R-:W-:Y:S01]  /*5e00*/  MOV R108, R100 ;  /* 0x00000064006c7202 */ /* 0x000fe20000000f00 */
[----:B------:R-:W-:Y:S02]  /*5e10*/  IMAD.MOV.U32 R102, RZ, RZ, R106 ;  /* 0x000000ffff667224 */ /* 0x000fe400078e006a */
[----:B------:R3:W-:Y:S01]  /*5e20*/  STL [R1], R0 ;  /* 0x0000000001007387 */ /* 0x0007e20000100800 */
[----:B------:R-:W-:Y:S01]  /*5e30*/  IMAD.X R252, RZ, RZ, R249, P0 ;  /* 0x000000fffffc7224 */ /* 0x000fe200000e06f9 */
[----:B------:R-:W-:Y:S01]  /*5e40*/  IADD3 R251, P0, R250, 0x40, RZ ;  /* 0x00000040fafb7810 */ /* 0x000fe20007f1e0ff */
[----:B------:R-:W-:-:S04]  /*5e50*/  IMAD.MOV.U32 R107, RZ, RZ, R104 ;  /* 0x000000ffff6b7224 */ /* 0x000fc800078e0068 */
[----:B------:R-:W-:Y:S01]  /*5e60*/  IMAD.X R250, RZ, RZ, R249, P0 ;  /* 0x000000fffffa7224 */ /* 0x000fe200000e06f9 */
[----:B------:R-:W-:-:S04]  /*5e70*/  IADD3 R249, P0, R246, 0x20, RZ ;  /* 0x00000020f6f97810 */ /* 0x000fc80007f1e0ff */
[----:B--2---:R-:W-:Y:S02]  /*5e80*/  IADD3.X R248, RZ, R5, RZ, P0, !PT ;  /* 0x00000005fff87210 */ /* 0x004fe400007fe4ff */
[----:B------:R-:W-:-:S04]  /*5e90*/  IADD3 R247, P0, R246, 0x40, RZ ;  /* 0x00000040f6f77810 */ /* 0x000fc80007f1e0ff */
[----:B---3--:R-:W-:Y:S02]  /*5ea0*/  IADD3.X R246, RZ, R5, RZ, P0, !PT ;  /* 0x00000005fff67210 */ /* 0x008fe400007fe4ff */
.L_x_304:
[----:B------:R-:W2:Y:S01]  /*5eb0*/  LDL R224, [R1+0x48] ;  /* 0x0000480001e07983 */ /* 0x000ea20000100800 */
[----:B------:R-:W-:Y:S04]  /*5ec0*/  DEPBAR.LE SB0, 0x0 ;  /* 0x000080000000791a */ /* 0x000fe80000000000 */
[----:B------:R-:W-:Y:S01]  /*5ed0*/  BAR.SYNC.DEFER_BLOCKING 0x0 ;  /* 0x0000000000007b1d */ /* 0x000fe20000010000 */
[C---:B------:R-:W-:Y:S02]  /*5ee0*/  LOP3.LUT P5, RZ, R228.reuse, 0x200, RZ, 0xc0, !PT ;  /* 0x00000200e4ff7812 */ /* 0x040fe400078ac0ff */
[C---:B------:R-:W-:Y:S02]  /*5ef0*/  LOP3.LUT P4, RZ, R228.reuse, 0x80, RZ, 0xc0, !PT ;  /* 0x00000080e4ff7812 */ /* 0x040fe4000788c0ff */
[----:B------:R-:W-:Y:S01]  /*5f00*/  LOP3.LUT P3, RZ, R228, 0x100, RZ, 0xc0, !PT ;  /* 0x00000100e4ff7812 */ /* 0x000fe2000786c0ff */
[----:B------:R-:W3:Y:S04]  /*5f10*/  S2R R226, SR_TID.X ;  /* 0x0000000000e27919 */ /* 0x000ee80000002100 */
[----:B------:R4:W1:Y:S04]  /*5f20*/  LDSM.16.M88.4 R48, [R211+0x6080] ;  /* 0x00608000d330783b */ /* 0x0008680000000200 */
[----:B------:R4:W1:Y:S04]  /*5f30*/  LDSM.16.M88.4 R44, [R211+0x7080] ;  /* 0x00708000d32c783b */ /* 0x0008680000000200 */
[----:B------:R4:W1:Y:S04]  /*5f40*/  LDSM.16.M88.4 R16, [R208+0x3c80] ;  /* 0x003c8000d010783b */ /* 0x0008680000000200 */
[----:B------:R4:W1:Y:S04]  /*5f50*/  LDSM.16.M88.4 R32, [R208+0x4080] ;  /* 0x00408000d020783b */ /* 0x0008680000000200 */
[----:B------:R4:W1:Y:S04]  /*5f60*/  LDSM.16.M88.4 R160, [R208+0x4480] ;  /* 0x00448000d0a0783b */ /* 0x0008680000000200 */
[----:B------:R4:W1:Y:S04]  /*5f70*/  LDSM.16.M88.4 R164, [R212+0x6080] ;  /* 0x00608000d4a4783b */ /* 0x0008680000000200 */
[----:B------:R4:W1:Y:S04]  /*5f80*/  LDSM.16.M88.4 R172, [R212+0x7080] ;  /* 0x00708000d4ac783b */ /* 0x0008680000000200 */
[----:B------:R4:W1:Y:S04]  /*5f90*/  LDSM.16.M88.4 R168, [R213] ;  /* 0x00000000d5a8783b */ /* 0x0008680000000200 */
[----:B------:R4:W1:Y:S04]  /*5fa0*/  LDSM.16.M88.4 R176, [R221] ;  /* 0x00000000ddb0783b */ /* 0x0008680000000200 */
[----:B------:R4:W1:Y:S01]  /*5fb0*/  LDSM.16.M88.4 R180, [R220] ;  /* 0x00000000dcb4783b */ /* 0x0008620000000200 */
[----:B--2---:R-:W-:Y:S11]  /*5fc0*/  ISETP.GT.AND P0, PT, R224, R222, PT ;  /* 0x000000dee000720c */ /* 0x004ff60003f04270 */
[----:B------:R-:W-:Y:S02]  /*5fd0*/  @!UPT UIADD3 URZ, URZ, URZ, URZ ;  /* 0x0000003f3f3ff290 */ /* 0x000fe4000fffe03f */
[----:B------:R-:W-:-:S05]  /*5fe0*/  @P0 BRA `(.L_x_286) ;  /* 0x0000034000000947 */ /* 0x000fca0003800000 */
[----:B-1-34-:R-:W-:Y:S01]  /*5ff0*/  SHF.R.S32.HI R0, RZ, 0x1f, R222 ;  /* 0x0000001fff007819 */ /* 0x01afe200000114de */
[----:B------:R-:W2:Y:S01]  /*6000*/  LDL.64 R22, [R1+0x40] ;  /* 0x0000400001167983 */ /* 0x000ea20000100a00 */
[----:B------:R-:W-:Y:S01]  /*6010*/  ISETP.GT.AND P1, PT, R226, 0x3f, PT ;  /* 0x0000003fe200780c */ /* 0x000fe20003f24270 */
[----:B------:R-:W-:Y:S02]  /*6020*/  IMAD.WIDE.U32 R2, R222, c[0x0][0x208], RZ ;  /* 0x00008200de027a25 */ /* 0x000fe400078e00ff */
[----:B------:R-:W3:Y:S02]  /*6030*/  LDL.64 R20, [R1+0x38] ;  /* 0x0000380001147983 */ /* 0x000ee40000100a00 */
[----:B------:R-:W-:Y:S02]  /*6040*/  IMAD R0, R0, c[0x0][0x208], RZ ;  /* 0x0000820000007a24 */ /* 0x000fe400078e02ff */
[----:B------:R-:W4:Y:S01]  /*6050*/  LDL R14, [R1] ;  /* 0x00000000010e7983 */ /* 0x000f220000100800 */
[----:B------:R-:W-:Y:S02]  /*6060*/  IMAD.MOV.U32 R25, RZ, RZ, c[0x0][0x208] ;  /* 0x00008200ff197624 */ /* 0x000fe400078e00ff */
[----:B------:R-:W-:Y:S02]  /*6070*/  IMAD R0, R222, c[0x0][0x20c], R0 ;  /* 0x00008300de007a24 */ /* 0x000fe400078e0200 */
[----:B------:R-:W-:Y:S02]  /*6080*/  IMAD.SHL.U32 R25, R25, 0x20, RZ ;  /* 0x0000002019197824 */ /* 0x000fe400078e00ff */
[----:B------:R-:W-:Y:S02]  /*6090*/  IMAD.IADD R0, R3, 0x1, R0 ;  /* 0x0000000103007824 */ /* 0x000fe400078e0200 */
[----:B------:R-:W-:Y:S04]  /*60a0*/  IMAD.WIDE.U32 R2, R2, 0x30, RZ ;  /* 0x0000003002027825 */ /* 0x000fe800078e00ff */
[----:B------:R-:W-:Y:S02]  /*60b0*/  IMAD R0, R0, 0x30, RZ ;  /* 0x0000003000007824 */ /* 0x000fe400078e02ff */
[----:B------:R-:W-:Y:S02]  /*60c0*/  IMAD.MOV.U32 R24, RZ, RZ, 0x5 ;  /* 0x00000005ff187424 */ /* 0x000fe400078e00ff */
[----:B------:R-:W-:Y:S02]  /*60d0*/  IMAD.IADD R0, R3, 0x1, R0 ;  /* 0x0000000103007824 */ /* 0x000fe400078e0200 */
[----:B------:R-:W-:Y:S05]  /*60e0*/  IMAD.MOV.U32 R15, RZ, RZ, c[0x0][0x208] ;  /* 0x00008200ff0f7624 */ /* 0x000fea00078e00ff */
[----:B------:R-:W-:Y:S02]  /*60f0*/  SHF.L.U64.HI R15, R15, R24, c[0x0][0x20c] ;  /* 0x000083000f0f7619 */ /* 0x000fe40000010218 */
[-C--:B--2---:R-:W-:Y:S05]  /*6100*/  IADD3 R4, P0, R22, R2.reuse, RZ ;  /* 0x0000000216047210 */ /* 0x084fea0007f1e0ff */
[----:B---3--:R-:W-:Y:S01]  /*6110*/  IMAD.X R6, R0, 0x1, R21, P0 ;  /* 0x0000000100067824 */ /* 0x008fe200000e0615 */
[-C--:B----4-:R-:W-:Y:S05]  /*6120*/  IADD3 R3, P0, R14, R2.reuse, RZ ;  /* 0x000000020e037210 */ /* 0x090fea0007f1e0ff */
[C---:B------:R-:W-:Y:S01]  /*6130*/  IMAD.X R7, R0.reuse, 0x1, R252, P0 ;  /* 0x0000000100077824 */ /* 0x040fe200000e06fc */
[-C--:B------:R-:W-:Y:S05]  /*6140*/  IADD3 R5, P0, R251, R2.reuse, RZ ;  /* 0x00000002fb057210 */ /* 0x080fea0007f1e0ff */
[----:B------:R-:W-:Y:S01]  /*6150*/  IMAD.X R9, R0, 0x1, R250, P0 ;  /* 0x0000000100097824 */ /* 0x000fe200000e06fa */
[C---:B------:R-:W-:Y:S04]  /*6160*/  LEA R12, P0, R4.reuse, c[0x0][0x1f8], 0x1 ;  /* 0x00007e00040c7a11 */ /* 0x040fe800078008ff */
[----:B------:R-:W-:Y:S02]  /*6170*/  LEA.HI.X R13, R4, c[0x0][0x1fc], R6, 0x1, P0 ;  /* 0x00007f00040d7a11 */ /* 0x000fe400000f0c06 */
[C---:B------:R-:W-:Y:S03]  /*6180*/  LEA R10, P0, R3.reuse, c[0x0][0x1f8], 0x1 ;  /* 0x00007e00030a7a11 */ /* 0x040fe600078008ff */
[----:B------:R-:W-:Y:S01]  /*6190*/  @!PT LDS RZ, [RZ] ;  /* 0x00000000fffff984 */ /* 0x000fe20000000800 */
[----:B------:R-:W-:Y:S01]  /*61a0*/  @!PT LDS RZ, [RZ] ;  /* 0x00000000fffff984 */ /* 0x000fe20000000800 */
[----:B------:R-:W-:Y:S01]  /*61b0*/  @!PT LDS RZ, [RZ] ;  /* 0x00000000fffff984 */ /* 0x000fe20000000800 */
[----:B------:R1:W-:Y:S01]  /*61c0*/  LDGSTS.E.BYPASS.LTC128B.128 [R223+0x1880], [R12.64], !P5 ;  /* 0x018800000cdf7fae */ /* 0x0003e2000e901d48 */
[----:B------:R-:W-:Y:S02]  /*61d0*/  LEA.HI.X R11, R3, c[0x0][0x1fc], R7, 0x1, P0 ;  /* 0x00007f00030b7a11 */ /* 0x000fe400000f0c07 */
[C---:B------:R-:W-:Y:S03]  /*61e0*/  LEA R8, P0, R5.reuse, c[0x0][0x1f8], 0x1 ;  /* 0x00007e0005087a11 */ /* 0x040fe600078008ff */
[----:B------:R1:W-:Y:S01]  /*61f0*/  LDGSTS.E.BYPASS.LTC128B.128 [R223+0x2480], [R10.64], !P4 ;  /* 0x024800000adf7fae */ /* 0x0003e2000e101d48 */
[----:B------:R-:W-:Y:S02]  /*6200*/  LEA.HI.X R9, R5, c[0x0][0x1fc], R9, 0x1, P0 ;  /* 0x00007f0005097a11 */ /* 0x000fe400000f0c09 */
[----:B------:R-:W-:Y:S03]  /*6210*/  @!P1 IADD3 R2, P0, R25, R2, RZ ;  /* 0x0000000219029210 */ /* 0x000fe60007f1e0ff */
[----:B------:R1:W-:Y:S02]  /*6220*/  LDGSTS.E.BYPASS.LTC128B.128 [R223+0x3080], [R8.64], !P3 ;  /* 0x0308000008df7fae */ /* 0x0003e4000d901d48 */
[----:B------:R-:W-:Y:S01]  /*6230*/  @!P1 IMAD.X R0, R0, 0x1, R15, P0 ;  /* 0x0000000100009824 */ /* 0x000fe200000e060f */
[----:B------:R-:W-:Y:S05]  /*6240*/  @!P1 IADD3 R3, P0, R2, R22, RZ ;  /* 0x0000001602039210 */ /* 0x000fea0007f1e0ff */
[----:B------:R-:W-:Y:S01]  /*6250*/  @!P1 IMAD.X R4, R0, 0x1, R21, P0 ;  /* 0x0000000100049824 */ /* 0x000fe200000e0615 */
[C---:B------:R-:W-:Y:S04]  /*6260*/  @!P1 LEA R6, P0, R3.reuse, c[0x0][0x1f8], 0x1 ;  /* 0x00007e0003069a11 */ /* 0x040fe800078008ff */
[----:B------:R-:W-:Y:S02]  /*6270*/  @!P1 LEA.HI.X R7, R3, c[0x0][0x1fc], R4, 0x1, P0 ;  /* 0x00007f0003079a11 */ /* 0x000fe400000f0c04 */
[----:B------:R-:W-:Y:S03]  /*6280*/  @!P1 IADD3 R3, P0, R2, R14, RZ ;  /* 0x0000000e02039210 */ /* 0x000fe60007f1e0ff */
[----:B------:R1:W-:Y:S02]  /*6290*/  @!P1 LDGSTS.E.BYPASS.LTC128B.128 [R223+0x2080], [R6.64], !P5 ;  /* 0x0208000006df9fae */ /* 0x0003e4000e901d48 */
[----:B------:R-:W-:Y:S01]  /*62a0*/  @!P1 IMAD.X R5, R0, 0x1, R252, P0 ;  /* 0x0000000100059824 */ /* 0x000fe200000e06fc */
[C---:B------:R-:W-:Y:S04]  /*62b0*/  @!P1 LEA R4, P0, R3.reuse, c[0x0][0x1f8], 0x1 ;  /* 0x00007e0003049a11 */ /* 0x040fe800078008ff */
[----:B------:R-:W-:Y:S02]  /*62c0*/  @!P1 LEA.HI.X R5, R3, c[0x0][0x1fc], R5, 0x1, P0 ;  /* 0x00007f0003059a11 */ /* 0x000fe400000f0c05 */
[----:B------:R-:W-:Y:S03]  /*62d0*/  @!P1 IADD3 R3, P0, R2, R251, RZ ;  /* 0x000000fb02039210 */ /* 0x000fe60007f1e0ff */
[----:B------:R1:W-:Y:S02]  /*62e0*/  @!P1 LDGSTS.E.BYPASS.LTC128B.128 [R223+0x2c80], [R4.64], !P4 ;  /* 0x02c8000004df9fae */ /* 0x0003e4000e101d48 */
[----:B------:R-:W-:Y:S01]  /*62f0*/  @!P1 IMAD.X R0, R0, 0x1, R250, P0 ;  /* 0x0000000100009824 */ /* 0x000fe200000e06fa */
[C---:B------:R-:W-:Y:S04]  /*6300*/  @!P1 LEA R2, P0, R3.reuse, c[0x0][0x1f8], 0x1 ;  /* 0x00007e0003029a11 */ /* 0x040fe800078008ff */
[----:B------:R-:W-:Y:S05]  /*6310*/  @!P1 LEA.HI.X R3, R3, c[0x0][0x1fc], R0, 0x1, P0 ;  /* 0x00007f0003039a11 */ /* 0x000fea00000f0c00 */
[----:B------:R1:W-:Y:S04]  /*6320*/  @!P1 LDGSTS.E.BYPASS.LTC128B.128 [R223+0x3880], [R2.64], !P3 ;  /* 0x0388000002df9fae */ /* 0x0003e8000d901d48 */
.L_x_286:
[-C--:B-1-34-:R-:W-:Y:S01]  /*6330*/  HMMA.16816.F32 R4, R48, R16.reuse, RZ ;  /* 0x000000103004723c */ /* 0x09afe200000018ff */
[----:B------:R-:W-:Y:S02]  /*6340*/  LDSM.16.M88.4 R184, [R211+0x8080] ;  /* 0x00808000d3b8783b */ /* 0x000fe40000000200 */
[----:B------:R-:W-:Y:S05]  /*6350*/  ISETP.GT.AND P0, PT, R222, R224, PT ;  /* 0x000000e0de00720c */ /* 0x000fea0003f04270 */
[C---:B------:R-:W-:Y:S01]  /*6360*/  HMMA.16816.F32 R8, R44.reuse, R16, RZ ;  /* 0x000000102c08723c */ /* 0x040fe200000018ff */
[----:B------:R-:W0:Y:S07]  /*6370*/  LDGDEPBAR ;  /* 0x00000000000079af */ /* 0x000e2e0000000000 */
[-C--:B------:R-:W-:Y:S01]  /*6380*/  HMMA.16816.F32 R12, R44, R18.reuse, RZ ;  /* 0x000000122c0c723c */ /* 0x080fe200000018ff */
[----:B------:R-:W1:Y:S07]  /*6390*/  LDSM.16.M88.4 R188, [R208+0x4880] ;  /* 0x00488000d0bc783b */ /* 0x000e6e0000000200 */
[C---:B------:R-:W-:Y:S01]  /*63a0*/  HMMA.16816.F32 R16, R48.reuse, R18, RZ ;  /* 0x000000123010723c */ /* 0x040fe200000018ff */
[----:B------:R-:W2:Y:S07]  /*63b0*/  LDSM.16.M88.4 R192, [R211+0x9080] ;  /* 0x00908000d3c0783b */ /* 0x000eae0000000200 */
[-C--:B------:R-:W-:Y:S01]  /*63c0*/  HMMA.16816.F32 R20, R48, R32.reuse, RZ ;  /* 0x000000203014723c */ /* 0x080fe200000018ff */
[----:B------:R-:W3:Y:S07]  /*63d0*/  LDSM.16.M88.4 R196, [R208+0x4c80] ;  /* 0x004c8000d0c4783b */ /* 0x000eee0000000200 */
        /* <DEDUP_REMOVED lines=9> */
[----:B------:R-:W4:Y:S07]  /*6470*/  LDSM.16.M88.4 R160, [R208+0x5080] ;  /* 0x00508000d0a0783b */ /* 0x000f2e0000000200 */
[-C--:B------:R-:W-:Y:S08]  /*6480*/  HMMA.16816.F32 R4, R164, R168.reuse, R4 ;  /* 0x000000a8a404723c */ /* 0x080ff00000001804 */
        /* <DEDUP_REMOVED lines=14> */
[----:B------:R-:W3:Y:S08]  /*6570*/  LDSM.16.M88.4 R164, [R218] ;  /* 0x00000000daa4783b */ /* 0x000ef00000000200 */
[----:B------:R-:W4:Y:S01]  /*6580*/  LDSM.16.M88.4 R180, [R208+0x5480] ;  /* 0x00548000d0b4783b */ /* 0x000f220000000200 */
[-C--:B-1----:R-:W-:Y:S08]  /*6590*/  HMMA.16816.F32 R4, R184, R188.reuse, R4 ;  /* 0x000000bcb804723c */ /* 0x082ff00000001804 */
[C---:B--2---:R-:W-:Y:S08]  /*65a0*/  HMMA.16816.F32 R8, R192.reuse, R188, R8 ;  /* 0x000000bcc008723c */ /* 0x044ff00000001808 */
[-C--:B------:R-:W-:Y:S08]  /*65b0*/  HMMA.16816.F32 R12, R192, R190.reuse, R12 ;  /* 0x000000bec00c723c */ /* 0x080ff0000000180c */
[C---:B------:R-:W-:Y:S01]  /*65c0*/  HMMA.16816.F32 R16, R184.reuse, R190, R16 ;  /* 0x000000beb810723c */ /* 0x040fe20000001810 */
[----:B------:R-:W-:Y:S07]  /*65d0*/  LDSM.16.M88.4 R188, [R208+0x5c80] ;  /* 0x005c8000d0bc783b */ /* 0x000fee0000000200 */
[-C--:B---3--:R-:W-:Y:S08]  /*65e0*/  HMMA.16816.F32 R20, R184, R196.reuse, R20 ;  /* 0x000000c4b814723c */ /* 0x088ff00000001814 */
[C---:B------:R-:W-:Y:S08]  /*65f0*/  HMMA.16816.F32 R24, R192.reuse, R196, R24 ;  /* 0x000000c4c018723c */ /* 0x040ff00000001818 */
[-C--:B------:R-:W-:Y:S08]  /*6600*/  HMMA.16816.F32 R28, R192, R198.reuse, R28 ;  /* 0x000000c6c01c723c */ /* 0x080ff0000000181c */
[C---:B------:R-:W-:Y:S01]  /*6610*/  HMMA.16816.F32 R32, R184.reuse, R198, R32 ;  /* 0x000000c6b820723c */ /* 0x040fe20000001820 */
[----:B------:R-:W-:Y:S07]  /*6620*/  LDSM.16.M88.4 R196, [R216] ;  /* 0x00000000d8c4783b */ /* 0x000fee0000000200 */
[-C--:B----4-:R-:W-:Y:S08]  /*6630*/  HMMA.16816.F32 R36, R184, R160.reuse, R36 ;  /* 0x000000a0b824723c */ /* 0x090ff00000001824 */
[C---:B------:R-:W-:Y:S08]  /*6640*/  HMMA.16816.F32 R40, R192.reuse, R160, R40 ;  /* 0x000000a0c028723c */ /* 0x040ff00000001828 */
[-C--:B------:R-:W-:Y:S01]  /*6650*/  HMMA.16816.F32 R44, R192, R162.reuse, R44 ;  /* 0x000000a2c02c723c */ /* 0x080fe2000000182c */
[----:B------:R-:W-:Y:S07]  /*6660*/  LDSM.16.M88.4 R192, [R212+0xa080] ;  /* 0x00a08000d4c0783b */ /* 0x000fee0000000200 */
[----:B------:R-:W-:Y:S01]  /*6670*/  HMMA.16816.F32 R48, R184, R162, R48 ;  /* 0x000000a2b830723c */ /* 0x000fe20000001830 */
[----:B------:R-:W1:Y:S07]  /*6680*/  LDSM.16.M88.4 R160, [R211+0xb080] ;  /* 0x00b08000d3a0783b */ /* 0x000e6e0000000200 */
[-C--:B-----5:R-:W-:Y:S01]  /*6690*/  HMMA.16816.F32 R4, R168, R200.reuse, R4 ;  /* 0x000000c8a804723c */ /* 0x0a0fe20000001804 */
[----:B------:R-:W2:Y:S07]  /*66a0*/  LDSM.16.M88.4 R184, [R208+0x5880] ;  /* 0x00588000d0b8783b */ /* 0x000eae0000000200 */
[C---:B------:R-:W-:Y:S08]  /*66b0*/  HMMA.16816.F32 R8, R204.reuse, R200, R8 ;  /* 0x000000c8cc08723c */ /* 0x040ff00000001808 */
[-C--:B------:R-:W-:Y:S08]  /*66c0*/  HMMA.16816.F32 R12, R204, R202.reuse, R12 ;  /* 0x000000cacc0c723c */ /* 0x080ff0000000180c */
[C---:B------:R-:W-:Y:S08]  /*66d0*/  HMMA.16816.F32 R16, R168.reuse, R202, R16 ;  /* 0x000000caa810723c */ /* 0x040ff00000001810 */
[-C--:B------:R-:W-:Y:S08]  /*66e0*/  HMMA.16816.F32 R20, R168, R164.reuse, R20 ;  /* 0x000000a4a814723c */ /* 0x080ff00000001814 */
        /* <DEDUP_REMOVED lines=25> */
[----:B------:R-:W1:Y:S01]  /*6880*/  MUFU.TANH R162, R4 ;  /* 0x0000000400a27308 */ /* 0x000e620000002400 */
[----:B------:R-:W-:Y:S02]  /*6890*/  FMUL.FTZ R5, R5, c[0x0][0x320] ;  /* 0x0000c80005057a20 */ /* 0x000fe40000410000 */
[----:B------:R-:W-:Y:S02]  /*68a0*/  FMUL.FTZ R6, R6, c[0x0][0x320] ;  /* 0x0000c80006067a20 */ /* 0x000fe40000410000 */
[----:B------:R-:W-:Y:S04]  /*68b0*/  FMUL.FTZ R7, R7, c[0x0][0x320] ;  /* 0x0000c80007077a20 */ /* 0x000fe80000410000 */
[----:B------:R-:W-:Y:S01]  /*68c0*/  FMUL.FTZ R8, R8, c[0x0][0x320] ;  /* 0x0000c80008087a20 */ /* 0x000fe20000410000 */
[----:B------:R-:W2:Y:S01]  /*68d0*/  MUFU.TANH R161, R5 ;  /* 0x0000000500a17308 */ /* 0x000ea20000002400 */
[----:B------:R-:W-:Y:S02]  /*68e0*/  FMUL.FTZ R9, R9, c[0x0][0x320] ;  /* 0x0000c80009097a20 */ /* 0x000fe40000410000 */
[----:B------:R-:W-:Y:S02]  /*68f0*/  FMUL.FTZ R10, R10, c[0x0][0x320] ;  /* 0x0000c8000a0a7a20 */ /* 0x000fe40000410000 */
[----:B------:R-:W-:Y:S02]  /*6900*/  FMUL.FTZ R11, R11, c[0x0][0x320] ;  /* 0x0000c8000b0b7a20 */ /* 0x000fe40000410000 */
        /* <DEDUP_REMOVED lines=8> */
[----:B------:R4:W1:Y:S01]  /*6990*/  MUFU.TANH R169, R7 ;  /* 0x0000000700a97308 */ /* 0x0008620000002400 */
[----:B------:R-:W-:Y:S09]  /*69a0*/  FMUL.FTZ R18, R18, c[0x0][0x320] ;  /* 0x0000c80012127a20 */ /* 0x000ff20000410000 */
[----:B------:R-:W1:Y:S10]  /*69b0*/  MUFU.TANH R182, R8 ;  /* 0x0000000800b67308 */ /* 0x000e740000002400 */
[----:B------:R-:W1:Y:S01]  /*69c0*/  MUFU.TANH R176, R9 ;  /* 0x0000000900b07308 */ /* 0x000e620000002400 */
[----:B----4-:R-:W4:Y:S09]  /*69d0*/  LDSM.16.M88.4 R4, [R215] ;  /* 0x00000000d704783b */ /* 0x010f320000000200 */
[----:B------:R-:W1:Y:S10]  /*69e0*/  MUFU.TANH R186, R10 ;  /* 0x0000000a00ba7308 */ /* 0x000e740000002400 */
[----:B------:R5:W1:Y:S10]  /*69f0*/  MUFU.TANH R184, R11 ;  /* 0x0000000b00b87308 */ /* 0x000a740000002400 */
[----:B------:R-:W1:Y:S10]  /*6a00*/  MUFU.TANH R178, R14 ;  /* 0x0000000e00b27308 */ /* 0x000e740000002400 */
[----:B------:R-:W1:Y:S01]  /*6a10*/  MUFU.TANH R110, R16 ;  /* 0x00000010006e7308 */ /* 0x000e620000002400 */
[----:B-----5:R-:W5:Y:S01]  /*6a20*/  LDSM.16.M88.4 R8, [R214] ;  /* 0x00000000d608783b */ /* 0x020f620000000200 */
[----:B------:R-:W-:Y:S04]  /*6a30*/  DEPBAR.LE SB0, 0x0 ;  /* 0x000080000000791a */ /* 0x000fe80000000000 */
[-C--:B----4-:R-:W-:Y:S04]  /*6a40*/  HMMA.16816.F32 R20, R192, R4.reuse, R20 ;  /* 0x00000004c014723c */ /* 0x090fe80000001814 */
[----:B------:R4:W1:Y:S01]  /*6a50*/  MUFU.TANH R111, R19 ;  /* 0x00000013006f7308 */ /* 0x0008620000002400 */
[----:B------:R-:W-:Y:S03]  /*6a60*/  BAR.SYNC.DEFER_BLOCKING 0x0 ;  /* 0x0000000000007b1d */ /* 0x000fe60000010000 */
[C---:B------:R-:W-:Y:S06]  /*6a70*/  HMMA.16816.F32 R24, R164.reuse, R4, R24 ;  /* 0x00000004a418723c */ /* 0x040fec0000001818 */
[----:B------:R-:W1:Y:S02]  /*6a80*/  MUFU.TANH R174, R12 ;  /* 0x0000000c00ae7308 */ /* 0x000e640000002400 */
[-C--:B------:R-:W-:Y:S08]  /*6a90*/  HMMA.16816.F32 R28, R164, R6.reuse, R28 ;  /* 0x00000006a41c723c */ /* 0x080ff0000000181c */
[----:B------:R-:W1:Y:S01]  /*6aa0*/  MUFU.TANH R163, R13 ;  /* 0x0000000d00a37308 */ /* 0x000e620000002400 */
[C---:B------:R-:W-:Y:S04]  /*6ab0*/  HMMA.16816.F32 R32, R192.reuse, R6, R32 ;  /* 0x00000006c020723c */ /* 0x040fe80000001820 */
[----:B------:R-:W-:Y:S02]  /*6ac0*/  FMUL.FTZ R20, R20, c[0x0][0x320] ;  /* 0x0000c80014147a20 */ /* 0x000fe40000410000 */
[----:B------:R-:W-:Y:S03]  /*6ad0*/  FMUL.FTZ R21, R21, c[0x0][0x320] ;  /* 0x0000c80015157a20 */ /* 0x000fe60000410000 */
[----:B------:R-:W1:Y:S03]  /*6ae0*/  MUFU.TANH R177, R15 ;  /* 0x0000000f00b17308 */ /* 0x000e660000002400 */
        /* <DEDUP_REMOVED lines=11> */
[----:B------:R-:W-:Y:S02]  /*6ba0*/  FMUL.FTZ R29, R29, c[0x0][0x320] ;  /* 0x0000c8001d1d7a20 */ /* 0x000fe40000410000 */
[----:B------:R-:W-:Y:S02]  /*6bb0*/  FMUL.FTZ R30, R30, c[0x0][0x320] ;  /* 0x0000c8001e1e7a20 */ /* 0x000fe40000410000 */
[----:B------:R-:W-:Y:S01]  /*6bc0*/  FMUL.FTZ R31, R31, c[0x0][0x320] ;  /* 0x0000c8001f1f7a20 */ /* 0x000fe20000410000 */
[----:B------:R-:W-:Y:S01]  /*6bd0*/  HMMA.16816.F32 R48, R192, R10, R48 ;  /* 0x0000000ac030723c */ /* 0x000fe20000001830 */
[----:B------:R5:W1:Y:S03]  /*6be0*/  MUFU.TANH R106, R22 ;  /* 0x00000016006a7308 */ /* 0x000a660000002400 */
[----:B------:R-:W-:Y:S02]  /*6bf0*/  FMUL.FTZ R34, R34, c[0x0][0x320] ;  /* 0x0000c80022227a20 */ /* 0x000fe40000410000 */
[----:B------:R-:W-:Y:S02]  /*6c00*/  FMUL.FTZ R35, R35, c[0x0][0x320] ;  /* 0x0000c80023237a20 */ /* 0x000fe40000410000 */
[----:B----4-:R-:W-:Y:S03]  /*6c10*/  FMUL.FTZ R19, R37, c[0x0][0x320] ;  /* 0x0000c80025137a20 */ /* 0x010fe60000410000 */
[----:B------:R4:W1:Y:S01]  /*6c20*/  MUFU.TANH R168, R24 ;  /* 0x0000001800a87308 */ /* 0x0008620000002400 */
[----:B------:R-:W-:Y:S02]  /*6c30*/  FMUL.FTZ R38, R38, c[0x0][0x320] ;  /* 0x0000c80026267a20 */ /* 0x000fe40000410000 */
[----:B------:R-:W-:Y:S02]  /*6c40*/  FMUL.FTZ R42, R42, c[0x0][0x320] ;  /* 0x0000c8002a2a7a20 */ /* 0x000fe40000410000 */
[----:B------:R-:W-:Y:S02]  /*6c50*/  FMUL.FTZ R43, R43, c[0x0][0x320] ;  /* 0x0000c8002b2b7a20 */ /* 0x000fe40000410000 */
[----:B------:R-:W-:Y:S02]  /*6c60*/  FMUL.FTZ R44, R44, c[0x0][0x320] ;  /* 0x0000c8002c2c7a20 */ /* 0x000fe40000410000 */
[----:B------:R-:W-:Y:S01]  /*6c70*/  FMUL.FTZ R45, R45, c[0x0][0x320] ;  /* 0x0000c8002d2d7a20 */ /* 0x000fe20000410000 */
[----:B------:R1:W1:Y:S01]  /*6c80*/  MUFU.TANH R170, R25 ;  /* 0x0000001900aa7308 */ /* 0x0002620000002400 */
[----:B------:R-:W-:Y:S02]  /*6c90*/  FMUL.FTZ R46, R46, c[0x0][0x320] ;  /* 0x0000c8002e2e7a20 */ /* 0x000fe40000410000 */
[----:B------:R-:W-:Y:S02]  /*6ca0*/  FMUL.FTZ R16, R48, c[0x0][0x320] ;  /* 0x0000c80030107a20 */ /* 0x000fe40000410000 */
[----:B-----5:R-:W-:Y:S02]  /*6cb0*/  FMUL.FTZ R22, R36, c[0x0][0x320] ;  /* 0x0000c80024167a20 */ /* 0x020fe40000410000 */
[----:B------:R-:W-:Y:S02]  /*6cc0*/  FMUL.FTZ R14, R49, c[0x0][0x320] ;  /* 0x0000c800310e7a20 */ /* 0x000fe40000410000 */
[----:B------:R-:W-:Y:S01]  /*6cd0*/  FMUL.FTZ R21, R50, c[0x0][0x320] ;  /* 0x0000c80032157a20 */ /* 0x000fe20000410000 */
[----:B------:R5:W2:Y:S01]  /*6ce0*/  MUFU.TANH R171, R26 ;  /* 0x0000001a00ab7308 */ /* 0x000aa20000002400 */
[----:B------:R-:W-:Y:S02]  /*6cf0*/  FMUL.FTZ R20, R51, c[0x0][0x320] ;  /* 0x0000c80033147a20 */ /* 0x000fe40000410000 */
[----:B------:R-:W-:Y:S02]  /*6d00*/  FMUL.FTZ R23, R23, c[0x0][0x320] ;  /* 0x0000c80017177a20 */ /* 0x000fe40000410000 */
[----:B----4-:R-:W-:Y:S02]  /*6d10*/  FMUL.FTZ R24, R33, c[0x0][0x320] ;  /* 0x0000c80021187a20 */ /* 0x010fe40000410000 */
[----:B------:R-:W-:Y:S02]  /*6d20*/  FMUL.FTZ R40, R40, c[0x0][0x320] ;  /* 0x0000c80028287a20 */ /* 0x000fe40000410000 */
[----:B------:R-:W-:Y:S01]  /*6d30*/  FMUL.FTZ R41, R41, c[0x0][0x320] ;  /* 0x0000c80029297a20 */ /* 0x000fe20000410000 */
[----:B------:R4:W2:Y:S01]  /*6d40*/  MUFU.TANH R104, R17 ;  /* 0x0000001100687308 */ /* 0x0008a20000002400 */
[----:B------:R-:W-:Y:S02]  /*6d50*/  FMUL.FTZ R47, R47, c[0x0][0x320] ;  /* 0x0000c8002f2f7a20 */ /* 0x000fe40000410000 */
[----:B-1----:R-:W-:Y:S07]  /*6d60*/  FMUL.FTZ R25, R32, c[0x0][0x320] ;  /* 0x0000c80020197a20 */ /* 0x002fee0000410000 */
[----:B------:R4:W1:Y:S01]  /*6d70*/  MUFU.TANH R160, R18 ;  /* 0x0000001200a07308 */ /* 0x0008620000002400 */
[----:B-----5:R-:W-:Y:S09]  /*6d80*/  FMUL.FTZ R26, R39, c[0x0][0x320] ;  /* 0x0000c800271a7a20 */ /* 0x020ff20000410000 */
[----:B------:R4:W1:Y:S10]  /*6d90*/  MUFU.TANH R105, R23 ;  /* 0x0000001700697308 */ /* 0x0008740000002400 */
[----:B------:R4:W1:Y:S10]  /*6da0*/  MUFU.TANH R173, R27 ;  /* 0x0000001b00ad7308 */ /* 0x0008740000002400 */
        /* <DEDUP_REMOVED lines=13> */
[----:B------:R4:W1:Y:S10]  /*6e80*/  MUFU.TANH R27, R41 ;  /* 0x00000029001b7308 */ /* 0x0008740000002400 */
        /* <DEDUP_REMOVED lines=9> */
[----:B------:R-:W1:Y:S01]  /*6f20*/  MUFU.TANH R20, R20 ;  /* 0x0000001400147308 */ /* 0x000e620000002400 */
[----:B------:R-:W-:-:S05]  /*6f30*/  @!P0 BRA `(.L_x_287) ;  /* 0x0000035000008947 */ /* 0x000fca0003800000 */
[----:B--234-:R-:W-:Y:S01]  /*6f40*/  SHF.R.S32.HI R2, RZ, 0x1f, R226 ;  /* 0x0000001fff027819 */ /* 0x01cfe200000114e2 */
[----:B------:R-:W2:Y:S01]  /*6f50*/  LDL.64 R230, [R1+0x30] ;  /* 0x0000300001e67983 */ /* 0x000ea20000100a00 */
[----:B------:R-:W-:Y:S02]  /*6f60*/  IADD3 R0, R222, -0x1, RZ ;  /* 0xffffffffde007810 */ /* 0x000fe40007ffe0ff */
[----:B------:R-:W-:Y:S01]  /*6f70*/  LEA.HI R2, R2, R226, RZ, 0x2 ;  /* 0x000000e202027211 */ /* 0x000fe200078f10ff */
[----:B------:R-:W3:Y:S01]  /*6f80*/  LDL.64 R224, [R1+0x28] ;  /* 0x0000280001e07983 */ /* 0x000ee20000100a00 */
[----:B------:R-:W-:Y:S02]  /*6f90*/  SHF.R.S32.HI R5, RZ, 0x1f, R0 ;  /* 0x0000001fff057819 */ /* 0x000fe40000011400 */
[----:B------:R-:W-:Y:S01]  /*6fa0*/  SHF.R.S32.HI R2, RZ, 0x2, R2 ;  /* 0x00000002ff027819 */ /* 0x000fe20000011402 */
[----:B------:R-:W4:Y:S02]  /*6fb0*/  LDL.64 R232, [R1+0x50] ;  /* 0x0000500001e87983 */ /* 0x000f240000100a00 */
[----:B------:R-:W-:Y:S01]  /*6fc0*/  IMAD R5, R5, c[0x0][0x1e0], RZ ;  /* 0x0000780005057a24 */ /* 0x000fe200078e02ff */
[----:B------:R-:W-:Y:S01]  /*6fd0*/  IADD3 R4, -R2, 0x30, RZ ;  /* 0x0000003002047810 */ /* 0x000fe20007ffe1ff */
[----:B------:R-:W-:Y:S03]  /*6fe0*/  IMAD.WIDE.U32 R2, R0, c[0x0][0x1e0], RZ ;  /* 0x0000780000027a25 */ /* 0x000fe600078e00ff */
[----:B------:R-:W-:Y:S01]  /*6ff0*/  ISETP.GE.AND P1, PT, R4, 0x1, PT ;  /* 0x000000010400780c */ /* 0x000fe20003f26270 */
[----:B------:R-:W-:Y:S04]  /*7000*/  IMAD R0, R0, c[0x0][0x1e4], R5 ;  /* 0x0000790000007a24 */ /* 0x000fe800078e0205 */
[----:B------:R-:W-:Y:S02]  /*7010*/  IMAD.IADD R0, R3, 0x1, R0 ;  /* 0x0000000103007824 */ /* 0x000fe400078e0200 */
[----:B------:R-:W-:Y:S04]  /*7020*/  IMAD.WIDE.U32 R2, R2, 0x30, RZ ;  /* 0x0000003002027825 */ /* 0x000fe800078e00ff */
[----:B------:R-:W-:Y:S04]  /*7030*/  IMAD R0, R0, 0x30, RZ ;  /* 0x0000003000007824 */ /* 0x000fe800078e02ff */
[----:B------:R-:W-:Y:S01]  /*7040*/  IMAD.IADD R0, R3, 0x1, R0 ;  /* 0x0000000103007824 */ /* 0x000fe200078e0200 */
[-C--:B--2---:R-:W-:Y:S05]  /*7050*/  @P1 IADD3 R3, P0, R230, R2.reuse, RZ ;  /* 0x00000002e6031210 */ /* 0x084fea0007f1e0ff */
[C---:B---3--:R-:W-:Y:S01]  /*7060*/  @P1 IMAD.X R7, R0.reuse, 0x1, R225, P0 ;  /* 0x0000000100071824 */ /* 0x048fe200000e06e1 */
[-C--:B------:R-:W-:Y:S05]  /*7070*/  @P1 IADD3 R5, P0, R249, R2.reuse, RZ ;  /* 0x00000002f9051210 */ /* 0x080fea0007f1e0ff */
[C---:B------:R-:W-:Y:S01]  /*7080*/  @P1 IMAD.X R8, R0.reuse, 0x1, R248, P0 ;  /* 0x0000000100081824 */ /* 0x040fe200000e06f8 */
[-C--:B------:R-:W-:Y:S05]  /*7090*/  @P1 IADD3 R6, P0, R247, R2.reuse, RZ ;  /* 0x00000002f7061210 */ /* 0x080fea0007f1e0ff */
[----:B------:R-:W-:Y:S01]  /*70a0*/  @P1 IMAD.X R9, R0, 0x1, R246, P0 ;  /* 0x0000000100091824 */ /* 0x000fe200000e06f6 */
[C---:B------:R-:W-:Y:S04]  /*70b0*/  @P1 LEA R12, P0, R3.reuse, c[0x0][0x1c8], 0x1 ;  /* 0x00007200030c1a11 */ /* 0x040fe800078008ff */
[----:B------:R-:W-:Y:S02]  /*70c0*/  @P1 LEA.HI.X R13, R3, c[0x0][0x1cc], R7, 0x1, P0 ;  /* 0x00007300030d1a11 */ /* 0x000fe400000f0c07 */
[C---:B------:R-:W-:Y:S03]  /*70d0*/  @P1 LEA R10, P0, R5.reuse, c[0x0][0x1c8], 0x1 ;  /* 0x00007200050a1a11 */ /* 0x040fe600078008ff */
[----:B------:R-:W-:Y:S01]  /*70e0*/  @!PT LDS RZ, [RZ] ;  /* 0x00000000fffff984 */ /* 0x000fe20000000800 */
[----:B------:R-:W-:Y:S01]  /*70f0*/  @!PT LDS RZ, [RZ] ;  /* 0x00000000fffff984 */ /* 0x000fe20000000800 */
[----:B------:R-:W-:Y:S01]  /*7100*/  @!PT LDS RZ, [RZ] ;  /* 0x00000000fffff984 */ /* 0x000fe20000000800 */
[----:B------:R2:W-:Y:S01]  /*7110*/  @P1 LDGSTS.E.BYPASS.LTC128B.128 [R223+0x3c80], [R12.64], !P5 ;  /* 0x03c800000cdf1fae */ /* 0x0005e2000e901d48 */
[----:B------:R-:W-:Y:S02]  /*7120*/  @P1 LEA.HI.X R11, R5, c[0x0][0x1cc], R8, 0x1, P0 ;  /* 0x00007300050b1a11 */ /* 0x000fe400000f0c08 */
[C---:B------:R-:W-:Y:S03]  /*7130*/  @P1 LEA R8, P0, R6.reuse, c[0x0][0x1c8], 0x1 ;  /* 0x0000720006081a11 */ /* 0x040fe600078008ff */
[----:B------:R2:W-:Y:S01]  /*7140*/  @P1 LDGSTS.E.BYPASS.LTC128B.128 [R223+0x4880], [R10.64], !P4 ;  /* 0x048800000adf1fae */ /* 0x0005e2000e101d48 */
[----:B------:R-:W-:Y:S02]  /*7150*/  @P1 LEA.HI.X R9, R6, c[0x0][0x1cc], R9, 0x1, P0 ;  /* 0x0000730006091a11 */ /* 0x000fe400000f0c09 */
[----:B------:R-:W-:Y:S03]  /*7160*/  ISETP.GE.AND P0, PT, R4, 0x21, PT ;  /* 0x000000210400780c */ /* 0x000fe60003f06270 */
[----:B------:R2:W-:Y:S10]  /*7170*/  @P1 LDGSTS.E.BYPASS.LTC128B.128 [R223+0x5480], [R8.64], !P3 ;  /* 0x0548000008df1fae */ /* 0x0005f4000d901d48 */
[----:B----4-:R-:W-:Y:S05]  /*7180*/  @P0 IADD3 R2, P2, R232, R2, RZ ;  /* 0x00000002e8020210 */ /* 0x010fea0007f5e0ff */
[----:B------:R-:W-:Y:S01]  /*7190*/  @P0 IMAD.X R0, R233, 0x1, R0, P2 ;  /* 0x00000001e9000824 */ /* 0x000fe200010e0600 */
[----:B------:R-:W-:Y:S05]  /*71a0*/  @P0 IADD3 R3, P2, R2, R230, RZ ;  /* 0x000000e602030210 */ /* 0x000fea0007f5e0ff */
[----:B------:R-:W-:Y:S01]  /*71b0*/  @P0 IMAD.X R4, R0, 0x1, R225, P2 ;  /* 0x0000000100040824 */ /* 0x000fe200010e06e1 */
[C---:B------:R-:W-:Y:S04]  /*71c0*/  @P0 LEA R6, P2, R3.reuse, c[0x0][0x1c8], 0x1 ;  /* 0x0000720003060a11 */ /* 0x040fe800078408ff */
[----:B------:R-:W-:Y:S02]  /*71d0*/  @P0 LEA.HI.X R7, R3, c[0x0][0x1cc], R4, 0x1, P2 ;  /* 0x0000730003070a11 */ /* 0x000fe400010f0c04 */
[----:B------:R-:W-:Y:S03]  /*71e0*/  @P0 IADD3 R3, P2, R2, R249, RZ ;  /* 0x000000f902030210 */ /* 0x000fe60007f5e0ff */
        /* <DEDUP_REMOVED lines=10> */
.L_x_287:
[----:B--234-:R-:W2:Y:S01]  /*7290*/  LDL R2, [R1+0x4c] ;  /* 0x00004c0001027983 */ /* 0x01cea20000100800 */
[----:B------:R-:W-:Y:S02]  /*72a0*/  IMAD.MOV.U32 R0, RZ, RZ, c[0x0][0x2c4] ;  /* 0x0000b100ff007624 */ /* 0x000fe400078e00ff */
[----:B------:R-:W-:Y:S01]  /*72b0*/  IMAD.MOV.U32 R33, RZ, RZ, c[0x0][0x32c] ;  /* 0x0000cb00ff217624 */ /* 0x000fe200078e00ff */
[----:B------:R-:W3:Y:S02]  /*72c0*/  LDL R32, [R1+0x4] ;  /* 0x0000040001207983 */ /* 0x000ee40000100800 */
[----:B------:R-:W-:Y:S02]  /*72d0*/  ISETP.NE.AND P0, PT, R0, 0x1, PT ;  /* 0x000000010000780c */ /* 0x000fe40003f05270 */
[----:B------:R-:W0:Y:S11]  /*72e0*/  LDGDEPBAR ;  /* 0x00000000000079af */ /* 0x000e360000000000 */
[----:B--2---:R-:W-:Y:S04]  /*72f0*/  @P0 IMAD.HI.U32 R0, R2, c[0x0][0x2c8], RZ ;  /* 0x0000b20002000a27 */ /* 0x004fe800078e00ff */
[----:B------:R-:W-:Y:S01]  /*7300*/  IMAD.MOV.U32 R5, RZ, RZ, R2 ;  /* 0x000000ffff057224 */ /* 0x000fe200078e0002 */
[----:B------:R-:W-:Y:S01]  /*7310*/  @P0 SHF.R.U32.HI R5, RZ, c[0x0][0x2cc], R0 ;  /* 0x0000b300ff050a19 */ /* 0x000fe20000011600 */
[----:B------:R-:W-:Y:S01]  /*7320*/  IMAD R0, R222, -0x30, RZ ;  /* 0xffffffd0de007824 */ /* 0x000fe200078e02ff */
[----:B------:R-:W-:Y:S03]  /*7330*/  ISETP.GE.AND P0, PT, R33, 0x1, PT ;  /* 0x000000012100780c */ /* 0x000fe60003f06270 */
[----:B------:R-:W2:Y:S01]  /*7340*/  SHFL.IDX PT, R4, R5, RZ, 0x1c1f ;  /* 0x001c1fff05047589 */ /* 0x000ea200000e0000 */
[----:B---3--:R-:W-:Y:S04]  /*7350*/  IADD3 R7, -R32, 0x1, R0 ;  /* 0x0000000120077810 */ /* 0x008fe80007ffe100 */
[----:B------:R-:W-:Y:S04]  /*7360*/  IADD3 R7, -R229, R7, R227 ;  /* 0x00000007e5077210 */ /* 0x000fe80007ffe1e3 */
[C---:B------:R-:W-:Y:S02]  /*7370*/  IADD3 R6, R7.reuse, c[0x0][0x328], RZ ;  /* 0x0000ca0007067a10 */ /* 0x040fe40007ffe0ff */
[----:B------:R-:W-:Y:S03]  /*7380*/  IADD3 R7, R7, UR6, RZ ;  /* 0x0000000607077c10 */ /* 0x000fe6000fffe0ff */
[----:B--2---:R-:W-:Y:S02]  /*7390*/  IMAD.IADD R3, R6, 0x1, R4 ;  /* 0x0000000106037824 */ /* 0x004fe400078e0204 */
[----:B------:R-:W-:Y:S01]  /*73a0*/  IMAD.IADD R2, R4, 0x1, R7 ;  /* 0x0000000104027824 */ /* 0x000fe200078e0207 */
[----:B------:R-:W-:-:S05]  /*73b0*/  @!P0 BRA `(.L_x_288) ;  /* 0x0000018000008947 */ /* 0x000fca0003800000 */
[----:B------:R-:W-:Y:S01]  /*73c0*/  IADD3 R4, -R229, R227, R4 ;  /* 0x000000e3e5047210 */ /* 0x000fe20007ffe104 */
[----:B------:R-:W-:Y:S03]  /*73d0*/  BSSY B0, `(.L_x_289) ;  /* 0x0000011000007945 */ /* 0x000fe60003800000 */
        /* <DEDUP_REMOVED lines=11> */
.L_x_290:
[----:B------:R-:W-:Y:S04]  /*7490*/  MOV R8, c[0x0][0x32c] ;  /* 0x0000cb0000087a02 */ /* 0x000fe80000000f00 */
[----:B------:R-:W-:Y:S11]  /*74a0*/  ISETP.NE.AND P0, PT, R8, 0x1, PT ;  /* 0x000000010800780c */ /* 0x000ff60003f05270 */
[----:B------:R-:W-:Y:S02]  /*74b0*/  @!UPT UIADD3 URZ, URZ, URZ, URZ ;  /* 0x0000003f3f3ff290 */ /* 0x000fe4000fffe03f */
[----:B------:R-:W-:Y:S05]  /*74c0*/  @P0 IMAD.HI.U32 R8, R4, c[0x0][0x330], RZ ;  /* 0x0000cc0004080a27 */ /* 0x000fea00078e00ff */
[----:B------:R-:W-:Y:S02]  /*74d0*/  @P0 SHF.R.U32.HI R4, RZ, c[0x0][0x334], R8 ;  /* 0x0000cd00ff040a19 */ /* 0x000fe40000011608 */
.L_x_291:
[----:B------:R-:W-:Y:S05]  /*74e0*/  BSYNC B0 ;  /* 0x0000000000007941 */ /* 0x000fea0003800000 */
.L_x_289:
[----:B------:R-:W-:Y:S04]  /*74f0*/  IMAD.IADD R8, R0, 0x1, -R32 ;  /* 0x0000000100087824 */ /* 0x000fe800078e0a20 */
[----:B------:R-:W-:Y:S05]  /*7500*/  IMAD R4, R4, c[0x0][0x32c], R8 ;  /* 0x0000cb0004047a24 */ /* 0x000fea00078e0208 */
[----:B------:R-:W-:Y:S02]  /*7510*/  IADD3 R8, R4, c[0x0][0x32c], RZ ;  /* 0x0000cb0004087a10 */ /* 0x000fe40007ffe0ff */
[----:B------:R-:W-:Y:S02]  /*7520*/  IMNMX R2, R2, R4, !PT ;  /* 0x0000000402027217 */ /* 0x000fe40007800200 */
[----:B------:R-:W-:Y:S02]  /*7530*/  IMNMX R3, R3, R8, PT ;  /* 0x0000000803037217 */ /* 0x000fe40003800200 */
.L_x_288:
[C---:B------:R-:W-:Y:S01]  /*7540*/  ISETP.GE.AND P0, PT, R0.reuse, 0x1, PT ;  /* 0x000000010000780c */ /* 0x040fe20003f06270 */
[----:B------:R-:W2:Y:S01]  /*7550*/  SHFL.IDX PT, R4, R5, 0x1, 0x1c1f ;  /* 0x003c1f0005047f89 */ /* 0x000ea200000e0000 */
[----:B------:R-:W-:Y:S02]  /*7560*/  ISETP.GE.AND P1, PT, R0, 0x2, PT ;  /* 0x000000020000780c */ /* 0x000fe40003f26270 */
[----:B------:R-:W-:Y:S02]  /*7570*/  P2R R13, PR, RZ, 0x1 ;  /* 0x00000001ff0d7803 */ /* 0x000fe40000000000 */
[----:B------:R-:W-:Y:S02]  /*7580*/  ISETP.GT.AND P0, PT, R2, RZ, !P0 ;  /* 0x000000ff0200720c */ /* 0x000fe40004704270 */
[----:B------:R-:W-:Y:S02]  /*7590*/  P2R R12, PR, RZ, 0x2 ;  /* 0x00000002ff0c7803 */ /* 0x000fe40000000000 */
[C---:B------:R-:W-:Y:S02]  /*75a0*/  ISETP.LT.OR P0, PT, R3.reuse, 0x1, P0 ;  /* 0x000000010300780c */ /* 0x040fe40000701670 */
[----:B------:R-:W-:Y:S02]  /*75b0*/  ISETP.GE.AND P6, PT, R0, 0x12, PT ;  /* 0x000000120000780c */ /* 0x000fe40003fc6270 */
[----:B------:R-:W-:Y:S02]  /*75c0*/  FSEL R15, R162, -INF , !P0 ;  /* 0xff800000a20f7808 */ /* 0x000fe40004000000 */
[----:B------:R-:W-:Y:S02]  /*75d0*/  ISETP.GT.AND P0, PT, R2, 0x1, !P1 ;  /* 0x000000010200780c */ /* 0x000fe40004f04270 */
[----:B------:R-:W-:Y:S02]  /*75e0*/  ISETP.GE.AND P1, PT, R0, 0x9, PT ;  /* 0x000000090000780c */ /* 0x000fe40003f26270 */
[----:B------:R-:W-:Y:S02]  /*75f0*/  ISETP.LT.OR P0, PT, R3, 0x2, P0 ;  /* 0x000000020300780c */ /* 0x000fe40000701670 */
[----:B------:R-:W-:Y:S02]  /*7600*/  P2R R11, PR, RZ, 0x2 ;  /* 0x00000002ff0b7803 */ /* 0x000fe40000000000 */
[----:B------:R-:W-:Y:S02]  /*7610*/  FSEL R17, R161, -INF , !P0 ;  /* 0xff800000a1117808 */ /* 0x000fe40004000000 */
[----:B------:R-:W-:Y:S02]  /*7620*/  ISETP.GT.AND P0, PT, R2, 0x8, !P1 ;  /* 0x000000080200780c */ /* 0x000fe40004f04270 */
[----:B------:R-:W-:Y:S02]  /*7630*/  ISETP.GE.AND P1, PT, R0, 0xa, PT ;  /* 0x0000000a0000780c */ /* 0x000fe40003f26270 */
[C---:B------:R-:W-:Y:S02]  /*7640*/  ISETP.LT.OR P0, PT, R3.reuse, 0x9, P0 ;  /* 0x000000090300780c */ /* 0x040fe40000701670 */
[----:B------:R-:W-:Y:S02]  /*7650*/  P2R R10, PR, RZ, 0x2 ;  /* 0x00000002ff0a7803 */ /* 0x000fe40000000000 */
[----:B------:R-:W-:Y:S02]  /*7660*/  FSEL R18, R110, -INF , !P0 ;  /* 0xff8000006e127808 */ /* 0x000fe40004000000 */
[----:B------:R-:W-:Y:S02]  /*7670*/  ISETP.GT.AND P0, PT, R2, 0x9, !P1 ;  /* 0x000000090200780c */ /* 0x000fe40004f04270 */
[C---:B------:R-:W-:Y:S02]  /*7680*/  ISETP.GE.AND P1, PT, R0.reuse, 0x11, PT ;  /* 0x000000110000780c */ /* 0x040fe40003f26270 */
[C---:B------:R-:W-:Y:S02]  /*7690*/  ISETP.LT.OR P0, PT, R3.reuse, 0xa, P0 ;  /* 0x0000000a0300780c */ /* 0x040fe40000701670 */
[----:B------:R-:W-:Y:S02]  /*76a0*/  ISETP.GE.AND P5, PT, R0, 0x19, PT ;  /* 0x000000190000780c */ /* 0x000fe40003fa6270 */
[----:B------:R-:W-:Y:S02]  /*76b0*/  FSEL R23, R104, -INF , !P0 ;  /* 0xff80000068177808 */ /* 0x000fe40004000000 */
[----:B------:R-:W-:Y:S02]  /*76c0*/  ISETP.GT.AND P0, PT, R2, 0x10, !P1 ;  /* 0x000000100200780c */ /* 0x000fe40004f04270 */
[C---:B------:R-:W-:Y:S02]  /*76d0*/  ISETP.GE.AND P4, PT, R0.reuse, 0x1a, PT ;  /* 0x0000001a0000780c */ /* 0x040fe40003f86270 */
[----:B------:R-:W-:Y:S02]  /*76e0*/  ISETP.LT.OR P0, PT, R3, 0x11, P0 ;  /* 0x000000110300780c */ /* 0x000fe40000701670 */
[----:B------:R-:W-:Y:S02]  /*76f0*/  ISETP.GE.AND P3, PT, R0, 0x21, PT ;  /* 0x000000210000780c */ /* 0x000fe40003f66270 */
[----:B------:R-:W-:Y:S02]  /*7700*/  FSEL R40, R101, -INF , !P0 ;  /* 0xff80000065287808 */ /* 0x000fe40004000000 */
[----:B------:R-:W-:Y:S02]  /*7710*/  ISETP.GT.AND P0, PT, R2, 0x11, !P6 ;  /* 0x000000110200780c */ /* 0x000fe40007704270 */
[----:B------:R-:W-:Y:S02]  /*7720*/  ISETP.GE.AND P2, PT, R0, 0x22, PT ;  /* 0x000000220000780c */ /* 0x000fe40003f46270 */
[C---:B------:R-:W-:Y:S02]  /*7730*/  ISETP.LT.OR P0, PT, R3.reuse, 0x12, P0 ;  /* 0x000000120300780c */ /* 0x040fe40000701670 */
[----:B------:R-:W-:Y:S02]  /*7740*/  P2R R9, PR, RZ, 0x2 ;  /* 0x00000002ff097803 */ /* 0x000fe40000000000 */
[----:B------:R-:W-:Y:S02]  /*7750*/  FSEL R41, R100, -INF , !P0 ;  /* 0xff80000064297808 */ /* 0x000fe40004000000 */
[----:B------:R-:W-:Y:S02]  /*7760*/  ISETP.GT.AND P0, PT, R2, 0x18, !P5 ;  /* 0x000000180200780c */ /* 0x000fe40006f04270 */
[----:B------:R-:W-:Y:S02]  /*7770*/  ISETP.GE.AND P1, PT, R0, 0x29, PT ;  /* 0x000000290000780c */ /* 0x000fe40003f26270 */
[----:B------:R-:W-:Y:S04]  /*7780*/  ISETP.LT.OR P0, PT, R3, 0x19, P0 ;  /* 0x000000190300780c */ /* 0x000fe80000701670 */
[----:B-1----:R-:W-:Y:S02]  /*7790*/  FSEL R165, R25, -INF , !P0 ;  /* 0xff80000019a57808 */ /* 0x002fe40004000000 */
[----:B------:R-:W-:Y:S04]  /*77a0*/  ISETP.GT.AND P0, PT, R2, 0x19, !P4 ;  /* 0x000000190200780c */ /* 0x000fe80006704270 */
[C---:B------:R-:W-:Y:S04]  /*77b0*/  ISETP.LT.OR P0, PT, R3.reuse, 0x1a, P0 ;  /* 0x0000001a0300780c */ /* 0x040fe80000701670 */
[----:B------:R-:W-:Y:S02]  /*77c0*/  FSEL R166, R24, -INF , !P0 ;  /* 0xff80000018a67808 */ /* 0x000fe40004000000 */
[----:B------:R-:W-:Y:S04]  /*77d0*/  ISETP.GT.AND P0, PT, R2, 0x20, !P3 ;  /* 0x000000200200780c */ /* 0x000fe80005f04270 */
[C---:B------:R-:W-:Y:S04]  /*77e0*/  ISETP.LT.OR P0, PT, R3.reuse, 0x21, P0 ;  /* 0x000000210300780c */ /* 0x040fe80000701670 */
[----:B------:R-:W-:Y:S02]  /*77f0*/  FSEL R181, R22, -INF , !P0 ;  /* 0xff80000016b57808 */ /* 0x000fe40004000000 */
[C---:B------:R-:W-:Y:S04]  /*7800*/  ISETP.GT.AND P0, PT, R2.reuse, 0x21, !P2 ;  /* 0x000000210200780c */ /* 0x040fe80005704270 */
[----:B------:R-:W-:Y:S04]  /*7810*/  ISETP.LT.OR P0, PT, R3, 0x22, P0 ;  /* 0x000000220300780c */ /* 0x000fe80000701670 */
[----:B------:R-:W-:Y:S02]  /*7820*/  FSEL R183, R19, -INF , !P0 ;  /* 0xff80000013b77808 */ /* 0x000fe40004000000 */
[----:B------:R-:W-:Y:S04]  /*7830*/  ISETP.GT.AND P0, PT, R2, 0x28, !P1 ;  /* 0x000000280200780c */ /* 0x000fe80004f04270 */
[----:B------:R-:W-:Y:S04]  /*7840*/  ISETP.LT.OR P0, PT, R3, 0x29, P0 ;  /* 0x000000290300780c */ /* 0x000fe80000701670 */
[----:B------:R-:W-:Y:S02]  /*7850*/  FSEL R192, R16, -INF , !P0 ;  /* 0xff80000010c07808 */ /* 0x000fe40004000000 */
[----:B------:R-:W-:Y:S04]  /*7860*/  ISETP.GE.AND P0, PT, R0, 0x2a, PT ;  /* 0x0000002a0000780c */ /* 0x000fe80003f06270 */
[----:B------:R-:W-:Y:S02]  /*7870*/  P2R R8, PR, RZ, 0x1 ;  /* 0x00000001ff087803 */ /* 0x000fe40000000000 */
[----:B------:R-:W-:Y:S01]  /*7880*/  ISETP.GT.AND P0, PT, R2, 0x29, !P0 ;  /* 0x000000290200780c */ /* 0x000fe20004704270 */
[--C-:B--2---:R-:W-:Y:S03]  /*7890*/  IMAD.IADD R2, R7, 0x1, R4.reuse ;  /* 0x0000000107027824 */ /* 0x104fe600078e0204 */
[----:B------:R-:W-:Y:S01]  /*78a0*/  ISETP.LT.OR P0, PT, R3, 0x2a, P0 ;  /* 0x0000002a0300780c */ /* 0x000fe20000701670 */
[----:B------:R-:W-:Y:S03]  /*78b0*/  IMAD.IADD R3, R6, 0x1, R4 ;  /* 0x0000000106037824 */ /* 0x000fe600078e0204 */
[----:B------:R-:W-:Y:S02]  /*78c0*/  FSEL R193, R14, -INF , !P0 ;  /* 0xff8000000ec17808 */ /* 0x000fe40004000000 */
[----:B------:R-:W-:Y:S11]  /*78d0*/  ISETP.GE.AND P0, PT, R33, 0x1, PT ;  /* 0x000000012100780c */ /* 0x000ff60003f06270 */
[----:B------:R-:W-:Y:S02]  /*78e0*/  @!UPT UIADD3 URZ, URZ, URZ, URZ ;  /* 0x0000003f3f3ff290 */ /* 0x000fe4000fffe03f */
        /* <DEDUP_REMOVED lines=14> */
.L_x_294:
[----:B------:R-:W-:Y:S04]  /*79d0*/  MOV R14, c[0x0][0x32c] ;  /* 0x0000cb00000e7a02 */ /* 0x000fe80000000f00 */
[----:B------:R-:W-:Y:S11]  /*79e0*/  ISETP.NE.AND P0, PT, R14, 0x1, PT ;  /* 0x000000010e00780c */ /* 0x000ff60003f05270 */
[----:B------:R-:W-:Y:S02]  /*79f0*/  @!UPT UIADD3 URZ, URZ, URZ, URZ ;  /* 0x0000003f3f3ff290 */ /* 0x000fe4000fffe03f */
[----:B------:R-:W-:Y:S05]  /*7a00*/  @P0 IMAD.HI.U32 R14, R4, c[0x0][0x330], RZ ;  /* 0x0000cc00040e0a27 */ /* 0x000fea00078e00ff */
[----:B------:R-:W-:Y:S02]  /*7a10*/  @P0 SHF.R.U32.HI R4, RZ, c[0x0][0x334], R14 ;  /* 0x0000cd00ff040a19 */ /* 0x000fe4000001160e */
.L_x_295:
[----:B------:R-:W-:Y:S05]  /*7a20*/  BSYNC B0 ;  /* 0x0000000000007941 */ /* 0x000fea0003800000 */
.L_x_293:
[----:B------:R-:W-:Y:S04]  /*7a30*/  IMAD.IADD R14, R0, 0x1, -R32 ;  /* 0x00000001000e7824 */ /* 0x000fe800078e0a20 */
[----:B------:R-:W-:Y:S05]  /*7a40*/  IMAD R4, R4, c[0x0][0x32c], R14 ;  /* 0x0000cb0004047a24 */ /* 0x000fea00078e020e */
[----:B------:R-:W-:Y:S02]  /*7a50*/  IADD3 R14, R4, c[0x0][0x32c], RZ ;  /* 0x0000cb00040e7a10 */ /* 0x000fe40007ffe0ff */
[----:B------:R-:W-:Y:S02]  /*7a60*/  IMNMX R2, R2, R4, !PT ;  /* 0x0000000402027217 */ /* 0x000fe40007800200 */
[----:B------:R-:W-:Y:S02]  /*7a70*/  IMNMX R3, R3, R14, PT ;  /* 0x0000000e03037217 */ /* 0x000fe40003800200 */
.L_x_292:
[----:B------:R-:W-:Y:S01]  /*7a80*/  ISETP.NE.AND P0, PT, R12, RZ, PT ;  /* 0x000000ff0c00720c */ /* 0x000fe20003f05270 */
[----:B------:R-:W1:Y:S03]  /*7a90*/  SHFL.IDX PT, R4, R5, 0x2, 0x1c1f ;  /* 0x005c1f0005047f89 */ /* 0x000e6600000e0000 */
[C---:B------:R-:W-:Y:S04]  /*7aa0*/  ISETP.GT.AND P0, PT, R2.reuse, 0x1, !P0 ;  /* 0x000000010200780c */ /* 0x040fe80004704270 */
[----:B------:R-:W-:Y:S04]  /*7ab0*/  ISETP.LT.OR P0, PT, R3, 0x2, P0 ;  /* 0x000000020300780c */ /* 0x000fe80000701670 */
[----:B------:R-:W-:Y:S02]  /*7ac0*/  FSEL R19, R169, -INF , !P0 ;  /* 0xff800000a9137808 */ /* 0x000fe40004000000 */
[----:B------:R-:W-:Y:S04]  /*7ad0*/  ISETP.NE.AND P0, PT, R11, RZ, PT ;  /* 0x000000ff0b00720c */ /* 0x000fe80003f05270 */
[----:B------:R-:W-:Y:S04]  /*7ae0*/  ISETP.GT.AND P0, PT, R2, 0x8, !P0 ;  /* 0x000000080200780c */ /* 0x000fe80004704270 */
[C---:B------:R-:W-:Y:S04]  /*7af0*/  ISETP.LT.OR P0, PT, R3.reuse, 0x9, P0 ;  /* 0x000000090300780c */ /* 0x040fe80000701670 */
[----:B------:R-:W-:Y:S02]  /*7b00*/  FSEL R22, R160, -INF , !P0 ;  /* 0xff800000a0167808 */ /* 0x000fe40004000000 */
[----:B------:R-:W-:Y:S04]  /*7b10*/  ISETP.NE.AND P0, PT, R10, RZ, PT ;  /* 0x000000ff0a00720c */ /* 0x000fe80003f05270 */
[C---:B------:R-:W-:Y:S04]  /*7b20*/  ISETP.GT.AND P0, PT, R2.reuse, 0x9, !P0 ;  /* 0x000000090200780c */ /* 0x040fe80004704270 */
[----:B------:R-:W-:Y:S04]  /*7b30*/  ISETP.LT.OR P0, PT, R3, 0xa, P0 ;  /* 0x0000000a0300780c */ /* 0x000fe80000701670 */
[----:B------:R-:W-:Y:S02]  /*7b40*/  FSEL R25, R111, -INF , !P0 ;  /* 0xff8000006f197808 */ /* 0x000fe40004000000 */
[----:B------:R-:W-:Y:S04]  /*7b50*/  ISETP.NE.AND P0, PT, R9, RZ, PT ;  /* 0x000000ff0900720c */ /* 0x000fe80003f05270 */
[----:B------:R-:W-:Y:S04]  /*7b60*/  ISETP.GT.AND P0, PT, R2, 0x10, !P0 ;  /* 0x000000100200780c */ /* 0x000fe80004704270 */
[C---:B------:R-:W-:Y:S04]  /*7b70*/  ISETP.LT.OR P0, PT, R3.reuse, 0x11, P0 ;  /* 0x000000110300780c */ /* 0x040fe80000701670 */
[----:B------:R-:W-:Y:S02]  /*7b80*/  FSEL R47, R106, -INF , !P0 ;  /* 0xff8000006a2f7808 */ /* 0x000fe40004000000 */
[C---:B------:R-:W-:Y:S04]  /*7b90*/  ISETP.GT.AND P0, PT, R2.reuse, 0x11, !P6 ;  /* 0x000000110200780c */ /* 0x040fe80007704270 */
[----:B------:R-:W-:Y:S04]  /*7ba0*/  ISETP.LT.OR P0, PT, R3, 0x12, P0 ;  /* 0x000000120300780c */ /* 0x000fe80000701670 */
        /* <DEDUP_REMOVED lines=16> */
[----:B------:R-:W-:Y:S04]  /*7cb0*/  ISETP.NE.AND P0, PT, R13, RZ, PT ;  /* 0x000000ff0d00720c */ /* 0x000fe80003f05270 */
[----:B------:R-:W-:Y:S04]  /*7cc0*/  ISETP.GT.AND P0, PT, R2, RZ, !P0 ;  /* 0x000000ff0200720c */ /* 0x000fe80004704270 */
[----:B------:R-:W-:Y:S04]  /*7cd0*/  ISETP.LT.OR P0, PT, R3, 0x1, P0 ;  /* 0x000000010300780c */ /* 0x000fe80000701670 */
[----:B------:R-:W-:Y:S02]  /*7ce0*/  FSEL R16, R175, -INF , !P0 ;  /* 0xff800000af107808 */ /* 0x000fe40004000000 */
[----:B------:R-:W-:Y:S04]  /*7cf0*/  ISETP.NE.AND P0, PT, R8, RZ, PT ;  /* 0x000000ff0800720c */ /* 0x000fe80003f05270 */
[----:B------:R-:W-:Y:S01]  /*7d00*/  ISETP.GT.AND P0, PT, R2, 0x29, !P0 ;  /* 0x000000290200780c */ /* 0x000fe20004704270 */
[--C-:B-1----:R-:W-:Y:S03]  /*7d10*/  IMAD.IADD R2, R7, 0x1, R4.reuse ;  /* 0x0000000107027824 */ /* 0x102fe600078e0204 */
        /* <DEDUP_REMOVED lines=19> */
.L_x_298:
[----:B------:R-:W-:Y:S04]  /*7e50*/  MOV R14, c[0x0][0x32c] ;  /* 0x0000cb00000e7a02 */ /* 0x000fe80000000f00 */
[----:B------:R-:W-:Y:S11]  /*7e60*/  ISETP.NE.AND P0, PT, R14, 0x1, PT ;  /* 0x000000010e00780c */ /* 0x000ff60003f05270 */
[----:B------:R-:W-:Y:S02]  /*7e70*/  @!UPT UIADD3 URZ, URZ, URZ, URZ ;  /* 0x0000003f3f3ff290 */ /* 0x000fe4000fffe03f */
[----:B------:R-:W-:Y:S05]  /*7e80*/  @P0 IMAD.HI.U32 R14, R4, c[0x0][0x330], RZ ;  /* 0x0000cc00040e0a27 */ /* 0x000fea00078e00ff */
[----:B------:R-:W-:Y:S02]  /*7e90*/  @P0 SHF.R.U32.HI R4, RZ, c[0x0][0x334], R14 ;  /* 0x0000cd00ff040a19 */ /* 0x000fe4000001160e */
.L_x_299:
[----:B------:R-:W-:Y:S05]  /*7ea0*/  BSYNC B0 ;  /* 0x0000000000007941 */ /* 0x000fea0003800000 */
.L_x_297:
[----:B------:R-:W-:Y:S04]  /*7eb0*/  IMAD.IADD R14, R0, 0x1, -R32 ;  /* 0x00000001000e7824 */ /* 0x000fe800078e0a20 */
[----:B------:R-:W-:Y:S05]  /*7ec0*/  IMAD R4, R4, c[0x0][0x32c], R14 ;  /* 0x0000cb0004047a24 */ /* 0x000fea00078e020e */
[----:B------:R-:W-:Y:S02]  /*7ed0*/  IADD3 R14, R4, c[0x0][0x32c], RZ ;  /* 0x0000cb00040e7a10 */ /* 0x000fe40007ffe0ff */
[----:B------:R-:W-:Y:S02]  /*7ee0*/  IMNMX R2, R2, R4, !PT ;  /* 0x0000000402027217 */ /* 0x000fe40007800200 */
[----:B------:R-:W-:Y:S02]  /*7ef0*/  IMNMX R3, R3, R14, PT ;  /* 0x0000000e03037217 */ /* 0x000fe40003800200 */
.L_x_296:
[----:B------:R-:W-:Y:S01]  /*7f00*/  ISETP.NE.AND P0, PT, R12, RZ, PT ;  /* 0x000000ff0c00720c */ /* 0x000fe20003f05270 */
[----:B------:R-:W1:Y:S03]  /*7f10*/  SHFL.IDX PT, R4, R5, 0x3, 0x1c1f ;  /* 0x007c1f0005047f89 */ /* 0x000e6600000e0000 */
        /* <DEDUP_REMOVED lines=59> */
.L_x_302:
[----:B------:R-:W-:Y:S04]  /*82d0*/  MOV R5, c[0x0][0x32c] ;  /* 0x0000cb0000057a02 */ /* 0x000fe80000000f00 */
[----:B------:R-:W-:Y:S11]  /*82e0*/  ISETP.NE.AND P0, PT, R5, 0x1, PT ;  /* 0x000000010500780c */ /* 0x000ff60003f05270 */
[----:B------:R-:W-:Y:S02]  /*82f0*/  @!UPT UIADD3 URZ, URZ, URZ, URZ ;  /* 0x0000003f3f3ff290 */ /* 0x000fe4000fffe03f */
[----:B------:R-:W-:Y:S05]  /*8300*/  @P0 IMAD.HI.U32 R5, R4, c[0x0][0x330], RZ ;  /* 0x0000cc0004050a27 */ /* 0x000fea00078e00ff */
[----:B------:R-:W-:Y:S02]  /*8310*/  @P0 SHF.R.U32.HI R4, RZ, c[0x0][0x334], R5 ;  /* 0x0000cd00ff040a19 */ /* 0x000fe40000011605 */
.L_x_303:
[----:B------:R-:W-:Y:S05]  /*8320*/  BSYNC B0 ;  /* 0x0000000000007941 */ /* 0x000fea0003800000 */
.L_x_301:
[----:B------:R-:W-:Y:S04]  /*8330*/  IMAD.IADD R0, R0, 0x1, -R32 ;  /* 0x0000000100007824 */ /* 0x000fe800078e0a20 */
[----:B------:R-:W-:Y:S05]  /*8340*/  IMAD R4, R4, c[0x0][0x32c], R0 ;  /* 0x0000cb0004047a24 */ /* 0x000fea00078e0200 */
[----:B------:R-:W-:Y:S02]  /*8350*/  IADD3 R0, R4, c[0x0][0x32c], RZ ;  /* 0x0000cb0004007a10 */ /* 0x000fe40007ffe0ff */
[----:B------:R-:W-:Y:S02]  /*8360*/  IMNMX R2, R2, R4, !PT ;  /* 0x0000000402027217 */ /* 0x000fe40007800200 */
[----:B------:R-:W-:Y:S02]  /*8370*/  IMNMX R3, R3, R0, PT ;  /* 0x0000000003037217 */ /* 0x000fe40003800200 */
.L_x_300:
[----:B------:R-:W-:Y:S01]  /*8380*/  ISETP.NE.AND P0, PT, R13, RZ, PT ;  /* 0x000000ff0d00720c */ /* 0x000fe20003f05270 */
[----:B------:R-:W-:Y:S01]  /*8390*/  LDSM.16.MT88.4 R36, [R210+0x1880] ;  /* 0x00188000d224783b */ /* 0x000fe20000004200 */
[----:B------:R-:W-:Y:S02]  /*83a0*/  FMNMX.FTZ R106, R15, R102, !PT ;  /* 0x000000660f6a7209 */ /* 0x000fe40007810000 */
[----:B------:R-:W-:Y:S02]  /*83b0*/  ISETP.GT.AND P0, PT, R2, RZ, !P0 ;  /* 0x000000ff0200720c */ /* 0x000fe40004704270 */
        /* <DEDUP_REMOVED lines=25> */
[----:B------:R-:W-:Y:S01]  /*8550*/  ISETP.NE.AND P0, PT, R9, RZ, PT ;  /* 0x000000ff0900720c */ /* 0x000fe20003f05270 */
[----:B------:R-:W1:Y:S01]  /*8560*/  SHFL.BFLY PT, R5, R106, 0x2, 0x1f ;  /* 0x0c401f006a057f89 */ /* 0x000e6200000e0000 */
[----:B------:R-:W-:Y:S02]  /*8570*/  FMNMX.FTZ R0, R16, R103, !PT ;  /* 0x0000006710007209 */ /* 0x000fe40007810000 */
[----:B------:R-:W-:Y:S02]  /*8580*/  ISETP.GT.AND P0, PT, R2, 0x10, !P0 ;  /* 0x000000100200780c */ /* 0x000fe40004704270 */
[----:B------:R-:W-:Y:S02]  /*8590*/  FMNMX.FTZ R0, R19, R0, !PT ;  /* 0x0000000013007209 */ /* 0x000fe40007810000 */
[----:B------:R-:W-:Y:S02]  /*85a0*/  ISETP.LT.OR P0, PT, R3, 0x11, P0 ;  /* 0x000000110300780c */ /* 0x000fe40000701670 */
[----:B------:R-:W-:Y:S02]  /*85b0*/  FMNMX.FTZ R0, R22, R0, !PT ;  /* 0x0000000016007209 */ /* 0x000fe40007810000 */
[----:B------:R-:W-:Y:S02]  /*85c0*/  FSEL R171, R171, -INF , !P0 ;  /* 0xff800000abab7808 */ /* 0x000fe40004000000 */
[C---:B------:R-:W-:Y:S02]  /*85d0*/  ISETP.GT.AND P0, PT, R2.reuse, 0x11, !P6 ;  /* 0x000000110200780c */ /* 0x040fe40007704270 */
[----:B------:R-:W-:Y:S02]  /*85e0*/  FMNMX.FTZ R0, R25, R0, !PT ;  /* 0x0000000019007209 */ /* 0x000fe40007810000 */
[----:B------:R-:W-:Y:S02]  /*85f0*/  ISETP.LT.OR P0, PT, R3, 0x12, P0 ;  /* 0x000000120300780c */ /* 0x000fe40000701670 */
[----:B------:R-:W-:Y:S02]  /*8600*/  FMNMX.FTZ R0, R47, R0, !PT ;  /* 0x000000002f007209 */ /* 0x000fe40007810000 */
[----:B------:R-:W-:Y:S02]  /*8610*/  FSEL R173, R173, -INF , !P0 ;  /* 0xff800000adad7808 */ /* 0x000fe40004000000 */
[----:B------:R-:W-:Y:S02]  /*8620*/  ISETP.GT.AND P0, PT, R2, 0x18, !P5 ;  /* 0x000000180200780c */ /* 0x000fe40006f04270 */
[----:B------:R-:W-:Y:S02]  /*8630*/  FMNMX.FTZ R0, R48, R0, !PT ;  /* 0x0000000030007209 */ /* 0x000fe40007810000 */
[----:B------:R-:W-:Y:S02]  /*8640*/  ISETP.LT.OR P0, PT, R3, 0x19, P0 ;  /* 0x000000190300780c */ /* 0x000fe40000701670 */
[----:B-1----:R-:W-:Y:S02]  /*8650*/  FMNMX.FTZ R106, R106, R5, !PT ;  /* 0x000000056a6a7209 */ /* 0x002fe40007810000 */
[----:B------:R-:W-:Y:S02]  /*8660*/  FSEL R177, R30, -INF , !P0 ;  /* 0xff8000001eb17808 */ /* 0x000fe40004000000 */
[C---:B------:R-:W-:Y:S01]  /*8670*/  ISETP.GT.AND P0, PT, R2.reuse, 0x19, !P4 ;  /* 0x000000190200780c */ /* 0x040fe20006704270 */
[----:B------:R-:W1:Y:S01]  /*8680*/  SHFL.BFLY PT, R5, R106, 0x1, 0x1f ;  /* 0x0c201f006a057f89 */ /* 0x000e6200000e0000 */
[----:B------:R-:W-:Y:S02]  /*8690*/  FMNMX.FTZ R0, R167, R0, !PT ;  /* 0x00000000a7007209 */ /* 0x000fe40007810000 */
[----:B------:R-:W-:Y:S02]  /*86a0*/  ISETP.LT.OR P0, PT, R3, 0x1a, P0 ;  /* 0x0000001a0300780c */ /* 0x000fe40000701670 */
[----:B------:R-:W-:Y:S02]  /*86b0*/  FMNMX.FTZ R0, R169, R0, !PT ;  /* 0x00000000a9007209 */ /* 0x000fe40007810000 */
[----:B------:R-:W-:Y:S02]  /*86c0*/  FSEL R178, R31, -INF , !P0 ;  /* 0xff8000001fb27808 */ /* 0x000fe40004000000 */
[----:B------:R-:W-:Y:S02]  /*86d0*/  ISETP.GT.AND P0, PT, R2, 0x20, !P3 ;  /* 0x000000200200780c */ /* 0x000fe40005f04270 */
        /* <DEDUP_REMOVED lines=8> */
[----:B------:R-:W-:Y:S02]  /*8760*/  FMNMX.FTZ R0, R180, R0, !PT ;  /* 0x00000000b4007209 */ /* 0x000fe40007810000 */
[----:B------:R-:W-:Y:S02]  /*8770*/  FSEL R184, R43, -INF , !P0 ;  /* 0xff8000002bb87808 */ /* 0x000fe40004000000 */
[----:B------:R-:W-:Y:S02]  /*8780*/  ISETP.GT.AND P0, PT, R2, 0x28, !P1 ;  /* 0x000000280200780c */ /* 0x000fe40004f04270 */
[----:B------:R-:W-:Y:S02]  /*8790*/  FMNMX.FTZ R0, R188, R0, !PT ;  /* 0x00000000bc007209 */ /* 0x000fe40007810000 */
[----:B------:R-:W-:Y:S02]  /*87a0*/  FMNMX.FTZ R4, R24, R4, !PT ;  /* 0x0000000418047209 */ /* 0x000fe40007810000 */
[----:B------:R-:W-:Y:S02]  /*87b0*/  ISETP.NE.AND P6, PT, R8, RZ, PT ;  /* 0x000000ff0800720c */ /* 0x000fe40003fc5270 */
[----:B------:R-:W-:Y:S02]  /*87c0*/  ISETP.LT.OR P0, PT, R3, 0x29, P0 ;  /* 0x000000290300780c */ /* 0x000fe40000701670 */
[----:B------:R-:W-:Y:S02]  /*87d0*/  FMNMX.FTZ R105, R189, R0, !PT ;  /* 0x00000000bd697209 */ /* 0x000fe40007810000 */
[----:B------:R-:W-:Y:S02]  /*87e0*/  FMNMX.FTZ R0, R168, R4, !PT ;  /* 0x00000004a8007209 */ /* 0x000fe40007810000 */
[----:B------:R-:W-:Y:S01]  /*87f0*/  FSEL R186, R46, -INF , !P0 ;  /* 0xff8000002eba7808 */ /* 0x000fe20004000000 */
[----:B------:R-:W2:Y:S01]  /*8800*/  SHFL.BFLY PT, R4, R105, 0x2, 0x1f ;  /* 0x0c401f0069047f89 */ /* 0x000ea200000e0000 */
[----:B------:R-:W-:Y:S02]  /*8810*/  ISETP.GT.AND P0, PT, R2, 0x29, !P6 ;  /* 0x000000290200780c */ /* 0x000fe40007704270 */
[----:B------:R-:W-:Y:S02]  /*8820*/  FMNMX.FTZ R0, R170, R0, !PT ;  /* 0x00000000aa007209 */ /* 0x000fe40007810000 */
[----:B-1----:R-:W-:Y:S02]  /*8830*/  FMNMX.FTZ R106, R106, R5, !PT ;  /* 0x000000056a6a7209 */ /* 0x002fe40007810000 */
[----:B------:R-:W-:Y:S02]  /*8840*/  ISETP.LT.OR P0, PT, R3, 0x2a, P0 ;  /* 0x0000002a0300780c */ /* 0x000fe40000701670 */
[----:B------:R-:W-:Y:S01]  /*8850*/  FMNMX.FTZ R0, R172, R0, !PT ;  /* 0x00000000ac007209 */ /* 0x000fe20007810000 */
[C---:B------:R-:W-:Y:S01]  /*8860*/  FMUL.FTZ R110, R106.reuse, c[0x0][0x2d0] ;  /* 0x0000b4006a6e7a20 */ /* 0x040fe20000410000 */
[----:B------:R-:W-:Y:S02]  /*8870*/  FSEL R109, R109, -INF , !P0 ;  /* 0xff8000006d6d7808 */ /* 0x000fe40004000000 */
[----:B------:R-:W-:Y:S02]  /*8880*/  FSETP.NEU.FTZ.AND P0, PT, R106, -INF , PT ;  /* 0xff8000006a00780b */ /* 0x000fe40003f1d000 */
[----:B------:R-:W-:Y:S02]  /*8890*/  FMNMX.FTZ R0, R174, R0, !PT ;  /* 0x00000000ae007209 */ /* 0x000fe40007810000 */
[----:B------:R-:W-:Y:S02]  /*88a0*/  FSEL R110, R110, RZ, P0 ;  /* 0x000000ff6e6e7208 */ /* 0x000fe40000000000 */
[----:B------:R-:W-:Y:S03]  /*88b0*/  FMNMX.FTZ R0, R185, R0, !PT ;  /* 0x00000000b9007209 */ /* 0x000fe60007810000 */
[--C-:B------:R-:W-:Y:S01]  /*88c0*/  FFMA.FTZ R3, R17, c[0x0][0x2d0], -R110.reuse ;  /* 0x0000b40011037a23 */ /* 0x100fe2000001086e */
[----:B------:R-:W-:Y:S01]  /*88d0*/  FMNMX.FTZ R0, R187, R0, !PT ;  /* 0x00000000bb007209 */ /* 0x000fe20007810000 */
[--C-:B------:R-:W-:Y:S01]  /*88e0*/  FFMA.FTZ R2, R15, c[0x0][0x2d0], -R110.reuse ;  /* 0x0000b4000f027a23 */ /* 0x100fe2000001086e */
[----:B--2---:R-:W-:Y:S01]  /*88f0*/  FMNMX.FTZ R105, R105, R4, !PT ;  /* 0x0000000469697209 */ /* 0x004fe20007810000 */
[----:B------:R1:W-:Y:S01]  /*8900*/  MUFU.EX2 R244, R3 ;  /* 0x0000000300f47308 */ /* 0x0003e20000000800 */
[----:B------:R-:W-:Y:S03]  /*8910*/  FMNMX.FTZ R0, R190, R0, !PT ;  /* 0x00000000be007209 */ /* 0x000fe60007810000 */
[----:B------:R-:W2:Y:S01]  /*8920*/  SHFL.BFLY PT, R4, R105, 0x1, 0x1f ;  /* 0x0c201f0069047f89 */ /* 0x000ea200000e0000 */
[----:B------:R-:W-:Y:S05]  /*8930*/  FMNMX.FTZ R0, R191, R0, !PT ;  /* 0x00000000bf007209 */ /* 0x000fea0007810000 */
[----:B------:R3:W4:Y:S02]  /*8940*/  MUFU.EX2 R245, R2 ;  /* 0x0000000200f57308 */ /* 0x0007240000000800 */
[----:B------:R-:W5:Y:S01]  /*8950*/  SHFL.BFLY PT, R104, R0, 0x2, 0x1f ;  /* 0x0c401f0000687f89 */ /* 0x000f6200000e0000 */
[--C-:B-1----:R-:W-:Y:S07]  /*8960*/  FFMA.FTZ R3, R18, c[0x0][0x2d0], -R110.reuse ;  /* 0x0000b40012037a23 */ /* 0x102fee000001086e */
[----:B------:R1:W-:Y:S01]  /*8970*/  MUFU.EX2 R243, R3 ;  /* 0x0000000300f37308 */ /* 0x0003e20000000800 */
[----:B--2---:R-:W-:Y:S05]  /*8980*/  FMNMX.FTZ R105, R105, R4, !PT ;  /* 0x0000000469697209 */ /* 0x004fea0007810000 */
[----:B------:R-:W-:Y:S01]  /*8990*/  FMUL.FTZ R111, R105, c[0x0][0x2d0] ;  /* 0x0000b400696f7a20 */ /* 0x000fe20000410000 */
[----:B---3--:R-:W-:Y:S02]  /*89a0*/  FMNMX.FTZ R2, R7, R108, !PT ;  /* 0x0000006c07027209 */ /* 0x008fe40007810000 */
[----:B-----5:R-:W-:Y:S01]  /*89b0*/  FMNMX.FTZ R104, R0, R104, !PT ;  /* 0x0000006800687209 */ /* 0x020fe20007810000 */
[----:B------:R-:W-:Y:S01]  /*89c0*/  FFMA.FTZ R0, R23, c[0x0][0x2d0], -R110 ;  /* 0x0000b40017007a23 */ /* 0x000fe2000001086e */
[----:B------:R-:W-:Y:S02]  /*89d0*/  FMNMX.FTZ R2, R12, R2, !PT ;  /* 0x000000020c027209 */ /* 0x000fe40007810000 */
[----:B----4-:R-:W-:Y:S01]  /*89e0*/  F2FP.PACK_AB R160, R244, R245 ;  /* 0x000000f5f4a0723e */ /* 0x010fe200000000ff */
[----:B------:R-:W2:Y:S01]  /*89f0*/  MUFU.EX2 R242, R0 ;  /* 0x0000000000f27308 */ /* 0x000ea20000000800 */
[----:B------:R-:W3:Y:S01]  /*8a00*/  SHFL.BFLY PT, R4, R104, 0x1, 0x1f ;  /* 0x0c201f0068047f89 */ /* 0x000ee200000e0000 */
[----:B------:R-:W-:Y:S04]  /*8a10*/  FMNMX.FTZ R2, R11, R2, !PT ;  /* 0x000000020b027209 */ /* 0x000fe80007810000 */
[----:B------:R-:W-:Y:S02]  /*8a20*/  FMNMX.FTZ R2, R10, R2, !PT ;  /* 0x000000020a027209 */ /* 0x000fe40007810000 */
[----:B-1----:R-:W-:Y:S02]  /*8a30*/  FSEL R3, R106, RZ, P0 ;  /* 0x000000ff6a037208 */ /* 0x002fe40000000000 */
[----:B------:R-:W-:Y:S02]  /*8a40*/  FSETP.NEU.FTZ.AND P0, PT, R105, -INF , PT ;  /* 0xff8000006900780b */ /* 0x000fe40003f1d000 */
[----:B------:R-:W-:Y:S02]  /*8a50*/  FMNMX.FTZ R2, R171, R2, !PT ;  /* 0x00000002ab027209 */ /* 0x000fe40007810000 */
[----:B------:R-:W-:Y:S02]  /*8a60*/  FSEL R111, R111, RZ, P0 ;  /* 0x000000ff6f6f7208 */ /* 0x000fe40000000000 */
[----:B------:R-:W-:Y:S02]  /*8a70*/  FMNMX.FTZ R2, R173, R2, !PT ;  /* 0x00000002ad027209 */ /* 0x000fe40007810000 */
[----:B------:R-:W-:Y:S01]  /*8a80*/  FSEL R5, R105, RZ, P0 ;  /* 0x000000ff69057208 */ /* 0x000fe20000000000 */
[--C-:B------:R-:W-:Y:S01]  /*8a90*/  FFMA.FTZ R44, R47, c[0x0][0x2d0], -R111.reuse ;  /* 0x0000b4002f2c7a23 */ /* 0x100fe2000001086f */
[----:B------:R-:W-:Y:S01]  /*8aa0*/  FMNMX.FTZ R2, R177, R2, !PT ;  /* 0x00000002b1027209 */ /* 0x000fe20007810000 */
[--C-:B------:R-:W-:Y:S01]  /*8ab0*/  FFMA.FTZ R48, R48, c[0x0][0x2d0], -R111.reuse ;  /* 0x0000b40030307a23 */ /* 0x100fe2000001086f */
[----:B--2---:R-:W-:Y:S01]  /*8ac0*/  F2FP.PACK_AB R162, R242, R243 ;  /* 0x000000f3f2a2723e */ /* 0x004fe200000000ff */
[--C-:B------:R-:W-:Y:S01]  /*8ad0*/  FFMA.FTZ R0, R16, c[0x0][0x2d0], -R111.reuse ;  /* 0x0000b40010007a23 */ /* 0x100fe2000001086f */
[----:B------:R-:W-:Y:S01]  /*8ae0*/  FMNMX.FTZ R2, R178, R2, !PT ;  /* 0x00000002b2027209 */ /* 0x000fe20007810000 */
[----:B------:R-:W-:Y:S01]  /*8af0*/  MUFU.EX2 R224, R44 ;  /* 0x0000002c00e07308 */ /* 0x000fe20000000800 */
[----:B---3--:R-:W-:Y:S01]  /*8b00*/  FMNMX.FTZ R104, R104, R4, !PT ;  /* 0x0000000468687209 */ /* 0x008fe20007810000 */
[--C-:B------:R-:W-:Y:S03]  /*8b10*/  FFMA.FTZ R4, R25, c[0x0][0x2d0], -R111.reuse ;  /* 0x0000b40019047a23 */ /* 0x100fe6000001086f */
[C---:B------:R-:W-:Y:S01]  /*8b20*/  FSETP.NEU.FTZ.AND P0, PT, R104.reuse, -INF , PT ;  /* 0xff8000006800780b */ /* 0x040fe20003f1d000 */
[----:B------:R-:W-:Y:S04]  /*8b30*/  FMUL.FTZ R164, R104, c[0x0][0x2d0] ;  /* 0x0000b40068a47a20 */ /* 0x000fe80000410000 */
[----:B------:R1:W-:Y:S01]  /*8b40*/  MUFU.EX2 R241, R0 ;  /* 0x0000000000f17308 */ /* 0x0003e20000000800 */
[----:B------:R-:W-:Y:S09]  /*8b50*/  FSEL R164, R164, RZ, P0 ;  /* 0x000000ffa4a47208 */ /* 0x000ff20000000000 */
[----:B------:R2:W-:Y:S10]  /*8b60*/  MUFU.EX2 R239, R4 ;  /* 0x0000000400ef7308 */ /* 0x0005f40000000800 */
[----:B------:R-:W-:Y:S01]  /*8b70*/  MUFU.EX2 R207, R48 ;  /* 0x0000003000cf7308 */ /* 0x000fe20000000800 */
[----:B-1----:R-:W-:Y:S01]  /*8b80*/  FMNMX.FTZ R0, R182, R2, !PT ;  /* 0x00000002b6007209 */ /* 0x002fe20007810000 */
[--C-:B------:R-:W-:Y:S03]  /*8b90*/  FFMA.FTZ R2, R19, c[0x0][0x2d0], -R111.reuse ;  /* 0x0000b40013027a23 */ /* 0x100fe6000001086f */
[----:B------:R-:W-:Y:S05]  /*8ba0*/  FMNMX.FTZ R0, R184, R0, !PT ;  /* 0x00000000b8007209 */ /* 0x000fea0007810000 */
[----:B------:R1:W3:Y:S01]  /*8bb0*/  MUFU.EX2 R240, R2 ;  /* 0x0000000200f07308 */ /* 0x0002e20000000800 */
[----:B------:R-:W-:Y:S01]  /*8bc0*/  FMNMX.FTZ R0, R186, R0, !PT ;  /* 0x00000000ba007209 */ /* 0x000fe20007810000 */
[--C-:B--2---:R-:W-:Y:S03]  /*8bd0*/  FFMA.FTZ R4, R14, c[0x0][0x2d0], -R164.reuse ;  /* 0x0000b4000e047a23 */ /* 0x104fe600000108a4 */
[----:B------:R-:W-:Y:S05]  /*8be0*/  FMNMX.FTZ R0, R109, R0, !PT ;  /* 0x000000006d007209 */ /* 0x000fea0007810000 */
[----:B------:R2:W-:Y:S01]  /*8bf0*/  MUFU.EX2 R235, R4 ;  /* 0x0000000400eb7308 */ /* 0x0005e20000000800 */
[----:B-1----:R-:W-:Y:S01]  /*8c00*/  FFMA.FTZ R2, R22, c[0x0][0x2d0], -R111 ;  /* 0x0000b40016027a23 */ /* 0x002fe2000001086f */
[----:B---3--:R-:W-:Y:S08]  /*8c10*/  F2FP.PACK_AB R161, R240, R241 ;  /* 0x000000f1f0a1723e */ /* 0x008ff000000000ff */
[----:B------:R1:W3:Y:S01]  /*8c20*/  MUFU.EX2 R238, R2 ;  /* 0x0000000200ee7308 */ /* 0x0002e20000000800 */
[----:B--2---:R-:W-:Y:S09]  /*8c30*/  FFMA.FTZ R4, R20, c[0x0][0x2d0], -R164 ;  /* 0x0000b40014047a23 */ /* 0x004ff200000108a4 */
[----:B------:R2:W-:Y:S01]  /*8c40*/  MUFU.EX2 R236, R4 ;  /* 0x0000000400ec7308 */ /* 0x0005e20000000800 */
[----:B-1----:R-:W2:Y:S01]  /*8c50*/  SHFL.BFLY PT, R2, R0, 0x2, 0x1f ;  /* 0x0c401f0000027f89 */ /* 0x002ea200000e0000 */
[----:B---3--:R-:W-:Y:S02]  /*8c60*/  F2FP.PACK_AB R163, R239, R238 ;  /* 0x000000eeefa3723e */ /* 0x008fe400000000ff */
[----:B--2---:R-:W-:Y:S01]  /*8c70*/  FMNMX.FTZ R4, R0, R2, !PT ;  /* 0x0000000200047209 */ /* 0x004fe20007810000 */
[----:B------:R-:W-:Y:S02]  /*8c80*/  FADD.FTZ R2, -R5, R103 ;  /* 0x0000006705027221 */ /* 0x000fe40000010100 */
[----:B------:R-:W-:Y:S02]  /*8c90*/  FFMA.FTZ R103, R165, c[0x0][0x2d0], -R110 ;  /* 0x0000b400a5677a23 */ /* 0x000fe4000001086e */
[----:B------:R-:W-:Y:S01]  /*8ca0*/  FFMA.FTZ R0, R21, c[0x0][0x2d0], -R164 ;  /* 0x0000b40015007a23 */ /* 0x000fe200000108a4 */
[----:B------:R-:W1:Y:S01]  /*8cb0*/  SHFL.BFLY PT, R6, R4, 0x1, 0x1f ;  /* 0x0c201f0004067f89 */ /* 0x000e6200000e0000 */
[----:B------:R2:W-:Y:S01]  /*8cc0*/  MUFU.EX2 R206, R103 ;  /* 0x0000006700ce7308 */ /* 0x0005e20000000800 */
[----:B------:R-:W-:Y:S06]  /*8cd0*/  FMUL.FTZ R2, R2, c[0x0][0x2d0] ;  /* 0x0000b40002027a20 */ /* 0x000fec0000410000 */
[----:B------:R-:W3:Y:S03]  /*8ce0*/  LDSM.16.MT88.4 R20, [R209+0x1880] ;  /* 0x00188000d114783b */ /* 0x000ee60000004200 */
[----:B------:R4:W-:Y:S01]  /*8cf0*/  MUFU.EX2 R234, R0 ;  /* 0x0000000000ea7308 */ /* 0x0009e20000000800 */
[----:B-1----:R-:W-:Y:S01]  /*8d00*/  FMNMX.FTZ R101, R4, R6, !PT ;  /* 0x0000000604657209 */ /* 0x002fe20007810000 */
[----:B--2---:R-:W-:Y:S08]  /*8d10*/  FFMA.FTZ R103, R166, c[0x0][0x2d0], -R110 ;  /* 0x0000b400a6677a23 */ /* 0x004ff0000001086e */
[----:B------:R1:W-:Y:S01]  /*8d20*/  MUFU.EX2 R205, R103 ;  /* 0x0000006700cd7308 */ /* 0x0003e20000000800 */
[----:B----4-:R-:W-:Y:S09]  /*8d30*/  FFMA.FTZ R0, R24, c[0x0][0x2d0], -R164 ;  /* 0x0000b40018007a23 */ /* 0x010ff200000108a4 */
[----:B------:R2:W-:Y:S01]  /*8d40*/  MUFU.EX2 R237, R0 ;  /* 0x0000000000ed7308 */ /* 0x0005e20000000800 */
[--C-:B-1----:R-:W-:Y:S09]  /*8d50*/  FFMA.FTZ R103, R167, c[0x0][0x2d0], -R111.reuse ;  /* 0x0000b400a7677a23 */ /* 0x102ff2000001086f */
[----:B------:R1:W-:Y:S01]  /*8d60*/  MUFU.EX2 R204, R103 ;  /* 0x0000006700cc7308 */ /* 0x0003e20000000800 */
[----:B--2---:R-:W-:Y:S02]  /*8d70*/  FADD.FTZ R0, -R3, R102 ;  /* 0x0000006603007221 */ /* 0x004fe40000010100 */
[----:B------:R-:W-:Y:S02]  /*8d80*/  FMUL.FTZ R102, R101, c[0x0][0x2d0] ;  /* 0x0000b40065667a20 */ /* 0x000fe40000410000 */
[----:B------:R-:W-:Y:S05]  /*8d90*/  FMUL.FTZ R0, R0, c[0x0][0x2d0] ;  /* 0x0000b40000007a20 */ /* 0x000fea0000410000 */
[----:B------:R-:W2:Y:S10]  /*8da0*/  MUFU.EX2 R3, R2 ;  /* 0x0000000200037308 */ /* 0x000eb40000000800 */
[----:B------:R4:W5:Y:S01]  /*8db0*/  MUFU.EX2 R100, R0 ;  /* 0x0000000000647308 */ /* 0x0009620000000800 */
[----:B-1----:R-:W-:Y:S09]  /*8dc0*/  FFMA.FTZ R103, R169, c[0x0][0x2d0], -R111 ;  /* 0x0000b400a9677a23 */ /* 0x002ff2000001086f */
[----:B------:R1:W-:Y:S01]  /*8dd0*/  MUFU.EX2 R203, R103 ;  /* 0x0000006700cb7308 */ /* 0x0003e20000000800 */
[----:B--2---:R-:W-:Y:S01]  /*8de0*/  FMUL.FTZ R6, R3, R114 ;  /* 0x0000007203067220 */ /* 0x004fe20000410000 */
[----:B------:R-:W-:Y:S01]  /*8df0*/  F2FP.PACK_AB R114, R237, R234 ;  /* 0x000000eaed72723e */ /* 0x000fe200000000ff */
[C---:B------:R-:W-:Y:S02]  /*8e00*/  FMUL.FTZ R18, R3.reuse, R126 ;  /* 0x0000007e03127220 */ /* 0x040fe40000410000 */
[C---:B------:R-:W-:Y:S02]  /*8e10*/  FMUL.FTZ R19, R3.reuse, R127 ;  /* 0x0000007f03137220 */ /* 0x040fe40000410000 */
[C---:B------:R-:W-:Y:S02]  /*8e20*/  FMUL.FTZ R34, R3.reuse, R142 ;  /* 0x0000008e03227220 */ /* 0x040fe40000410000 */
[----:B------:R-:W-:Y:S01]  /*8e30*/  FMUL.FTZ R35, R3, R143 ;  /* 0x0000008f03237220 */ /* 0x000fe20000410000 */
[----:B----4-:R-:W-:Y:S01]  /*8e40*/  FSEL R0, R104, RZ, P0 ;  /* 0x000000ff68007208 */ /* 0x010fe20000000000 */
[C---:B-----5:R-:W-:Y:S01]  /*8e50*/  FMUL.FTZ R5, R100.reuse, R113 ;  /* 0x0000007164057220 */ /* 0x060fe20000410000 */
[----:B------:R-:W-:Y:S01]  /*8e60*/  FSETP.NEU.FTZ.AND P0, PT, R101, -INF , PT ;  /* 0xff8000006500780b */ /* 0x000fe20003f1d000 */
[----:B------:R-:W-:Y:S02]  /*8e70*/  FMUL.FTZ R16, R100, R124 ;  /* 0x0000007c64107220 */ /* 0x000fe40000410000 */
[----:B------:R-:W-:Y:S01]  /*8e80*/  FADD.FTZ R0, -R0, R107 ;  /* 0x0000006b00007221 */ /* 0x000fe20000010100 */
[----:B------:R-:W-:Y:S01]  /*8e90*/  FSEL R102, R102, RZ, P0 ;  /* 0x000000ff66667208 */ /* 0x000fe20000000000 */
[----:B------:R-:W-:Y:S02]  /*8ea0*/  FMUL.FTZ R17, R100, R125 ;  /* 0x0000007d64117220 */ /* 0x000fe40000410000 */
[----:B------:R-:W-:Y:S01]  /*8eb0*/  FMUL.FTZ R0, R0, c[0x0][0x2d0] ;  /* 0x0000b40000007a20 */ /* 0x000fe20000410000 */
[----:B------:R-:W-:Y:S01]  /*8ec0*/  LDSM.16.MT88.4 R124, [R210+0x1c80] ;  /* 0x001c8000d27c783b */ /* 0x000fe20000004200 */
[----:B-1----:R-:W-:Y:S02]  /*8ed0*/  FFMA.FTZ R103, R168, c[0x0][0x2d0], -R164 ;  /* 0x0000b400a8677a23 */ /* 0x002fe400000108a4 */
[----:B------:R1:W2:Y:S01]  /*8ee0*/  MUFU.EX2 R2, R0 ;  /* 0x0000000000027308 */ /* 0x0002a20000000800 */
[--C-:B------:R-:W-:Y:S02]  /*8ef0*/  FFMA.FTZ R4, R11, c[0x0][0x2d0], -R102.reuse ;  /* 0x0000b4000b047a23 */ /* 0x100fe40000010866 */
[C---:B------:R-:W-:Y:S02]  /*8f00*/  FMUL.FTZ R32, R100.reuse, R140 ;  /* 0x0000008c64207220 */ /* 0x040fe40000410000 */
[C---:B------:R-:W-:Y:S02]  /*8f10*/  FMUL.FTZ R33, R100.reuse, R141 ;  /* 0x0000008d64217220 */ /* 0x040fe40000410000 */
[C---:B------:R-:W-:Y:S01]  /*8f20*/  FMUL.FTZ R48, R100.reuse, R156 ;  /* 0x0000009c64307220 */ /* 0x040fe20000410000 */
[----:B------:R-:W-:Y:S01]  /*8f30*/  LDSM.16.MT88.4 R140, [R210+0x2080] ;  /* 0x00208000d28c783b */ /* 0x000fe20000004200 */
[C---:B------:R-:W-:Y:S01]  /*8f40*/  FMUL.FTZ R49, R100.reuse, R157 ;  /* 0x0000009d64317220 */ /* 0x040fe20000410000 */
[----:B------:R4:W-:Y:S01]  /*8f50*/  MUFU.EX2 R202, R103 ;  /* 0x0000006700ca7308 */ /* 0x0009e20000000800 */
[C---:B------:R-:W-:Y:S02]  /*8f60*/  FMUL.FTZ R50, R3.reuse, R158 ;  /* 0x0000009e03327220 */ /* 0x040fe40000410000 */
[C---:B------:R-:W-:Y:S02]  /*8f70*/  FMUL.FTZ R51, R3.reuse, R159 ;  /* 0x0000009f03337220 */ /* 0x040fe40000410000 */
[C---:B------:R-:W-:Y:S01]  /*8f80*/  FMUL.FTZ R52, R100.reuse, R52 ;  /* 0x0000003464347220 */ /* 0x040fe20000410000 */
[----:B------:R-:W-:Y:S01]  /*8f90*/  LDSM.16.MT88.4 R156, [R209+0x2c80] ;  /* 0x002c8000d19c783b */ /* 0x000fe20000004200 */
[C---:B------:R-:W-:Y:S02]  /*8fa0*/  FMUL.FTZ R53, R100.reuse, R53 ;  /* 0x0000003564357220 */ /* 0x040fe40000410000 */
[C---:B------:R-:W-:Y:S01]  /*8fb0*/  FMUL.FTZ R54, R3.reuse, R54 ;  /* 0x0000003603367220 */ /* 0x040fe20000410000 */
[----:B------:R5:W-:Y:S01]  /*8fc0*/  MUFU.EX2 R232, R4 ;  /* 0x0000000400e87308 */ /* 0x000be20000000800 */
[----:B------:R-:W-:Y:S02]  /*8fd0*/  FMUL.FTZ R55, R3, R55 ;  /* 0x0000003703377220 */ /* 0x000fe40000410000 */
[----:B------:R-:W-:Y:S02]  /*8fe0*/  FMUL.FTZ R64, R100, R64 ;  /* 0x0000004064407220 */ /* 0x000fe40000410000 */
[----:B-1----:R-:W-:Y:S02]  /*8ff0*/  FFMA.FTZ R0, R7, c[0x0][0x2d0], -R102 ;  /* 0x0000b40007007a23 */ /* 0x002fe40000010866 */
[C---:B------:R-:W-:Y:S02]  /*9000*/  FMUL.FTZ R7, R3.reuse, R115 ;  /* 0x0000007303077220 */ /* 0x040fe40000410000 */
[C---:B--2---:R-:W-:Y:S01]  /*9010*/  FMUL.FTZ R8, R2.reuse, R116 ;  /* 0x0000007402087220 */ /* 0x044fe20000410000 */
[----:B------:R1:W-:Y:S01]  /*9020*/  MUFU.EX2 R230, R0 ;  /* 0x0000000000e67308 */ /* 0x0003e20000000800 */
[C---:B------:R-:W-:Y:S02]  /*9030*/  FMUL.FTZ R9, R2.reuse, R117 ;  /* 0x0000007502097220 */ /* 0x040fe40000410000 */
[----:B------:R-:W-:Y:S02]  /*9040*/  FMUL.FTZ R13, R2, R121 ;  /* 0x00000079020d7220 */ /* 0x000fe40000410000 */
[----:B----4-:R-:W-:Y:S02]  /*9050*/  FFMA.FTZ R103, R170, c[0x0][0x2d0], -R164 ;  /* 0x0000b400aa677a23 */ /* 0x010fe400000108a4 */
[C---:B------:R-:W-:Y:S02]  /*9060*/  FMUL.FTZ R24, R2.reuse, R132 ;  /* 0x0000008402187220 */ /* 0x040fe40000410000 */
[C---:B------:R-:W-:Y:S01]  /*9070*/  FMUL.FTZ R25, R2.reuse, R133 ;  /* 0x0000008502197220 */ /* 0x040fe20000410000 */
[----:B------:R2:W-:Y:S01]  /*9080*/  MUFU.EX2 R201, R103 ;  /* 0x0000006700c97308 */ /* 0x0005e20000000800 */
[C---:B------:R-:W-:Y:S02]  /*9090*/  FMUL.FTZ R28, R2.reuse, R136 ;  /* 0x00000088021c7220 */ /* 0x040fe40000410000 */
[----:B------:R-:W-:Y:S02]  /*90a0*/  FMUL.FTZ R29, R2, R137 ;  /* 0x00000089021d7220 */ /* 0x000fe40000410000 */
[--C-:B-----5:R-:W-:Y:S02]  /*90b0*/  FFMA.FTZ R4, R10, c[0x0][0x2d0], -R102.reuse ;  /* 0x0000b4000a047a23 */ /* 0x120fe40000010866 */
[C---:B------:R-:W-:Y:S02]  /*90c0*/  FMUL.FTZ R44, R2.reuse, R152 ;  /* 0x00000098022c7220 */ /* 0x040fe40000410000 */
[C---:B------:R-:W-:Y:S01]  /*90d0*/  FMUL.FTZ R45, R2.reuse, R153 ;  /* 0x00000099022d7220 */ /* 0x040fe20000410000 */
[----:B------:R-:W4:Y:S01]  /*90e0*/  MUFU.EX2 R233, R4 ;  /* 0x0000000400e97308 */ /* 0x000f220000000800 */
[C---:B------:R-:W-:Y:S02]  /*90f0*/  FMUL.FTZ R56, R2.reuse, R56 ;  /* 0x0000003802387220 */ /* 0x040fe40000410000 */
[----:B------:R-:W-:Y:S02]  /*9100*/  FMUL.FTZ R57, R2, R57 ;  /* 0x0000003902397220 */ /* 0x000fe40000410000 */
[----:B-1----:R-:W-:Y:S02]  /*9110*/  FFMA.FTZ R0, R12, c[0x0][0x2d0], -R102 ;  /* 0x0000b4000c007a23 */ /* 0x002fe40000010866 */
[C---:B------:R-:W-:Y:S02]  /*9120*/  FMUL.FTZ R12, R2.reuse, R120 ;  /* 0x00000078020c7220 */ /* 0x040fe40000410000 */
[C---:B------:R-:W-:Y:S01]  /*9130*/  FMUL.FTZ R60, R2.reuse, R60 ;  /* 0x0000003c023c7220 */ /* 0x040fe20000410000 */
[----:B------:R1:W5:Y:S01]  /*9140*/  MUFU.EX2 R231, R0 ;  /* 0x0000000000e77308 */ /* 0x0003620000000800 */
[----:B------:R-:W-:Y:S02]  /*9150*/  FMUL.FTZ R61, R2, R61 ;  /* 0x0000003d023d7220 */ /* 0x000fe40000410000 */
[----:B------:R-:W-:Y:S02]  /*9160*/  FMUL.FTZ R65, R100, R65 ;  /* 0x0000004164417220 */ /* 0x000fe40000410000 */
[----:B--2---:R-:W-:Y:S02]  /*9170*/  FFMA.FTZ R103, R172, c[0x0][0x2d0], -R164 ;  /* 0x0000b400ac677a23 */ /* 0x004fe400000108a4 */
[C---:B------:R-:W-:Y:S02]  /*9180*/  FMUL.FTZ R66, R3.reuse, R66 ;  /* 0x0000004203427220 */ /* 0x040fe40000410000 */
[----:B------:R-:W-:Y:S01]  /*9190*/  FMUL.FTZ R67, R3, R67 ;  /* 0x0000004303437220 */ /* 0x000fe20000410000 */
[----:B------:R2:W-:Y:S01]  /*91a0*/  MUFU.EX2 R200, R103 ;  /* 0x0000006700c87308 */ /* 0x0005e20000000800 */
[C---:B------:R-:W-:Y:S02]  /*91b0*/  FMUL.FTZ R68, R100.reuse, R68 ;  /* 0x0000004464447220 */ /* 0x040fe40000410000 */
[C---:B------:R-:W-:Y:S01]  /*91c0*/  FMUL.FTZ R69, R100.reuse, R69 ;  /* 0x0000004564457220 */ /* 0x040fe20000410000 */
[----:B----4-:R-:W-:Y:S01]  /*91d0*/  F2FP.PACK_AB R115, R233, R232 ;  /* 0x000000e8e973723e */ /* 0x010fe200000000ff */
[----:B------:R-:W-:Y:S01]  /*91e0*/  FMUL.FTZ R4, R100, R112 ;  /* 0x0000007064047220 */ /* 0x000fe20000410000 */
[----:B------:R-:W-:Y:S01]  /*91f0*/  F2FP.PACK_AB R112, R236, R235 ;  /* 0x000000ebec70723e */ /* 0x000fe200000000ff */
[C---:B------:R-:W-:Y:S02]  /*9200*/  FMUL.FTZ R70, R3.reuse, R70 ;  /* 0x0000004603467220 */ /* 0x040fe40000410000 */
[----:B------:R-:W-:Y:S02]  /*9210*/  FMUL.FTZ R71, R3, R71 ;  /* 0x0000004703477220 */ /* 0x000fe40000410000 */
[C---:B------:R-:W-:Y:S01]  /*9220*/  FMUL.FTZ R72, R2.reuse, R72 ;  /* 0x0000004802487220 */ /* 0x040fe20000410000 */
[-C--:B---3--:R-:W-:Y:S01]  /*9230*/  HMMA.16816.F32 R4, R160, R20.reuse, R4 ;  /* 0x00000014a004723c */ /* 0x088fe20000001804 */
[C---:B------:R-:W-:Y:S01]  /*9240*/  FMUL.FTZ R73, R2.reuse, R73 ;  /* 0x0000004902497220 */ /* 0x040fe20000410000 */
[----:B-1----:R-:W-:Y:S01]  /*9250*/  FSEL R0, R101, RZ, P0 ;  /* 0x000000ff65007208 */ /* 0x002fe20000000000 */
[C---:B------:R-:W-:Y:S01]  /*9260*/  FMUL.FTZ R76, R2.reuse, R76 ;  /* 0x0000004c024c7220 */ /* 0x040fe20000410000 */
[----:B-----5:R-:W-:Y:S01]  /*9270*/  F2FP.PACK_AB R113, R231, R230 ;  /* 0x000000e6e771723e */ /* 0x020fe200000000ff */
[----:B------:R-:W-:Y:S02]  /*9280*/  FMUL.FTZ R77, R2, R77 ;  /* 0x0000004d024d7220 */ /* 0x000fe40000410000 */
[----:B------:R-:W-:Y:S02]  /*9290*/  FADD.FTZ R0, -R0, R108 ;  /* 0x0000006c00007221 */ /* 0x000fe40000010100 */
[----:B------:R-:W-:Y:S03]  /*92a0*/  FMUL.FTZ R80, R100, R80 ;  /* 0x0000005064507220 */ /* 0x000fe60000410000 */
[----:B--2---:R-:W-:Y:S02]  /*92b0*/  FFMA.FTZ R103, R174, c[0x0][0x2d0], -R164 ;  /* 0x0000b400ae677a23 */ /* 0x004fe400000108a4 */
[----:B------:R-:W-:Y:S02]  /*92c0*/  FMUL.FTZ R0, R0, c[0x0][0x2d0] ;  /* 0x0000b40000007a20 */ /* 0x000fe40000410000 */
[----:B------:R1:W-:Y:S01]  /*92d0*/  MUFU.EX2 R199, R103 ;  /* 0x0000006700c77308 */ /* 0x0003e20000000800 */
[C---:B------:R-:W-:Y:S02]  /*92e0*/  FMUL.FTZ R81, R100.reuse, R81 ;  /* 0x0000005164517220 */ /* 0x040fe40000410000 */
[C---:B------:R-:W-:Y:S02]  /*92f0*/  FMUL.FTZ R82, R3.reuse, R82 ;  /* 0x0000005203527220 */ /* 0x040fe40000410000 */
[C---:B------:R-:W-:Y:S02]  /*9300*/  FMUL.FTZ R83, R3.reuse, R83 ;  /* 0x0000005303537220 */ /* 0x040fe40000410000 */
[C---:B------:R-:W-:Y:S02]  /*9310*/  FMUL.FTZ R96, R100.reuse, R96 ;  /* 0x0000006064607220 */ /* 0x040fe40000410000 */
[C---:B------:R-:W-:Y:S01]  /*9320*/  FMUL.FTZ R97, R100.reuse, R97 ;  /* 0x0000006164617220 */ /* 0x040fe20000410000 */
[----:B------:R-:W2:Y:S01]  /*9330*/  MUFU.EX2 R0, R0 ;  /* 0x0000000000007308 */ /* 0x000ea20000000800 */
[C---:B------:R-:W-:Y:S02]  /*9340*/  FMUL.FTZ R98, R3.reuse, R98 ;  /* 0x0000006203627220 */ /* 0x040fe40000410000 */
[C---:B------:R-:W-:Y:S02]  /*9350*/  FMUL.FTZ R99, R3.reuse, R99 ;  /* 0x0000006303637220 */ /* 0x040fe40000410000 */
[C---:B------:R-:W-:Y:S02]  /*9360*/  FMUL.FTZ R84, R100.reuse, R84 ;  /* 0x0000005464547220 */ /* 0x040fe40000410000 */
[----:B------:R-:W-:Y:S02]  /*9370*/  FMUL.FTZ R85, R100, R85 ;  /* 0x0000005564557220 */ /* 0x000fe40000410000 */
[C---:B------:R-:W-:Y:S02]  /*9380*/  FMUL.FTZ R86, R3.reuse, R86 ;  /* 0x0000005603567220 */ /* 0x040fe40000410000 */
[----:B------:R-:W-:Y:S02]  /*9390*/  FMUL.FTZ R87, R3, R87 ;  /* 0x0000005703577220 */ /* 0x000fe40000410000 */
[C---:B------:R-:W-:Y:S02]  /*93a0*/  FMUL.FTZ R88, R2.reuse, R88 ;  /* 0x0000005802587220 */ /* 0x040fe40000410000 */
[--C-:B-1----:R-:W-:Y:S02]  /*93b0*/  FFMA.FTZ R103, R171, c[0x0][0x2d0], -R102.reuse ;  /* 0x0000b400ab677a23 */ /* 0x102fe40000010866 */
[----:B------:R-:W-:Y:S01]  /*93c0*/  LDSM.16.MT88.4 R168, [R209+0x3880] ;  /* 0x00388000d1a8783b */ /* 0x000fe20000004200 */
[C---:B------:R-:W-:Y:S01]  /*93d0*/  FMUL.FTZ R89, R2.reuse, R89 ;  /* 0x0000005902597220 */ /* 0x040fe20000410000 */
[----:B------:R1:W-:Y:S01]  /*93e0*/  MUFU.EX2 R176, R103 ;  /* 0x0000006700b07308 */ /* 0x0003e20000000800 */
[C---:B------:R-:W-:Y:S02]  /*93f0*/  FMUL.FTZ R92, R2.reuse, R92 ;  /* 0x0000005c025c7220 */ /* 0x040fe40000410000 */
[----:B------:R-:W-:Y:S02]  /*9400*/  FMUL.FTZ R93, R2, R93 ;  /* 0x0000005d025d7220 */ /* 0x000fe40000410000 */
[C---:B--2---:R-:W-:Y:S02]  /*9410*/  FMUL.FTZ R10, R0.reuse, R118 ;  /* 0x00000076000a7220 */ /* 0x044fe40000410000 */
[C---:B------:R-:W-:Y:S02]  /*9420*/  FMUL.FTZ R11, R0.reuse, R119 ;  /* 0x00000077000b7220 */ /* 0x040fe40000410000 */
[----:B------:R-:W2:Y:S01]  /*9430*/  LDSM.16.MT88.4 R116, [R209+0x2480] ;  /* 0x00248000d174783b */ /* 0x000ea20000004200 */
[C---:B------:R-:W-:Y:S02]  /*9440*/  FMUL.FTZ R14, R0.reuse, R122 ;  /* 0x0000007a000e7220 */ /* 0x040fe40000410000 */
[C---:B------:R-:W-:Y:S02]  /*9450*/  FMUL.FTZ R15, R0.reuse, R123 ;  /* 0x0000007b000f7220 */ /* 0x040fe40000410000 */
[C---:B------:R-:W-:Y:S01]  /*9460*/  HMMA.16816.F32 R8, R112.reuse, R20, R8 ;  /* 0x000000147008723c */ /* 0x040fe20000001808 */
[C---:B------:R-:W-:Y:S02]  /*9470*/  FMUL.FTZ R26, R0.reuse, R134 ;  /* 0x00000086001a7220 */ /* 0x040fe40000410000 */
[----:B------:R-:W3:Y:S01]  /*9480*/  LDSM.16.MT88.4 R120, [R210+0x2480] ;  /* 0x00248000d278783b */ /* 0x000ee20000004200 */
[C---:B------:R-:W-:Y:S02]  /*9490*/  FMUL.FTZ R27, R0.reuse, R135 ;  /* 0x00000087001b7220 */ /* 0x040fe40000410000 */
[----:B------:R-:W-:Y:S02]  /*94a0*/  FMUL.FTZ R42, R0, R150 ;  /* 0x00000096002a7220 */ /* 0x000fe40000410000 */
[-C--:B------:R-:W-:Y:S01]  /*94b0*/  HMMA.16816.F32 R12, R112, R22.reuse, R12 ;  /* 0x00000016700c723c */ /* 0x080fe2000000180c */
[C---:B------:R-:W-:Y:S02]  /*94c0*/  FMUL.FTZ R20, R100.reuse, R128 ;  /* 0x0000008064147220 */ /* 0x040fe40000410000 */
[----:B------:R-:W-:Y:S01]  /*94d0*/  LDSM.16.MT88.4 R132, [R209+0x2080] ;  /* 0x00208000d184783b */ /* 0x000fe20000004200 */
[--C-:B-1----:R-:W-:Y:S02]  /*94e0*/  FFMA.FTZ R103, R173, c[0x0][0x2d0], -R102.reuse ;  /* 0x0000b400ad677a23 */ /* 0x102fe40000010866 */
[----:B------:R-:W-:Y:S02]  /*94f0*/  FMUL.FTZ R21, R100, R129 ;  /* 0x0000008164157220 */ /* 0x000fe40000410000 */
[C---:B------:R-:W-:Y:S01]  /*9500*/  HMMA.16816.F32 R16, R160.reuse, R22, R16 ;  /* 0x00000016a010723c */ /* 0x040fe20000001810 */
[----:B------:R1:W-:Y:S03]  /*9510*/  MUFU.EX2 R175, R103 ;  /* 0x0000006700af7308 */ /* 0x0003e60000000800 */
[C---:B------:R-:W-:Y:S02]  /*9520*/  FMUL.FTZ R30, R0.reuse, R138 ;  /* 0x0000008a001e7220 */ /* 0x040fe40000410000 */
[C---:B------:R-:W-:Y:S02]  /*9530*/  FMUL.FTZ R31, R0.reuse, R139 ;  /* 0x0000008b001f7220 */ /* 0x040fe40000410000 */
[C---:B------:R-:W-:Y:S04]  /*9540*/  FMUL.FTZ R22, R3.reuse, R130 ;  /* 0x0000008203167220 */ /* 0x040fe80000410000 */
[----:B------:R-:W-:Y:S02]  /*9550*/  FMUL.FTZ R23, R3, R131 ;  /* 0x0000008303177220 */ /* 0x000fe40000410000 */
[----:B------:R-:W-:Y:S01]  /*9560*/  LDSM.16.MT88.4 R128, [R209+0x2880] ;  /* 0x00288000d180783b */ /* 0x000fe20000004200 */
[C---:B------:R-:W-:Y:S02]  /*9570*/  FMUL.FTZ R43, R0.reuse, R151 ;  /* 0x00000097002b7220 */ /* 0x040fe40000410000 */
[C---:B------:R-:W-:Y:S02]  /*9580*/  FMUL.FTZ R46, R0.reuse, R154 ;  /* 0x0000009a002e7220 */ /* 0x040fe40000410000 */
[-C--:B------:R-:W-:Y:S01]  /*9590*/  HMMA.16816.F32 R20, R160, R36.reuse, R20 ;  /* 0x00000024a014723c */ /* 0x080fe20000001814 */
[C---:B------:R-:W-:Y:S02]  /*95a0*/  FMUL.FTZ R47, R0.reuse, R155 ;  /* 0x0000009b002f7220 */ /* 0x040fe40000410000 */
[C---:B------:R-:W-:Y:S02]  /*95b0*/  FMUL.FTZ R58, R0.reuse, R58 ;  /* 0x0000003a003a7220 */ /* 0x040fe40000410000 */
[C---:B------:R-:W-:Y:S02]  /*95c0*/  FMUL.FTZ R59, R0.reuse, R59 ;  /* 0x0000003b003b7220 */ /* 0x040fe40000410000 */
[----:B-1----:R-:W-:Y:S01]  /*95d0*/  FFMA.FTZ R103, R177, c[0x0][0x2d0], -R102 ;  /* 0x0000b400b1677a23 */ /* 0x002fe20000010866 */
[C---:B------:R-:W-:Y:S01]  /*95e0*/  HMMA.16816.F32 R24, R112.reuse, R36, R24 ;  /* 0x000000247018723c */ /* 0x040fe20000001818 */
[C---:B------:R-:W-:Y:S02]  /*95f0*/  FMUL.FTZ R62, R0.reuse, R62 ;  /* 0x0000003e003e7220 */ /* 0x040fe40000410000 */
[----:B------:R1:W-:Y:S01]  /*9600*/  MUFU.EX2 R173, R103 ;  /* 0x0000006700ad7308 */ /* 0x0003e20000000800 */
[C---:B------:R-:W-:Y:S02]  /*9610*/  FMUL.FTZ R63, R0.reuse, R63 ;  /* 0x0000003f003f7220 */ /* 0x040fe40000410000 */
[----:B------:R-:W-:Y:S02]  /*9620*/  FMUL.FTZ R74, R0, R74 ;  /* 0x0000004a004a7220 */ /* 0x000fe40000410000 */
[-C--:B------:R-:W-:Y:S01]  /*9630*/  HMMA.16816.F32 R28, R112, R38.reuse, R28 ;  /* 0x00000026701c723c */ /* 0x080fe2000000181c */
[--C-:B------:R-:W-:Y:S03]  /*9640*/  FFMA.FTZ R36, R40, c[0x0][0x2d0], -R110.reuse ;  /* 0x0000b40028247a23 */ /* 0x100fe6000001086e */
[----:B------:R-:W-:Y:S01]  /*9650*/  FFMA.FTZ R40, R41, c[0x0][0x2d0], -R110 ;  /* 0x0000b40029287a23 */ /* 0x000fe2000001086e */
[----:B------:R4:W-:Y:S01]  /*9660*/  MUFU.EX2 R226, R36 ;  /* 0x0000002400e27308 */ /* 0x0009e20000000800 */
[----:B------:R-:W-:Y:S02]  /*9670*/  FMUL.FTZ R37, R100, R145 ;  /* 0x0000009164257220 */ /* 0x000fe40000410000 */
[C---:B------:R-:W-:Y:S01]  /*9680*/  HMMA.16816.F32 R32, R160.reuse, R38, R32 ;  /* 0x00000026a020723c */ /* 0x040fe20000001820 */
[----:B------:R-:W-:Y:S03]  /*9690*/  FMUL.FTZ R41, R2, R149 ;  /* 0x0000009502297220 */ /* 0x000fe60000410000 */
[C---:B------:R-:W-:Y:S02]  /*96a0*/  FMUL.FTZ R75, R0.reuse, R75 ;  /* 0x0000004b004b7220 */ /* 0x040fe40000410000 */
[----:B------:R-:W-:Y:S01]  /*96b0*/  FMUL.FTZ R78, R0, R78 ;  /* 0x0000004e004e7220 */ /* 0x000fe20000410000 */
[----:B------:R5:W-:Y:S01]  /*96c0*/  MUFU.EX2 R225, R40 ;  /* 0x0000002800e17308 */ /* 0x000be20000000800 */
[C---:B------:R-:W-:Y:S04]  /*96d0*/  FMUL.FTZ R38, R3.reuse, R146 ;  /* 0x0000009203267220 */ /* 0x040fe80000410000 */
[----:B-1----:R-:W-:Y:S02]  /*96e0*/  FFMA.FTZ R103, R178, c[0x0][0x2d0], -R102 ;  /* 0x0000b400b2677a23 */ /* 0x002fe40000010866 */
[----:B------:R-:W-:Y:S02]  /*96f0*/  FMUL.FTZ R39, R3, R147 ;  /* 0x0000009303277220 */ /* 0x000fe40000410000 */
[C---:B------:R-:W-:Y:S01]  /*9700*/  FMUL.FTZ R79, R0.reuse, R79 ;  /* 0x0000004f004f7220 */ /* 0x040fe20000410000 */
[----:B------:R1:W-:Y:S01]  /*9710*/  MUFU.EX2 R174, R103 ;  /* 0x0000006700ae7308 */ /* 0x0003e20000000800 */
[C---:B------:R-:W-:Y:S02]  /*9720*/  FMUL.FTZ R90, R0.reuse, R90 ;  /* 0x0000005a005a7220 */ /* 0x040fe40000410000 */
[----:B------:R-:W-:Y:S02]  /*9730*/  FMUL.FTZ R91, R0, R91 ;  /* 0x0000005b005b7220 */ /* 0x000fe40000410000 */
[----:B----4-:R-:W-:Y:S02]  /*9740*/  FMUL.FTZ R36, R100, R144 ;  /* 0x0000009064247220 */ /* 0x010fe40000410000 */
[C---:B------:R-:W-:Y:S02]  /*9750*/  FMUL.FTZ R94, R0.reuse, R94 ;  /* 0x0000005e005e7220 */ /* 0x040fe40000410000 */
[----:B------:R-:W-:Y:S03]  /*9760*/  FMUL.FTZ R95, R0, R95 ;  /* 0x0000005f005f7220 */ /* 0x000fe60000410000 */
[-C--:B--2---:R-:W-:Y:S01]  /*9770*/  HMMA.16816.F32 R36, R160, R116.reuse, R36 ;  /* 0x00000074a024723c */ /* 0x084fe20000001824 */
[----:B-----5:R-:W-:Y:S07]  /*9780*/  FMUL.FTZ R40, R2, R148 ;  /* 0x0000009402287220 */ /* 0x020fee0000410000 */
[C---:B------:R-:W-:Y:S01]  /*9790*/  HMMA.16816.F32 R40, R112.reuse, R116, R40 ;  /* 0x000000747028723c */ /* 0x040fe20000001828 */
[--C-:B-1----:R-:W-:Y:S04]  /*97a0*/  FFMA.FTZ R103, R181, c[0x0][0x2d0], -R110.reuse ;  /* 0x0000b400b5677a23 */ /* 0x102fe8000001086e */
[----:B------:R1:W-:Y:S03]  /*97b0*/  MUFU.EX2 R197, R103 ;  /* 0x0000006700c57308 */ /* 0x0003e60000000800 */
[-C--:B------:R-:W-:Y:S08]  /*97c0*/  HMMA.16816.F32 R44, R112, R118.reuse, R44 ;  /* 0x00000076702c723c */ /* 0x080ff0000000182c */
[C---:B------:R-:W-:Y:S01]  /*97d0*/  HMMA.16816.F32 R48, R160.reuse, R118, R48 ;  /* 0x00000076a030723c */ /* 0x040fe20000001830 */
[----:B------:R-:W2:Y:S07]  /*97e0*/  LDSM.16.MT88.4 R116, [R209+0x3080] ;  /* 0x00308000d174783b */ /* 0x000eae0000004200 */
[-C--:B---3--:R-:W-:Y:S01]  /*97f0*/  HMMA.16816.F32 R52, R160, R120.reuse, R52 ;  /* 0x00000078a034723c */ /* 0x088fe20000001834 */
[--C-:B-1----:R-:W-:Y:S07]  /*9800*/  FFMA.FTZ R103, R183, c[0x0][0x2d0], -R110.reuse ;  /* 0x0000b400b7677a23 */ /* 0x102fee000001086e */
[C---:B------:R-:W-:Y:S01]  /*9810*/  HMMA.16816.F32 R56, R112.reuse, R120, R56 ;  /* 0x000000787038723c */ /* 0x040fe20000001838 */
[----:B------:R1:W3:Y:S07]  /*9820*/  MUFU.EX2 R198, R103 ;  /* 0x0000006700c67308 */ /* 0x0002ee0000000800 */
[-C--:B------:R-:W-:Y:S08]  /*9830*/  HMMA.16816.F32 R60, R112, R122.reuse, R60 ;  /* 0x0000007a703c723c */ /* 0x080ff0000000183c */
[C---:B------:R-:W-:Y:S01]  /*9840*/  HMMA.16816.F32 R64, R160.reuse, R122, R64 ;  /* 0x0000007aa040723c */ /* 0x040fe20000001840 */
[----:B------:R-:W4:Y:S07]  /*9850*/  LDSM.16.MT88.4 R120, [R210+0x3080] ;  /* 0x00308000d278783b */ /* 0x000f2e0000004200 */
[-C--:B--2---:R-:W-:Y:S01]  /*9860*/  HMMA.16816.F32 R68, R160, R116.reuse, R68 ;  /* 0x00000074a044723c */ /* 0x084fe20000001844 */
[--C-:B-1----:R-:W-:Y:S03]  /*9870*/  FFMA.FTZ R103, R179, c[0x0][0x2d0], -R111.reuse ;  /* 0x0000b400b3677a23 */ /* 0x102fe6000001086f */
[----:B---3--:R-:W-:Y:S01]  /*9880*/  F2FP.PACK_AB R108, R198, R197 ;  /* 0x000000c5c66c723e */ /* 0x008fe200000000ff */
[----:B------:R1:W-:Y:S03]  /*9890*/  MUFU.EX2 R196, R103 ;  /* 0x0000006700c47308 */ /* 0x0003e60000000800 */
[C---:B------:R-:W-:Y:S08]  /*98a0*/  HMMA.16816.F32 R72, R112.reuse, R116, R72 ;  /* 0x000000747048723c */ /* 0x040ff00000001848 */
[-C--:B------:R-:W-:Y:S08]  /*98b0*/  HMMA.16816.F32 R76, R112, R118.reuse, R76 ;  /* 0x00000076704c723c */ /* 0x080ff0000000184c */
[C---:B------:R-:W-:Y:S01]  /*98c0*/  HMMA.16816.F32 R80, R160.reuse, R118, R80 ;  /* 0x00000076a050723c */ /* 0x040fe20000001850 */
[----:B------:R-:W2:Y:S03]  /*98d0*/  LDSM.16.MT88.4 R116, [R209+0x1c80] ;  /* 0x001c8000d174783b */ /* 0x000ea60000004200 */
[--C-:B-1----:R-:W-:Y:S04]  /*98e0*/  FFMA.FTZ R103, R180, c[0x0][0x2d0], -R111.reuse ;  /* 0x0000b400b4677a23 */ /* 0x102fe8000001086f */
[-C--:B----4-:R-:W-:Y:S01]  /*98f0*/  HMMA.16816.F32 R84, R160, R120.reuse, R84 ;  /* 0x00000078a054723c */ /* 0x090fe20000001854 */
[----:B------:R1:W-:Y:S07]  /*9900*/  MUFU.EX2 R195, R103 ;  /* 0x0000006700c37308 */ /* 0x0003ee0000000800 */
[C---:B------:R-:W-:Y:S07]  /*9910*/  HMMA.16816.F32 R88, R112.reuse, R120, R88 ;  /* 0x000000787058723c */ /* 0x040fee0000001858 */
[----:B------:R-:W-:Y:S01]  /*9920*/  F2FP.PACK_AB R120, R201, R202 ;  /* 0x000000cac978723e */ /* 0x000fe200000000ff */
[-C--:B------:R-:W-:Y:S01]  /*9930*/  HMMA.16816.F32 R92, R112, R122.reuse, R92 ;  /* 0x0000007a705c723c */ /* 0x080fe2000000185c */
[----:B------:R-:W-:Y:S06]  /*9940*/  F2FP.PACK_AB R121, R175, R176 ;  /* 0x000000b0af79723e */ /* 0x000fec00000000ff */
[----:B------:R-:W-:Y:S01]  /*9950*/  F2FP.PACK_AB R112, R225, R226 ;  /* 0x000000e2e170723e */ /* 0x000fe200000000ff */
[----:B------:R-:W-:Y:S01]  /*9960*/  HMMA.16816.F32 R96, R160, R122, R96 ;  /* 0x0000007aa060723c */ /* 0x000fe20000001860 */
[----:B------:R-:W-:Y:S03]  /*9970*/  F2FP.PACK_AB R113, R207, R224 ;  /* 0x000000e0cf71723e */ /* 0x000fe600000000ff */
[--C-:B-1----:R-:W-:Y:S01]  /*9980*/  FFMA.FTZ R103, R192, c[0x0][0x2d0], -R110.reuse ;  /* 0x0000b400c0677a23 */ /* 0x102fe2000001086e */
[----:B------:R-:W-:Y:S01]  /*9990*/  F2FP.PACK_AB R114, R205, R206 ;  /* 0x000000cecd72723e */ /* 0x000fe200000000ff */
[----:B------:R-:W-:Y:S01]  /*99a0*/  FFMA.FTZ R110, R193, c[0x0][0x2d0], -R110 ;  /* 0x0000b400c16e7a23 */ /* 0x000fe2000001086e */
[----:B------:R-:W-:Y:S01]  /*99b0*/  F2FP.PACK_AB R115, R203, R204 ;  /* 0x000000cccb73723e */ /* 0x000fe200000000ff */
[----:B------:R1:W-:Y:S01]  /*99c0*/  MUFU.EX2 R194, R103 ;  /* 0x0000006700c27308 */ /* 0x0003e20000000800 */
[----:B------:R-:W3:Y:S03]  /*99d0*/  LDL.LU R193, [R1+0x14] ;  /* 0x0000140001c17983 */ /* 0x000ee60000300800 */
[----:B------:R-:W-:Y:S02]  /*99e0*/  F2FP.PACK_AB R122, R199, R200 ;  /* 0x000000c8c77a723e */ /* 0x000fe400000000ff */
[-C--:B--2---:R-:W-:Y:S01]  /*99f0*/  HMMA.16816.F32 R4, R112, R116.reuse, R4 ;  /* 0x000000747004723c */ /* 0x084fe20000001804 */
[----:B------:R-:W-:Y:S03]  /*9a00*/  F2FP.PACK_AB R123, R174, R173 ;  /* 0x000000adae7b723e */ /* 0x000fe600000000ff */
[----:B------:R-:W2:Y:S04]  /*9a10*/  MUFU.EX2 R192, R110 ;  /* 0x0000006e00c07308 */ /* 0x000ea80000000800 */
[C---:B------:R-:W-:Y:S08]  /*9a20*/  HMMA.16816.F32 R8, R120.reuse, R116, R8 ;  /* 0x000000747808723c */ /* 0x040ff00000001808 */
[-C--:B------:R-:W-:Y:S01]  /*9a30*/  HMMA.16816.F32 R12, R120, R118.reuse, R12 ;  /* 0x00000076780c723c */ /* 0x080fe2000000180c */
[--C-:B-1----:R-:W-:Y:S02]  /*9a40*/  FFMA.FTZ R103, R188, c[0x0][0x2d0], -R111.reuse ;  /* 0x0000b400bc677a23 */ /* 0x102fe4000001086f */
[----:B------:R-:W4:Y:S01]  /*9a50*/  LDL.LU R188, [R1+0x10] ;  /* 0x0000100001bc7983 */ /* 0x000f220000300800 */
[----:B------:R-:W-:Y:S04]  /*9a60*/  FFMA.FTZ R111, R189, c[0x0][0x2d0], -R111 ;  /* 0x0000b400bd6f7a23 */ /* 0x000fe8000001086f */
[C---:B------:R-:W-:Y:S01]  /*9a70*/  HMMA.16816.F32 R16, R112.reuse, R118, R16 ;  /* 0x000000767010723c */ /* 0x040fe20000001810 */
[----:B------:R1:W-:Y:S01]  /*9a80*/  MUFU.EX2 R183, R103 ;  /* 0x0000006700b77308 */ /* 0x0003e20000000800 */
[----:B------:R-:W5:Y:S02]  /*9a90*/  LDSM.16.MT88.4 R116, [R210+0x2880] ;  /* 0x00288000d274783b */ /* 0x000f640000004200 */
[----:B--2---:R-:W-:Y:S04]  /*9aa0*/  F2FP.PACK_AB R110, R192, R194 ;  /* 0x000000c2c06e723e */ /* 0x004fe800000000ff */
[-C--:B------:R-:W-:Y:S02]  /*9ab0*/  HMMA.16816.F32 R20, R112, R124.reuse, R20 ;  /* 0x0000007c7014723c */ /* 0x080fe40000001814 */
[----:B------:R-:W2:Y:S01]  /*9ac0*/  LDL.LU R189, [R1+0x8] ;  /* 0x0000080001bd7983 */ /* 0x000ea20000300800 */
[----:B------:R-:W5:Y:S05]  /*9ad0*/  MUFU.EX2 R181, R111 ;  /* 0x0000006f00b57308 */ /* 0x000f6a0000000800 */
[C---:B------:R-:W-:Y:S08]  /*9ae0*/  HMMA.16816.F32 R24, R120.reuse, R124, R24 ;  /* 0x0000007c7818723c */ /* 0x040ff00000001818 */
[-C--:B------:R-:W-:Y:S01]  /*9af0*/  HMMA.16816.F32 R28, R120, R126.reuse, R28 ;  /* 0x0000007e781c723c */ /* 0x080fe2000000181c */
[--C-:B-1----:R-:W-:Y:S02]  /*9b00*/  FFMA.FTZ R103, R185, c[0x0][0x2d0], -R164.reuse ;  /* 0x0000b400b9677a23 */ /* 0x102fe400000108a4 */
[----:B------:R-:W3:Y:S02]  /*9b10*/  LDL.LU R185, [R1+0xc] ;  /* 0x00000c0001b97983 */ /* 0x000ee40000300800 */
[----:B------:R1:W-:Y:S03]  /*9b20*/  MUFU.EX2 R180, R103 ;  /* 0x0000006700b47308 */ /* 0x0003e60000000800 */
[C---:B------:R-:W-:Y:S01]  /*9b30*/  HMMA.16816.F32 R32, R112.reuse, R126, R32 ;  /* 0x0000007e7020723c */ /* 0x040fe20000001820 */
[----:B------:R-:W1:Y:S03]  /*9b40*/  LDSM.16.MT88.4 R124, [R209+0x3480] ;  /* 0x00348000d17c783b */ /* 0x000e660000004200 */
[----:B-----5:R-:W-:Y:S04]  /*9b50*/  F2FP.PACK_AB R111, R181, R183 ;  /* 0x000000b7b56f723e */ /* 0x020fe800000000ff */
[-C--:B------:R-:W-:Y:S08]  /*9b60*/  HMMA.16816.F32 R36, R112, R128.reuse, R36 ;  /* 0x000000807024723c */ /* 0x080ff00000001824 */
[C---:B------:R-:W-:Y:S01]  /*9b70*/  HMMA.16816.F32 R40, R120.reuse, R128, R40 ;  /* 0x000000807828723c */ /* 0x040fe20000001828 */
[--C-:B-1----:R-:W-:Y:S07]  /*9b80*/  FFMA.FTZ R103, R187, c[0x0][0x2d0], -R164.reuse ;  /* 0x0000b400bb677a23 */ /* 0x102fee00000108a4 */
[-C--:B------:R-:W-:Y:S01]  /*9b90*/  HMMA.16816.F32 R44, R120, R130.reuse, R44 ;  /* 0x00000082782c723c */ /* 0x080fe2000000182c */
[----:B------:R1:W5:Y:S07]  /*9ba0*/  MUFU.EX2 R178, R103 ;  /* 0x0000006700b27308 */ /* 0x00036e0000000800 */
[C---:B------:R-:W-:Y:S01]  /*9bb0*/  HMMA.16816.F32 R48, R112.reuse, R130, R48 ;  /* 0x000000827030723c */ /* 0x040fe20000001830 */
[----:B------:R-:W5:Y:S07]  /*9bc0*/  LDSM.16.MT88.4 R128, [R210+0x3480] ;  /* 0x00348000d280783b */ /* 0x000f6e0000004200 */
[-C--:B------:R-:W-:Y:S08]  /*9bd0*/  HMMA.16816.F32 R52, R112, R116.reuse, R52 ;  /* 0x000000747034723c */ /* 0x080ff00000001834 */
[C---:B------:R-:W-:Y:S01]  /*9be0*/  HMMA.16816.F32 R56, R120.reuse, R116, R56 ;  /* 0x000000747838723c */ /* 0x040fe20000001838 */
[--C-:B-1----:R-:W-:Y:S03]  /*9bf0*/  FFMA.FTZ R103, R190, c[0x0][0x2d0], -R164.reuse ;  /* 0x0000b400be677a23 */ /* 0x102fe600000108a4 */
[----:B------:R-:W-:Y:S01]  /*9c00*/  FFMA.FTZ R164, R191, c[0x0][0x2d0], -R164 ;  /* 0x0000b400bfa47a23 */ /* 0x000fe200000108a4 */
[----:B------:R1:W-:Y:S01]  /*9c10*/  MUFU.EX2 R179, R103 ;  /* 0x0000006700b37308 */ /* 0x0003e20000000800 */
[----:B-----5:R-:W-:Y:S02]  /*9c20*/  F2FP.PACK_AB R160, R178, R180 ;  /* 0x000000b4b2a0723e */ /* 0x020fe400000000ff */
[-C--:B------:R-:W-:Y:S07]  /*9c30*/  HMMA.16816.F32 R60, R120, R118.reuse, R60 ;  /* 0x00000076783c723c */ /* 0x080fee000000183c */
[----:B------:R5:W5:Y:S01]  /*9c40*/  MUFU.EX2 R177, R164 ;  /* 0x000000a400b17308 */ /* 0x000b620000000800 */
[C---:B------:R-:W-:Y:S08]  /*9c50*/  HMMA.16816.F32 R64, R112.reuse, R118, R64 ;  /* 0x000000767040723c */ /* 0x040ff00000001840 */
[-C--:B------:R-:W-:Y:S01]  /*9c60*/  HMMA.16816.F32 R68, R112, R124.reuse, R68 ;  /* 0x0000007c7044723c */ /* 0x080fe20000001844 */
[--C-:B-1----:R-:W-:Y:S07]  /*9c70*/  FFMA.FTZ R103, R182, c[0x0][0x2d0], -R102.reuse ;  /* 0x0000b400b6677a23 */ /* 0x102fee0000010866 */
[C---:B------:R-:W-:Y:S01]  /*9c80*/  HMMA.16816.F32 R72, R120.reuse, R124, R72 ;  /* 0x0000007c7848723c */ /* 0x040fe20000001848 */
[----:B------:R1:W-:Y:S01]  /*9c90*/  MUFU.EX2 R172, R103 ;  /* 0x0000006700ac7308 */ /* 0x0003e20000000800 */
[----:B-----5:R-:W5:Y:S06]  /*9ca0*/  LDSM.16.MT88.4 R164, [R210+0x2c80] ;  /* 0x002c8000d2a4783b */ /* 0x020f6c0000004200 */
[-C--:B------:R-:W-:Y:S01]  /*9cb0*/  HMMA.16816.F32 R76, R120, R126.reuse, R76 ;  /* 0x0000007e784c723c */ /* 0x080fe2000000184c */
[----:B------:R-:W-:Y:S07]  /*9cc0*/  F2FP.PACK_AB R162, R177, R179 ;  /* 0x000000b3b1a2723e */ /* 0x000fee00000000ff */
[C---:B------:R-:W-:Y:S08]  /*9cd0*/  HMMA.16816.F32 R80, R112.reuse, R126, R80 ;  /* 0x0000007e7050723c */ /* 0x040ff00000001850 */
[-C--:B------:R-:W-:Y:S01]  /*9ce0*/  HMMA.16816.F32 R84, R112, R128.reuse, R84 ;  /* 0x000000807054723c */ /* 0x080fe20000001854 */
[--C-:B-1----:R-:W-:Y:S04]  /*9cf0*/  FFMA.FTZ R103, R184, c[0x0][0x2d0], -R102.reuse ;  /* 0x0000b400b8677a23 */ /* 0x102fe80000010866 */
[----:B------:R1:W1:Y:S03]  /*9d00*/  MUFU.EX2 R107, R103 ;  /* 0x00000067006b7308 */ /* 0x0002660000000800 */
[C---:B------:R-:W-:Y:S08]  /*9d10*/  HMMA.16816.F32 R88, R120.reuse, R128, R88 ;  /* 0x000000807858723c */ /* 0x040ff00000001858 */
[-C--:B------:R-:W-:Y:S08]  /*9d20*/  HMMA.16816.F32 R92, R120, R130.reuse, R92 ;  /* 0x00000082785c723c */ /* 0x080ff0000000185c */
[----:B------:R-:W-:Y:S01]  /*9d30*/  HMMA.16816.F32 R96, R112, R130, R96 ;  /* 0x000000827060723c */ /* 0x000fe20000001860 */
[--C-:B-1----:R-:W-:Y:S03]  /*9d40*/  FFMA.FTZ R103, R186, c[0x0][0x2d0], -R102.reuse ;  /* 0x0000b400ba677a23 */ /* 0x102fe60000010866 */
[----:B------:R-:W-:Y:S01]  /*9d50*/  F2FP.PACK_AB R161, R107, R172 ;  /* 0x000000ac6ba1723e */ /* 0x000fe200000000ff */
[----:B------:R-:W-:Y:S01]  /*9d60*/  FFMA.FTZ R102, R109, c[0x0][0x2d0], -R102 ;  /* 0x0000b4006d667a23 */ /* 0x000fe20000010866 */
[----:B------:R-:W-:Y:S01]  /*9d70*/  F2FP.PACK_AB R109, R195, R196 ;  /* 0x000000c4c36d723e */ /* 0x000fe200000000ff */
[----:B------:R-:W-:Y:S06]  /*9d80*/  MUFU.EX2 R103, R103 ;  /* 0x0000006700677308 */ /* 0x000fec0000000800 */
[-C--:B------:R-:W-:Y:S01]  /*9d90*/  HMMA.16816.F32 R112, R108, R132.reuse, R4 ;  /* 0x000000846c70723c */ /* 0x080fe20000001804 */
[----:B------:R-:W1:Y:S03]  /*9da0*/  LDSM.16.MT88.4 R4, [R210+0x3880] ;  /* 0x00388000d204783b */ /* 0x000e660000004200 */
[----:B------:R-:W5:Y:S02]  /*9db0*/  MUFU.EX2 R102, R102 ;  /* 0x0000006600667308 */ /* 0x000f640000000800 */
[----:B-----5:R-:W-:Y:S07]  /*9dc0*/  F2FP.PACK_AB R163, R102, R103 ;  /* 0x0000006766a3723e */ /* 0x020fee00000000ff */
[C---:B------:R-:W-:Y:S01]  /*9dd0*/  HMMA.16816.F32 R116, R160.reuse, R132, R8 ;  /* 0x00000084a074723c */ /* 0x040fe20000001808 */
[----:B------:R-:W5:Y:S07]  /*9de0*/  LDL R11, [R1+0x18] ;  /* 0x00001800010b7983 */ /* 0x000f6e0000100800 */
        /* <DEDUP_REMOVED lines=9> */
[C---:B------:R-:W-:Y:S01]  /*9e80*/  HMMA.16816.F32 R156, R108.reuse, R158, R48 ;  /* 0x0000009e6c9c723c */ /* 0x040fe20000001830 */
[----:B----4-:R-:W-:Y:S07]  /*9e90*/  FFMA.FTZ R9, R2, R188, R235 ;  /* 0x000000bc02097223 */ /* 0x010fee00000100eb */
[-C--:B------:R-:W-:Y:S08]  /*9ea0*/  HMMA.16816.F32 R52, R108, R164.reuse, R52 ;  /* 0x000000a46c34723c */ /* 0x080ff00000001834 */
[C---:B------:R-:W-:Y:S01]  /*9eb0*/  HMMA.16816.F32 R56, R160.reuse, R164, R56 ;  /* 0x000000a4a038723c */ /* 0x040fe20000001838 */
[----:B--2---:R-:W-:Y:S04]  /*9ec0*/  FFMA.FTZ R3, R3, R189, R241 ;  /* 0x000000bd03037223 */ /* 0x004fe800000100f1 */
[----:B------:R-:W-:Y:S03]  /*9ed0*/  FADD.FTZ R8, R240, R3 ;  /* 0x00000003f0087221 */ /* 0x000fe60000010000 */
[-C--:B------:R-:W-:Y:S01]  /*9ee0*/  HMMA.16816.F32 R60, R160, R166.reuse, R60 ;  /* 0x000000a6a03c723c */ /* 0x080fe2000000183c */
[----:B------:R-:W-:Y:S03]  /*9ef0*/  FADD.FTZ R3, R236, R9 ;  /* 0x00000009ec037221 */ /* 0x000fe60000010000 */
[----:B------:R-:W-:Y:S02]  /*9f00*/  FADD.FTZ R8, R238, R8 ;  /* 0x00000008ee087221 */ /* 0x000fe40000010000 */
[----:B------:R-:W-:Y:S02]  /*9f10*/  FADD.FTZ R10, R234, R3 ;  /* 0x00000003ea0a7221 */ /* 0x000fe40000010000 */
[C---:B------:R-:W-:Y:S01]  /*9f20*/  HMMA.16816.F32 R64, R108.reuse, R166, R64 ;  /* 0x000000a66c40723c */ /* 0x040fe20000001840 */
[----:B---3--:R-:W-:Y:S03]  /*9f30*/  FFMA.FTZ R3, R0, R193, R230 ;  /* 0x000000c100037223 */ /* 0x008fe600000100e6 */
[----:B------:R-:W-:Y:S02]  /*9f40*/  FFMA.FTZ R100, R100, R185, R245 ;  /* 0x000000b964647223 */ /* 0x000fe400000100f5 */
[----:B------:R-:W-:Y:S02]  /*9f50*/  FADD.FTZ R3, R231, R3 ;  /* 0x00000003e7037221 */ /* 0x000fe40000010000 */
[----:B------:R-:W-:Y:S01]  /*9f60*/  FADD.FTZ R2, R244, R100 ;  /* 0x00000064f4027221 */ /* 0x000fe20000010000 */
[-C--:B------:R-:W-:Y:S03]  /*9f70*/  HMMA.16816.F32 R68, R108, R168.reuse, R68 ;  /* 0x000000a86c44723c */ /* 0x080fe60000001844 */
[----:B------:R-:W-:Y:S01]  /*9f80*/  FADD.FTZ R2, R243, R2 ;  /* 0x00000002f3027221 */ /* 0x000fe20000010000 */
[-C--:B------:R-:W-:Y:S01]  /*9f90*/  MOV R100, R101.reuse ;  /* 0x0000006500647202 */ /* 0x080fe20000000f00 */
[----:B------:R-:W-:Y:S02]  /*9fa0*/  FADD.FTZ R0, R237, R10 ;  /* 0x0000000aed007221 */ /* 0x000fe40000010000 */
[----:B------:R-:W-:Y:S01]  /*9fb0*/  FADD.FTZ R9, R242, R2 ;  /* 0x00000002f2097221 */ /* 0x000fe20000010000 */
[C---:B------:R-:W-:Y:S01]  /*9fc0*/  HMMA.16816.F32 R72, R160.reuse, R168, R72 ;  /* 0x000000a8a048723c */ /* 0x040fe20000001848 */
[----:B------:R-:W-:Y:S03]  /*9fd0*/  FADD.FTZ R2, R239, R8 ;  /* 0x00000008ef027221 */ /* 0x000fe60000010000 */
[----:B------:R-:W-:Y:S02]  /*9fe0*/  FADD.FTZ R9, R226, R9 ;  /* 0x00000009e2097221 */ /* 0x000fe40000010000 */
[----:B------:R-:W-:Y:S02]  /*9ff0*/  FADD.FTZ R3, R232, R3 ;  /* 0x00000003e8037221 */ /* 0x000fe40000010000 */
[----:B------:R-:W-:Y:S01]  /*a000*/  FADD.FTZ R10, R224, R2 ;  /* 0x00000002e00a7221 */ /* 0x000fe20000010000 */
[-C--:B------:R-:W-:Y:S03]  /*a010*/  HMMA.16816.F32 R76, R160, R170.reuse, R76 ;  /* 0x000000aaa04c723c */ /* 0x080fe6000000184c */
[----:B------:R-:W-:Y:S02]  /*a020*/  FADD.FTZ R8, R202, R0 ;  /* 0x00000000ca087221 */ /* 0x000fe40000010000 */
[----:B------:R-:W-:Y:S02]  /*a030*/  FADD.FTZ R2, R225, R9 ;  /* 0x00000009e1027221 */ /* 0x000fe40000010000 */
[----:B------:R-:W-:Y:S01]  /*a040*/  FADD.FTZ R3, R233, R3 ;  /* 0x00000003e9037221 */ /* 0x000fe20000010000 */
[C---:B------:R-:W-:Y:S01]  /*a050*/  HMMA.16816.F32 R80, R108.reuse, R170, R80 ;  /* 0x000000aa6c50723c */ /* 0x040fe20000001850 */
[----:B------:R-:W-:Y:S03]  /*a060*/  FADD.FTZ R0, R207, R10 ;  /* 0x0000000acf007221 */ /* 0x000fe60000010000 */
[----:B------:R-:W-:Y:S02]  /*a070*/  FADD.FTZ R9, R201, R8 ;  /* 0x00000008c9097221 */ /* 0x000fe40000010000 */
[----:B------:R-:W-:Y:S02]  /*a080*/  FADD.FTZ R10, R206, R2 ;  /* 0x00000002ce0a7221 */ /* 0x000fe40000010000 */
[----:B------:R-:W-:Y:S01]  /*a090*/  FADD.FTZ R3, R176, R3 ;  /* 0x00000003b0037221 */ /* 0x000fe20000010000 */
[-C--:B-1----:R-:W-:Y:S03]  /*a0a0*/  HMMA.16816.F32 R84, R108, R4.reuse, R84 ;  /* 0x000000046c54723c */ /* 0x082fe60000001854 */
[----:B------:R-:W-:Y:S02]  /*a0b0*/  FADD.FTZ R8, R204, R0 ;  /* 0x00000000cc087221 */ /* 0x000fe40000010000 */
[----:B------:R-:W-:Y:S02]  /*a0c0*/  FADD.FTZ R2, R200, R9 ;  /* 0x00000009c8027221 */ /* 0x000fe40000010000 */
[----:B------:R-:W-:Y:S01]  /*a0d0*/  FADD.FTZ R3, R175, R3 ;  /* 0x00000003af037221 */ /* 0x000fe20000010000 */
[C---:B------:R-:W-:Y:S01]  /*a0e0*/  HMMA.16816.F32 R88, R160.reuse, R4, R88 ;  /* 0x00000004a058723c */ /* 0x040fe20000001858 */
[----:B------:R-:W-:Y:S03]  /*a0f0*/  FADD.FTZ R0, R205, R10 ;  /* 0x0000000acd007221 */ /* 0x000fe60000010000 */
[----:B------:R-:W-:Y:S03]  /*a100*/  FADD.FTZ R3, R173, R3 ;  /* 0x00000003ad037221 */ /* 0x000fe60000010000 */
[----:B------:R-:W-:Y:S01]  /*a110*/  FADD.FTZ R5, R203, R8 ;  /* 0x00000008cb057221 */ /* 0x000fe20000010000 */
[-C--:B------:R-:W-:Y:S01]  /*a120*/  HMMA.16816.F32 R92, R160, R6.reuse, R92 ;  /* 0x00000006a05c723c */ /* 0x080fe2000000185c */
[----:B------:R-:W-:Y:S03]  /*a130*/  FADD.FTZ R8, R199, R2 ;  /* 0x00000002c7087221 */ /* 0x000fe60000010000 */
[----:B------:R-:W-:Y:S02]  /*a140*/  FADD.FTZ R4, R197, R0 ;  /* 0x00000000c5047221 */ /* 0x000fe40000010000 */
[----:B------:R-:W-:Y:S02]  /*a150*/  FADD.FTZ R2, R196, R5 ;  /* 0x00000005c4027221 */ /* 0x000fe40000010000 */
[----:B------:R-:W-:Y:S01]  /*a160*/  FADD.FTZ R3, R174, R3 ;  /* 0x00000003ae037221 */ /* 0x000fe20000010000 */
[----:B------:R-:W-:Y:S03]  /*a170*/  HMMA.16816.F32 R96, R108, R6, R96 ;  /* 0x000000066c60723c */ /* 0x000fe60000001860 */
[----:B------:R-:W-:Y:S02]  /*a180*/  FADD.FTZ R0, R180, R8 ;  /* 0x00000008b4007221 */ /* 0x000fe40000010000 */
[----:B------:R-:W-:Y:S02]  /*a190*/  FADD.FTZ R4, R198, R4 ;  /* 0x00000004c6047221 */ /* 0x000fe40000010000 */
[----:B------:R-:W-:Y:S01]  /*a1a0*/  FADD.FTZ R5, R195, R2 ;  /* 0x00000002c3057221 */ /* 0x000fe20000010000 */
[----:B------:R-:W-:Y:S01]  /*a1b0*/  MOV R108, R101 ;  /* 0x00000065006c7202 */ /* 0x000fe20000000f00 */
[----:B------:R-:W-:Y:S03]  /*a1c0*/  FADD.FTZ R2, R172, R3 ;  /* 0x00000003ac027221 */ /* 0x000fe60000010000 */
[----:B------:R-:W-:Y:S02]  /*a1d0*/  FADD.FTZ R3, R178, R0 ;  /* 0x00000000b2037221 */ /* 0x000fe40000010000 */
[----:B------:R-:W-:Y:S02]  /*a1e0*/  FADD.FTZ R0, R194, R4 ;  /* 0x00000004c2007221 */ /* 0x000fe40000010000 */
[----:B------:R-:W-:Y:S02]  /*a1f0*/  FADD.FTZ R4, R183, R5 ;  /* 0x00000005b7047221 */ /* 0x000fe40000010000 */
[----:B------:R-:W-:Y:S02]  /*a200*/  FADD.FTZ R5, R192, R0 ;  /* 0x00000000c0057221 */ /* 0x000fe40000010000 */
[----:B------:R-:W-:Y:S02]  /*a210*/  FADD.FTZ R4, R181, R4 ;  /* 0x00000004b5047221 */ /* 0x000fe40000010000 */
[----:B------:R-:W-:Y:S01]  /*a220*/  FADD.FTZ R2, R107, R2 ;  /* 0x000000026b027221 */ /* 0x000fe20000010000 */
[----:B------:R1:W-:Y:S01]  /*a230*/  STL [R1+0xc], R5 ;  /* 0x00000c0501007387 */ /* 0x0003e20000100800 */
[----:B------:R-:W-:Y:S01]  /*a240*/  FADD.FTZ R3, R179, R3 ;  /* 0x00000003b3037221 */ /* 0x000fe20000010000 */
[----:B------:R-:W-:Y:S01]  /*a250*/  MOV R107, R104 ;  /* 0x00000068006b7202 */ /* 0x000fe20000000f00 */
[----:B------:R-:W-:Y:S01]  /*a260*/  FADD.FTZ R0, R103, R2 ;  /* 0x0000000267007221 */ /* 0x000fe20000010000 */
[----:B------:R1:W-:Y:S01]  /*a270*/  STL [R1+0x8], R4 ;  /* 0x0000080401007387 */ /* 0x0003e20000100800 */
[----:B------:R-:W-:Y:S01]  /*a280*/  FADD.FTZ R2, R177, R3 ;  /* 0x00000003b1027221 */ /* 0x000fe20000010000 */
[----:B------:R-:W-:Y:S01]  /*a290*/  MOV R103, R105 ;  /* 0x0000006900677202 */ /* 0x000fe20000000f00 */
[----:B------:R-:W-:Y:S01]  /*a2a0*/  FADD.FTZ R0, R102, R0 ;  /* 0x0000000066007221 */ /* 0x000fe20000010000 */
[----:B------:R-:W-:Y:S02]  /*a2b0*/  MOV R102, R106 ;  /* 0x0000006a00667202 */ /* 0x000fe40000000f00 */
[----:B------:R1:W-:Y:S04]  /*a2c0*/  STL [R1+0x10], R2 ;  /* 0x0000100201007387 */ /* 0x0003e80000100800 */
[----:B------:R1:W-:Y:S01]  /*a2d0*/  STL [R1+0x14], R0 ;  /* 0x0000140001007387 */ /* 0x0003e20000100800 */
[C---:B-----5:R-:W-:Y:S02]  /*a2e0*/  ISETP.GT.AND P0, PT, R222.reuse, R11, PT ;  /* 0x0000000bde00720c */ /* 0x060fe40003f04270 */
[----:B------:R-:W-:Y:S11]  /*a2f0*/  IADD3 R222, R222, -0x1, RZ ;  /* 0xffffffffdede7810 */ /* 0x000ff60007ffe0ff */
[----:B-1----:R-:W-:-:S05]  /*a300*/  @P0 BRA `(.L_x_304) ;  /* 0xffffbba000000947 */ /* 0x002fca000383ffff */
.L_x_285:
[----:B------:R-:W-:Y:S01]  /*a310*/  IMAD.MOV.U32 R0, RZ, RZ, c[0x0][0x2c4] ;  /* 0x0000b100ff007624 */ /* 0x000fe200078e00ff */
[----:B------:R-:W-:Y:S01]  /*a320*/  IADD3 R2, R227, 0x1, -R229 ;  /* 0x00000001e3027810 */ /* 0x000fe20007ffe8e5 */
[----:B------:R-:W-:-:S03]  /*a330*/  IMAD.MOV.U32 R4, RZ, RZ, c[0x0][0x32c] ;  /* 0x0000cb00ff047624 */ /* 0x000fc600078e00ff */
[----:B------:R-:W-:Y:S02]  /*a340*/  ISETP.NE.AND P1, PT, R0, 0x1, PT ;  /* 0x000000010000780c */ /* 0x000fe40003f25270 */
[----:B------:R-:W2:Y:S01]  /*a350*/  S2R R0, SR_CTAID.X ;  /* 0x0000000000007919 */ /* 0x000ea20000002500 */
[----:B------:R-:W-:Y:S02]  /*a360*/  ISETP.GE.AND P0, PT, R4, 0x1, PT ;  /* 0x000000010400780c */ /* 0x000fe40003f06270 */
[----:B--2---:R-:W-:-:S08]  /*a370*/  LEA R0, R0, 0x7f, 0x7 ;  /* 0x0000007f00007811 */ /* 0x004fd000078e38ff */
[----:B-1----:R-:W-:-:S05]  /*a380*/  @P1 IMAD.HI.U32 R3, R0, c[0x0][0x2c8], RZ ;  /* 0x0000b20000031a27 */ /* 0x002fca00078e00ff */
[----:B------:R-:W-:-:S05]  /*a390*/  @P1 SHF.R.U32.HI R0, RZ, c[0x0][0x2cc], R3 ;  /* 0x0000b300ff001a19 */ /* 0x000fca0000011603 */
[----:B------:R-:W-:-:S05]  /*a3a0*/  IMAD.IADD R0, R2, 0x1, R0 ;  /* 0x0000000102007824 */ /* 0x000fca00078e0200 */
[----:B------:R-:W-:Y:S01]  /*a3b0*/  IADD3 R2, R0, -c[0x0][0x324], RZ ;  /* 0x8000c90000027a10 */ /* 0x000fe20007ffe0ff */
[----:B------:R-:W-:Y:S05]  /*a3c0*/  @!P0 BRA `(.L_x_305) ;  /* 0x000000f000008947 */ /* 0x000fea0003800000 */
        /* <DEDUP_REMOVED lines=9> */
.L_x_306:
[----:B------:R-:W-:-:S04]  /*a460*/  MOV R3, c[0x0][0x32c] ;  /* 0x0000cb0000037a02 */ /* 0x000fc80000000f00 */
[----:B------:R-:W-:-:S13]  /*a470*/  ISETP.NE.AND P0, PT, R3, 0x1, PT ;  /* 0x000000010300780c */ /* 0x000fda0003f05270 */
[----:B------:R-:W-:-:S05]  /*a480*/  @P0 IMAD.HI.U32 R3, R0, c[0x0][0x330], RZ ;  /* 0x0000cc0000030a27 */ /* 0x000fca00078e00ff */
[----:B------:R-:W-:-:S05]  /*a490*/  @P0 SHF.R.U32.HI R0, RZ, c[0x0][0x334], R3 ;  /* 0x0000cd00ff000a19 */ /* 0x000fca0000011603 */
.L_x_307:
[----:B------:R-:W-:-:S05]  /*a4a0*/  IMAD R0, R0, c[0x0][0x32c], RZ ;  /* 0x0000cb0000007a24 */ /* 0x000fca00078e02ff */
[----:B------:R-:W-:-:S03]  /*a4b0*/  IMNMX R2, R2, R0, !PT ;  /* 0x0000000002027217 */ /* 0x000fc60007800200 */
.L_x_305:
[----:B------:R-:W2:Y:S01]  /*a4c0*/  LDL R3, [R1+0x48] ;  /* 0x0000480001037983 */ /* 0x000ea20000100800 */
[----:B------:R-:W-:-:S05]  /*a4d0*/  IADD3 R2, R2, 0x2f, RZ ;  /* 0x0000002f02027810 */ /* 0x000fca0007ffe0ff */
[----:B------:R-:W-:-:S05]  /*a4e0*/  IMAD.HI R2, R2, 0x2aaaaaab, RZ ;  /* 0x2aaaaaab02027827 */ /* 0x000fca00078e02ff */
[----:B------:R-:W-:-:S04]  /*a4f0*/  SHF.R.U32.HI R0, RZ, 0x1f, R2 ;  /* 0x0000001fff007819 */ /* 0x000fc80000011602 */
[----:B------:R-:W-:-:S04]  /*a500*/  LEA.HI.SX32 R0, R2, R0, 0x1d ;  /* 0x0000000002007211 */ /* 0x000fc800078feaff */
[----:B--2---:R-:W-:-:S04]  /*a510*/  IMNMX R3, R3, R0, !PT ;  /* 0x0000000003037217 */ /* 0x004fc80007800200 */
[----:B------:R-:W-:Y:S01]  /*a520*/  ISETP.GE.AND P0, PT, R222, R3, PT ;  /* 0x00000003de00720c */ /* 0x000fe20003f06270 */
[----:B------:R1:W-:-:S12]  /*a530*/  STL [R1+0x58], R3 ;  /* 0x0000580301007387 */ /* 0x0003d80000100800 */
[----:B------:R-:W-:Y:S05]  /*a540*/  @!P0 BRA `(.L_x_308) ;  /* 0x0000325000008947 */ /* 0x000fea0003800000 */
[----:B------:R-:W2:Y:S04]  /*a550*/  LDL.64 R10, [R1+0x40] ;  /* 0x00004000010a7983 */ /* 0x000ea80000100a00 */
[----:B------:R-:W3:Y:S04]  /*a560*/  LDL.64 R8, [R1+0x38] ;  /* 0x0000380001087983 */ /* 0x000ee80000100a00 */
[----:B------:R-:W4:Y:S04]  /*a570*/  LDL.64 R6, [R1+0x30] ;  /* 0x0000300001067983 */ /* 0x000f280000100a00 */
[----:B------:R-:W5:Y:S01]  /*a580*/  LDL.64 R4, [R1+0x28] ;  /* 0x0000280001047983 */ /* 0x000f620000100a00 */
[----:B--2---:R-:W-:-:S05]  /*a590*/  IADD3 R2, P0, R10, 0x20, RZ ;  /* 0x000000200a027810 */ /* 0x004fca0007f1e0ff */
[--C-:B---3--:R-:W-:Y:S01]  /*a5a0*/  IMAD.X R0, RZ, RZ, R9.reuse, P0 ;  /* 0x000000ffff007224 */ /* 0x108fe200000e0609 */
[----:B-1----:R-:W-:Y:S01]  /*a5b0*/  IADD3 R3, P0, R10, 0x40, RZ ;  /* 0x000000400a037810 */ /* 0x002fe20007f1e0ff */
[----:B------:R1:W-:Y:S04]  /*a5c0*/  STL [R1+0x24], R2 ;  /* 0x0000240201007387 */ /* 0x0003e80000100800 */
[----:B------:R4:W-:Y:S04]  /*a5d0*/  STL [R1+0x20], R0 ;  /* 0x0000200001007387 */ /* 0x0009e80000100800 */
[----:B------:R5:W-:Y:S01]  /*a5e0*/  STL [R1+0x1c], R3 ;  /* 0x00001c0301007387 */ /* 0x000be20000100800 */
[----:B-1----:R-:W-:Y:S01]  /*a5f0*/  IMAD.X R2, RZ, RZ, R9, P0 ;  /* 0x000000ffff027224 */ /* 0x002fe200000e0609 */
[----:B----4-:R-:W-:-:S04]  /*a600*/  IADD3 R0, P0, R6, 0x20, RZ ;  /* 0x0000002006007810 */ /* 0x010fc80007f1e0ff */
[----:B------:R1:W-:Y:S01]  /*a610*/  STL [R1+0x18], R2 ;  /* 0x0000180201007387 */ /* 0x0003e20000100800 */
[----:B-----5:R-:W-:-:S03]  /*a620*/  IMAD.X R3, RZ, RZ, R5, P0 ;  /* 0x000000ffff037224 */ /* 0x020fc600000e0605 */
[----:B------:R2:W-:Y:S04]  /*a630*/  STL [R1+0x68], R0 ;  /* 0x0000680001007387 */ /* 0x0005e80000100800 */
[----:B------:R3:W-:Y:S01]  /*a640*/  STL [R1+0x64], R3 ;  /* 0x0000640301007387 */ /* 0x0007e20000100800 */
[----:B-1----:R-:W-:-:S05]  /*a650*/  IADD3 R2, P0, R6, 0x40, RZ ;  /* 0x0000004006027810 */ /* 0x002fca0007f1e0ff */
[----:B--2---:R-:W-:-:S05]  /*a660*/  IMAD.X R0, RZ, RZ, R5, P0 ;  /* 0x000000ffff007224 */ /* 0x004fca00000e0605 */
[----:B------:R3:W-:Y:S04]  /*a670*/  STL [R1+0x5c], R0 ;  /* 0x00005c0001007387 */ /* 0x0007e80000100800 */
[----:B------:R3:W-:Y:S02]  /*a680*/  STL [R1+0x60], R2 ;  /* 0x0000600201007387 */ /* 0x0007e40000100800 */
.L_x_311:
[----:B------:R-:W2:Y:S01]  /*a690*/  LDL R103, [R1+0x48] ;  /* 0x0000480001677983 */ /* 0x000ea20000100800 */
[----:B------:R-:W-:Y:S04]  /*a6a0*/  DEPBAR.LE SB0, 0x0 ;  /* 0x000080000000791a */ /* 0x000fe80000000000 */
[----:B------:R-:W-:Y:S01]  /*a6b0*/  BAR.SYNC.DEFER_BLOCKING 0x0 ;  /* 0x0000000000007b1d */ /* 0x000fe20000010000 */
[C---:B------:R-:W-:Y:S01]  /*a6c0*/  LOP3.LUT P5, RZ, R228.reuse, 0x200, RZ, 0xc0, !PT ;  /* 0x00000200e4ff7812 */ /* 0x040fe200078ac0ff */
[----:B---3--:R-:W-:Y:S01]  /*a6d0*/  IMAD.MOV.U32 R2, RZ, RZ, R106 ;  /* 0x000000ffff027224 */ /* 0x008fe200078e006a */
[C---:B------:R-:W-:Y:S01]  /*a6e0*/  LOP3.LUT P4, RZ, R228.reuse, 0x80, RZ, 0xc0, !PT ;  /* 0x00000080e4ff7812 */ /* 0x040fe2000788c0ff */
[----:B------:R-:W-:Y:S01]  /*a6f0*/  IMAD.MOV.U32 R3, RZ, RZ, R105 ;  /* 0x000000ffff037224 */ /* 0x000fe200078e0069 */
[----:B------:R-:W-:Y:S01]  /*a700*/  LOP3.LUT P3, RZ, R228, 0x100, RZ, 0xc0, !PT ;  /* 0x00000100e4ff7812 */ /* 0x000fe2000786c0ff */
[----:B------:R-:W1:Y:S01]  /*a710*/  S2R R102, SR_TID.X ;  /* 0x0000000000667919 */ /* 0x000e620000002100 */
[----:B------:R-:W-:Y:S03]  /*a720*/  IMAD.MOV.U32 R101, RZ, RZ, R104 ;  /* 0x000000ffff657224 */ /* 0x000fe600078e0068 */
[----:B------:R3:W4:Y:S04]  /*a730*/  LDSM.16.M88.4 R48, [R211+0x6080] ;  /* 0x00608000d330783b */ /* 0x0007280000000200 */
        /* <DEDUP_REMOVED lines=12> */
[----:B-1-34-:R-:W2:Y:S01]  /*a800*/  LDL.64 R26, [R1+0x40] ;  /* 0x00004000011a7983 */ /* 0x01aea20000100a00 */
[----:B------:R-:W-:Y:S01]  /*a810*/  ISETP.GT.AND P1, PT, R102, 0x3f, PT ;  /* 0x0000003f6600780c */ /* 0x000fe20003f24270 */
[----:B------:R-:W-:Y:S01]  /*a820*/  IMAD.WIDE.U32 R4, R222, c[0x0][0x208], RZ ;  /* 0x00008200de047a25 */ /* 0x000fe200078e00ff */
[----:B------:R-:W-:Y:S01]  /*a830*/  SHF.R.S32.HI R0, RZ, 0x1f, R222 ;  /* 0x0000001fff007819 */ /* 0x000fe200000114de */
[----:B------:R-:W3:Y:S02]  /*a840*/  LDL.64 R24, [R1+0x38] ;  /* 0x0000380001187983 */ /* 0x000ee40000100a00 */
[----:B------:R-:W-:Y:S02]  /*a850*/  IMAD.MOV.U32 R30, RZ, RZ, c[0x0][0x208] ;  /* 0x00008200ff1e7624 */ /* 0x000fe400078e00ff */
[----:B------:R-:W4:Y:S01]  /*a860*/  LDL R23, [R1+0x24] ;  /* 0x0000240001177983 */ /* 0x000f220000100800 */
[----:B------:R-:W-:Y:S02]  /*a870*/  IMAD R0, R0, c[0x0][0x208], RZ ;  /* 0x0000820000007a24 */ /* 0x000fe400078e02ff */
[----:B------:R-:W-:Y:S01]  /*a880*/  IMAD.SHL.U32 R30, R30, 0x20, RZ ;  /* 0x000000201e1e7824 */ /* 0x000fe200078e00ff */
[----:B------:R-:W5:Y:S01]  /*a890*/  LDL R22, [R1+0x20] ;  /* 0x0000200001167983 */ /* 0x000f620000100800 */
[----:B------:R-:W-:Y:S02]  /*a8a0*/  IMAD R0, R222, c[0x0][0x20c], R0 ;  /* 0x00008300de007a24 */ /* 0x000fe400078e0200 */
[----:B------:R-:W-:Y:S01]  /*a8b0*/  IMAD.MOV.U32 R29, RZ, RZ, 0x5 ;  /* 0x00000005ff1d7424 */ /* 0x000fe200078e00ff */
[----:B------:R-:W5:Y:S01]  /*a8c0*/  LDL R21, [R1+0x1c] ;  /* 0x00001c0001157983 */ /* 0x000f620000100800 */
[----:B------:R-:W-:Y:S02]  /*a8d0*/  IMAD.IADD R0, R5, 0x1, R0 ;  /* 0x0000000105007824 */ /* 0x000fe400078e0200 */
[----:B------:R-:W-:Y:S01]  /*a8e0*/  IMAD.WIDE.U32 R4, R4, 0x30, RZ ;  /* 0x0000003004047825 */ /* 0x000fe200078e00ff */
[----:B------:R-:W5:Y:S03]  /*a8f0*/  LDL R20, [R1+0x18] ;  /* 0x0000180001147983 */ /* 0x000f660000100800 */
[----:B------:R-:W-:Y:S02]  /*a900*/  IMAD R0, R0, 0x30, RZ ;  /* 0x0000003000007824 */ /* 0x000fe400078e02ff */
[----:B------:R-:W-:Y:S02]  /*a910*/  IMAD.MOV.U32 R28, RZ, RZ, c[0x0][0x208] ;  /* 0x00008200ff1c7624 */ /* 0x000fe400078e00ff */
[----:B------:R-:W-:Y:S03]  /*a920*/  IMAD.IADD R0, R5, 0x1, R0 ;  /* 0x0000000105007824 */ /* 0x000fe600078e0200 */
[----:B------:R-:W-:Y:S02]  /*a930*/  SHF.L.U64.HI R28, R28, R29, c[0x0][0x20c] ;  /* 0x000083001c1c7619 */ /* 0x000fe4000001021d */
[-C--:B--2---:R-:W-:Y:S05]  /*a940*/  IADD3 R6, P0, R26, R4.reuse, RZ ;  /* 0x000000041a067210 */ /* 0x084fea0007f1e0ff */
[C---:B---3--:R-:W-:Y:S01]  /*a950*/  IMAD.X R8, R0.reuse, 0x1, R25, P0 ;  /* 0x0000000100087824 */ /* 0x048fe200000e0619 */
[-C--:B----4-:R-:W-:Y:S05]  /*a960*/  IADD3 R5, P0, R23, R4.reuse, RZ ;  /* 0x0000000417057210 */ /* 0x090fea0007f1e0ff */
[C---:B-----5:R-:W-:Y:S01]  /*a970*/  IMAD.X R9, R0.reuse, 0x1, R22, P0 ;  /* 0x0000000100097824 */ /* 0x060fe200000e0616 */
        /* <DEDUP_REMOVED lines=31> */
.L_x_309:
        /* <DEDUP_REMOVED lines=109> */
[----:B------:R1:W1:Y:S10]  /*b240*/  MUFU.TANH R164, R12 ;  /* 0x0000000c00a47308 */ /* 0x0002740000002400 */
[----:B------:R1:W1:Y:S01]  /*b250*/  MUFU.TANH R111, R13 ;  /* 0x0000000d006f7308 */ /* 0x0002620000002400 */
[----:B-----5:R-:W5:Y:S01]  /*b260*/  LDSM.16.M88.4 R8, [R214] ;  /* 0x00000000d608783b */ /* 0x020f620000000200 */
[----:B------:R-:W-:Y:S04]  /*b270*/  DEPBAR.LE SB0, 0x0 ;  /* 0x000080000000791a */ /* 0x000fe80000000000 */
[-C--:B----4-:R-:W-:Y:S04]  /*b280*/  HMMA.16816.F32 R20, R188, R4.reuse, R20 ;  /* 0x00000004bc14723c */ /* 0x090fe80000001814 */
[----:B------:R4:W1:Y:S01]  /*b290*/  MUFU.TANH R171, R14 ;  /* 0x0000000e00ab7308 */ /* 0x0008620000002400 */
[----:B------:R-:W-:Y:S03]  /*b2a0*/  BAR.SYNC.DEFER_BLOCKING 0x0 ;  /* 0x0000000000007b1d */ /* 0x000fe60000010000 */
[C---:B------:R-:W-:Y:S06]  /*b2b0*/  HMMA.16816.F32 R24, R160.reuse, R4, R24 ;  /* 0x00000004a018723c */ /* 0x040fec0000001818 */
[----:B------:R4:W1:Y:S02]  /*b2c0*/  MUFU.TANH R170, R15 ;  /* 0x0000000f00aa7308 */ /* 0x0008640000002400 */
[-C--:B------:R-:W-:Y:S08]  /*b2d0*/  HMMA.16816.F32 R28, R160, R6.reuse, R28 ;  /* 0x00000006a01c723c */ /* 0x080ff0000000181c */
[----:B------:R4:W1:Y:S01]  /*b2e0*/  MUFU.TANH R110, R16 ;  /* 0x00000010006e7308 */ /* 0x0008620000002400 */
[C---:B------:R-:W-:Y:S04]  /*b2f0*/  HMMA.16816.F32 R32, R188.reuse, R6, R32 ;  /* 0x00000006bc20723c */ /* 0x040fe80000001820 */
[----:B------:R-:W-:Y:S02]  /*b300*/  FMUL.FTZ R20, R20, c[0x0][0x320] ;  /* 0x0000c80014147a20 */ /* 0x000fe40000410000 */
[----:B------:R-:W-:Y:S03]  /*b310*/  FMUL.FTZ R21, R21, c[0x0][0x320] ;  /* 0x0000c80015157a20 */ /* 0x000fe60000410000 */
[----:B------:R4:W1:Y:S03]  /*b320*/  MUFU.TANH R109, R17 ;  /* 0x00000011006d7308 */ /* 0x0008660000002400 */
        /* <DEDUP_REMOVED lines=18> */
[----:B------:R-:W-:Y:S03]  /*b450*/  FMUL.FTZ R33, R33, c[0x0][0x320] ;  /* 0x0000c80021217a20 */ /* 0x000fe60000410000 */
        /* <DEDUP_REMOVED lines=21> */
[----:B------:R-:W-:Y:S05]  /*b5b0*/  FMUL.FTZ R51, R51, c[0x0][0x320] ;  /* 0x0000c80033337a20 */ /* 0x000fea0000410000 */
[----:B------:R4:W1:Y:S10]  /*b5c0*/  MUFU.TANH R183, R25 ;  /* 0x0000001900b77308 */ /* 0x0008740000002400 */
        /* <DEDUP_REMOVED lines=25> */
[----:B------:R4:W1:Y:S01]  /*b760*/  MUFU.TANH R189, R51 ;  /* 0x0000003300bd7308 */ /* 0x0008620000002400 */
[----:B------:R-:W-:-:S05]  /*b770*/  @!P0 BRA `(.L_x_310) ;  /* 0x0000041000008947 */ /* 0x000fca0003800000 */
[----:B--23--:R-:W-:Y:S01]  /*b780*/  SHF.R.S32.HI R206, RZ, 0x1f, R102 ;  /* 0x0000001fffce7819 */ /* 0x00cfe20000011466 */
[----:B------:R-:W2:Y:S03]  /*b790*/  LDL.64 R204, [R1+0x30] ;  /* 0x0000300001cc7983 */ /* 0x000ea60000100a00 */
[----:B------:R-:W-:Y:S01]  /*b7a0*/  LEA.HI R206, R206, R102, RZ, 0x2 ;  /* 0x00000066cece7211 */ /* 0x000fe200078f10ff */
[----:B-1----:R-:W3:Y:S03]  /*b7b0*/  LDL.64 R12, [R1+0x50] ;  /* 0x00005000010c7983 */ /* 0x002ee60000100a00 */
[----:B------:R-:W-:Y:S01]  /*b7c0*/  SHF.R.S32.HI R206, RZ, 0x2, R206 ;  /* 0x00000002ffce7819 */ /* 0x000fe200000114ce */
[----:B------:R-:W5:Y:S03]  /*b7d0*/  LDL.64 R102, [R1+0x28] ;  /* 0x0000280001667983 */ /* 0x000f660000100a00 */
[----:B----4-:R-:W-:Y:S01]  /*b7e0*/  IADD3 R0, -R206, 0x30, RZ ;  /* 0x00000030ce007810 */ /* 0x010fe20007ffe1ff */
[----:B------:R-:W4:Y:S03]  /*b7f0*/  LDL R11, [R1+0x68] ;  /* 0x00006800010b7983 */ /* 0x000f260000100800 */
[----:B------:R-:W-:Y:S01]  /*b800*/  ISETP.GE.AND P1, PT, R0, 0x1, PT ;  /* 0x000000010000780c */ /* 0x000fe20003f26270 */
[----:B------:R-:W3:Y:S04]  /*b810*/  LDL R10, [R1+0x64] ;  /* 0x00006400010a7983 */ /* 0x000ee80000100800 */
[----:B------:R-:W3:Y:S04]  /*b820*/  LDL R20, [R1+0x60] ;  /* 0x0000600001147983 */ /* 0x000ee80000100800 */
[----:B------:R-:W3:Y:S04]  /*b830*/  LDL R9, [R1+0x5c] ;  /* 0x00005c0001097983 */ /* 0x000ee80000100800 */
[----:B------:R-:W-:Y:S04]  /*b840*/  @P1 IADD3 R4, R222, -0x1, RZ ;  /* 0xffffffffde041810 */ /* 0x000fe80007ffe0ff */
[----:B------:R-:W-:Y:S01]  /*b850*/  @P1 SHF.R.S32.HI R5, RZ, 0x1f, R4 ;  /* 0x0000001fff051819 */ /* 0x000fe20000011404 */
[C---:B------:R-:W-:Y:S04]  /*b860*/  @P1 IMAD.WIDE.U32 R6, R4.reuse, c[0x0][0x1e0], RZ ;  /* 0x0000780004061a25 */ /* 0x040fe800078e00ff */
[----:B------:R-:W-:Y:S04]  /*b870*/  @P1 IMAD R5, R5, c[0x0][0x1e0], RZ ;  /* 0x0000780005051a24 */ /* 0x000fe800078e02ff */
[----:B------:R-:W-:Y:S04]  /*b880*/  @P1 IMAD R4, R4, c[0x0][0x1e4], R5 ;  /* 0x0000790004041a24 */ /* 0x000fe800078e0205 */
[----:B------:R-:W-:Y:S02]  /*b890*/  @P1 IMAD.IADD R7, R7, 0x1, R4 ;  /* 0x0000000107071824 */ /* 0x000fe400078e0204 */
[----:B--2---:R-:W-:Y:S02]  /*b8a0*/  @P1 IMAD.MOV.U32 R4, RZ, RZ, R204 ;  /* 0x000000ffff041224 */ /* 0x004fe400078e00cc */
[----:B-----5:R-:W-:Y:S04]  /*b8b0*/  @P1 IMAD.MOV.U32 R5, RZ, RZ, R103 ;  /* 0x000000ffff051224 */ /* 0x020fe800078e0067 */
[----:B------:R-:W-:Y:S04]  /*b8c0*/  @P1 IMAD.WIDE.U32 R4, R6, 0x30, R4 ;  /* 0x0000003006041825 */ /* 0x000fe800078e0004 */
[----:B------:R-:W-:Y:S02]  /*b8d0*/  @P1 IMAD R6, R7, 0x30, RZ ;  /* 0x0000003007061824 */ /* 0x000fe400078e02ff */
[C---:B------:R-:W-:Y:S02]  /*b8e0*/  @P1 IMAD.SHL.U32 R7, R4.reuse, 0x2, RZ ;  /* 0x0000000204071824 */ /* 0x040fe400078e00ff */
[----:B------:R-:W-:Y:S03]  /*b8f0*/  @P1 IMAD.IADD R6, R5, 0x1, R6 ;  /* 0x0000000105061824 */ /* 0x000fe600078e0206 */
[C---:B------:R-:W-:Y:S02]  /*b900*/  @P1 IADD3 R16, P2, R7.reuse, 0x40, RZ ;  /* 0x0000004007101810 */ /* 0x040fe40007f5e0ff */
[----:B------:R-:W-:Y:S02]  /*b910*/  @P1 SHF.L.U64.HI R6, R4, 0x1, R6 ;  /* 0x0000000104061819 */ /* 0x000fe40000010206 */
[----:B------:R-:W-:Y:S04]  /*b920*/  @P1 IADD3 R16, P0, R16, c[0x0][0x1c8], RZ ;  /* 0x0000720010101a10 */ /* 0x000fe80007f1e0ff */
[--C-:B------:R-:W-:Y:S02]  /*b930*/  @P1 IADD3.X R17, RZ, c[0x0][0x1cc], R6.reuse, P0, P2 ;  /* 0x00007300ff111a10 */ /* 0x100fe400007e4406 */
[----:B------:R-:W-:Y:S04]  /*b940*/  @P1 IADD3 R14, P2, R7, 0x80, RZ ;  /* 0x00000080070e1810 */ /* 0x000fe80007f5e0ff */
[----:B------:R-:W-:Y:S04]  /*b950*/  @P1 IADD3 R14, P0, R14, c[0x0][0x1c8], RZ ;  /* 0x000072000e0e1a10 */ /* 0x000fe80007f1e0ff */
[----:B------:R-:W-:Y:S02]  /*b960*/  @P1 IADD3.X R15, RZ, c[0x0][0x1cc], R6, P0, P2 ;  /* 0x00007300ff0f1a10 */ /* 0x000fe400007e4406 */
[----:B------:R-:W-:Y:S11]  /*b970*/  ISETP.GE.AND P0, PT, R0, 0x21, PT ;  /* 0x000000210000780c */ /* 0x000ff60003f06270 */
[----:B------:R-:W-:Y:S02]  /*b980*/  @!UPT UIADD3 URZ, URZ, URZ, URZ ;  /* 0x0000003f3f3ff290 */ /* 0x000fe4000fffe03f */
[----:B------:R-:W-:Y:S04]  /*b990*/  @P0 IADD3 R0, R222, -0x1, RZ ;  /* 0xffffffffde000810 */ /* 0x000fe80007ffe0ff */
[----:B------:R-:W-:Y:S05]  /*b9a0*/  @P0 SHF.R.S32.HI R4, RZ, 0x1f, R0 ;  /* 0x0000001fff040819 */ /* 0x000fea0000011400 */
[----:B------:R-:W-:Y:S04]  /*b9b0*/  @P0 IMAD R4, R4, c[0x0][0x1e0], RZ ;  /* 0x0000780004040a24 */ /* 0x000fe800078e02ff */
[C---:B------:R-:W-:Y:S02]  /*b9c0*/  @P0 IMAD R8, R0.reuse, c[0x0][0x1e4], R4 ;  /* 0x0000790000080a24 */ /* 0x040fe400078e0204 */
[----:B------:R-:W-:Y:S04]  /*b9d0*/  @P0 IMAD.WIDE.U32 R4, R0, c[0x0][0x1e0], RZ ;  /* 0x0000780000040a25 */ /* 0x000fe800078e00ff */
[----:B------:R-:W-:Y:S02]  /*b9e0*/  @P0 IMAD.IADD R0, R5, 0x1, R8 ;  /* 0x0000000105000824 */ /* 0x000fe400078e0208 */
[----:B---3--:R-:W-:Y:S04]  /*b9f0*/  @P0 IMAD.WIDE.U32 R4, R4, 0x30, R12 ;  /* 0x0000003004040825 */ /* 0x008fe800078e000c */
[----:B------:R-:W-:Y:S04]  /*ba00*/  @P0 IMAD R0, R0, 0x30, RZ ;  /* 0x0000003000000824 */ /* 0x000fe800078e02ff */
[----:B------:R-:W-:Y:S01]  /*ba10*/  @P0 IMAD.IADD R0, R0, 0x1, R5 ;  /* 0x0000000100000824 */ /* 0x000fe200078e0205 */
[-C--:B------:R-:W-:Y:S05]  /*ba20*/  @P0 IADD3 R5, P2, R204, R4.reuse, RZ ;  /* 0x00000004cc050210 */ /* 0x080fea0007f5e0ff */
[C---:B------:R-:W-:Y:S01]  /*ba30*/  @P0 IMAD.X R8, R0.reuse, 0x1, R103, P2 ;  /* 0x0000000100080824 */ /* 0x040fe200010e0667 */
[C---:B------:R-:W-:Y:S04]  /*ba40*/  @P0 LEA R12, P2, R5.reuse, c[0x0][0x1c8], 0x1 ;  /* 0x00007200050c0a11 */ /* 0x040fe800078408ff */
[----:B------:R-:W-:Y:S02]  /*ba50*/  @P0 LEA.HI.X R13, R5, c[0x0][0x1cc], R8, 0x1, P2 ;  /* 0x00007300050d0a11 */ /* 0x000fe400010f0c08 */
[-C--:B----4-:R-:W-:Y:S05]  /*ba60*/  @P0 IADD3 R5, P2, R11, R4.reuse, RZ ;  /* 0x000000040b050210 */ /* 0x090fea0007f5e0ff */
        /* <DEDUP_REMOVED lines=12> */
[----:B------:R-:W-:Y:S03]  /*bb30*/  @P0 LEA.HI.X R5, R5, c[0x0][0x1cc], R0, 0x1, P2 ;  /* 0x0000730005050a11 */ /* 0x000fe600010f0c00 */
[----:B------:R1:W-:Y:S04]  /*bb40*/  @P1 LDGSTS.E.BYPASS.LTC128B.128 [R223+0x4880], [R16.64], !P4 ;  /* 0x0488000010df1fae */ /* 0x0003e8000e101d48 */
[----:B------:R1:W-:Y:S04]  /*bb50*/  @P1 LDGSTS.E.BYPASS.LTC128B.128 [R223+0x5480], [R14.64], !P3 ;  /* 0x054800000edf1fae */ /* 0x0003e8000d901d48 */
[----:B------:R1:W-:Y:S04]  /*bb60*/  @P0 LDGSTS.E.BYPASS.LTC128B.128 [R223+0x4480], [R12.64], !P5 ;  /* 0x044800000cdf0fae */ /* 0x0003e8000e901d48 */
[----:B------:R1:W-:Y:S04]  /*bb70*/  @P0 LDGSTS.E.BYPASS.LTC128B.128 [R223+0x5080], [R10.64], !P4 ;  /* 0x050800000adf0fae */ /* 0x0003e8000e101d48 */
[----:B------:R1:W-:Y:S02]  /*bb80*/  @P0 LDGSTS.E.BYPASS.LTC128B.128 [R223+0x5c80], [R4.64], !P3 ;  /* 0x05c8000004df0fae */ /* 0x0003e4000d901d48 */
.L_x_310:
[----:B-1234-:R-:W-:Y:S01]  /*bb90*/  FMNMX.FTZ R0, R166, R106, !PT ;  /* 0x0000006aa6007209 */ /* 0x01efe20007810000 */
[----:B------:R-:W-:Y:S01]  /*bba0*/  LDSM.16.MT88.4 R20, [R209+0x1880] ;  /* 0x00188000d114783b */ /* 0x000fe20000004200 */
[----:B------:R-:W-:Y:S02]  /*bbb0*/  FMNMX.FTZ R4, R173, R104, !PT ;  /* 0x00000068ad047209 */ /* 0x000fe40007810000 */
[----:B------:R-:W-:Y:S02]  /*bbc0*/  FMNMX.FTZ R106, R165, R0, !PT ;  /* 0x00000000a56a7209 */ /* 0x000fe40007810000 */
[----:B------:R-:W-:Y:S02]  /*bbd0*/  FMNMX.FTZ R0, R167, R105, !PT ;  /* 0x00000069a7007209 */ /* 0x000fe40007810000 */
[----:B------:R-:W-:Y:S01]  /*bbe0*/  FMNMX.FTZ R106, R110, R106, !PT ;  /* 0x0000006a6e6a7209 */ /* 0x000fe20007810000 */
        /* <DEDUP_REMOVED lines=22> */
[----:B------:R-:W1:Y:S01]  /*bd50*/  SHFL.BFLY PT, R5, R106, 0x2, 0x1f ;  /* 0x0c401f006a057f89 */ /* 0x000e6200000e0000 */
[----:B------:R-:W-:Y:S02]  /*bd60*/  FMNMX.FTZ R0, R189, R0, !PT ;  /* 0x00000000bd007209 */ /* 0x000fe40007810000 */
[----:B------:R-:W-:Y:S04]  /*bd70*/  FMNMX.FTZ R4, R164, R4, !PT ;  /* 0x00000004a4047209 */ /* 0x000fe80007810000 */
[----:B------:R-:W-:Y:S01]  /*bd80*/  FMNMX.FTZ R4, R111, R4, !PT ;  /* 0x000000046f047209 */ /* 0x000fe20007810000 */
[----:B------:R-:W2:Y:S03]  /*bd90*/  SHFL.BFLY PT, R105, R0, 0x2, 0x1f ;  /* 0x0c401f0000697f89 */ /* 0x000ea600000e0000 */
[----:B------:R-:W-:Y:S04]  /*bda0*/  FMNMX.FTZ R4, R184, R4, !PT ;  /* 0x00000004b8047209 */ /* 0x000fe80007810000 */
[----:B------:R-:W-:Y:S04]  /*bdb0*/  FMNMX.FTZ R4, R183, R4, !PT ;  /* 0x00000004b7047209 */ /* 0x000fe80007810000 */
[----:B------:R-:W-:Y:S04]  /*bdc0*/  FMNMX.FTZ R4, R192, R4, !PT ;  /* 0x00000004c0047209 */ /* 0x000fe80007810000 */
[----:B------:R-:W-:Y:S04]  /*bdd0*/  FMNMX.FTZ R4, R187, R4, !PT ;  /* 0x00000004bb047209 */ /* 0x000fe80007810000 */
[----:B------:R-:W-:Y:S04]  /*bde0*/  FMNMX.FTZ R4, R199, R4, !PT ;  /* 0x00000004c7047209 */ /* 0x000fe80007810000 */
[----:B------:R-:W-:Y:S02]  /*bdf0*/  FMNMX.FTZ R4, R200, R4, !PT ;  /* 0x00000004c8047209 */ /* 0x000fe40007810000 */
[----:B-1----:R-:W-:Y:S02]  /*be00*/  FMNMX.FTZ R106, R106, R5, !PT ;  /* 0x000000056a6a7209 */ /* 0x002fe40007810000 */
[----:B------:R-:W-:Y:S02]  /*be10*/  FMNMX.FTZ R5, R168, R100, !PT ;  /* 0x00000064a8057209 */ /* 0x000fe40007810000 */
[----:B--2---:R-:W-:Y:S01]  /*be20*/  FMNMX.FTZ R105, R0, R105, !PT ;  /* 0x0000006900697209 */ /* 0x004fe20007810000 */
[----:B------:R-:W1:Y:S01]  /*be30*/  SHFL.BFLY PT, R7, R106, 0x1, 0x1f ;  /* 0x0c201f006a077f89 */ /* 0x000e6200000e0000 */
[----:B------:R-:W-:Y:S02]  /*be40*/  FMNMX.FTZ R0, R174, R5, !PT ;  /* 0x00000005ae007209 */ /* 0x000fe40007810000 */
[----:B------:R-:W-:Y:S02]  /*be50*/  FMNMX.FTZ R4, R203, R4, !PT ;  /* 0x00000004cb047209 */ /* 0x000fe40007810000 */
[----:B------:R-:W-:Y:S02]  /*be60*/  FMNMX.FTZ R0, R171, R0, !PT ;  /* 0x00000000ab007209 */ /* 0x000fe40007810000 */
[----:B------:R-:W-:Y:S01]  /*be70*/  FMNMX.FTZ R4, R190, R4, !PT ;  /* 0x00000004be047209 */ /* 0x000fe20007810000 */
[----:B------:R-:W2:Y:S01]  /*be80*/  SHFL.BFLY PT, R8, R105, 0x1, 0x1f ;  /* 0x0c201f0069087f89 */ /* 0x000ea200000e0000 */
[----:B------:R-:W-:Y:S04]  /*be90*/  FMNMX.FTZ R0, R170, R0, !PT ;  /* 0x00000000aa007209 */ /* 0x000fe80007810000 */
[----:B------:R-:W-:Y:S03]  /*bea0*/  FMNMX.FTZ R0, R185, R0, !PT ;  /* 0x00000000b9007209 */ /* 0x000fe60007810000 */
[----:B------:R-:W3:Y:S01]  /*beb0*/  SHFL.BFLY PT, R6, R4, 0x2, 0x1f ;  /* 0x0c401f0004067f89 */ /* 0x000ee200000e0000 */
[----:B------:R-:W-:Y:S04]  /*bec0*/  FMNMX.FTZ R0, R186, R0, !PT ;  /* 0x00000000ba007209 */ /* 0x000fe80007810000 */
[----:B------:R-:W-:Y:S02]  /*bed0*/  FMNMX.FTZ R0, R193, R0, !PT ;  /* 0x00000000c1007209 */ /* 0x000fe40007810000 */
        /* <DEDUP_REMOVED lines=8> */
[--C-:B------:R-:W-:Y:S02]  /*bf60*/  FFMA.FTZ R40, R176, c[0x0][0x2d0], -R160.reuse ;  /* 0x0000b400b0287a23 */ /* 0x100fe400000108a0 */
[----:B------:R1:W2:Y:S01]  /*bf70*/  MUFU.EX2 R103, R2 ;  /* 0x0000000200677308 */ /* 0x0002a20000000800 */
[----:B------:R-:W-:Y:S01]  /*bf80*/  FMNMX.FTZ R0, R107, R0, !PT ;  /* 0x000000006b007209 */ /* 0x000fe20007810000 */
[----:B------:R-:W-:Y:S01]  /*bf90*/  FMUL.FTZ R161, R105, c[0x0][0x2d0] ;  /* 0x0000b40069a17a20 */ /* 0x000fe20000410000 */
[----:B---3--:R-:W-:Y:S02]  /*bfa0*/  FMNMX.FTZ R4, R4, R6, !PT ;  /* 0x0000000604047209 */ /* 0x008fe40007810000 */
[----:B------:R-:W-:Y:S01]  /*bfb0*/  FMNMX.FTZ R0, R108, R0, !PT ;  /* 0x000000006c007209 */ /* 0x000fe20007810000 */
[--C-:B------:R-:W-:Y:S02]  /*bfc0*/  FFMA.FTZ R48, R181, c[0x0][0x2d0], -R161.reuse ;  /* 0x0000b400b5307a23 */ /* 0x100fe400000108a1 */
[----:B------:R-:W3:Y:S01]  /*bfd0*/  SHFL.BFLY PT, R104, R4, 0x1, 0x1f ;  /* 0x0c201f0004687f89 */ /* 0x000ee200000e0000 */
[----:B------:R-:W-:Y:S01]  /*bfe0*/  FFMA.FTZ R44, R179, c[0x0][0x2d0], -R161 ;  /* 0x0000b400b32c7a23 */ /* 0x000fe200000108a1 */
[----:B------:R4:W-:Y:S10]  /*bff0*/  MUFU.EX2 R234, R48 ;  /* 0x0000003000ea7308 */ /* 0x0009f40000000800 */
[----:B------:R-:W-:Y:S01]  /*c000*/  MUFU.EX2 R236, R40 ;  /* 0x0000002800ec7308 */ /* 0x000fe20000000800 */
[----:B-1----:R-:W-:Y:S02]  /*c010*/  FADD.FTZ R2, -R105, R3 ;  /* 0x0000000369027221 */ /* 0x002fe40000010100 */
[----:B------:R-:W1:Y:S01]  /*c020*/  SHFL.BFLY PT, R3, R0, 0x2, 0x1f ;  /* 0x0c401f0000037f89 */ /* 0x000e6200000e0000 */
[C---:B--2---:R-:W-:Y:S02]  /*c030*/  FMUL.FTZ R5, R103.reuse, R113 ;  /* 0x0000007167057220 */ /* 0x044fe40000410000 */
[----:B------:R-:W-:Y:S04]  /*c040*/  FMUL.FTZ R2, R2, c[0x0][0x2d0] ;  /* 0x0000b40002027a20 */ /* 0x000fe80000410000 */
[----:B------:R-:W-:Y:S01]  /*c050*/  MUFU.EX2 R235, R44 ;  /* 0x0000002c00eb7308 */ /* 0x000fe20000000800 */
[C---:B------:R-:W-:Y:S01]  /*c060*/  FMUL.FTZ R16, R103.reuse, R124 ;  /* 0x0000007c67107220 */ /* 0x040fe20000410000 */
[----:B---3--:R-:W-:Y:S01]  /*c070*/  FMNMX.FTZ R104, R4, R104, !PT ;  /* 0x0000006804687209 */ /* 0x008fe20007810000 */
[--C-:B------:R-:W-:Y:S02]  /*c080*/  FFMA.FTZ R4, R166, c[0x0][0x2d0], -R160.reuse ;  /* 0x0000b400a6047a23 */ /* 0x100fe400000108a0 */
[C---:B------:R-:W-:Y:S02]  /*c090*/  FMUL.FTZ R17, R103.reuse, R125 ;  /* 0x0000007d67117220 */ /* 0x040fe40000410000 */
[C---:B------:R-:W-:Y:S02]  /*c0a0*/  FMUL.FTZ R32, R103.reuse, R140 ;  /* 0x0000008c67207220 */ /* 0x040fe40000410000 */
[C---:B------:R-:W-:Y:S01]  /*c0b0*/  FMUL.FTZ R33, R103.reuse, R141 ;  /* 0x0000008d67217220 */ /* 0x040fe20000410000 */
[----:B------:R2:W3:Y:S01]  /*c0c0*/  MUFU.EX2 R102, R2 ;  /* 0x0000000200667308 */ /* 0x0004e20000000800 */
[C---:B----4-:R-:W-:Y:S02]  /*c0d0*/  FMUL.FTZ R48, R103.reuse, R156 ;  /* 0x0000009c67307220 */ /* 0x050fe40000410000 */
[C---:B------:R-:W-:Y:S02]  /*c0e0*/  FMUL.FTZ R49, R103.reuse, R157 ;  /* 0x0000009d67317220 */ /* 0x040fe40000410000 */
[C---:B------:R-:W-:Y:S02]  /*c0f0*/  FMUL.FTZ R52, R103.reuse, R52 ;  /* 0x0000003467347220 */ /* 0x040fe40000410000 */
[C---:B------:R-:W-:Y:S02]  /*c100*/  FMUL.FTZ R53, R103.reuse, R53 ;  /* 0x0000003567357220 */ /* 0x040fe40000410000 */
[----:B------:R-:W-:Y:S01]  /*c110*/  FMUL.FTZ R64, R103, R64 ;  /* 0x0000004067407220 */ /* 0x000fe20000410000 */
[----:B-1----:R-:W-:Y:S01]  /*c120*/  FMNMX.FTZ R0, R0, R3, !PT ;  /* 0x0000000300007209 */ /* 0x002fe20007810000 */
[----:B------:R-:W-:Y:S01]  /*c130*/  FFMA.FTZ R3, R169, c[0x0][0x2d0], -R161 ;  /* 0x0000b400a9037a23 */ /* 0x000fe200000108a1 */
[----:B------:R-:W-:Y:S01]  /*c140*/  MUFU.EX2 R252, R4 ;  /* 0x0000000400fc7308 */ /* 0x000fe20000000800 */
[C---:B------:R-:W-:Y:S02]  /*c150*/  FMUL.FTZ R65, R103.reuse, R65 ;  /* 0x0000004167417220 */ /* 0x040fe40000410000 */
[C---:B------:R-:W-:Y:S02]  /*c160*/  FMUL.FTZ R68, R103.reuse, R68 ;  /* 0x0000004467447220 */ /* 0x040fe40000410000 */
[C---:B------:R-:W-:Y:S02]  /*c170*/  FMUL.FTZ R69, R103.reuse, R69 ;  /* 0x0000004567457220 */ /* 0x040fe40000410000 */
[C---:B------:R-:W-:Y:S02]  /*c180*/  FMUL.FTZ R80, R103.reuse, R80 ;  /* 0x0000005067507220 */ /* 0x040fe40000410000 */
[C---:B------:R-:W-:Y:S01]  /*c190*/  FMUL.FTZ R81, R103.reuse, R81 ;  /* 0x0000005167517220 */ /* 0x040fe20000410000 */
[----:B------:R1:W-:Y:S01]  /*c1a0*/  MUFU.EX2 R249, R3 ;  /* 0x0000000300f97308 */ /* 0x0003e20000000800 */
[----:B------:R-:W-:Y:S02]  /*c1b0*/  FMUL.FTZ R84, R103, R84 ;  /* 0x0000005467547220 */ /* 0x000fe40000410000 */
[----:B--2---:R-:W-:Y:S02]  /*c1c0*/  FADD.FTZ R2, -R104, R101 ;  /* 0x0000006568027221 */ /* 0x004fe40000010100 */
[----:B---3--:R-:W-:Y:S02]  /*c1d0*/  FMUL.FTZ R6, R102, R114 ;  /* 0x0000007266067220 */ /* 0x008fe40000410000 */
[----:B------:R-:W-:Y:S02]  /*c1e0*/  FMUL.FTZ R2, R2, c[0x0][0x2d0] ;  /* 0x0000b40002027a20 */ /* 0x000fe40000410000 */
[C---:B------:R-:W-:Y:S02]  /*c1f0*/  FMUL.FTZ R7, R102.reuse, R115 ;  /* 0x0000007366077220 */ /* 0x040fe40000410000 */
[----:B------:R2:W3:Y:S01]  /*c200*/  MUFU.EX2 R101, R2 ;  /* 0x0000000200657308 */ /* 0x0004e20000000800 */
[C---:B------:R-:W-:Y:S02]  /*c210*/  FMUL.FTZ R34, R102.reuse, R142 ;  /* 0x0000008e66227220 */ /* 0x040fe40000410000 */
[C---:B------:R-:W-:Y:S02]  /*c220*/  FMUL.FTZ R35, R102.reuse, R143 ;  /* 0x0000008f66237220 */ /* 0x040fe40000410000 */
[----:B------:R-:W-:Y:S01]  /*c230*/  LDSM.16.MT88.4 R140, [R210+0x2080] ;  /* 0x00208000d28c783b */ /* 0x000fe20000004200 */
[C---:B------:R-:W-:Y:S02]  /*c240*/  FMUL.FTZ R50, R102.reuse, R158 ;  /* 0x0000009e66327220 */ /* 0x040fe40000410000 */
[C---:B------:R-:W-:Y:S02]  /*c250*/  FMUL.FTZ R51, R102.reuse, R159 ;  /* 0x0000009f66337220 */ /* 0x040fe40000410000 */
[C---:B------:R-:W-:Y:S02]  /*c260*/  FMUL.FTZ R54, R102.reuse, R54 ;  /* 0x0000003666367220 */ /* 0x040fe40000410000 */
[----:B------:R-:W-:Y:S01]  /*c270*/  FMUL.FTZ R55, R102, R55 ;  /* 0x0000003766377220 */ /* 0x000fe20000410000 */
[----:B------:R-:W-:Y:S01]  /*c280*/  LDSM.16.MT88.4 R156, [R209+0x2c80] ;  /* 0x002c8000d19c783b */ /* 0x000fe20000004200 */
[--C-:B-1----:R-:W-:Y:S02]  /*c290*/  FFMA.FTZ R3, R110, c[0x0][0x2d0], -R160.reuse ;  /* 0x0000b4006e037a23 */ /* 0x102fe400000108a0 */
[----:B------:R-:W-:Y:S02]  /*c2a0*/  FMUL.FTZ R110, R104, c[0x0][0x2d0] ;  /* 0x0000b400686e7a20 */ /* 0x000fe40000410000 */
[----:B------:R1:W-:Y:S01]  /*c2b0*/  MUFU.EX2 R250, R3 ;  /* 0x0000000300fa7308 */ /* 0x0003e20000000800 */
[C---:B------:R-:W-:Y:S02]  /*c2c0*/  FMUL.FTZ R66, R102.reuse, R66 ;  /* 0x0000004266427220 */ /* 0x040fe40000410000 */
[C---:B------:R-:W-:Y:S02]  /*c2d0*/  FMUL.FTZ R67, R102.reuse, R67 ;  /* 0x0000004366437220 */ /* 0x040fe40000410000 */
[C---:B------:R-:W-:Y:S02]  /*c2e0*/  FMUL.FTZ R70, R102.reuse, R70 ;  /* 0x0000004666467220 */ /* 0x040fe40000410000 */
[--C-:B--2---:R-:W-:Y:S02]  /*c2f0*/  FFMA.FTZ R2, R165, c[0x0][0x2d0], -R160.reuse ;  /* 0x0000b400a5027a23 */ /* 0x104fe400000108a0 */
[C---:B---3--:R-:W-:Y:S02]  /*c300*/  FMUL.FTZ R8, R101.reuse, R116 ;  /* 0x0000007465087220 */ /* 0x048fe40000410000 */
[----:B------:R2:W-:Y:S01]  /*c310*/  MUFU.EX2 R191, R2 ;  /* 0x0000000200bf7308 */ /* 0x0005e20000000800 */
[C---:B------:R-:W-:Y:S02]  /*c320*/  FMUL.FTZ R9, R101.reuse, R117 ;  /* 0x0000007565097220 */ /* 0x040fe40000410000 */
[C---:B------:R-:W-:Y:S02]  /*c330*/  FMUL.FTZ R12, R101.reuse, R120 ;  /* 0x00000078650c7220 */ /* 0x040fe40000410000 */
[C---:B------:R-:W-:Y:S02]  /*c340*/  FMUL.FTZ R13, R101.reuse, R121 ;  /* 0x00000079650d7220 */ /* 0x040fe40000410000 */
[C---:B------:R-:W-:Y:S02]  /*c350*/  FMUL.FTZ R24, R101.reuse, R132 ;  /* 0x0000008465187220 */ /* 0x040fe40000410000 */
[C---:B------:R-:W-:Y:S02]  /*c360*/  FMUL.FTZ R25, R101.reuse, R133 ;  /* 0x0000008565197220 */ /* 0x040fe40000410000 */
[----:B------:R-:W-:Y:S02]  /*c370*/  FMUL.FTZ R40, R101, R148 ;  /* 0x0000009465287220 */ /* 0x000fe40000410000 */
[----:B-1----:R-:W-:Y:S02]  /*c380*/  FFMA.FTZ R3, R109, c[0x0][0x2d0], -R160 ;  /* 0x0000b4006d037a23 */ /* 0x002fe400000108a0 */
[C---:B------:R-:W-:Y:S02]  /*c390*/  FMUL.FTZ R41, R101.reuse, R149 ;  /* 0x0000009565297220 */ /* 0x040fe40000410000 */
[----:B------:R1:W3:Y:S01]  /*c3a0*/  MUFU.EX2 R251, R3 ;  /* 0x0000000300fb7308 */ /* 0x0002e20000000800 */
[C---:B------:R-:W-:Y:S02]  /*c3b0*/  FMUL.FTZ R44, R101.reuse, R152 ;  /* 0x00000098652c7220 */ /* 0x040fe40000410000 */
[C---:B------:R-:W-:Y:S02]  /*c3c0*/  FMUL.FTZ R45, R101.reuse, R153 ;  /* 0x00000099652d7220 */ /* 0x040fe40000410000 */
[----:B------:R-:W-:Y:S02]  /*c3d0*/  FMUL.FTZ R56, R101, R56 ;  /* 0x0000003865387220 */ /* 0x000fe40000410000 */
[--C-:B--2---:R-:W-:Y:S02]  /*c3e0*/  FFMA.FTZ R2, R167, c[0x0][0x2d0], -R161.reuse ;  /* 0x0000b400a7027a23 */ /* 0x104fe400000108a1 */
[C---:B------:R-:W-:Y:S02]  /*c3f0*/  FMUL.FTZ R57, R101.reuse, R57 ;  /* 0x0000003965397220 */ /* 0x040fe40000410000 */
[----:B------:R2:W4:Y:S01]  /*c400*/  MUFU.EX2 R248, R2 ;  /* 0x0000000200f87308 */ /* 0x0005220000000800 */
[C---:B------:R-:W-:Y:S02]  /*c410*/  FMUL.FTZ R60, R101.reuse, R60 ;  /* 0x0000003c653c7220 */ /* 0x040fe40000410000 */
[C---:B------:R-:W-:Y:S02]  /*c420*/  FMUL.FTZ R61, R101.reuse, R61 ;  /* 0x0000003d653d7220 */ /* 0x040fe40000410000 */
[----:B------:R-:W-:Y:S02]  /*c430*/  FMUL.FTZ R71, R102, R71 ;  /* 0x0000004766477220 */ /* 0x000fe40000410000 */
[C---:B------:R-:W-:Y:S02]  /*c440*/  FMUL.FTZ R72, R101.reuse, R72 ;  /* 0x0000004865487220 */ /* 0x040fe40000410000 */
[C---:B------:R-:W-:Y:S02]  /*c450*/  FMUL.FTZ R73, R101.reuse, R73 ;  /* 0x0000004965497220 */ /* 0x040fe40000410000 */
[----:B------:R-:W-:Y:S02]  /*c460*/  FMUL.FTZ R76, R101, R76 ;  /* 0x0000004c654c7220 */ /* 0x000fe40000410000 */
[--C-:B-1----:R-:W-:Y:S01]  /*c470*/  FFMA.FTZ R3, R18, c[0x0][0x2d0], -R161.reuse ;  /* 0x0000b40012037a23 */ /* 0x102fe200000108a1 */
[----:B---3--:R-:W-:Y:S01]  /*c480*/  F2FP.PACK_AB R114, R251, R250 ;  /* 0x000000fafb72723e */ /* 0x008fe200000000ff */
[C---:B------:R-:W-:Y:S02]  /*c490*/  FMUL.FTZ R18, R102.reuse, R126 ;  /* 0x0000007e66127220 */ /* 0x040fe40000410000 */
[----:B------:R1:W-:Y:S01]  /*c4a0*/  MUFU.EX2 R247, R3 ;  /* 0x0000000300f77308 */ /* 0x0003e20000000800 */
[----:B------:R-:W-:Y:S02]  /*c4b0*/  FMUL.FTZ R77, R101, R77 ;  /* 0x0000004d654d7220 */ /* 0x000fe40000410000 */
[C---:B------:R-:W-:Y:S02]  /*c4c0*/  FMUL.FTZ R82, R102.reuse, R82 ;  /* 0x0000005266527220 */ /* 0x040fe40000410000 */
[C---:B------:R-:W-:Y:S01]  /*c4d0*/  FMUL.FTZ R83, R102.reuse, R83 ;  /* 0x0000005366537220 */ /* 0x040fe20000410000 */
[----:B--2---:R-:W2:Y:S01]  /*c4e0*/  SHFL.BFLY PT, R2, R0, 0x1, 0x1f ;  /* 0x0c201f0000027f89 */ /* 0x004ea200000e0000 */
[----:B----4-:R-:W-:Y:S01]  /*c4f0*/  F2FP.PACK_AB R113, R249, R248 ;  /* 0x000000f8f971723e */ /* 0x010fe200000000ff */
[----:B------:R-:W-:Y:S02]  /*c500*/  FMUL.FTZ R85, R103, R85 ;  /* 0x0000005567557220 */ /* 0x000fe40000410000 */
[C---:B------:R-:W-:Y:S02]  /*c510*/  FMUL.FTZ R86, R102.reuse, R86 ;  /* 0x0000005666567220 */ /* 0x040fe40000410000 */
[C---:B------:R-:W-:Y:S02]  /*c520*/  FMUL.FTZ R87, R102.reuse, R87 ;  /* 0x0000005766577220 */ /* 0x040fe40000410000 */
[C---:B------:R-:W-:Y:S02]  /*c530*/  FMUL.FTZ R88, R101.reuse, R88 ;  /* 0x0000005865587220 */ /* 0x040fe40000410000 */
[C---:B------:R-:W-:Y:S02]  /*c540*/  FMUL.FTZ R89, R101.reuse, R89 ;  /* 0x0000005965597220 */ /* 0x040fe40000410000 */
[C---:B------:R-:W-:Y:S02]  /*c550*/  FMUL.FTZ R92, R101.reuse, R92 ;  /* 0x0000005c655c7220 */ /* 0x040fe40000410000 */
[----:B------:R-:W-:Y:S02]  /*c560*/  FMUL.FTZ R93, R101, R93 ;  /* 0x0000005d655d7220 */ /* 0x000fe40000410000 */
[----:B------:R-:W-:Y:S02]  /*c570*/  FMUL.FTZ R96, R103, R96 ;  /* 0x0000006067607220 */ /* 0x000fe40000410000 */
[--C-:B-1----:R-:W-:Y:S02]  /*c580*/  FFMA.FTZ R3, R173, c[0x0][0x2d0], -R110.reuse ;  /* 0x0000b400ad037a23 */ /* 0x102fe4000001086e */
[----:B------:R-:W-:Y:S02]  /*c590*/  FMUL.FTZ R97, R103, R97 ;  /* 0x0000006167617220 */ /* 0x000fe40000410000 */
[----:B------:R1:W-:Y:S01]  /*c5a0*/  MUFU.EX2 R242, R3 ;  /* 0x0000000300f27308 */ /* 0x0003e20000000800 */
[----:B------:R-:W-:Y:S01]  /*c5b0*/  FMUL.FTZ R98, R102, R98 ;  /* 0x0000006266627220 */ /* 0x000fe20000410000 */
[----:B--2---:R-:W-:Y:S01]  /*c5c0*/  FMNMX.FTZ R2, R0, R2, !PT ;  /* 0x0000000200027209 */ /* 0x004fe20007810000 */
[--C-:B------:R-:W-:Y:S02]  /*c5d0*/  FFMA.FTZ R0, R19, c[0x0][0x2d0], -R161.reuse ;  /* 0x0000b40013007a23 */ /* 0x100fe400000108a1 */
[C---:B------:R-:W-:Y:S02]  /*c5e0*/  FMUL.FTZ R19, R102.reuse, R127 ;  /* 0x0000007f66137220 */ /* 0x040fe40000410000 */
[----:B------:R-:W-:Y:S01]  /*c5f0*/  LDSM.16.MT88.4 R124, [R210+0x2480] ;  /* 0x00248000d27c783b */ /* 0x000fe20000004200 */
[----:B------:R-:W-:Y:S02]  /*c600*/  FMUL.FTZ R99, R102, R99 ;  /* 0x0000006366637220 */ /* 0x000fe40000410000 */
[----:B------:R2:W3:Y:S01]  /*c610*/  MUFU.EX2 R246, R0 ;  /* 0x0000000000f67308 */ /* 0x0004e20000000800 */
[C---:B------:R-:W-:Y:S02]  /*c620*/  FMUL.FTZ R28, R101.reuse, R136 ;  /* 0x00000088651c7220 */ /* 0x040fe40000410000 */
[----:B------:R-:W-:Y:S02]  /*c630*/  FMUL.FTZ R29, R101, R137 ;  /* 0x00000089651d7220 */ /* 0x000fe40000410000 */
[--C-:B------:R-:W-:Y:S05]  /*c640*/  FFMA.FTZ R109, R199, c[0x0][0x2d0], -R110.reuse ;  /* 0x0000b400c76d7a23 */ /* 0x100fea000001086e */
[----:B------:R-:W-:Y:S01]  /*c650*/  MUFU.EX2 R181, R109 ;  /* 0x0000006d00b57308 */ /* 0x000fe20000000800 */
[----:B-1----:R-:W-:Y:S09]  /*c660*/  FFMA.FTZ R3, R172, c[0x0][0x2d0], -R110 ;  /* 0x0000b400ac037a23 */ /* 0x002ff2000001086e */
[----:B------:R1:W4:Y:S01]  /*c670*/  MUFU.EX2 R243, R3 ;  /* 0x0000000300f37308 */ /* 0x0003220000000800 */
[----:B--2---:R-:W-:Y:S01]  /*c680*/  FADD.FTZ R0, -R2, R100 ;  /* 0x0000006402007221 */ /* 0x004fe20000010100 */
[----:B---3--:R-:W-:Y:S01]  /*c690*/  F2FP.PACK_AB R115, R246, R247 ;  /* 0x000000f7f673723e */ /* 0x008fe200000000ff */
[----:B------:R-:W-:Y:S02]  /*c6a0*/  FFMA.FTZ R100, R177, c[0x0][0x2d0], -R160 ;  /* 0x0000b400b1647a23 */ /* 0x000fe400000108a0 */
[----:B------:R-:W-:Y:S05]  /*c6b0*/  FMUL.FTZ R0, R0, c[0x0][0x2d0] ;  /* 0x0000b40000007a20 */ /* 0x000fea0000410000 */
[----:B------:R2:W-:Y:S10]  /*c6c0*/  MUFU.EX2 R233, R100 ;  /* 0x0000006400e97308 */ /* 0x0005f40000000800 */
[----:B------:R-:W3:Y:S01]  /*c6d0*/  MUFU.EX2 R0, R0 ;  /* 0x0000000000007308 */ /* 0x000ee20000000800 */
[----:B-1----:R-:W-:Y:S01]  /*c6e0*/  FFMA.FTZ R3, R164, c[0x0][0x2d0], -R110 ;  /* 0x0000b400a4037a23 */ /* 0x002fe2000001086e */
[----:B----4-:R-:W-:Y:S01]  /*c6f0*/  F2FP.PACK_AB R116, R243, R242 ;  /* 0x000000f2f374723e */ /* 0x010fe200000000ff */
[----:B------:R-:W-:Y:S07]  /*c700*/  LDSM.16.MT88.4 R164, [R210+0x2c80] ;  /* 0x002c8000d2a4783b */ /* 0x000fee0000004200 */
[----:B------:R1:W-:Y:S01]  /*c710*/  MUFU.EX2 R244, R3 ;  /* 0x0000000300f47308 */ /* 0x0003e20000000800 */
[----:B--2---:R-:W-:Y:S09]  /*c720*/  FFMA.FTZ R100, R178, c[0x0][0x2d0], -R160 ;  /* 0x0000b400b2647a23 */ /* 0x004ff200000108a0 */
[----:B------:R2:W-:Y:S01]  /*c730*/  MUFU.EX2 R232, R100 ;  /* 0x0000006400e87308 */ /* 0x0005e20000000800 */
[C---:B---3--:R-:W-:Y:S02]  /*c740*/  FMUL.FTZ R10, R0.reuse, R118 ;  /* 0x00000076000a7220 */ /* 0x048fe40000410000 */
[C---:B------:R-:W-:Y:S02]  /*c750*/  FMUL.FTZ R11, R0.reuse, R119 ;  /* 0x00000077000b7220 */ /* 0x040fe40000410000 */
[C---:B------:R-:W-:Y:S02]  /*c760*/  FMUL.FTZ R14, R0.reuse, R122 ;  /* 0x0000007a000e7220 */ /* 0x040fe40000410000 */
[C---:B------:R-:W-:Y:S02]  /*c770*/  FMUL.FTZ R15, R0.reuse, R123 ;  /* 0x0000007b000f7220 */ /* 0x040fe40000410000 */
[C---:B------:R-:W-:Y:S01]  /*c780*/  FMUL.FTZ R26, R0.reuse, R134 ;  /* 0x00000086001a7220 */ /* 0x040fe20000410000 */
[----:B------:R-:W3:Y:S01]  /*c790*/  LDSM.16.MT88.4 R120, [R209+0x2480] ;  /* 0x00248000d178783b */ /* 0x000ee20000004200 */
[--C-:B-1----:R-:W-:Y:S02]  /*c7a0*/  FFMA.FTZ R3, R111, c[0x0][0x2d0], -R110.reuse ;  /* 0x0000b4006f037a23 */ /* 0x102fe4000001086e */
[C---:B------:R-:W-:Y:S02]  /*c7b0*/  FMUL.FTZ R27, R0.reuse, R135 ;  /* 0x00000087001b7220 */ /* 0x040fe40000410000 */
[----:B------:R-:W1:Y:S01]  /*c7c0*/  MUFU.EX2 R245, R3 ;  /* 0x0000000300f57308 */ /* 0x000e620000000800 */
[C---:B------:R-:W-:Y:S02]  /*c7d0*/  FMUL.FTZ R42, R0.reuse, R150 ;  /* 0x00000096002a7220 */ /* 0x040fe40000410000 */
[----:B------:R-:W-:Y:S01]  /*c7e0*/  LDSM.16.MT88.4 R132, [R209+0x2080] ;  /* 0x00208000d184783b */ /* 0x000fe20000004200 */
[----:B------:R-:W-:Y:S02]  /*c7f0*/  FMUL.FTZ R43, R0, R151 ;  /* 0x00000097002b7220 */ /* 0x000fe40000410000 */
[----:B--2---:R-:W-:Y:S02]  /*c800*/  FFMA.FTZ R100, R180, c[0x0][0x2d0], -R161 ;  /* 0x0000b400b4647a23 */ /* 0x004fe400000108a1 */
[C---:B------:R-:W-:Y:S02]  /*c810*/  FMUL.FTZ R46, R0.reuse, R154 ;  /* 0x0000009a002e7220 */ /* 0x040fe40000410000 */
[----:B------:R2:W-:Y:S01]  /*c820*/  MUFU.EX2 R231, R100 ;  /* 0x0000006400e77308 */ /* 0x0005e20000000800 */
[C---:B------:R-:W-:Y:S02]  /*c830*/  FMUL.FTZ R47, R0.reuse, R155 ;  /* 0x0000009b002f7220 */ /* 0x040fe40000410000 */
[C---:B------:R-:W-:Y:S02]  /*c840*/  FMUL.FTZ R58, R0.reuse, R58 ;  /* 0x0000003a003a7220 */ /* 0x040fe40000410000 */
[C---:B------:R-:W-:Y:S02]  /*c850*/  FMUL.FTZ R59, R0.reuse, R59 ;  /* 0x0000003b003b7220 */ /* 0x040fe40000410000 */
[C---:B------:R-:W-:Y:S02]  /*c860*/  FMUL.FTZ R62, R0.reuse, R62 ;  /* 0x0000003e003e7220 */ /* 0x040fe40000410000 */
[C---:B------:R-:W-:Y:S02]  /*c870*/  FMUL.FTZ R63, R0.reuse, R63 ;  /* 0x0000003f003f7220 */ /* 0x040fe40000410000 */
[C---:B------:R-:W-:Y:S02]  /*c880*/  FMUL.FTZ R74, R0.reuse, R74 ;  /* 0x0000004a004a7220 */ /* 0x040fe40000410000 */
[----:B------:R-:W-:Y:S01]  /*c890*/  FMUL.FTZ R75, R0, R75 ;  /* 0x0000004b004b7220 */ /* 0x000fe20000410000 */
[----:B-1----:R-:W-:Y:S01]  /*c8a0*/  F2FP.PACK_AB R118, R245, R244 ;  /* 0x000000f4f576723e */ /* 0x002fe200000000ff */
[----:B------:R-:W-:Y:S02]  /*c8b0*/  FMUL.FTZ R3, R2, c[0x0][0x2d0] ;  /* 0x0000b40002037a20 */ /* 0x000fe40000410000 */
[----:B------:R-:W-:Y:S02]  /*c8c0*/  FMUL.FTZ R78, R0, R78 ;  /* 0x0000004e004e7220 */ /* 0x000fe40000410000 */
[----:B------:R-:W-:Y:S02]  /*c8d0*/  FFMA.FTZ R4, R168, c[0x0][0x2d0], -R3 ;  /* 0x0000b400a8047a23 */ /* 0x000fe40000010803 */
[----:B------:R-:W-:Y:S02]  /*c8e0*/  FMUL.FTZ R79, R0, R79 ;  /* 0x0000004f004f7220 */ /* 0x000fe40000410000 */
[----:B------:R1:W-:Y:S01]  /*c8f0*/  MUFU.EX2 R238, R4 ;  /* 0x0000000400ee7308 */ /* 0x0003e20000000800 */
[----:B--2---:R-:W-:Y:S02]  /*c900*/  FFMA.FTZ R100, R182, c[0x0][0x2d0], -R161 ;  /* 0x0000b400b6647a23 */ /* 0x004fe400000108a1 */
[C---:B------:R-:W-:Y:S02]  /*c910*/  FMUL.FTZ R90, R0.reuse, R90 ;  /* 0x0000005a005a7220 */ /* 0x040fe40000410000 */
[C---:B------:R-:W-:Y:S02]  /*c920*/  FMUL.FTZ R91, R0.reuse, R91 ;  /* 0x0000005b005b7220 */ /* 0x040fe40000410000 */
[C---:B------:R-:W-:Y:S02]  /*c930*/  FMUL.FTZ R94, R0.reuse, R94 ;  /* 0x0000005e005e7220 */ /* 0x040fe40000410000 */
[C---:B------:R-:W-:Y:S01]  /*c940*/  FMUL.FTZ R95, R0.reuse, R95 ;  /* 0x0000005f005f7220 */ /* 0x040fe20000410000 */
[----:B------:R2:W-:Y:S01]  /*c950*/  MUFU.EX2 R230, R100 ;  /* 0x0000006400e67308 */ /* 0x0005e20000000800 */
[C---:B------:R-:W-:Y:S02]  /*c960*/  FMUL.FTZ R30, R0.reuse, R138 ;  /* 0x0000008a001e7220 */ /* 0x040fe40000410000 */
[----:B------:R-:W-:Y:S02]  /*c970*/  FMUL.FTZ R31, R0, R139 ;  /* 0x0000008b001f7220 */ /* 0x000fe40000410000 */
[--C-:B------:R-:W-:Y:S06]  /*c980*/  FFMA.FTZ R107, R107, c[0x0][0x2d0], -R3.reuse ;  /* 0x0000b4006b6b7a23 */ /* 0x100fec0000010803 */
[----:B------:R-:W-:Y:S01]  /*c990*/  MUFU.EX2 R107, R107 ;  /* 0x0000006b006b7308 */ /* 0x000fe20000000800 */
[--C-:B-1----:R-:W-:Y:S09]  /*c9a0*/  FFMA.FTZ R4, R174, c[0x0][0x2d0], -R3.reuse ;  /* 0x0000b400ae047a23 */ /* 0x102ff20000010803 */
[----:B------:R1:W4:Y:S01]  /*c9b0*/  MUFU.EX2 R239, R4 ;  /* 0x0000000400ef7308 */ /* 0x0003220000000800 */
[--C-:B--2---:R-:W-:Y:S09]  /*c9c0*/  FFMA.FTZ R100, R184, c[0x0][0x2d0], -R110.reuse ;  /* 0x0000b400b8647a23 */ /* 0x104ff2000001086e */
[----:B------:R2:W-:Y:S01]  /*c9d0*/  MUFU.EX2 R226, R100 ;  /* 0x0000006400e27308 */ /* 0x0005e20000000800 */
[--C-:B-1----:R-:W-:Y:S01]  /*c9e0*/  FFMA.FTZ R4, R171, c[0x0][0x2d0], -R3.reuse ;  /* 0x0000b400ab047a23 */ /* 0x102fe20000010803 */
[----:B----4-:R-:W-:Y:S08]  /*c9f0*/  F2FP.PACK_AB R117, R239, R238 ;  /* 0x000000eeef75723e */ /* 0x010ff000000000ff */
[----:B------:R1:W-:Y:S01]  /*ca00*/  MUFU.EX2 R240, R4 ;  /* 0x0000000400f07308 */ /* 0x0003e20000000800 */
[--C-:B--2---:R-:W-:Y:S09]  /*ca10*/  FFMA.FTZ R100, R183, c[0x0][0x2d0], -R110.reuse ;  /* 0x0000b400b7647a23 */ /* 0x104ff2000001086e */
[----:B------:R2:W-:Y:S01]  /*ca20*/  MUFU.EX2 R225, R100 ;  /* 0x0000006400e17308 */ /* 0x0005e20000000800 */
[--C-:B-1----:R-:W-:Y:S02]  /*ca30*/  FFMA.FTZ R4, R170, c[0x0][0x2d0], -R3.reuse ;  /* 0x0000b400aa047a23 */ /* 0x102fe40000010803 */
[----:B------:R-:W-:Y:S07]  /*ca40*/  LDSM.16.MT88.4 R168, [R209+0x3880] ;  /* 0x00388000d1a8783b */ /* 0x000fee0000004200 */
[----:B------:R1:W4:Y:S01]  /*ca50*/  MUFU.EX2 R241, R4 ;  /* 0x0000000400f17308 */ /* 0x0003220000000800 */
[--C-:B--2---:R-:W-:Y:S09]  /*ca60*/  FFMA.FTZ R100, R185, c[0x0][0x2d0], -R3.reuse ;  /* 0x0000b400b9647a23 */ /* 0x104ff20000010803 */
[----:B------:R2:W-:Y:S01]  /*ca70*/  MUFU.EX2 R224, R100 ;  /* 0x0000006400e07308 */ /* 0x0005e20000000800 */
[----:B-1----:R-:W-:Y:S01]  /*ca80*/  FMUL.FTZ R4, R103, R112 ;  /* 0x0000007067047220 */ /* 0x002fe20000410000 */
[----:B------:R-:W-:Y:S02]  /*ca90*/  F2FP.PACK_AB R112, R191, R252 ;  /* 0x000000fcbf70723e */ /* 0x000fe400000000ff */
[----:B----4-:R-:W-:Y:S05]  /*caa0*/  F2FP.PACK_AB R119, R241, R240 ;  /* 0x000000f0f177723e */ /* 0x010fea00000000ff */
[-C--:B------:R-:W-:Y:S05]  /*cab0*/  HMMA.16816.F32 R4, R112, R20.reuse, R4 ;  /* 0x000000147004723c */ /* 0x080fea0000001804 */
[--C-:B--2---:R-:W-:Y:S03]  /*cac0*/  FFMA.FTZ R100, R186, c[0x0][0x2d0], -R3.reuse ;  /* 0x0000b400ba647a23 */ /* 0x104fe60000010803 */
[C---:B------:R-:W-:Y:S01]  /*cad0*/  HMMA.16816.F32 R8, R116.reuse, R20, R8 ;  /* 0x000000147408723c */ /* 0x040fe20000001808 */
[----:B------:R1:W2:Y:S06]  /*cae0*/  MUFU.EX2 R207, R100 ;  /* 0x0000006400cf7308 */ /* 0x0002ac0000000800 */
[C---:B------:R-:W-:Y:S01]  /*caf0*/  FMUL.FTZ R20, R103.reuse, R128 ;  /* 0x0000008067147220 */ /* 0x040fe20000410000 */
[-C--:B------:R-:W-:Y:S04]  /*cb00*/  HMMA.16816.F32 R12, R116, R22.reuse, R12 ;  /* 0x00000016740c723c */ /* 0x080fe8000000180c */
[----:B------:R-:W-:Y:S04]  /*cb10*/  FMUL.FTZ R21, R103, R129 ;  /* 0x0000008167157220 */ /* 0x000fe80000410000 */
[C---:B------:R-:W-:Y:S07]  /*cb20*/  HMMA.16816.F32 R16, R112.reuse, R22, R16 ;  /* 0x000000167010723c */ /* 0x040fee0000001810 */
[----:B------:R-:W-:Y:S02]  /*cb30*/  FMUL.FTZ R22, R102, R130 ;  /* 0x0000008266167220 */ /* 0x000fe40000410000 */
[----:B-1----:R-:W-:Y:S03]  /*cb40*/  FFMA.FTZ R100, R192, c[0x0][0x2d0], -R110 ;  /* 0x0000b400c0647a23 */ /* 0x002fe6000001086e */
[C---:B------:R-:W-:Y:S01]  /*cb50*/  FMUL.FTZ R23, R102.reuse, R131 ;  /* 0x0000008366177220 */ /* 0x040fe20000410000 */
[----:B------:R1:W-:Y:S01]  /*cb60*/  MUFU.EX2 R206, R100 ;  /* 0x0000006400ce7308 */ /* 0x0003e20000000800 */
[----:B------:R-:W-:Y:S05]  /*cb70*/  LDSM.16.MT88.4 R128, [R210+0x1c80] ;  /* 0x001c8000d280783b */ /* 0x000fea0000004200 */
[-C--:B------:R-:W-:Y:S08]  /*cb80*/  HMMA.16816.F32 R20, R112, R36.reuse, R20 ;  /* 0x000000247014723c */ /* 0x080ff00000001814 */
[C---:B------:R-:W-:Y:S07]  /*cb90*/  HMMA.16816.F32 R24, R116.reuse, R36, R24 ;  /* 0x000000247418723c */ /* 0x040fee0000001818 */
[----:B------:R-:W-:Y:S01]  /*cba0*/  FFMA.FTZ R36, R175, c[0x0][0x2d0], -R160 ;  /* 0x0000b400af247a23 */ /* 0x000fe200000108a0 */
[-C--:B------:R-:W-:Y:S01]  /*cbb0*/  HMMA.16816.F32 R28, R116, R38.reuse, R28 ;  /* 0x00000026741c723c */ /* 0x080fe2000000181c */
[----:B------:R-:W-:Y:S02]  /*cbc0*/  LDSM.16.MT88.4 R172, [R210+0x3880] ;  /* 0x00388000d2ac783b */ /* 0x000fe40000004200 */
[----:B------:R4:W-:Y:S01]  /*cbd0*/  MUFU.EX2 R237, R36 ;  /* 0x0000002400ed7308 */ /* 0x0009e20000000800 */
[----:B-1----:R-:W-:Y:S02]  /*cbe0*/  FFMA.FTZ R100, R187, c[0x0][0x2d0], -R110 ;  /* 0x0000b400bb647a23 */ /* 0x002fe4000001086e */
[C---:B------:R-:W-:Y:S02]  /*cbf0*/  FMUL.FTZ R37, R103.reuse, R145 ;  /* 0x0000009167257220 */ /* 0x040fe40000410000 */
[C---:B------:R-:W-:Y:S05]  /*cc00*/  HMMA.16816.F32 R32, R112.reuse, R38, R32 ;  /* 0x000000267020723c */ /* 0x040fea0000001820 */
[----:B------:R1:W5:Y:S02]  /*cc10*/  MUFU.EX2 R205, R100 ;  /* 0x0000006400cd7308 */ /* 0x0003640000000800 */
[C---:B------:R-:W-:Y:S02]  /*cc20*/  FMUL.FTZ R38, R102.reuse, R146 ;  /* 0x0000009266267220 */ /* 0x040fe40000410000 */
[----:B------:R-:W-:Y:S03]  /*cc30*/  FMUL.FTZ R39, R102, R147 ;  /* 0x0000009366277220 */ /* 0x000fe60000410000 */
[----:B----4-:R-:W-:Y:S07]  /*cc40*/  FMUL.FTZ R36, R103, R144 ;  /* 0x0000009067247220 */ /* 0x010fee0000410000 */
[-C--:B---3--:R-:W-:Y:S03]  /*cc50*/  HMMA.16816.F32 R36, R112, R120.reuse, R36 ;  /* 0x000000787024723c */ /* 0x088fe60000001824 */
[--C-:B-1----:R-:W-:Y:S04]  /*cc60*/  FFMA.FTZ R100, R193, c[0x0][0x2d0], -R3.reuse ;  /* 0x0000b400c1647a23 */ /* 0x102fe80000010803 */
[----:B------:R1:W-:Y:S01]  /*cc70*/  MUFU.EX2 R204, R100 ;  /* 0x0000006400cc7308 */ /* 0x0003e20000000800 */
[C---:B------:R-:W-:Y:S08]  /*cc80*/  HMMA.16816.F32 R40, R116.reuse, R120, R40 ;  /* 0x000000787428723c */ /* 0x040ff00000001828 */
[-C--:B------:R-:W-:Y:S08]  /*cc90*/  HMMA.16816.F32 R44, R116, R122.reuse, R44 ;  /* 0x0000007a742c723c */ /* 0x080ff0000000182c */
[C---:B------:R-:W-:Y:S01]  /*cca0*/  HMMA.16816.F32 R48, R112.reuse, R122, R48 ;  /* 0x0000007a7030723c */ /* 0x040fe20000001830 */
[----:B------:R-:W3:Y:S03]  /*ccb0*/  LDSM.16.MT88.4 R120, [R209+0x3080] ;  /* 0x00308000d178783b */ /* 0x000ee60000004200 */
[----:B-1----:R-:W-:Y:S04]  /*ccc0*/  FFMA.FTZ R100, R194, c[0x0][0x2d0], -R3 ;  /* 0x0000b400c2647a23 */ /* 0x002fe80000010803 */
[-C--:B------:R-:W-:Y:S01]  /*ccd0*/  HMMA.16816.F32 R52, R112, R124.reuse, R52 ;  /* 0x0000007c7034723c */ /* 0x080fe20000001834 */
[----:B------:R1:W4:Y:S03]  /*cce0*/  MUFU.EX2 R193, R100 ;  /* 0x0000006400c17308 */ /* 0x0003260000000800 */
[----:B------:R-:W-:Y:S04]  /*ccf0*/  MOV R194, R191 ;  /* 0x000000bf00c27202 */ /* 0x000fe80000000f00 */
[C---:B------:R-:W-:Y:S08]  /*cd00*/  HMMA.16816.F32 R56, R116.reuse, R124, R56 ;  /* 0x0000007c7438723c */ /* 0x040ff00000001838 */
[-C--:B------:R-:W-:Y:S08]  /*cd10*/  HMMA.16816.F32 R60, R116, R126.reuse, R60 ;  /* 0x0000007e743c723c */ /* 0x080ff0000000183c */
[C---:B------:R-:W-:Y:S01]  /*cd20*/  HMMA.16816.F32 R64, R112.reuse, R126, R64 ;  /* 0x0000007e7040723c */ /* 0x040fe20000001840 */
[----:B------:R-:W2:Y:S03]  /*cd30*/  LDSM.16.MT88.4 R124, [R210+0x3080] ;  /* 0x00308000d27c783b */ /* 0x000ea60000004200 */
[--C-:B-1----:R-:W-:Y:S04]  /*cd40*/  FFMA.FTZ R100, R195, c[0x0][0x2d0], -R160.reuse ;  /* 0x0000b400c3647a23 */ /* 0x102fe800000108a0 */
[----:B------:R1:W-:Y:S01]  /*cd50*/  MUFU.EX2 R191, R100 ;  /* 0x0000006400bf7308 */ /* 0x0003e20000000800 */
[-C--:B---3--:R-:W-:Y:S01]  /*cd60*/  HMMA.16816.F32 R68, R112, R120.reuse, R68 ;  /* 0x000000787044723c */ /* 0x088fe20000001844 */
[----:B------:R-:W3:Y:S07]  /*cd70*/  LDL.LU R195, [R1+0x14] ;  /* 0x0000140001c37983 */ /* 0x000eee0000300800 */
[C---:B------:R-:W-:Y:S08]  /*cd80*/  HMMA.16816.F32 R72, R116.reuse, R120, R72 ;  /* 0x000000787448723c */ /* 0x040ff00000001848 */
[-C--:B------:R-:W-:Y:S04]  /*cd90*/  HMMA.16816.F32 R76, R116, R122.reuse, R76 ;  /* 0x0000007a744c723c */ /* 0x080fe8000000184c */
[--C-:B-1----:R-:W-:Y:S04]  /*cda0*/  FFMA.FTZ R100, R196, c[0x0][0x2d0], -R160.reuse ;  /* 0x0000b400c4647a23 */ /* 0x102fe800000108a0 */
[C---:B------:R-:W-:Y:S01]  /*cdb0*/  HMMA.16816.F32 R80, R112.reuse, R122, R80 ;  /* 0x0000007a7050723c */ /* 0x040fe20000001850 */
[----:B------:R-:W1:Y:S01]  /*cdc0*/  LDSM.16.MT88.4 R120, [R209+0x1c80] ;  /* 0x001c8000d178783b */ /* 0x000e620000004200 */
[----:B------:R4:W-:Y:S06]  /*cdd0*/  MUFU.EX2 R192, R100 ;  /* 0x0000006400c07308 */ /* 0x0009ec0000000800 */
[-C--:B--2---:R-:W-:Y:S01]  /*cde0*/  HMMA.16816.F32 R84, R112, R124.reuse, R84 ;  /* 0x0000007c7054723c */ /* 0x084fe20000001854 */
[----:B------:R-:W2:Y:S07]  /*cdf0*/  LDL.LU R196, [R1+0x10] ;  /* 0x0000100001c47983 */ /* 0x000eae0000300800 */
[C---:B------:R-:W-:Y:S08]  /*ce00*/  HMMA.16816.F32 R88, R116.reuse, R124, R88 ;  /* 0x0000007c7458723c */ /* 0x040ff00000001858 */
[-C--:B------:R-:W-:Y:S04]  /*ce10*/  HMMA.16816.F32 R92, R116, R126.reuse, R92 ;  /* 0x0000007e745c723c */ /* 0x080fe8000000185c */
[--C-:B----4-:R-:W-:Y:S02]  /*ce20*/  FFMA.FTZ R100, R197, c[0x0][0x2d0], -R161.reuse ;  /* 0x0000b400c5647a23 */ /* 0x110fe400000108a1 */
[----:B------:R-:W4:Y:S01]  /*ce30*/  LDL.LU R197, [R1+0x8] ;  /* 0x0000080001c57983 */ /* 0x000f220000300800 */
[----:B------:R-:W-:Y:S01]  /*ce40*/  F2FP.PACK_AB R116, R225, R226 ;  /* 0x000000e2e174723e */ /* 0x000fe200000000ff */
[----:B------:R-:W-:Y:S01]  /*ce50*/  HMMA.16816.F32 R96, R112, R126, R96 ;  /* 0x0000007e7060723c */ /* 0x000fe20000001860 */
[----:B------:R1:W-:Y:S01]  /*ce60*/  MUFU.EX2 R187, R100 ;  /* 0x0000006400bb7308 */ /* 0x0003e20000000800 */
[----:B------:R-:W1:Y:S02]  /*ce70*/  LDSM.16.MT88.4 R124, [R209+0x2880] ;  /* 0x00288000d17c783b */ /* 0x000e640000004200 */
[----:B------:R-:W-:Y:S02]  /*ce80*/  F2FP.PACK_AB R117, R207, R224 ;  /* 0x000000e0cf75723e */ /* 0x000fe400000000ff */
[----:B-----5:R-:W-:Y:S02]  /*ce90*/  F2FP.PACK_AB R118, R205, R206 ;  /* 0x000000cecd76723e */ /* 0x020fe400000000ff */
[----:B------:R-:W-:Y:S04]  /*cea0*/  F2FP.PACK_AB R112, R236, R237 ;  /* 0x000000edec70723e */ /* 0x000fe800000000ff */
[----:B------:R-:W-:Y:S02]  /*ceb0*/  F2FP.PACK_AB R113, R234, R235 ;  /* 0x000000ebea71723e */ /* 0x000fe400000000ff */
[----:B------:R-:W-:Y:S02]  /*cec0*/  F2FP.PACK_AB R114, R232, R233 ;  /* 0x000000e9e872723e */ /* 0x000fe400000000ff */
[----:B------:R-:W-:Y:S02]  /*ced0*/  F2FP.PACK_AB R115, R230, R231 ;  /* 0x000000e7e673723e */ /* 0x000fe400000000ff */
[----:B------:R-:W-:Y:S05]  /*cee0*/  F2FP.PACK_AB R119, R193, R204 ;  /* 0x000000ccc177723e */ /* 0x000fea00000000ff */
[-C--:B-1----:R-:W-:Y:S03]  /*cef0*/  HMMA.16816.F32 R4, R112, R120.reuse, R4 ;  /* 0x000000787004723c */ /* 0x082fe60000001804 */
[--C-:B------:R-:W-:Y:S02]  /*cf00*/  FFMA.FTZ R100, R198, c[0x0][0x2d0], -R161.reuse ;  /* 0x0000b400c6647a23 */ /* 0x100fe400000108a1 */
[----:B------:R-:W5:Y:S02]  /*cf10*/  LDL.LU R198, [R1+0xc] ;  /* 0x00000c0001c67983 */ /* 0x000f640000300800 */
[----:B------:R1:W1:Y:S01]  /*cf20*/  MUFU.EX2 R186, R100 ;  /* 0x0000006400ba7308 */ /* 0x0002620000000800 */
[C---:B------:R-:W-:Y:S08]  /*cf30*/  HMMA.16816.F32 R8, R116.reuse, R120, R8 ;  /* 0x000000787408723c */ /* 0x040ff00000001808 */
[-C--:B------:R-:W-:Y:S08]  /*cf40*/  HMMA.16816.F32 R12, R116, R122.reuse, R12 ;  /* 0x0000007a740c723c */ /* 0x080ff0000000180c */
[C---:B------:R-:W-:Y:S01]  /*cf50*/  HMMA.16816.F32 R16, R112.reuse, R122, R16 ;  /* 0x0000007a7010723c */ /* 0x040fe20000001810 */
[----:B------:R-:W1:Y:S03]  /*cf60*/  LDSM.16.MT88.4 R120, [R210+0x2880] ;  /* 0x00288000d278783b */ /* 0x000e660000004200 */
[--C-:B-1----:R-:W-:Y:S04]  /*cf70*/  FFMA.FTZ R100, R162, c[0x0][0x2d0], -R160.reuse ;  /* 0x0000b400a2647a23 */ /* 0x102fe800000108a0 */
[-C--:B------:R-:W-:Y:S01]  /*cf80*/  HMMA.16816.F32 R20, R112, R128.reuse, R20 ;  /* 0x000000807014723c */ /* 0x080fe20000001814 */
[----:B------:R1:W-:Y:S03]  /*cf90*/  MUFU.EX2 R185, R100 ;  /* 0x0000006400b97308 */ /* 0x0003e60000000800 */
[----:B------:R-:W-:Y:S04]  /*cfa0*/  F2FP.PACK_AB R109, R186, R187 ;  /* 0x000000bbba6d723e */ /* 0x000fe800000000ff */
[C---:B------:R-:W-:Y:S08]  /*cfb0*/  HMMA.16816.F32 R24, R116.reuse, R128, R24 ;  /* 0x000000807418723c */ /* 0x040ff00000001818 */
[-C--:B------:R-:W-:Y:S08]  /*cfc0*/  HMMA.16816.F32 R28, R116, R130.reuse, R28 ;  /* 0x00000082741c723c */ /* 0x080ff0000000181c */
[C---:B------:R-:W-:Y:S01]  /*cfd0*/  HMMA.16816.F32 R32, R112.reuse, R130, R32 ;  /* 0x000000827020723c */ /* 0x040fe20000001820 */
[----:B------:R-:W1:Y:S03]  /*cfe0*/  LDSM.16.MT88.4 R128, [R209+0x3480] ;  /* 0x00348000d180783b */ /* 0x000e660000004200 */
[----:B-1----:R-:W-:Y:S04]  /*cff0*/  FFMA.FTZ R100, R163, c[0x0][0x2d0], -R160 ;  /* 0x0000b400a3647a23 */ /* 0x002fe800000108a0 */
[-C--:B------:R-:W-:Y:S01]  /*d000*/  HMMA.16816.F32 R36, R112, R124.reuse, R36 ;  /* 0x0000007c7024723c */ /* 0x080fe20000001824 */
[----:B------:R1:W-:Y:S07]  /*d010*/  MUFU.EX2 R184, R100 ;  /* 0x0000006400b87308 */ /* 0x0003ee0000000800 */
[C---:B------:R-:W-:Y:S08]  /*d020*/  HMMA.16816.F32 R40, R116.reuse, R124, R40 ;  /* 0x0000007c7428723c */ /* 0x040ff00000001828 */
[-C--:B------:R-:W-:Y:S08]  /*d030*/  HMMA.16816.F32 R44, R116, R126.reuse, R44 ;  /* 0x0000007e742c723c */ /* 0x080ff0000000182c */
[C---:B------:R-:W-:Y:S01]  /*d040*/  HMMA.16816.F32 R48, R112.reuse, R126, R48 ;  /* 0x0000007e7030723c */ /* 0x040fe20000001830 */
[----:B------:R-:W1:Y:S03]  /*d050*/  LDSM.16.MT88.4 R124, [R210+0x3480] ;  /* 0x00348000d27c783b */ /* 0x000e660000004200 */
[--C-:B-1----:R-:W-:Y:S04]  /*d060*/  FFMA.FTZ R100, R188, c[0x0][0x2d0], -R161.reuse ;  /* 0x0000b400bc647a23 */ /* 0x102fe800000108a1 */
[-C--:B------:R-:W-:Y:S01]  /*d070*/  HMMA.16816.F32 R52, R112, R120.reuse, R52 ;  /* 0x000000787034723c */ /* 0x080fe20000001834 */
[----:B------:R1:W-:Y:S01]  /*d080*/  MUFU.EX2 R183, R100 ;  /* 0x0000006400b77308 */ /* 0x0003e20000000800 */
[----:B------:R-:W5:Y:S06]  /*d090*/  LDL R188, [R1+0x58] ;  /* 0x0000580001bc7983 */ /* 0x000f6c0000100800 */
[C---:B------:R-:W-:Y:S08]  /*d0a0*/  HMMA.16816.F32 R56, R116.reuse, R120, R56 ;  /* 0x000000787438723c */ /* 0x040ff00000001838 */
[-C--:B------:R-:W-:Y:S08]  /*d0b0*/  HMMA.16816.F32 R60, R116, R122.reuse, R60 ;  /* 0x0000007a743c723c */ /* 0x080ff0000000183c */
[C---:B------:R-:W-:Y:S04]  /*d0c0*/  HMMA.16816.F32 R64, R112.reuse, R122, R64 ;  /* 0x0000007a7040723c */ /* 0x040fe80000001840 */
[----:B-1----:R-:W-:Y:S04]  /*d0d0*/  FFMA.FTZ R100, R189, c[0x0][0x2d0], -R161 ;  /* 0x0000b400bd647a23 */ /* 0x002fe800000108a1 */
[-C--:B------:R-:W-:Y:S01]  /*d0e0*/  HMMA.16816.F32 R68, R112, R128.reuse, R68 ;  /* 0x000000807044723c */ /* 0x080fe20000001844 */
[----:B------:R1:W1:Y:S07]  /*d0f0*/  MUFU.EX2 R182, R100 ;  /* 0x0000006400b67308 */ /* 0x00026e0000000800 */
[C---:B------:R-:W-:Y:S08]  /*d100*/  HMMA.16816.F32 R72, R116.reuse, R128, R72 ;  /* 0x000000807448723c */ /* 0x040ff00000001848 */
[-C--:B------:R-:W-:Y:S08]  /*d110*/  HMMA.16816.F32 R76, R116, R130.reuse, R76 ;  /* 0x00000082744c723c */ /* 0x080ff0000000184c */
[C---:B------:R-:W-:Y:S04]  /*d120*/  HMMA.16816.F32 R80, R112.reuse, R130, R80 ;  /* 0x000000827050723c */ /* 0x040fe80000001850 */
[----:B-1----:R-:W-:Y:S01]  /*d130*/  FFMA.FTZ R100, R200, c[0x0][0x2d0], -R110 ;  /* 0x0000b400c8647a23 */ /* 0x002fe2000001086e */
[----:B------:R-:W-:Y:S03]  /*d140*/  F2FP.PACK_AB R111, R182, R183 ;  /* 0x000000b7b66f723e */ /* 0x000fe600000000ff */
[-C--:B------:R-:W-:Y:S01]  /*d150*/  HMMA.16816.F32 R84, R112, R124.reuse, R84 ;  /* 0x0000007c7054723c */ /* 0x080fe20000001854 */
[----:B------:R1:W1:Y:S07]  /*d160*/  MUFU.EX2 R180, R100 ;  /* 0x0000006400b47308 */ /* 0x00026e0000000800 */
[C---:B------:R-:W-:Y:S08]  /*d170*/  HMMA.16816.F32 R88, R116.reuse, R124, R88 ;  /* 0x0000007c7458723c */ /* 0x040ff00000001858 */
[-C--:B------:R-:W-:Y:S08]  /*d180*/  HMMA.16816.F32 R92, R116, R126.reuse, R92 ;  /* 0x0000007e745c723c */ /* 0x080ff0000000185c */
[----:B------:R-:W-:Y:S04]  /*d190*/  HMMA.16816.F32 R96, R112, R126, R96 ;  /* 0x0000007e7060723c */ /* 0x000fe80000001860 */
[--C-:B-1----:R-:W-:Y:S01]  /*d1a0*/  FFMA.FTZ R100, R201, c[0x0][0x2d0], -R3.reuse ;  /* 0x0000b400c9647a23 */ /* 0x102fe20000010803 */
[----:B------:R-:W-:Y:S03]  /*d1b0*/  F2FP.PACK_AB R160, R180, R181 ;  /* 0x000000b5b4a0723e */ /* 0x000fe600000000ff */
[----:B------:R1:W-:Y:S04]  /*d1c0*/  MUFU.EX2 R179, R100 ;  /* 0x0000006400b37308 */ /* 0x0003e80000000800 */
[--C-:B-1----:R-:W-:Y:S02]  /*d1d0*/  FFMA.FTZ R100, R202, c[0x0][0x2d0], -R3.reuse ;  /* 0x0000b400ca647a23 */ /* 0x102fe40000010803 */
[----:B------:R-:W-:Y:S01]  /*d1e0*/  FFMA.FTZ R3, R108, c[0x0][0x2d0], -R3 ;  /* 0x0000b4006c037a23 */ /* 0x000fe20000010803 */
[----:B------:R-:W-:Y:S03]  /*d1f0*/  F2FP.PACK_AB R108, R192, R191 ;  /* 0x000000bfc06c723e */ /* 0x000fe600000000ff */
[----:B------:R1:W1:Y:S01]  /*d200*/  MUFU.EX2 R178, R100 ;  /* 0x0000006400b27308 */ /* 0x0002620000000800 */
[----:B---3--:R-:W-:Y:S04]  /*d210*/  FFMA.FTZ R0, R0, R195, R238 ;  /* 0x000000c300007223 */ /* 0x008fe800000100ee */
[----:B------:R-:W-:Y:S04]  /*d220*/  FADD.FTZ R0, R239, R0 ;  /* 0x00000000ef007221 */ /* 0x000fe80000010000 */
[----:B------:R-:W-:Y:S02]  /*d230*/  FADD.FTZ R0, R240, R0 ;  /* 0x00000000f0007221 */ /* 0x000fe40000010000 */
[----:B-1----:R-:W-:Y:S01]  /*d240*/  FFMA.FTZ R100, R203, c[0x0][0x2d0], -R110 ;  /* 0x0000b400cb647a23 */ /* 0x002fe2000001086e */
[----:B------:R-:W-:Y:S03]  /*d250*/  F2FP.PACK_AB R161, R178, R179 ;  /* 0x000000b3b2a1723e */ /* 0x000fe600000000ff */
[----:B------:R1:W-:Y:S01]  /*d260*/  MUFU.EX2 R177, R100 ;  /* 0x0000006400b17308 */ /* 0x0003e20000000800 */
[----:B--2---:R-:W-:Y:S02]  /*d270*/  FFMA.FTZ R101, R101, R196, R242 ;  /* 0x000000c465657223 */ /* 0x004fe400000100f2 */
[----:B-1----:R-:W-:Y:S01]  /*d280*/  FFMA.FTZ R100, R190, c[0x0][0x2d0], -R110 ;  /* 0x0000b400be647a23 */ /* 0x002fe2000001086e */
[----:B------:R-:W-:Y:S01]  /*d290*/  F2FP.PACK_AB R110, R184, R185 ;  /* 0x000000b9b86e723e */ /* 0x000fe200000000ff */
[----:B----4-:R-:W-:Y:S05]  /*d2a0*/  FFMA.FTZ R102, R102, R197, R248 ;  /* 0x000000c566667223 */ /* 0x010fea00000100f8 */
[----:B------:R-:W1:Y:S01]  /*d2b0*/  MUFU.EX2 R176, R100 ;  /* 0x0000006400b07308 */ /* 0x000e620000000800 */
[-C--:B------:R-:W-:Y:S09]  /*d2c0*/  HMMA.16816.F32 R112, R108, R132.reuse, R4 ;  /* 0x000000846c70723c */ /* 0x080ff20000001804 */
[----:B------:R-:W2:Y:S03]  /*d2d0*/  MUFU.EX2 R100, R3 ;  /* 0x0000000300647308 */ /* 0x000ea60000000800 */
[----:B------:R-:W-:Y:S02]  /*d2e0*/  FADD.FTZ R4, R241, R0 ;  /* 0x00000000f1047221 */ /* 0x000fe40000010000 */
[----:B------:R-:W-:Y:S02]  /*d2f0*/  FADD.FTZ R5, R249, R102 ;  /* 0x00000066f9057221 */ /* 0x000fe40000010000 */
[----:B------:R-:W-:Y:S02]  /*d300*/  FADD.FTZ R4, R224, R4 ;  /* 0x00000004e0047221 */ /* 0x000fe40000010000 */
[----:B------:R-:W-:Y:S02]  /*d310*/  FADD.FTZ R5, R247, R5 ;  /* 0x00000005f7057221 */ /* 0x000fe40000010000 */
[----:B------:R-:W-:Y:S02]  /*d320*/  FADD.FTZ R7, R207, R4 ;  /* 0x00000004cf077221 */ /* 0x000fe40000010000 */
[----:B------:R-:W-:Y:S01]  /*d330*/  FADD.FTZ R5, R246, R5 ;  /* 0x00000005f6057221 */ /* 0x000fe20000010000 */
[----:B-1----:R-:W-:Y:S03]  /*d340*/  F2FP.PACK_AB R162, R176, R177 ;  /* 0x000000b1b0a2723e */ /* 0x002fe600000000ff */
[----:B------:R-:W-:Y:S02]  /*d350*/  FADD.FTZ R0, R235, R5 ;  /* 0x00000005eb007221 */ /* 0x000fe40000010000 */
[----:B-----5:R-:W-:Y:S02]  /*d360*/  FFMA.FTZ R103, R103, R198, R252 ;  /* 0x000000c667677223 */ /* 0x020fe400000100fc */
[----:B------:R-:W-:Y:S01]  /*d370*/  FADD.FTZ R0, R234, R0 ;  /* 0x00000000ea007221 */ /* 0x000fe20000010000 */
[----:B--2---:R-:W-:Y:S03]  /*d380*/  F2FP.PACK_AB R163, R100, R107 ;  /* 0x0000006b64a3723e */ /* 0x004fe600000000ff */
[----:B------:R-:W-:Y:S02]  /*d390*/  FADD.FTZ R5, R231, R0 ;  /* 0x00000000e7057221 */ /* 0x000fe40000010000 */
[----:B------:R-:W-:Y:S02]  /*d3a0*/  FADD.FTZ R3, R194, R103 ;  /* 0x00000067c2037221 */ /* 0x000fe40000010000 */
[----:B------:R-:W-:Y:S01]  /*d3b0*/  FADD.FTZ R5, R230, R5 ;  /* 0x00000005e6057221 */ /* 0x000fe20000010000 */
[C---:B------:R-:W-:Y:S04]  /*d3c0*/  HMMA.16816.F32 R116, R160.reuse, R132, R8 ;  /* 0x00000084a074723c */ /* 0x040fe80000001808 */
[----:B------:R-:W-:Y:S03]  /*d3d0*/  FADD.FTZ R3, R250, R3 ;  /* 0x00000003fa037221 */ /* 0x000fe60000010000 */
        /* <DEDUP_REMOVED lines=29> */
[----:B------:R-:W-:Y:S01]  /*d5b0*/  FADD.FTZ R4, R206, R8 ;  /* 0x00000008ce047221 */ /* 0x000fe20000010000 */
[C---:B------:R-:W-:Y:S02]  /*d5c0*/  ISETP.GT.AND P0, PT, R222.reuse, R188, PT ;  /* 0x000000bcde00720c */ /* 0x040fe40003f04270 */
[----:B------:R-:W-:Y:S01]  /*d5d0*/  IADD3 R222, R222, -0x1, RZ ;  /* 0xffffffffdede7810 */ /* 0x000fe20007ffe0ff */
[-C--:B------:R-:W-:Y:S04]  /*d5e0*/  HMMA.16816.F32 R52, R108, R164.reuse, R52 ;  /* 0x000000a46c34723c */ /* 0x080fe80000001834 */
[----:B------:R-:W-:Y:S04]  /*d5f0*/  FADD.FTZ R4, R205, R4 ;  /* 0x00000004cd047221 */ /* 0x000fe80000010000 */
[C---:B------:R-:W-:Y:S04]  /*d600*/  HMMA.16816.F32 R56, R160.reuse, R164, R56 ;  /* 0x000000a4a038723c */ /* 0x040fe80000001838 */
[----:B------:R-:W-:Y:S04]  /*d610*/  FADD.FTZ R4, R181, R4 ;  /* 0x00000004b5047221 */ /* 0x000fe80000010000 */
        /* <DEDUP_REMOVED lines=11> */
[----:B------:R-:W-:Y:S01]  /*d6d0*/  FADD.FTZ R0, R100, R0 ;  /* 0x0000000064007221 */ /* 0x000fe20000010000 */
[----:B------:R-:W-:Y:S01]  /*d6e0*/  MOV R100, R2 ;  /* 0x0000000200647202 */ /* 0x000fe20000000f00 */
[-C--:B------:R-:W-:Y:S01]  /*d6f0*/  HMMA.16816.F32 R76, R160, R170.reuse, R76 ;  /* 0x000000aaa04c723c */ /* 0x080fe2000000184c */
[----:B------:R1:W-:Y:S04]  /*d700*/  STL [R1+0xc], R5 ;  /* 0x00000c0501007387 */ /* 0x0003e80000100800 */
[----:B------:R1:W-:Y:S03]  /*d710*/  STL [R1+0x8], R4 ;  /* 0x0000080401007387 */ /* 0x0003e60000100800 */
[C---:B------:R-:W-:Y:S01]  /*d720*/  HMMA.16816.F32 R80, R108.reuse, R170, R80 ;  /* 0x000000aa6c50723c */ /* 0x040fe20000001850 */
[----:B------:R1:W-:Y:S04]  /*d730*/  STL [R1+0x10], R3 ;  /* 0x0000100301007387 */ /* 0x0003e80000100800 */
[----:B------:R1:W-:Y:S03]  /*d740*/  STL [R1+0x14], R0 ;  /* 0x0000140001007387 */ /* 0x0003e60000100800 */
[-C--:B------:R-:W-:Y:S08]  /*d750*/  HMMA.16816.F32 R84, R108, R172.reuse, R84 ;  /* 0x000000ac6c54723c */ /* 0x080ff00000001854 */
[C---:B------:R-:W-:Y:S08]  /*d760*/  HMMA.16816.F32 R88, R160.reuse, R172, R88 ;  /* 0x000000aca058723c */ /* 0x040ff00000001858 */
[-C--:B------:R-:W-:Y:S08]  /*d770*/  HMMA.16816.F32 R92, R160, R174.reuse, R92 ;  /* 0x000000aea05c723c */ /* 0x080ff0000000185c */
[----:B------:R-:W-:Y:S01]  /*d780*/  HMMA.16816.F32 R96, R108, R174, R96 ;  /* 0x000000ae6c60723c */ /* 0x000fe20000001860 */
[----:B-1----:R-:W-:-:S07]  /*d790*/  @P0 BRA `(.L_x_311) ;  /* 0xffffcef000000947 */ /* 0x002fce000383ffff */
.L_x_308:
[----:B------:R-:W2:Y:S02]  /*d7a0*/  LDL R0, [R1+0x48] ;  /* 0x0000480001007983 */ /* 0x000ea40000100800 */
[----:B--2---:R-:W-:-:S13]  /*d7b0*/  ISETP.GE.AND P0, PT, R222, R0, PT ;  /* 0x00000000de00720c */ /* 0x004fda0003f06270 */
[----:B------:R-:W-:Y:S05]  /*d7c0*/  @!P0 BRA `(.L_x_312) ;  /* 0x0000454000008947 */ /* 0x000fea0003800000 */
[----:B------:R-:W2:Y:S01]  /*d7d0*/  LDL.64 R10, [R1+0x40] ;  /* 0x00004000010a7983 */ /* 0x000ea20000100a00 */
[----:B------:R-:W-:-:S03]  /*d7e0*/  ULDC.64 UR4, c[0x0][0x208] ;  /* 0x0000820000047ab9 */ /* 0x000fc60000000a00 */
[----:B------:R-:W3:Y:S04]  /*d7f0*/  LDL.64 R8, [R1+0x38] ;  /* 0x0000380001087983 */ /* 0x000ee80000100a00 */
[----:B------:R-:W4:Y:S04]  /*d800*/  LDL.64 R4, [R1+0x30] ;  /* 0x0000300001047983 */ /* 0x000f280000100a00 */
[----:B-1----:R-:W5:Y:S01]  /*d810*/  LDL.64 R2, [R1+0x28] ;  /* 0x0000280001027983 */ /* 0x002f620000100a00 */
[----:B------:R-:W-:Y:S01]  /*d820*/  UIMAD.WIDE.U32 UR10, UR4, 0x30, URZ ;  /* 0x00000030040a78a5 */ /* 0x000fe2000f8e003f */
[----:B------:R-:W-:Y:S01]  /*d830*/  IMAD.MOV.U32 R103, RZ, RZ, R105 ;  /* 0x000000ffff677224 */ /* 0x000fe200078e0069 */
[----:B------:R-:W-:Y:S01]  /*d840*/  UIMAD UR5, UR5, 0x30, URZ ;  /* 0x00000030050578a4 */ /* 0x000fe2000f8e023f */
[----:B------:R-:W1:Y:S01]  /*d850*/  S2R R6, SR_TID.X ;  /* 0x0000000000067919 */ /* 0x000e620000002100 */
[----:B------:R-:W-:-:S02]  /*d860*/  IMAD.MOV.U32 R102, RZ, RZ, R106 ;  /* 0x000000ffff667224 */ /* 0x000fc400078e006a */
[----:B------:R-:W-:Y:S01]  /*d870*/  IMAD.MOV.U32 R108, RZ, RZ, R100 ;  /* 0x000000ffff6c7224 */ /* 0x000fe200078e0064 */
[----:B------:R-:W-:Y:S01]  /*d880*/  UIADD3 UR5, UR11, UR5, URZ ;  /* 0x000000050b057290 */ /* 0x000fe2000fffe03f */
[----:B------:R-:W-:Y:S01]  /*d890*/  IMAD.MOV.U32 R107, RZ, RZ, R104 ;  /* 0x000000ffff6b7224 */ /* 0x000fe200078e0068 */
[----:B--2---:R-:W-:-:S05]  /*d8a0*/  IADD3 R0, P0, R10, 0x20, RZ ;  /* 0x000000200a007810 */ /* 0x004fca0007f1e0ff */
[--C-:B---3--:R-:W-:Y:S01]  /*d8b0*/  IMAD.X R252, RZ, RZ, R9.reuse, P0 ;  /* 0x000000fffffc7224 */ /* 0x108fe200000e0609 */
[----:B------:R-:W-:Y:S01]  /*d8c0*/  IADD3 R251, P0, R10, 0x40, RZ ;  /* 0x000000400afb7810 */ /* 0x000fe20007f1e0ff */
[----:B------:R1:W-:Y:S04]  /*d8d0*/  STL [R1], R0 ;  /* 0x0000000001007387 */ /* 0x0003e80000100800 */
[----:B------:R-:W-:Y:S01]  /*d8e0*/  IMAD.X R250, RZ, RZ, R9, P0 ;  /* 0x000000fffffa7224 */ /* 0x000fe200000e0609 */
[----:B----4-:R-:W-:-:S05]  /*d8f0*/  IADD3 R249, P0, R4, 0x20, RZ ;  /* 0x0000002004f97810 */ /* 0x010fca0007f1e0ff */
[----:B-----5:R-:W-:Y:S01]  /*d900*/  IMAD.X R248, RZ, RZ, R3, P0 ;  /* 0x000000fffff87224 */ /* 0x020fe200000e0603 */
[----:B------:R-:W-:-:S05]  /*d910*/  IADD3 R247, P0, R4, 0x40, RZ ;  /* 0x0000004004f77810 */ /* 0x000fca0007f1e0ff */
[----:B------:R-:W-:Y:S01]  /*d920*/  IMAD.X R246, RZ, RZ, R3, P0 ;  /* 0x000000fffff67224 */ /* 0x000fe200000e0603 */
[----:B-1----:R-:W-:-:S04]  /*d930*/  SHF.R.S32.HI R0, RZ, 0x1f, R6 ;  /* 0x0000001fff007819 */ /* 0x002fc80000011406 */
[----:B------:R-:W-:-:S04]  /*d940*/  LEA.HI R0, R0, R6, RZ, 0x2 ;  /* 0x0000000600007211 */ /* 0x000fc800078f10ff */
[----:B------:R-:W-:-:S04]  /*d950*/  SHF.R.S32.HI R0, RZ, 0x2, R0 ;  /* 0x00000002ff007819 */ /* 0x000fc80000011400 */
[----:B------:R-:W-:Y:S02]  /*d960*/  IADD3 R224, -R0, 0x30, RZ ;  /* 0x0000003000e07810 */ /* 0x000fe40007ffe1ff */
.L_x_330:
[----:B--2---:R-:W2:Y:S01]  /*d970*/  LDL.64 R8, [R1+0x40] ;  /* 0x0000400001087983 */ /* 0x004ea20000100a00 */
[----:B------:R-:W-:Y:S04]  /*d980*/  DEPBAR.LE SB0, 0x0 ;  /* 0x000080000000791a */ /* 0x000fe80000000000 */
[----:B------:R-:W-:Y:S01]  /*d990*/  SHF.R.S32.HI R2, RZ, 0x1f, R222 ;  /* 0x0000001fff027819 */ /* 0x000fe200000114de */
[----:B------:R-:W3:Y:S01]  /*d9a0*/  LDL.64 R12, [R1+0x38] ;  /* 0x00003800010c7983 */ /* 0x000ee20000100a00 */
[----:B------:R-:W-:Y:S01]  /*d9b0*/  IMAD R0, R222, UR5, RZ ;  /* 0x00000005de007c24 */ /* 0x000fe2000f8e02ff */
[----:B------:R-:W-:Y:S01]  /*d9c0*/  LOP3.LUT P5, RZ, R228, 0x200, RZ, 0xc0, !PT ;  /* 0x00000200e4ff7812 */ /* 0x000fe200078ac0ff */
[----:B------:R-:W-:Y:S01]  /*d9d0*/  IMAD.WIDE.U32 R4, R222, UR10, RZ ;  /* 0x0000000ade047c25 */ /* 0x000fe2000f8e00ff */
[----:B------:R-:W-:Y:S02]  /*d9e0*/  LOP3.LUT P4, RZ, R228, 0x80, RZ, 0xc0, !PT ;  /* 0x00000080e4ff7812 */ /* 0x000fe4000788c0ff */
[----:B------:R-:W3:Y:S01]  /*d9f0*/  LDL R20, [R1] ;  /* 0x0000000001147983 */ /* 0x000ee20000100800 */
[----:B------:R-:W-:Y:S01]  /*da00*/  IMAD R0, R2, UR10, R0 ;  /* 0x0000000a02007c24 */ /* 0x000fe2000f8e0200 */
[----:B------:R-:W-:Y:S02]  /*da10*/  MOV R11, 0x5 ;  /* 0x00000005000b7802 */ /* 0x000fe40000000f00 */
[----:B------:R-:W-:Y:S01]  /*da20*/  BAR.SYNC.DEFER_BLOCKING 0x0 ;  /* 0x0000000000007b1d */ /* 0x000fe20000010000 */
[----:B------:R-:W-:Y:S02]  /*da30*/  MOV R10, c[0x0][0x208] ;  /* 0x00008200000a7a02 */ /* 0x000fe40000000f00 */
[----:B------:R-:W-:Y:S02]  /*da40*/  IADD3 R0, R5, R0, RZ ;  /* 0x0000000005007210 */ /* 0x000fe40007ffe0ff */
[----:B------:R-:W-:Y:S02]  /*da50*/  SHF.L.U64.HI R10, R10, R11, c[0x0][0x20c] ;  /* 0x000083000a0a7619 */ /* 0x000fe4000001020b */
[----:B------:R-:W-:Y:S01]  /*da60*/  LOP3.LUT P3, RZ, R228, 0x100, RZ, 0xc0, !PT ;  /* 0x00000100e4ff7812 */ /* 0x000fe2000786c0ff */
[----:B------:R-:W-:Y:S08]  /*da70*/  LDSM.16.M88.4 R48, [R211+0x6080] ;  /* 0x00608000d330783b */ /* 0x000ff00000000200 */
[----:B------:R-:W1:Y:S08]  /*da80*/  LDSM.16.M88.4 R16, [R208+0x3c80] ;  /* 0x003c8000d010783b */ /* 0x000e700000000200 */
[----:B------:R-:W5:Y:S08]  /*da90*/  S2R R6, SR_TID.X ;  /* 0x0000000000067919 */ /* 0x000f700000002100 */
[----:B------:R-:W1:Y:S08]  /*daa0*/  LDSM.16.M88.4 R44, [R211+0x7080] ;  /* 0x00708000d32c783b */ /* 0x000e700000000200 */
[----:B------:R-:W1:Y:S08]  /*dab0*/  LDSM.16.M88.4 R32, [R208+0x4080] ;  /* 0x00408000d020783b */ /* 0x000e700000000200 */
[----:B------:R-:W1:Y:S08]  /*dac0*/  LDSM.16.M88.4 R160, [R208+0x4480] ;  /* 0x00448000d0a0783b */ /* 0x000e700000000200 */
[----:B------:R-:W-:Y:S08]  /*dad0*/  LDSM.16.M88.4 R164, [R212+0x6080] ;  /* 0x00608000d4a4783b */ /* 0x000ff00000000200 */
[----:B------:R-:W1:Y:S08]  /*dae0*/  LDSM.16.M88.4 R168, [R213] ;  /* 0x00000000d5a8783b */ /* 0x000e700000000200 */
[----:B------:R-:W1:Y:S08]  /*daf0*/  LDSM.16.M88.4 R172, [R212+0x7080] ;  /* 0x00708000d4ac783b */ /* 0x000e700000000200 */
[----:B------:R-:W1:Y:S08]  /*db00*/  LDSM.16.M88.4 R176, [R221] ;  /* 0x00000000ddb0783b */ /* 0x000e700000000200 */
[----:B------:R-:W1:Y:S08]  /*db10*/  LDSM.16.M88.4 R180, [R220] ;  /* 0x00000000dcb4783b */ /* 0x000e700000000200 */
[----:B------:R-:W4:Y:S01]  /*db20*/  LDL R225, [R1+0x48] ;  /* 0x0000480001e17983 */ /* 0x000f220000100800 */
[----:B-----5:R-:W-:Y:S02]  /*db30*/  ISETP.GT.AND P1, PT, R6, 0x3f, PT ;  /* 0x0000003f0600780c */ /* 0x020fe40003f24270 */
[----:B------:R-:W-:Y:S04]  /*db40*/  MOV R6, c[0x0][0x208] ;  /* 0x0000820000067a02 */ /* 0x000fe80000000f00 */
[----:B------:R-:W-:Y:S02]  /*db50*/  SHF.L.U32 R6, R6, 0x5, RZ ;  /* 0x0000000506067819 */ /* 0x000fe400000006ff */
[-C--:B--2---:R-:W-:Y:S04]  /*db60*/  IADD3 R2, P0, R8, R4.reuse, RZ ;  /* 0x0000000408027210 */ /* 0x084fe80007f1e0ff */
[-C--:B---3--:R-:W-:Y:S02]  /*db70*/  IADD3.X R3, R0, R13.reuse, RZ, P0, !PT ;  /* 0x0000000d00037210 */ /* 0x088fe400007fe4ff */
[C---:B------:R-:W-:Y:S04]  /*db80*/  LEA R28, P0, R2.reuse, c[0x0][0x1f8], 0x1 ;  /* 0x00007e00021c7a11 */ /* 0x040fe800078008ff */
[----:B------:R-:W-:Y:S02]  /*db90*/  LEA.HI.X R29, R2, c[0x0][0x1fc], R3, 0x1, P0 ;  /* 0x00007f00021d7a11 */ /* 0x000fe400000f0c03 */
[----:B------:R-:W-:Y:S03]  /*dba0*/  IADD3 R2, P0, R20, R4, RZ ;  /* 0x0000000414027210 */ /* 0x000fe60007f1e0ff */
[----:B------:R-:W-:Y:S01]  /*dbb0*/  @!PT LDS RZ, [RZ] ;  /* 0x00000000fffff984 */ /* 0x000fe20000000800 */
[----:B------:R-:W-:Y:S01]  /*dbc0*/  @!PT LDS RZ, [RZ] ;  /* 0x00000000fffff984 */ /* 0x000fe20000000800 */
[----:B------:R-:W-:Y:S01]  /*dbd0*/  @!PT LDS RZ, [RZ] ;  /* 0x00000000fffff984 */ /* 0x000fe20000000800 */
[----:B------:R2:W-:Y:S01]  /*dbe0*/  LDGSTS.E.BYPASS.LTC128B.128 [R223+0x1880], [R28.64], !P5 ;  /* 0x018800001cdf7fae */ /* 0x0005e2000e901d48 */
[----:B------:R-:W-:Y:S02]  /*dbf0*/  IADD3.X R3, R0, R252, RZ, P0, !PT ;  /* 0x000000fc00037210 */ /* 0x000fe400007fe4ff */
[C---:B------:R-:W-:Y:S04]  /*dc00*/  LEA R100, P0, R2.reuse, c[0x0][0x1f8], 0x1 ;  /* 0x00007e0002647a11 */ /* 0x040fe800078008ff */
[----:B------:R-:W-:Y:S02]  /*dc10*/  LEA.HI.X R101, R2, c[0x0][0x1fc], R3, 0x1, P0 ;  /* 0x00007f0002657a11 */ /* 0x000fe400000f0c03 */
[----:B------:R-:W-:Y:S03]  /*dc20*/  IADD3 R2, P0, R251, R4, RZ ;  /* 0x00000004fb027210 */ /* 0x000fe60007f1e0ff */
[----:B------:R3:W-:Y:S01]  /*dc30*/  LDGSTS.E.BYPASS.LTC128B.128 [R223+0x2480], [R100.64], !P4 ;  /* 0x0248000064df7fae */ /* 0x0007e2000e101d48 */
[----:B------:R-:W-:Y:S02]  /*dc40*/  IADD3.X R3, R0, R250, RZ, P0, !PT ;  /* 0x000000fa00037210 */ /* 0x000fe400007fe4ff */
[C---:B------:R-:W-:Y:S04]  /*dc50*/  LEA R42, P0, R2.reuse, c[0x0][0x1f8], 0x1 ;  /* 0x00007e00022a7a11 */ /* 0x040fe800078008ff */
[----:B------:R-:W-:Y:S02]  /*dc60*/  LEA.HI.X R43, R2, c[0x0][0x1fc], R3, 0x1, P0 ;  /* 0x00007f00022b7a11 */ /* 0x000fe400000f0c03 */
[----:B------:R-:W-:Y:S02]  /*dc70*/  @!P1 IADD3 R2, P0, R6, R4, RZ ;  /* 0x0000000406029210 */ /* 0x000fe40007f1e0ff */
[-C--:B-1----:R-:W-:Y:S01]  /*dc80*/  HMMA.16816.F32 R4, R48, R16.reuse, RZ ;  /* 0x000000103004723c */ /* 0x082fe200000018ff */
[----:B------:R1:W-:Y:S02]  /*dc90*/  LDGSTS.E.BYPASS.LTC128B.128 [R223+0x3080], [R42.64], !P3 ;  /* 0x030800002adf7fae */ /* 0x0003e4000d901d48 */
[----:B------:R-:W-:Y:S02]  /*dca0*/  @!P1 IADD3.X R0, R0, R10, RZ, P0, !PT ;  /* 0x0000000a00009210 */ /* 0x000fe400007fe4ff */
[----:B------:R-:W-:Y:S03]  /*dcb0*/  @!P1 IADD3 R3, P0, R2, R8, RZ ;  /* 0x0000000802039210 */ /* 0x000fe60007f1e0ff */
[C---:B------:R-:W-:Y:S07]  /*dcc0*/  HMMA.16816.F32 R8, R44.reuse, R16, RZ ;  /* 0x000000102c08723c */ /* 0x040fee00000018ff */
[----:B------:R-:W-:Y:S02]  /*dcd0*/  @!P1 IADD3.X R16, R0, R13, RZ, P0, !PT ;  /* 0x0000000d00109210 */ /* 0x000fe400007fe4ff */
[-C--:B------:R-:W-:Y:S03]  /*dce0*/  HMMA.16816.F32 R12, R44, R18.reuse, RZ ;  /* 0x000000122c0c723c */ /* 0x080fe600000018ff */
[C---:B------:R-:W-:Y:S04]  /*dcf0*/  @!P1 LEA R38, P0, R3.reuse, c[0x0][0x1f8], 0x1 ;  /* 0x00007e0003269a11 */ /* 0x040fe800078008ff */
[----:B------:R-:W-:Y:S02]  /*dd00*/  @!P1 LEA.HI.X R39, R3, c[0x0][0x1fc], R16, 0x1, P0 ;  /* 0x00007f0003279a11 */ /* 0x000fe400000f0c10 */
[C---:B------:R-:W-:Y:S03]  /*dd10*/  HMMA.16816.F32 R16, R48.reuse, R18, RZ ;  /* 0x000000123010723c */ /* 0x040fe600000018ff */
[----:B------:R-:W-:Y:S01]  /*dd20*/  @!P1 IADD3 R3, P0, R2, R20, RZ ;  /* 0x0000001402039210 */ /* 0x000fe20007f1e0ff */
[----:B------:R5:W-:Y:S03]  /*dd30*/  @!P1 LDGSTS.E.BYPASS.LTC128B.128 [R223+0x2080], [R38.64], !P5 ;  /* 0x0208000026df9fae */ /* 0x000be6000e901d48 */
[----:B------:R-:W-:Y:S02]  /*dd40*/  @!P1 IADD3.X R20, R0, R252, RZ, P0, !PT ;  /* 0x000000fc00149210 */ /* 0x000fe400007fe4ff */
[C---:B------:R-:W-:Y:S04]  /*dd50*/  @!P1 LEA R40, P0, R3.reuse, c[0x0][0x1f8], 0x1 ;  /* 0x00007e0003289a11 */ /* 0x040fe800078008ff */
[----:B------:R-:W-:Y:S02]  /*dd60*/  @!P1 LEA.HI.X R41, R3, c[0x0][0x1fc], R20, 0x1, P0 ;  /* 0x00007f0003299a11 */ /* 0x000fe400000f0c14 */
[-C--:B------:R-:W-:Y:S01]  /*dd70*/  HMMA.16816.F32 R20, R48, R32.reuse, RZ ;  /* 0x000000203014723c */ /* 0x080fe200000018ff */
[----:B------:R-:W-:Y:S02]  /*dd80*/  @!P1 IADD3 R2, P0, R2, R251, RZ ;  /* 0x000000fb02029210 */ /* 0x000fe40007f1e0ff */
[----:B------:R1:W-:Y:S02]  /*dd90*/  @!P1 LDGSTS.E.BYPASS.LTC128B.128 [R223+0x2c80], [R40.64], !P4 ;  /* 0x02c8000028df9fae */ /* 0x0003e4000e101d48 */
[----:B------:R-:W-:Y:S02]  /*dda0*/  @!P1 IADD3.X R0, R0, R250, RZ, P0, !PT ;  /* 0x000000fa00009210 */ /* 0x000fe400007fe4ff */
[C---:B------:R-:W-:Y:S01]  /*ddb0*/  @!P1 LEA R36, P0, R2.reuse, c[0x0][0x1f8], 0x1 ;  /* 0x00007e0002249a11 */ /* 0x040fe200078008ff */
[C---:B------:R-:W-:Y:S04]  /*ddc0*/  HMMA.16816.F32 R24, R44.reuse, R32, RZ ;  /* 0x000000202c18723c */ /* 0x040fe800000018ff */
[----:B------:R-:W-:Y:S04]  /*ddd0*/  @!P1 LEA.HI.X R37, R2, c[0x0][0x1fc], R0, 0x1, P0 ;  /* 0x00007f0002259a11 */ /* 0x000fe800000f0c00 */
[-C--:B--2---:R-:W-:Y:S01]  /*dde0*/  HMMA.16816.F32 R28, R44, R34.reuse, RZ ;  /* 0x000000222c1c723c */ /* 0x084fe200000018ff */
[----:B------:R5:W-:Y:S07]  /*ddf0*/  @!P1 LDGSTS.E.BYPASS.LTC128B.128 [R223+0x3880], [R36.64], !P3 ;  /* 0x0388000024df9fae */ /* 0x000bee000d901d48 */
[C---:B------:R-:W-:Y:S01]  /*de00*/  HMMA.16816.F32 R32, R48.reuse, R34, RZ ;  /* 0x000000223020723c */ /* 0x040fe200000018ff */
[----:B------:R-:W-:Y:S08]  /*de10*/  LDSM.16.M88.4 R184, [R211+0x8080] ;  /* 0x00808000d3b8783b */ /* 0x000ff00000000200 */
[----:B------:R-:W0:Y:S08]  /*de20*/  LDGDEPBAR ;  /* 0x00000000000079af */ /* 0x000e300000000000 */
[----:B------:R-:W2:Y:S01]  /*de30*/  LDSM.16.M88.4 R188, [R208+0x4880] ;  /* 0x00488000d0bc783b */ /* 0x000ea20000000200 */
[-C--:B-----5:R-:W-:Y:S01]  /*de40*/  HMMA.16816.F32 R36, R48, R160.reuse, RZ ;  /* 0x000000a03024723c */ /* 0x0a0fe200000018ff */
[----:B----4-:R-:W-:Y:S06]  /*de50*/  ISETP.GT.AND P0, PT, R222, R225, PT ;  /* 0x000000e1de00720c */ /* 0x010fec0003f04270 */
[----:B------:R-:W4:Y:S01]  /*de60*/  LDSM.16.M88.4 R192, [R211+0x9080] ;  /* 0x00908000d3c0783b */ /* 0x000f220000000200 */
[C---:B-1----:R-:W-:Y:S07]  /*de70*/  HMMA.16816.F32 R40, R44.reuse, R160, RZ ;  /* 0x000000a02c28723c */ /* 0x042fee00000018ff */
[----:B------:R-:W1:Y:S01]  /*de80*/  LDSM.16.M88.4 R196, [R208+0x4c80] ;  /* 0x004c8000d0c4783b */ /* 0x000e620000000200 */
[-C--:B------:R-:W-:Y:S07]  /*de90*/  HMMA.16816.F32 R44, R44, R162.reuse, RZ ;  /* 0x000000a22c2c723c */ /* 0x080fee00000018ff */
[----:B------:R-:W-:Y:S01]  /*dea0*/  LDSM.16.M88.4 R200, [R219] ;  /* 0x00000000dbc8783b */ /* 0x000fe20000000200 */
[----:B------:R-:W-:Y:S07]  /*deb0*/  HMMA.16816.F32 R48, R48, R162, RZ ;  /* 0x000000a23030723c */ /* 0x000fee00000018ff */
[----:B------:R-:W5:Y:S01]  /*dec0*/  LDSM.16.M88.4 R160, [R208+0x5080] ;  /* 0x00508000d0a0783b */ /* 0x000f620000000200 */
[-C--:B------:R-:W-:Y:S07]  /*ded0*/  HMMA.16816.F32 R4, R164, R168.reuse, R4 ;  /* 0x000000a8a404723c */ /* 0x080fee0000001804 */
[----:B------:R-:W-:Y:S01]  /*dee0*/  LDSM.16.M88.4 R204, [R212+0x9080] ;  /* 0x00908000d4cc783b */ /* 0x000fe20000000200 */
[C---:B------:R-:W-:Y:S08]  /*def0*/  HMMA.16816.F32 R8, R172.reuse, R168, R8 ;  /* 0x000000a8ac08723c */ /* 0x040ff00000001808 */
[-C--:B------:R-:W-:Y:S08]  /*df00*/  HMMA.16816.F32 R12, R172, R170.reuse, R12 ;  /* 0x000000aaac0c723c */ /* 0x080ff0000000180c */
[C---:B------:R-:W-:Y:S01]  /*df10*/  HMMA.16816.F32 R16, R164.reuse, R170, R16 ;  /* 0x000000aaa410723c */ /* 0x040fe20000001810 */
[----:B------:R-:W1:Y:S07]  /*df20*/  LDSM.16.M88.4 R168, [R212+0x8080] ;  /* 0x00808000d4a8783b */ /* 0x000e6e0000000200 */
        /* <DEDUP_REMOVED lines=10> */
[----:B------:R-:W3:Y:S07]  /*dfd0*/  LDSM.16.M88.4 R164, [R218] ;  /* 0x00000000daa4783b */ /* 0x000eee0000000200 */
[-C--:B--2---:R-:W-:Y:S01]  /*dfe0*/  HMMA.16816.F32 R4, R184, R188.reuse, R4 ;  /* 0x000000bcb804723c */ /* 0x084fe20000001804 */
[----:B------:R-:W2:Y:S07]  /*dff0*/  LDSM.16.M88.4 R180, [R208+0x5480] ;  /* 0x00548000d0b4783b */ /* 0x000eae0000000200 */
        /* <DEDUP_REMOVED lines=9> */
[-C--:B-----5:R-:W-:Y:S08]  /*e090*/  HMMA.16816.F32 R36, R184, R160.reuse, R36 ;  /* 0x000000a0b824723c */ /* 0x0a0ff00000001824 */
[C---:B------:R-:W-:Y:S08]  /*e0a0*/  HMMA.16816.F32 R40, R192.reuse, R160, R40 ;  /* 0x000000a0c028723c */ /* 0x040ff00000001828 */
[-C--:B------:R-:W-:Y:S01]  /*e0b0*/  HMMA.16816.F32 R44, R192, R162.reuse, R44 ;  /* 0x000000a2c02c723c */ /* 0x080fe2000000182c */
[----:B------:R-:W-:Y:S07]  /*e0c0*/  LDSM.16.M88.4 R192, [R212+0xa080] ;  /* 0x00a08000d4c0783b */ /* 0x000fee0000000200 */
[----:B------:R-:W-:Y:S01]  /*e0d0*/  HMMA.16816.F32 R48, R184, R162, R48 ;  /* 0x000000a2b830723c */ /* 0x000fe20000001830 */
[----:B------:R-:W1:Y:S07]  /*e0e0*/  LDSM.16.M88.4 R160, [R211+0xb080] ;  /* 0x00b08000d3a0783b */ /* 0x000e6e0000000200 */
[-C--:B------:R-:W-:Y:S01]  /*e0f0*/  HMMA.16816.F32 R4, R168, R200.reuse, R4 ;  /* 0x000000c8a804723c */ /* 0x080fe20000001804 */
[----:B------:R-:W4:Y:S07]  /*e100*/  LDSM.16.M88.4 R184, [R208+0x5880] ;  /* 0x00588000d0b8783b */ /* 0x000f2e0000000200 */
[C---:B------:R-:W-:Y:S08]  /*e110*/  HMMA.16816.F32 R8, R204.reuse, R200, R8 ;  /* 0x000000c8cc08723c */ /* 0x040ff00000001808 */
[-C--:B------:R-:W-:Y:S08]  /*e120*/  HMMA.16816.F32 R12, R204, R202.reuse, R12 ;  /* 0x000000cacc0c723c */ /* 0x080ff0000000180c */
[C---:B------:R-:W-:Y:S08]  /*e130*/  HMMA.16816.F32 R16, R168.reuse, R202, R16 ;  /* 0x000000caa810723c */ /* 0x040ff00000001810 */
[-C--:B---3--:R-:W-:Y:S08]  /*e140*/  HMMA.16816.F32 R20, R168, R164.reuse, R20 ;  /* 0x000000a4a814723c */ /* 0x088ff00000001814 */
        /* <DEDUP_REMOVED lines=54> */
[----:B------:R-:W4:Y:S01]  /*e4b0*/  MUFU.TANH R106, R16 ;  /* 0x00000010006a7308 */ /* 0x000f220000002400 */
[----:B------:R-:W-:Y:S03]  /*e4c0*/  BAR.SYNC.DEFER_BLOCKING 0x0 ;  /* 0x0000000000007b1d */ /* 0x000fe60000010000 */
[C---:B------:R-:W-:Y:S06]  /*e4d0*/  HMMA.16816.F32 R24, R164.reuse, R4, R24 ;  /* 0x00000004a418723c */ /* 0x040fec0000001818 */
[----:B------:R1:W1:Y:S02]  /*e4e0*/  MUFU.TANH R111, R19 ;  /* 0x00000013006f7308 */ /* 0x0002640000002400 */
        /* <DEDUP_REMOVED lines=15> */
[----:B------:R5:W2:Y:S01]  /*e5e0*/  MUFU.TANH R100, R21 ;  /* 0x0000001500647308 */ /* 0x000aa20000002400 */
[-C--:B------:R-:W-:Y:S03]  /*e5f0*/  HMMA.16816.F32 R44, R164, R10.reuse, R44 ;  /* 0x0000000aa42c723c */ /* 0x080fe6000000182c */
[----:B------:R-:W-:Y:S02]  /*e600*/  FMUL.FTZ R30, R30, c[0x0][0x320] ;  /* 0x0000c8001e1e7a20 */ /* 0x000fe40000410000 */
[----:B------:R-:W-:Y:S02]  /*e610*/  FMUL.FTZ R31, R31, c[0x0][0x320] ;  /* 0x0000c8001f1f7a20 */ /* 0x000fe40000410000 */
[----:B------:R-:W-:Y:S01]  /*e620*/  FMUL.FTZ R34, R34, c[0x0][0x320] ;  /* 0x0000c80022227a20 */ /* 0x000fe20000410000 */
[----:B------:R-:W-:Y:S01]  /*e630*/  HMMA.16816.F32 R48, R192, R10, R48 ;  /* 0x0000000ac030723c */ /* 0x000fe20000001830 */
[----:B------:R2:W2:Y:S03]  /*e640*/  MUFU.TANH R105, R23 ;  /* 0x0000001700697308 */ /* 0x0004a60000002400 */
[----:B------:R-:W-:Y:S02]  /*e650*/  FMUL.FTZ R35, R35, c[0x0][0x320] ;  /* 0x0000c80023237a20 */ /* 0x000fe40000410000 */
[----:B-1----:R-:W-:Y:S02]  /*e660*/  FMUL.FTZ R19, R36, c[0x0][0x320] ;  /* 0x0000c80024137a20 */ /* 0x002fe40000410000 */
[----:B------:R-:W-:Y:S03]  /*e670*/  FMUL.FTZ R15, R37, c[0x0][0x320] ;  /* 0x0000c800250f7a20 */ /* 0x000fe60000410000 */
[----:B------:R1:W1:Y:S01]  /*e680*/  MUFU.TANH R168, R24 ;  /* 0x0000001800a87308 */ /* 0x0002620000002400 */
[----:B------:R-:W-:Y:S02]  /*e690*/  FMUL.FTZ R41, R41, c[0x0][0x320] ;  /* 0x0000c80029297a20 */ /* 0x000fe40000410000 */
[----:B------:R-:W-:Y:S02]  /*e6a0*/  FMUL.FTZ R43, R43, c[0x0][0x320] ;  /* 0x0000c8002b2b7a20 */ /* 0x000fe40000410000 */
[----:B-----5:R-:W-:Y:S02]  /*e6b0*/  FMUL.FTZ R21, R33, c[0x0][0x320] ;  /* 0x0000c80021157a20 */ /* 0x020fe40000410000 */
[----:B------:R-:W-:Y:S02]  /*e6c0*/  FMUL.FTZ R44, R44, c[0x0][0x320] ;  /* 0x0000c8002c2c7a20 */ /* 0x000fe40000410000 */
[----:B------:R-:W-:Y:S01]  /*e6d0*/  FMUL.FTZ R45, R45, c[0x0][0x320] ;  /* 0x0000c8002d2d7a20 */ /* 0x000fe20000410000 */
[----:B------:R5:W3:Y:S01]  /*e6e0*/  MUFU.TANH R171, R26 ;  /* 0x0000001a00ab7308 */ /* 0x000ae20000002400 */
[----:B------:R-:W-:Y:S02]  /*e6f0*/  FMUL.FTZ R46, R46, c[0x0][0x320] ;  /* 0x0000c8002e2e7a20 */ /* 0x000fe40000410000 */
[----:B------:R-:W-:Y:S02]  /*e700*/  FMUL.FTZ R14, R48, c[0x0][0x320] ;  /* 0x0000c800300e7a20 */ /* 0x000fe40000410000 */
[----:B------:R-:W-:Y:S02]  /*e710*/  FMUL.FTZ R16, R49, c[0x0][0x320] ;  /* 0x0000c80031107a20 */ /* 0x000fe40000410000 */
[----:B--2---:R-:W-:Y:S02]  /*e720*/  FMUL.FTZ R23, R50, c[0x0][0x320] ;  /* 0x0000c80032177a20 */ /* 0x004fe40000410000 */
[----:B------:R-:W-:Y:S01]  /*e730*/  FMUL.FTZ R20, R51, c[0x0][0x320] ;  /* 0x0000c80033147a20 */ /* 0x000fe20000410000 */
[----:B------:R2:W2:Y:S01]  /*e740*/  MUFU.TANH R174, R27 ;  /* 0x0000001b00ae7308 */ /* 0x0004a20000002400 */
[----:B------:R-:W-:Y:S02]  /*e750*/  FMUL.FTZ R22, R22, c[0x0][0x320] ;  /* 0x0000c80016167a20 */ /* 0x000fe40000410000 */
[----:B------:R-:W-:Y:S02]  /*e760*/  FMUL.FTZ R25, R25, c[0x0][0x320] ;  /* 0x0000c80019197a20 */ /* 0x000fe40000410000 */
[----:B-1----:R-:W-:Y:S02]  /*e770*/  FMUL.FTZ R24, R32, c[0x0][0x320] ;  /* 0x0000c80020187a20 */ /* 0x002fe40000410000 */
[----:B------:R-:W-:Y:S02]  /*e780*/  FMUL.FTZ R40, R40, c[0x0][0x320] ;  /* 0x0000c80028287a20 */ /* 0x000fe40000410000 */
[----:B------:R-:W-:Y:S01]  /*e790*/  FMUL.FTZ R42, R42, c[0x0][0x320] ;  /* 0x0000c8002a2a7a20 */ /* 0x000fe20000410000 */
[----:B------:R1:W1:Y:S01]  /*e7a0*/  MUFU.TANH R104, R17 ;  /* 0x0000001100687308 */ /* 0x0002620000002400 */
[----:B------:R-:W-:Y:S02]  /*e7b0*/  FMUL.FTZ R47, R47, c[0x0][0x320] ;  /* 0x0000c8002f2f7a20 */ /* 0x000fe40000410000 */
[----:B-----5:R-:W-:Y:S07]  /*e7c0*/  FMUL.FTZ R26, R39, c[0x0][0x320] ;  /* 0x0000c800271a7a20 */ /* 0x020fee0000410000 */
[----:B------:R1:W1:Y:S01]  /*e7d0*/  MUFU.TANH R160, R18 ;  /* 0x0000001200a07308 */ /* 0x0002620000002400 */
[----:B--2---:R-:W-:Y:S09]  /*e7e0*/  FMUL.FTZ R27, R38, c[0x0][0x320] ;  /* 0x0000c800261b7a20 */ /* 0x004ff20000410000 */
[----:B------:R2:W1:Y:S10]  /*e7f0*/  MUFU.TANH R110, R22 ;  /* 0x00000016006e7308 */ /* 0x0004740000002400 */
        /* <DEDUP_REMOVED lines=15> */
[----:B------:R2:W1:Y:S10]  /*e8f0*/  MUFU.TANH R29, R42 ;  /* 0x0000002a001d7308 */ /* 0x0004740000002400 */
        /* <DEDUP_REMOVED lines=10> */
[----:B--234-:R-:W-:Y:S01]  /*e9a0*/  IADD3 R0, R222, -0x1, RZ ;  /* 0xffffffffde007810 */ /* 0x01cfe20007ffe0ff */
[----:B------:R-:W2:Y:S01]  /*e9b0*/  LDL.64 R232, [R1+0x30] ;  /* 0x0000300001e87983 */ /* 0x000ea20000100a00 */
[----:B------:R-:W-:Y:S02]  /*e9c0*/  ISETP.GE.AND P1, PT, R224, 0x1, PT ;  /* 0x00000001e000780c */ /* 0x000fe40003f26270 */
[----:B------:R-:W-:Y:S01]  /*e9d0*/  SHF.R.S32.HI R4, RZ, 0x1f, R0 ;  /* 0x0000001fff047819 */ /* 0x000fe20000011400 */
[----:B------:R-:W3:Y:S01]  /*e9e0*/  LDL.64 R230, [R1+0x28] ;  /* 0x0000280001e67983 */ /* 0x000ee20000100a00 */
[----:B------:R-:W-:Y:S03]  /*e9f0*/  IMAD.WIDE.U32 R2, R0, c[0x0][0x1e0], RZ ;  /* 0x0000780000027a25 */ /* 0x000fe600078e00ff */
[----:B------:R-:W4:Y:S01]  /*ea00*/  LDL.64 R234, [R1+0x50] ;  /* 0x0000500001ea7983 */ /* 0x000f220000100a00 */
[----:B------:R-:W-:Y:S04]  /*ea10*/  IMAD R4, R4, c[0x0][0x1e0], RZ ;  /* 0x0000780004047a24 */ /* 0x000fe800078e02ff */
        /* <DEDUP_REMOVED lines=41> */
.L_x_313:
        /* <DEDUP_REMOVED lines=12> */
[C---:B---3--:R-:W-:Y:S02]  /*ed70*/  IADD3 R7, -R3.reuse, 0x1, R2 ;  /* 0x0000000103077810 */ /* 0x048fe40007ffe102 */
[----:B------:R-:W-:Y:S02]  /*ed80*/  IADD3 R8, -R3, R2, RZ ;  /* 0x0000000203087210 */ /* 0x000fe40007ffe1ff */
[----:B------:R-:W-:Y:S04]  /*ed90*/  IADD3 R7, -R229, R7, R227 ;  /* 0x00000007e5077210 */ /* 0x000fe80007ffe1e3 */
[C---:B------:R-:W-:Y:S02]  /*eda0*/  IADD3 R6, R7.reuse, c[0x0][0x328], RZ ;  /* 0x0000ca0007067a10 */ /* 0x040fe40007ffe0ff */
[----:B------:R-:W-:Y:S04]  /*edb0*/  IADD3 R7, R7, UR6, RZ ;  /* 0x0000000607077c10 */ /* 0x000fe8000fffe0ff */
[----:B--2---:R-:W-:Y:S01]  /*edc0*/  IADD3 R0, R7, R4, RZ ;  /* 0x0000000407007210 */ /* 0x004fe20007ffe0ff */
        /* <DEDUP_REMOVED lines=15> */
.L_x_316:
[----:B------:R-:W-:Y:S04]  /*eec0*/  MOV R9, c[0x0][0x32c] ;  /* 0x0000cb0000097a02 */ /* 0x000fe80000000f00 */
[----:B------:R-:W-:Y:S11]  /*eed0*/  ISETP.NE.AND P0, PT, R9, 0x1, PT ;  /* 0x000000010900780c */ /* 0x000ff60003f05270 */
[----:B------:R-:W-:Y:S02]  /*eee0*/  @!UPT UIADD3 URZ, URZ, URZ, URZ ;  /* 0x0000003f3f3ff290 */ /* 0x000fe4000fffe03f */
[----:B------:R-:W-:Y:S05]  /*eef0*/  @P0 IMAD.HI.U32 R9, R4, c[0x0][0x330], RZ ;  /* 0x0000cc0004090a27 */ /* 0x000fea00078e00ff */
[----:B------:R-:W-:Y:S02]  /*ef00*/  @P0 SHF.R.U32.HI R4, RZ, c[0x0][0x334], R9 ;  /* 0x0000cd00ff040a19 */ /* 0x000fe40000011609 */
.L_x_317:
[----:B------:R-:W-:Y:S05]  /*ef10*/  BSYNC B0 ;  /* 0x0000000000007941 */ /* 0x000fea0003800000 */
.L_x_315:
[----:B------:R-:W-:Y:S05]  /*ef20*/  IMAD R4, R4, c[0x0][0x32c], R8 ;  /* 0x0000cb0004047a24 */ /* 0x000fea00078e0208 */
[----:B------:R-:W-:Y:S02]  /*ef30*/  IADD3 R9, R4, c[0x0][0x32c], RZ ;  /* 0x0000cb0004097a10 */ /* 0x000fe40007ffe0ff */
[----:B------:R-:W-:Y:S02]  /*ef40*/  IMNMX R0, R0, R4, !PT ;  /* 0x0000000400007217 */ /* 0x000fe40007800200 */
[----:B------:R-:W-:Y:S02]  /*ef50*/  IMNMX R3, R3, R9, PT ;  /* 0x0000000903037217 */ /* 0x000fe40003800200 */
.L_x_314:
[C---:B------:R-:W-:Y:S02]  /*ef60*/  ISETP.GE.AND P0, PT, R2.reuse, 0x2, PT ;  /* 0x000000020200780c */ /* 0x040fe40003f06270 */
[----:B------:R-:W-:Y:S02]  /*ef70*/  ISETP.GE.AND P1, PT, R2, 0x9, PT ;  /* 0x000000090200780c */ /* 0x000fe40003f26270 */
[----:B------:R-:W-:Y:S02]  /*ef80*/  P2R R13, PR, RZ, 0x1 ;  /* 0x00000001ff0d7803 */ /* 0x000fe40000000000 */
[----:B------:R-:W-:Y:S02]  /*ef90*/  ISETP.GT.AND P0, PT, R0, 0x1, !P0 ;  /* 0x000000010000780c */ /* 0x000fe40004704270 */
[----:B------:R-:W-:Y:S02]  /*efa0*/  P2R R12, PR, RZ, 0x2 ;  /* 0x00000002ff0c7803 */ /* 0x000fe40000000000 */
[----:B------:R-:W-:Y:S02]  /*efb0*/  ISETP.LT.OR P0, PT, R3, 0x2, P0 ;  /* 0x000000020300780c */ /* 0x000fe40000701670 */
[----:B------:R-:W-:Y:S02]  /*efc0*/  ISETP.GE.AND P6, PT, R2, 0x19, PT ;  /* 0x000000190200780c */ /* 0x000fe40003fc6270 */
[----:B-1----:R-:W-:Y:S02]  /*efd0*/  FSEL R17, R161, -INF , !P0 ;  /* 0xff800000a1117808 */ /* 0x002fe40004000000 */
[----:B------:R-:W-:Y:S02]  /*efe0*/  ISETP.GT.AND P0, PT, R0, 0x8, !P1 ;  /* 0x000000080000780c */ /* 0x000fe40004f04270 */
[----:B------:R-:W-:Y:S02]  /*eff0*/  ISETP.GE.AND P1, PT, R2, 0xa, PT ;  /* 0x0000000a0200780c */ /* 0x000fe40003f26270 */
[C---:B------:R-:W-:Y:S02]  /*f000*/  ISETP.LT.OR P0, PT, R3.reuse, 0x9, P0 ;  /* 0x000000090300780c */ /* 0x040fe40000701670 */
        /* <DEDUP_REMOVED lines=9> */
[----:B------:R-:W-:Y:S02]  /*f0a0*/  ISETP.LT.OR P0, PT, R3, 0x11, P0 ;  /* 0x000000110300780c */ /* 0x000fe40000701670 */
[----:B------:R-:W-:Y:S02]  /*f0b0*/  ISETP.GE.AND P5, PT, R2, 0x1a, PT ;  /* 0x0000001a0200780c */ /* 0x000fe40003fa6270 */
[----:B------:R-:W-:Y:S02]  /*f0c0*/  FSEL R40, R101, -INF , !P0 ;  /* 0xff80000065287808 */ /* 0x000fe40004000000 */
[----:B------:R-:W-:Y:S02]  /*f0d0*/  ISETP.GT.AND P0, PT, R0, 0x11, !P1 ;  /* 0x000000110000780c */ /* 0x000fe40004f04270 */
[C---:B------:R-:W-:Y:S02]  /*f0e0*/  ISETP.GE.AND P4, PT, R2.reuse, 0x21, PT ;  /* 0x000000210200780c */ /* 0x040fe40003f86270 */
[C---:B------:R-:W-:Y:S02]  /*f0f0*/  ISETP.LT.OR P0, PT, R3.reuse, 0x12, P0 ;  /* 0x000000120300780c */ /* 0x040fe40000701670 */
        /* <DEDUP_REMOVED lines=10> */
[----:B------:R-:W-:Y:S02]  /*f1a0*/  FSEL R166, R21, -INF , !P0 ;  /* 0xff80000015a67808 */ /* 0x000fe40004000000 */
[C---:B------:R-:W-:Y:S04]  /*f1b0*/  ISETP.GT.AND P0, PT, R0.reuse, 0x20, !P4 ;  /* 0x000000200000780c */ /* 0x040fe80006704270 */
[----:B------:R-:W-:Y:S04]  /*f1c0*/  ISETP.LT.OR P0, PT, R3, 0x21, P0 ;  /* 0x000000210300780c */ /* 0x000fe80000701670 */
[----:B------:R-:W-:Y:S02]  /*f1d0*/  FSEL R182, R19, -INF , !P0 ;  /* 0xff80000013b67808 */ /* 0x000fe40004000000 */
[C---:B------:R-:W-:Y:S04]  /*f1e0*/  ISETP.GT.AND P0, PT, R0.reuse, 0x21, !P3 ;  /* 0x000000210000780c */ /* 0x040fe80005f04270 */
[----:B------:R-:W-:Y:S04]  /*f1f0*/  ISETP.LT.OR P0, PT, R3, 0x22, P0 ;  /* 0x000000220300780c */ /* 0x000fe80000701670 */
[----:B------:R-:W-:Y:S02]  /*f200*/  FSEL R185, R15, -INF , !P0 ;  /* 0xff8000000fb97808 */ /* 0x000fe40004000000 */
[----:B------:R-:W-:Y:S04]  /*f210*/  ISETP.GT.AND P0, PT, R0, 0x28, !P2 ;  /* 0x000000280000780c */ /* 0x000fe80005704270 */
[C---:B------:R-:W-:Y:S04]  /*f220*/  ISETP.LT.OR P0, PT, R3.reuse, 0x29, P0 ;  /* 0x000000290300780c */ /* 0x040fe80000701670 */
[----:B------:R-:W-:Y:S02]  /*f230*/  FSEL R194, R14, -INF , !P0 ;  /* 0xff8000000ec27808 */ /* 0x000fe40004000000 */
[----:B------:R-:W-:Y:S04]  /*f240*/  ISETP.GT.AND P0, PT, R0, RZ, !P1 ;  /* 0x000000ff0000720c */ /* 0x000fe80004f04270 */
[C---:B------:R-:W-:Y:S04]  /*f250*/  ISETP.LT.OR P0, PT, R3.reuse, 0x1, P0 ;  /* 0x000000010300780c */ /* 0x040fe80000701670 */
[----:B------:R-:W-:Y:S02]  /*f260*/  FSEL R15, R162, -INF , !P0 ;  /* 0xff800000a20f7808 */ /* 0x000fe40004000000 */
[----:B------:R-:W-:Y:S04]  /*f270*/  ISETP.GE.AND P0, PT, R2, 0x2a, PT ;  /* 0x0000002a0200780c */ /* 0x000fe80003f06270 */
[----:B------:R-:W-:Y:S02]  /*f280*/  P2R R4, PR, RZ, 0x1 ;  /* 0x00000001ff047803 */ /* 0x000fe40000000000 */
[----:B------:R-:W-:Y:S04]  /*f290*/  ISETP.GT.AND P0, PT, R0, 0x29, !P0 ;  /* 0x000000290000780c */ /* 0x000fe80004704270 */
[----:B------:R-:W-:Y:S02]  /*f2a0*/  ISETP.LT.OR P0, PT, R3, 0x2a, P0 ;  /* 0x0000002a0300780c */ /* 0x000fe40000701670 */
[----:B------:R-:W1:Y:S02]  /*f2b0*/  SHFL.IDX PT, R3, R5, 0x1, 0x1c1f ;  /* 0x003c1f0005037f89 */ /* 0x000e6400000e0000 */
[----:B------:R-:W-:Y:S02]  /*f2c0*/  FSEL R193, R16, -INF , !P0 ;  /* 0xff80000010c17808 */ /* 0x000fe40004000000 */
[----:B------:R-:W-:Y:S01]  /*f2d0*/  ISETP.GE.AND P0, PT, R32, 0x1, PT ;  /* 0x000000012000780c */ /* 0x000fe20003f06270 */
[--C-:B-1----:R-:W-:Y:S02]  /*f2e0*/  IMAD.IADD R2, R6, 0x1, R3.reuse ;  /* 0x0000000106027824 */ /* 0x102fe400078e0203 */
[----:B------:R-:W-:Y:S10]  /*f2f0*/  IMAD.IADD R0, R7, 0x1, R3 ;  /* 0x0000000107007824 */ /* 0x000ff400078e0203 */
        /* <DEDUP_REMOVED lines=14> */
.L_x_320:
[----:B------:R-:W-:Y:S04]  /*f3e0*/  MOV R14, c[0x0][0x32c] ;  /* 0x0000cb00000e7a02 */ /* 0x000fe80000000f00 */
[----:B------:R-:W-:Y:S11]  /*f3f0*/  ISETP.NE.AND P0, PT, R14, 0x1, PT ;  /* 0x000000010e00780c */ /* 0x000ff60003f05270 */
[----:B------:R-:W-:Y:S02]  /*f400*/  @!UPT UIADD3 URZ, URZ, URZ, URZ ;  /* 0x0000003f3f3ff290 */ /* 0x000fe4000fffe03f */
[----:B------:R-:W-:Y:S05]  /*f410*/  @P0 IMAD.HI.U32 R14, R3, c[0x0][0x330], RZ ;  /* 0x0000cc00030e0a27 */ /* 0x000fea00078e00ff */
[----:B------:R-:W-:Y:S02]  /*f420*/  @P0 SHF.R.U32.HI R3, RZ, c[0x0][0x334], R14 ;  /* 0x0000cd00ff030a19 */ /* 0x000fe4000001160e */
.L_x_321:
[----:B------:R-:W-:Y:S05]  /*f430*/  BSYNC B0 ;  /* 0x0000000000007941 */ /* 0x000fea0003800000 */
.L_x_319:
[----:B------:R-:W-:Y:S05]  /*f440*/  IMAD R3, R3, c[0x0][0x32c], R8 ;  /* 0x0000cb0003037a24 */ /* 0x000fea00078e0208 */
[----:B------:R-:W-:Y:S02]  /*f450*/  IADD3 R14, R3, c[0x0][0x32c], RZ ;  /* 0x0000cb00030e7a10 */ /* 0x000fe40007ffe0ff */
[----:B------:R-:W-:Y:S02]  /*f460*/  IMNMX R0, R0, R3, !PT ;  /* 0x0000000300007217 */ /* 0x000fe40007800200 */
[----:B------:R-:W-:Y:S02]  /*f470*/  IMNMX R2, R2, R14, PT ;  /* 0x0000000e02027217 */ /* 0x000fe40003800200 */
.L_x_318:
[----:B------:R-:W-:Y:S01]  /*f480*/  ISETP.NE.AND P0, PT, R13, RZ, PT ;  /* 0x000000ff0d00720c */ /* 0x000fe20003f05270 */
[----:B------:R-:W1:Y:S03]  /*f490*/  SHFL.IDX PT, R3, R5, 0x2, 0x1c1f ;  /* 0x005c1f0005037f89 */ /* 0x000e6600000e0000 */
        /* <DEDUP_REMOVED lines=59> */
.L_x_324:
[----:B------:R-:W-:Y:S04]  /*f850*/  MOV R14, c[0x0][0x32c] ;  /* 0x0000cb00000e7a02 */ /* 0x000fe80000000f00 */
[----:B------:R-:W-:Y:S11]  /*f860*/  ISETP.NE.AND P0, PT, R14, 0x1, PT ;  /* 0x000000010e00780c */ /* 0x000ff60003f05270 */
[----:B------:R-:W-:Y:S02]  /*f870*/  @!UPT UIADD3 URZ, URZ, URZ, URZ ;  /* 0x0000003f3f3ff290 */ /* 0x000fe4000fffe03f */
[----:B------:R-:W-:Y:S05]  /*f880*/  @P0 IMAD.HI.U32 R14, R3, c[0x0][0x330], RZ ;  /* 0x0000cc00030e0a27 */ /* 0x000fea00078e00ff */
[----:B------:R-:W-:Y:S02]  /*f890*/  @P0 SHF.R.U32.HI R3, RZ, c[0x0][0x334], R14 ;  /* 0x0000cd00ff030a19 */ /* 0x000fe4000001160e */
.L_x_325:
[----:B------:R-:W-:Y:S05]  /*f8a0*/  BSYNC B0 ;  /* 0x0000000000007941 */ /* 0x000fea0003800000 */
.L_x_323:
[----:B------:R-:W-:Y:S05]  /*f8b0*/  IMAD R3, R3, c[0x0][0x32c], R8 ;  /* 0x0000cb0003037a24 */ /* 0x000fea00078e0208 */
[----:B------:R-:W-:Y:S02]  /*f8c0*/  IADD3 R14, R3, c[0x0][0x32c], RZ ;  /* 0x0000cb00030e7a10 */ /* 0x000fe40007ffe0ff */
[----:B------:R-:W-:Y:S02]  /*f8d0*/  IMNMX R0, R0, R3, !PT ;  /* 0x0000000300007217 */ /* 0x000fe40007800200 */
[----:B------:R-:W-:Y:S02]  /*f8e0*/  IMNMX R2, R2, R14, PT ;  /* 0x0000000e02027217 */ /* 0x000fe40003800200 */
.L_x_322:
        /* <DEDUP_REMOVED lines=61> */
.L_x_328:
[----:B------:R-:W-:Y:S04]  /*fcc0*/  MOV R5, c[0x0][0x32c] ;  /* 0x0000cb0000057a02 */ /* 0x000fe80000000f00 */
[----:B------:R-:W-:Y:S11]  /*fcd0*/  ISETP.NE.AND P0, PT, R5, 0x1, PT ;  /* 0x000000010500780c */ /* 0x000ff60003f05270 */
[----:B------:R-:W-:Y:S02]  /*fce0*/  @!UPT UIADD3 URZ, URZ, URZ, URZ ;  /* 0x0000003f3f3ff290 */ /* 0x000fe4000fffe03f */
[----:B------:R-:W-:Y:S05]  /*fcf0*/  @P0 IMAD.HI.U32 R5, R3, c[0x0][0x330], RZ ;  /* 0x0000cc0003050a27 */ /* 0x000fea00078e00ff */
[----:B------:R-:W-:Y:S02]  /*fd00*/  @P0 SHF.R.U32.HI R3, RZ, c[0x0][0x334], R5 ;  /* 0x0000cd00ff030a19 */ /* 0x000fe40000011605 */
.L_x_329:
[----:B------:R-:W-:Y:S05]  /*fd10*/  BSYNC B0 ;  /* 0x0000000000007941 */ /* 0x000fea0003800000 */
.L_x_327:
[----:B------:R-:W-:Y:S05]  /*fd20*/  IMAD R8, R3, c[0x0][0x32c], R8 ;  /* 0x0000cb0003087a24 */ /* 0x000fea00078e0208 */
[----:B------:R-:W-:Y:S02]  /*fd30*/  IADD3 R3, R8, c[0x0][0x32c], RZ ;  /* 0x0000cb0008037a10 */ /* 0x000fe40007ffe0ff */
[----:B------:R-:W-:Y:S02]  /*fd40*/  IMNMX R0, R0, R8, !PT ;  /* 0x0000000800007217 */ /* 0x000fe40007800200 */
[----:B------:R-:W-:Y:S02]  /*fd50*/  IMNMX R2, R2, R3, PT ;  /* 0x0000000302027217 */ /* 0x000fe40003800200 */
.L_x_326:
[----:B------:R-:W-:Y:S01]  /*fd60*/  ISETP.GT.AND P0, PT, R0, RZ, !P1 ;  /* 0x000000ff0000720c */ /* 0x000fe20004f04270 */
[----:B------:R-:W-:Y:S01]  /*fd70*/  LDSM.16.MT88.4 R36, [R210+0x1880] ;  /* 0x00188000d224783b */ /* 0x000fe20000004200 */
        /* <DEDUP_REMOVED lines=17> */
[----:B------:R-:W-:Y:S02]  /*fe90*/  ISETP.NE.AND P1, PT, R9, RZ, PT ;  /* 0x000000ff0900720c */ /* 0x000fe40003f25270 */
        /* <DEDUP_REMOVED lines=11> */
[----:B------:R-:W-:Y:S01]  /*ff50*/  FMNMX.FTZ R3, R16, R103, !PT ;  /* 0x0000006710037209 */ /* 0x000fe20007810000 */
[----:B------:R-:W1:Y:S01]  /*ff60*/  SHFL.BFLY PT, R5, R106, 0x2, 0x1f ;  /* 0x0c401f006a057f89 */ /* 0x000e6200000e0000 */
        /* <DEDUP_REMOVED lines=14> */
[----:B-1----:R-:W-:Y:S02]  /*10050*/  FMNMX.FTZ R106, R106, R5, !PT ;  /* 0x000000056a6a7209 */ /* 0x002fe40007810000 */
[----:B------:R-:W-:Y:S02]  /*10060*/  ISETP.LT.OR P0, PT, R2, 0x1a, P0 ;  /* 0x0000001a0200780c */ /* 0x000fe40000701670 */
[----:B------:R-:W-:Y:S01]  /*10070*/  FMNMX.FTZ R3, R167, R3, !PT ;  /* 0x00000003a7037209 */ /* 0x000fe20007810000 */
[----:B------:R-:W1:Y:S01]  /*10080*/  SHFL.BFLY PT, R5, R106, 0x1, 0x1f ;  /* 0x0c201f006a057f89 */ /* 0x000e6200000e0000 */
[----:B------:R-:W-:Y:S02]  /*10090*/  FSEL R178, R31, -INF , !P0 ;  /* 0xff8000001fb27808 */ /* 0x000fe40004000000 */
[----:B------:R-:W-:Y:S02]  /*100a0*/  ISETP.GT.AND P0, PT, R0, 0x20, !P4 ;  /* 0x000000200000780c */ /* 0x000fe40006704270 */
[----:B------:R-:W-:Y:S02]  /*100b0*/  FMNMX.FTZ R3, R169, R3, !PT ;  /* 0x00000003a9037209 */ /* 0x000fe40007810000 */
[----:B------:R-:W-:Y:S02]  /*100c0*/  ISETP.LT.OR P0, PT, R2, 0x21, P0 ;  /* 0x000000210200780c */ /* 0x000fe40000701670 */
[----:B------:R-:W-:Y:S02]  /*100d0*/  ISETP.NE.AND P1, PT, R4, RZ, PT ;  /* 0x000000ff0400720c */ /* 0x000fe40003f25270 */
[----:B------:R-:W-:Y:S02]  /*100e0*/  FMNMX.FTZ R4, R14, R107, !PT ;  /* 0x0000006b0e047209 */ /* 0x000fe40007810000 */
[----:B------:R-:W-:Y:S02]  /*100f0*/  FSEL R183, R29, -INF , !P0 ;  /* 0xff8000001db77808 */ /* 0x000fe40004000000 */
[----:B------:R-:W-:Y:S02]  /*10100*/  ISETP.GT.AND P0, PT, R0, 0x21, !P3 ;  /* 0x000000210000780c */ /* 0x000fe40005f04270 */
[----:B------:R-:W-:Y:S02]  /*10110*/  FMNMX.FTZ R4, R20, R4, !PT ;  /* 0x0000000414047209 */ /* 0x000fe40007810000 */
        /* <DEDUP_REMOVED lines=34> */
[----:B-1----:R-:W-:Y:S02]  /*10340*/  FMNMX.FTZ R2, R7, R108, !PT ;  /* 0x0000006c07027209 */ /* 0x002fe40007810000 */
[----:B--2---:R-:W-:Y:S02]  /*10350*/  FMNMX.FTZ R105, R105, R4, !PT ;  /* 0x0000000469697209 */ /* 0x004fe40007810000 */
[----:B------:R-:W-:Y:S03]  /*10360*/  FMNMX.FTZ R2, R8, R2, !PT ;  /* 0x0000000208027209 */ /* 0x000fe60007810000 */
[----:B------:R-:W-:Y:S01]  /*10370*/  FMUL.FTZ R111, R105, c[0x0][0x2d0] ;  /* 0x0000b400696f7a20 */ /* 0x000fe20000410000 */
[----:B------:R-:W-:Y:S01]  /*10380*/  FMNMX.FTZ R2, R9, R2, !PT ;  /* 0x0000000209027209 */ /* 0x000fe20007810000 */
[--C-:B---3--:R-:W-:Y:S01]  /*10390*/  FFMA.FTZ R3, R18, c[0x0][0x2d0], -R110.reuse ;  /* 0x0000b40012037a23 */ /* 0x108fe2000001086e */
[----:B-----5:R-:W-:Y:S01]  /*103a0*/  FMNMX.FTZ R104, R0, R104, !PT ;  /* 0x0000006800687209 */ /* 0x020fe20007810000 */
[----:B------:R-:W-:Y:S01]  /*103b0*/  FFMA.FTZ R0, R22, c[0x0][0x2d0], -R110 ;  /* 0x0000b40016007a23 */ /* 0x000fe2000001086e */
[----:B------:R-:W-:Y:S01]  /*103c0*/  FMNMX.FTZ R2, R11, R2, !PT ;  /* 0x000000020b027209 */ /* 0x000fe20007810000 */
[----:B------:R1:W-:Y:S01]  /*103d0*/  MUFU.EX2 R243, R3 ;  /* 0x0000000300f37308 */ /* 0x0003e20000000800 */
[----:B----4-:R-:W-:Y:S01]  /*103e0*/  F2FP.PACK_AB R160, R244, R245 ;  /* 0x000000f5f4a0723e */ /* 0x010fe200000000ff */
[----:B------:R-:W2:Y:S01]  /*103f0*/  SHFL.BFLY PT, R4, R104, 0x1, 0x1f ;  /* 0x0c201f0068047f89 */ /* 0x000ea200000e0000 */
[----:B------:R-:W-:Y:S04]  /*10400*/  FMNMX.FTZ R2, R171, R2, !PT ;  /* 0x00000002ab027209 */ /* 0x000fe80007810000 */
[----:B------:R-:W-:Y:S03]  /*10410*/  FMNMX.FTZ R2, R174, R2, !PT ;  /* 0x00000002ae027209 */ /* 0x000fe60007810000 */
[----:B------:R3:W4:Y:S01]  /*10420*/  MUFU.EX2 R242, R0 ;  /* 0x0000000000f27308 */ /* 0x0007220000000800 */
[----:B------:R-:W-:Y:S04]  /*10430*/  FMNMX.FTZ R2, R177, R2, !PT ;  /* 0x00000002b1027209 */ /* 0x000fe80007810000 */
[----:B------:R-:W-:Y:S02]  /*10440*/  FMNMX.FTZ R2, R178, R2, !PT ;  /* 0x00000002b2027209 */ /* 0x000fe40007810000 */
[----:B-1----:R-:W-:Y:S02]  /*10450*/  FSEL R3, R106, RZ, P0 ;  /* 0x000000ff6a037208 */ /* 0x002fe40000000000 */
[----:B------:R-:W-:Y:S02]  /*10460*/  FSETP.NEU.FTZ.AND P0, PT, R105, -INF , PT ;  /* 0xff8000006900780b */ /* 0x000fe40003f1d000 */
[----:B--2---:R-:W-:Y:S02]  /*10470*/  FMNMX.FTZ R104, R104, R4, !PT ;  /* 0x0000000468687209 */ /* 0x004fe40007810000 */
[----:B------:R-:W-:Y:S02]  /*10480*/  FSEL R111, R111, RZ, P0 ;  /* 0x000000ff6f6f7208 */ /* 0x000fe40000000000 */
[----:B------:R-:W-:Y:S01]  /*10490*/  FSEL R5, R105, RZ, P0 ;  /* 0x000000ff69057208 */ /* 0x000fe20000000000 */
[C---:B------:R-:W-:Y:S01]  /*104a0*/  FMUL.FTZ R164, R104.reuse, c[0x0][0x2d0] ;  /* 0x0000b40068a47a20 */ /* 0x040fe20000410000 */
[----:B------:R-:W-:Y:S01]  /*104b0*/  FSETP.NEU.FTZ.AND P0, PT, R104, -INF , PT ;  /* 0xff8000006800780b */ /* 0x000fe20003f1d000 */
[--C-:B---3--:R-:W-:Y:S01]  /*104c0*/  FFMA.FTZ R0, R16, c[0x0][0x2d0], -R111.reuse ;  /* 0x0000b40010007a23 */ /* 0x108fe2000001086f */
[----:B----4-:R-:W-:Y:S01]  /*104d0*/  F2FP.PACK_AB R162, R242, R243 ;  /* 0x000000f3f2a2723e */ /* 0x010fe200000000ff */
[--C-:B------:R-:W-:Y:S01]  /*104e0*/  FFMA.FTZ R4, R25, c[0x0][0x2d0], -R111.reuse ;  /* 0x0000b40019047a23 */ /* 0x100fe2000001086f */
[----:B------:R-:W-:Y:S01]  /*104f0*/  FSEL R164, R164, RZ, P0 ;  /* 0x000000ffa4a47208 */ /* 0x000fe20000000000 */
[----:B------:R1:W-:Y:S01]  /*10500*/  MUFU.EX2 R241, R0 ;  /* 0x0000000000f17308 */ /* 0x0003e20000000800 */
[--C-:B------:R-:W-:Y:S02]  /*10510*/  FFMA.FTZ R44, R47, c[0x0][0x2d0], -R111.reuse ;  /* 0x0000b4002f2c7a23 */ /* 0x100fe4000001086f */
[--C-:B------:R-:W-:Y:S07]  /*10520*/  FFMA.FTZ R48, R48, c[0x0][0x2d0], -R111.reuse ;  /* 0x0000b40030307a23 */ /* 0x100fee000001086f */
        /* <DEDUP_REMOVED lines=52> */
[----:B------:R-:W-:Y:S01]  /*10870*/  FMUL.FTZ R17, R100, R125 ;  /* 0x0000007d64117220 */ /* 0x000fe20000410000 */
[----:B------:R-:W-:Y:S01]  /*10880*/  MOV R107, R225 ;  /* 0x000000e1006b7202 */ /* 0x000fe20000000f00 */
[----:B------:R-:W-:Y:S01]  /*10890*/  FMUL.FTZ R0, R0, c[0x0][0x2d0] ;  /* 0x0000b40000007a20 */ /* 0x000fe20000410000 */
[----:B------:R-:W-:Y:S01]  /*108a0*/  LDSM.16.MT88.4 R124, [R210+0x1c80] ;  /* 0x001c8000d27c783b */ /* 0x000fe20000004200 */
[----:B-1----:R-:W-:Y:S01]  /*108b0*/  FFMA.FTZ R103, R168, c[0x0][0x2d0], -R164 ;  /* 0x0000b400a8677a23 */ /* 0x002fe200000108a4 */
[----:B------:R-:W-:Y:S01]  /*108c0*/  MUFU.EX2 R225, R44 ;  /* 0x0000002c00e17308 */ /* 0x000fe20000000800 */
[----:B------:R-:W-:Y:S02]  /*108d0*/  FFMA.FTZ R4, R9, c[0x0][0x2d0], -R102 ;  /* 0x0000b40009047a23 */ /* 0x000fe40000010866 */
[C---:B------:R-:W-:Y:S02]  /*108e0*/  FMUL.FTZ R32, R100.reuse, R140 ;  /* 0x0000008c64207220 */ /* 0x040fe40000410000 */
[C---:B------:R-:W-:Y:S02]  /*108f0*/  FMUL.FTZ R33, R100.reuse, R141 ;  /* 0x0000008d64217220 */ /* 0x040fe40000410000 */
[----:B------:R-:W-:Y:S01]  /*10900*/  LDSM.16.MT88.4 R140, [R210+0x2080] ;  /* 0x00208000d28c783b */ /* 0x000fe20000004200 */
[C---:B------:R-:W-:Y:S02]  /*10910*/  FMUL.FTZ R48, R100.reuse, R156 ;  /* 0x0000009c64307220 */ /* 0x040fe40000410000 */
[----:B------:R1:W-:Y:S01]  /*10920*/  MUFU.EX2 R202, R103 ;  /* 0x0000006700ca7308 */ /* 0x0003e20000000800 */
[C---:B------:R-:W-:Y:S02]  /*10930*/  FMUL.FTZ R49, R100.reuse, R157 ;  /* 0x0000009d64317220 */ /* 0x040fe40000410000 */
[C---:B------:R-:W-:Y:S02]  /*10940*/  FMUL.FTZ R50, R3.reuse, R158 ;  /* 0x0000009e03327220 */ /* 0x040fe40000410000 */
[C---:B------:R-:W-:Y:S02]  /*10950*/  FMUL.FTZ R51, R3.reuse, R159 ;  /* 0x0000009f03337220 */ /* 0x040fe40000410000 */
[----:B------:R-:W-:Y:S01]  /*10960*/  LDSM.16.MT88.4 R156, [R209+0x2c80] ;  /* 0x002c8000d19c783b */ /* 0x000fe20000004200 */
[C---:B------:R-:W-:Y:S02]  /*10970*/  FMUL.FTZ R52, R100.reuse, R52 ;  /* 0x0000003464347220 */ /* 0x040fe40000410000 */
[----:B------:R2:W4:Y:S01]  /*10980*/  MUFU.EX2 R2, R0 ;  /* 0x0000000000027308 */ /* 0x0005220000000800 */
[C---:B------:R-:W-:Y:S02]  /*10990*/  FMUL.FTZ R53, R100.reuse, R53 ;  /* 0x0000003564357220 */ /* 0x040fe40000410000 */
[C---:B------:R-:W-:Y:S02]  /*109a0*/  FMUL.FTZ R54, R3.reuse, R54 ;  /* 0x0000003603367220 */ /* 0x040fe40000410000 */
[C---:B------:R-:W-:Y:S02]  /*109b0*/  FMUL.FTZ R55, R3.reuse, R55 ;  /* 0x0000003703377220 */ /* 0x040fe40000410000 */
[C---:B------:R-:W-:Y:S02]  /*109c0*/  FMUL.FTZ R64, R100.reuse, R64 ;  /* 0x0000004064407220 */ /* 0x040fe40000410000 */
[----:B------:R-:W-:Y:S01]  /*109d0*/  FMUL.FTZ R65, R100, R65 ;  /* 0x0000004164417220 */ /* 0x000fe20000410000 */
[----:B------:R5:W-:Y:S01]  /*109e0*/  MUFU.EX2 R232, R4 ;  /* 0x0000000400e87308 */ /* 0x000be20000000800 */
[C---:B------:R-:W-:Y:S02]  /*109f0*/  FMUL.FTZ R66, R3.reuse, R66 ;  /* 0x0000004203427220 */ /* 0x040fe40000410000 */
[C---:B------:R-:W-:Y:S02]  /*10a00*/  FMUL.FTZ R67, R3.reuse, R67 ;  /* 0x0000004303437220 */ /* 0x040fe40000410000 */
[----:B-1----:R-:W-:Y:S02]  /*10a10*/  FFMA.FTZ R103, R170, c[0x0][0x2d0], -R164 ;  /* 0x0000b400aa677a23 */ /* 0x002fe400000108a4 */
[C---:B------:R-:W-:Y:S02]  /*10a20*/  FMUL.FTZ R68, R100.reuse, R68 ;  /* 0x0000004464447220 */ /* 0x040fe40000410000 */
[----:B------:R-:W-:Y:S01]  /*10a30*/  FMUL.FTZ R69, R100, R69 ;  /* 0x0000004564457220 */ /* 0x000fe20000410000 */
[----:B------:R1:W-:Y:S01]  /*10a40*/  MUFU.EX2 R201, R103 ;  /* 0x0000006700c97308 */ /* 0x0003e20000000800 */
[C---:B------:R-:W-:Y:S02]  /*10a50*/  FMUL.FTZ R70, R3.reuse, R70 ;  /* 0x0000004603467220 */ /* 0x040fe40000410000 */
[----:B------:R-:W-:Y:S02]  /*10a60*/  FMUL.FTZ R71, R3, R71 ;  /* 0x0000004703477220 */ /* 0x000fe40000410000 */
[--C-:B--2---:R-:W-:Y:S02]  /*10a70*/  FFMA.FTZ R0, R7, c[0x0][0x2d0], -R102.reuse ;  /* 0x0000b40007007a23 */ /* 0x104fe40000010866 */
[----:B------:R-:W-:Y:S02]  /*10a80*/  FMUL.FTZ R7, R3, R115 ;  /* 0x0000007303077220 */ /* 0x000fe40000410000 */
[C---:B----4-:R-:W-:Y:S01]  /*10a90*/  FMUL.FTZ R9, R2.reuse, R117 ;  /* 0x0000007502097220 */ /* 0x050fe20000410000 */
[----:B------:R2:W-:Y:S01]  /*10aa0*/  MUFU.EX2 R179, R0 ;  /* 0x0000000000b37308 */ /* 0x0005e20000000800 */
[C---:B------:R-:W-:Y:S02]  /*10ab0*/  FMUL.FTZ R12, R2.reuse, R120 ;  /* 0x00000078020c7220 */ /* 0x040fe40000410000 */
[C---:B------:R-:W-:Y:S02]  /*10ac0*/  FMUL.FTZ R13, R2.reuse, R121 ;  /* 0x00000079020d7220 */ /* 0x040fe40000410000 */
[----:B-----5:R-:W-:Y:S02]  /*10ad0*/  FFMA.FTZ R4, R11, c[0x0][0x2d0], -R102 ;  /* 0x0000b4000b047a23 */ /* 0x020fe40000010866 */
        /* <DEDUP_REMOVED lines=8> */
[----:B------:R1:W-:Y:S01]  /*10b60*/  MUFU.EX2 R200, R103 ;  /* 0x0000006700c87308 */ /* 0x0003e20000000800 */
[C---:B------:R-:W-:Y:S02]  /*10b70*/  FMUL.FTZ R45, R2.reuse, R153 ;  /* 0x00000099022d7220 */ /* 0x040fe40000410000 */
[----:B------:R-:W-:Y:S02]  /*10b80*/  FMUL.FTZ R56, R2, R56 ;  /* 0x0000003802387220 */ /* 0x000fe40000410000 */
[----:B--2---:R-:W-:Y:S02]  /*10b90*/  FFMA.FTZ R0, R8, c[0x0][0x2d0], -R102 ;  /* 0x0000b40008007a23 */ /* 0x004fe40000010866 */
[C---:B------:R-:W-:Y:S02]  /*10ba0*/  FMUL.FTZ R8, R2.reuse, R116 ;  /* 0x0000007402087220 */ /* 0x040fe40000410000 */
[C---:B------:R-:W-:Y:S01]  /*10bb0*/  FMUL.FTZ R57, R2.reuse, R57 ;  /* 0x0000003902397220 */ /* 0x040fe20000410000 */
[----:B------:R2:W5:Y:S01]  /*10bc0*/  MUFU.EX2 R231, R0 ;  /* 0x0000000000e77308 */ /* 0x0005620000000800 */
[C---:B------:R-:W-:Y:S02]  /*10bd0*/  FMUL.FTZ R60, R2.reuse, R60 ;  /* 0x0000003c023c7220 */ /* 0x040fe40000410000 */
[----:B------:R-:W-:Y:S01]  /*10be0*/  FMUL.FTZ R61, R2, R61 ;  /* 0x0000003d023d7220 */ /* 0x000fe20000410000 */
[----:B----4-:R-:W-:Y:S01]  /*10bf0*/  F2FP.PACK_AB R115, R233, R232 ;  /* 0x000000e8e973723e */ /* 0x010fe200000000ff */
[----:B------:R-:W-:Y:S01]  /*10c00*/  FMUL.FTZ R4, R100, R112 ;  /* 0x0000007064047220 */ /* 0x000fe20000410000 */
[----:B------:R-:W-:Y:S01]  /*10c10*/  F2FP.PACK_AB R112, R236, R235 ;  /* 0x000000ebec70723e */ /* 0x000fe200000000ff */
[C---:B------:R-:W-:Y:S02]  /*10c20*/  FMUL.FTZ R72, R2.reuse, R72 ;  /* 0x0000004802487220 */ /* 0x040fe40000410000 */
[C---:B------:R-:W-:Y:S02]  /*10c30*/  FMUL.FTZ R73, R2.reuse, R73 ;  /* 0x0000004902497220 */ /* 0x040fe40000410000 */
[C---:B------:R-:W-:Y:S01]  /*10c40*/  FMUL.FTZ R76, R2.reuse, R76 ;  /* 0x0000004c024c7220 */ /* 0x040fe20000410000 */
[-C--:B---3--:R-:W-:Y:S01]  /*10c50*/  HMMA.16816.F32 R4, R160, R20.reuse, R4 ;  /* 0x00000014a004723c */ /* 0x088fe20000001804 */
[----:B------:R-:W-:Y:S02]  /*10c60*/  FMUL.FTZ R77, R2, R77 ;  /* 0x0000004d024d7220 */ /* 0x000fe40000410000 */
[----:B-1----:R-:W-:Y:S02]  /*10c70*/  FFMA.FTZ R103, R173, c[0x0][0x2d0], -R164 ;  /* 0x0000b400ad677a23 */ /* 0x002fe400000108a4 */
[C---:B------:R-:W-:Y:S02]  /*10c80*/  FMUL.FTZ R80, R100.reuse, R80 ;  /* 0x0000005064507220 */ /* 0x040fe40000410000 */
[----:B------:R1:W-:Y:S01]  /*10c90*/  MUFU.EX2 R199, R103 ;  /* 0x0000006700c77308 */ /* 0x0003e20000000800 */
[----:B------:R-:W-:Y:S01]  /*10ca0*/  FMUL.FTZ R81, R100, R81 ;  /* 0x0000005164517220 */ /* 0x000fe20000410000 */
[----:B--2---:R-:W-:Y:S03]  /*10cb0*/  FSEL R0, R101, RZ, P0 ;  /* 0x000000ff65007208 */ /* 0x004fe60000000000 */
[----:B------:R-:W-:Y:S01]  /*10cc0*/  FMUL.FTZ R82, R3, R82 ;  /* 0x0000005203527220 */ /* 0x000fe20000410000 */
[----:B-----5:R-:W-:Y:S01]  /*10cd0*/  F2FP.PACK_AB R113, R231, R179 ;  /* 0x000000b3e771723e */ /* 0x020fe200000000ff */
[C---:B------:R-:W-:Y:S02]  /*10ce0*/  FMUL.FTZ R83, R3.reuse, R83 ;  /* 0x0000005303537220 */ /* 0x040fe40000410000 */
[----:B------:R-:W-:Y:S02]  /*10cf0*/  FADD.FTZ R0, -R0, R108 ;  /* 0x0000006c00007221 */ /* 0x000fe40000010100 */
[----:B------:R-:W-:Y:S02]  /*10d00*/  FMUL.FTZ R96, R100, R96 ;  /* 0x0000006064607220 */ /* 0x000fe40000410000 */
[----:B------:R-:W-:Y:S02]  /*10d10*/  FMUL.FTZ R0, R0, c[0x0][0x2d0] ;  /* 0x0000b40000007a20 */ /* 0x000fe40000410000 */
[C---:B------:R-:W-:Y:S02]  /*10d20*/  FMUL.FTZ R97, R100.reuse, R97 ;  /* 0x0000006164617220 */ /* 0x040fe40000410000 */
[C---:B------:R-:W-:Y:S02]  /*10d30*/  FMUL.FTZ R98, R3.reuse, R98 ;  /* 0x0000006203627220 */ /* 0x040fe40000410000 */
[----:B------:R-:W2:Y:S01]  /*10d40*/  MUFU.EX2 R0, R0 ;  /* 0x0000000000007308 */ /* 0x000ea20000000800 */
[----:B------:R-:W-:Y:S02]  /*10d50*/  FMUL.FTZ R99, R3, R99 ;  /* 0x0000006303637220 */ /* 0x000fe40000410000 */
[C---:B------:R-:W-:Y:S02]  /*10d60*/  FMUL.FTZ R84, R100.reuse, R84 ;  /* 0x0000005464547220 */ /* 0x040fe40000410000 */
[--C-:B-1----:R-:W-:Y:S02]  /*10d70*/  FFMA.FTZ R103, R171, c[0x0][0x2d0], -R102.reuse ;  /* 0x0000b400ab677a23 */ /* 0x102fe40000010866 */
[----:B------:R-:W-:Y:S01]  /*10d80*/  LDSM.16.MT88.4 R168, [R209+0x3880] ;  /* 0x00388000d1a8783b */ /* 0x000fe20000004200 */
[----:B------:R-:W-:Y:S02]  /*10d90*/  FMUL.FTZ R85, R100, R85 ;  /* 0x0000005564557220 */ /* 0x000fe40000410000 */
[----:B------:R1:W-:Y:S01]  /*10da0*/  MUFU.EX2 R176, R103 ;  /* 0x0000006700b07308 */ /* 0x0003e20000000800 */
[C---:B------:R-:W-:Y:S02]  /*10db0*/  FMUL.FTZ R86, R3.reuse, R86 ;  /* 0x0000005603567220 */ /* 0x040fe40000410000 */
[C---:B------:R-:W-:Y:S02]  /*10dc0*/  FMUL.FTZ R87, R3.reuse, R87 ;  /* 0x0000005703577220 */ /* 0x040fe40000410000 */
[C---:B------:R-:W-:Y:S02]  /*10dd0*/  FMUL.FTZ R88, R2.reuse, R88 ;  /* 0x0000005802587220 */ /* 0x040fe40000410000 */
[C---:B------:R-:W-:Y:S02]  /*10de0*/  FMUL.FTZ R89, R2.reuse, R89 ;  /* 0x0000005902597220 */ /* 0x040fe40000410000 */
[C---:B------:R-:W-:Y:S02]  /*10df0*/  FMUL.FTZ R92, R2.reuse, R92 ;  /* 0x0000005c025c7220 */ /* 0x040fe40000410000 */
[----:B------:R-:W-:Y:S02]  /*10e00*/  FMUL.FTZ R93, R2, R93 ;  /* 0x0000005d025d7220 */ /* 0x000fe40000410000 */
[C---:B--2---:R-:W-:Y:S02]  /*10e10*/  FMUL.FTZ R10, R0.reuse, R118 ;  /* 0x00000076000a7220 */ /* 0x044fe40000410000 */
[C---:B------:R-:W-:Y:S02]  /*10e20*/  FMUL.FTZ R11, R0.reuse, R119 ;  /* 0x00000077000b7220 */ /* 0x040fe40000410000 */
[----:B------:R-:W2:Y:S01]  /*10e30*/  LDSM.16.MT88.4 R116, [R209+0x2480] ;  /* 0x00248000d174783b */ /* 0x000ea20000004200 */
[C---:B------:R-:W-:Y:S02]  /*10e40*/  FMUL.FTZ R14, R0.reuse, R122 ;  /* 0x0000007a000e7220 */ /* 0x040fe40000410000 */
[----:B------:R-:W-:Y:S02]  /*10e50*/  FMUL.FTZ R15, R0, R123 ;  /* 0x0000007b000f7220 */ /* 0x000fe40000410000 */
[C---:B------:R-:W-:Y:S01]  /*10e60*/  HMMA.16816.F32 R8, R112.reuse, R20, R8 ;  /* 0x000000147008723c */ /* 0x040fe20000001808 */
[--C-:B-1----:R-:W-:Y:S02]  /*10e70*/  FFMA.FTZ R103, R174, c[0x0][0x2d0], -R102.reuse ;  /* 0x0000b400ae677a23 */ /* 0x102fe40000010866 */
[----:B------:R-:W1:Y:S01]  /*10e80*/  LDSM.16.MT88.4 R120, [R210+0x2480] ;  /* 0x00248000d278783b */ /* 0x000e620000004200 */
[C---:B------:R-:W-:Y:S01]  /*10e90*/  FMUL.FTZ R26, R0.reuse, R134 ;  /* 0x00000086001a7220 */ /* 0x040fe20000410000 */
[----:B------:R3:W-:Y:S01]  /*10ea0*/  MUFU.EX2 R175, R103 ;  /* 0x0000006700af7308 */ /* 0x0007e20000000800 */
[----:B------:R-:W-:Y:S02]  /*10eb0*/  FMUL.FTZ R27, R0, R135 ;  /* 0x00000087001b7220 */ /* 0x000fe40000410000 */
[-C--:B------:R-:W-:Y:S01]  /*10ec0*/  HMMA.16816.F32 R12, R112, R22.reuse, R12 ;  /* 0x00000016700c723c */ /* 0x080fe2000000180c */
[C---:B------:R-:W-:Y:S02]  /*10ed0*/  FMUL.FTZ R20, R100.reuse, R128 ;  /* 0x0000008064147220 */ /* 0x040fe40000410000 */
[----:B------:R-:W-:Y:S01]  /*10ee0*/  LDSM.16.MT88.4 R132, [R209+0x2080] ;  /* 0x00208000d184783b */ /* 0x000fe20000004200 */
[----:B------:R-:W-:Y:S02]  /*10ef0*/  FMUL.FTZ R21, R100, R129 ;  /* 0x0000008164157220 */ /* 0x000fe40000410000 */
[C---:B------:R-:W-:Y:S02]  /*10f00*/  FMUL.FTZ R43, R0.reuse, R151 ;  /* 0x00000097002b7220 */ /* 0x040fe40000410000 */
[C---:B------:R-:W-:Y:S01]  /*10f10*/  HMMA.16816.F32 R16, R160.reuse, R22, R16 ;  /* 0x00000016a010723c */ /* 0x040fe20000001810 */
[C---:B------:R-:W-:Y:S03]  /*10f20*/  FMUL.FTZ R30, R0.reuse, R138 ;  /* 0x0000008a001e7220 */ /* 0x040fe60000410000 */
[C---:B------:R-:W-:Y:S02]  /*10f30*/  FMUL.FTZ R31, R0.reuse, R139 ;  /* 0x0000008b001f7220 */ /* 0x040fe40000410000 */
[C---:B------:R-:W-:Y:S02]  /*10f40*/  FMUL.FTZ R46, R0.reuse, R154 ;  /* 0x0000009a002e7220 */ /* 0x040fe40000410000 */
[C---:B------:R-:W-:Y:S04]  /*10f50*/  FMUL.FTZ R22, R3.reuse, R130 ;  /* 0x0000008203167220 */ /* 0x040fe80000410000 */
[----:B------:R-:W-:Y:S02]  /*10f60*/  FMUL.FTZ R23, R3, R131 ;  /* 0x0000008303177220 */ /* 0x000fe40000410000 */
[----:B---3--:R-:W-:Y:S01]  /*10f70*/  FFMA.FTZ R103, R177, c[0x0][0x2d0], -R102 ;  /* 0x0000b400b1677a23 */ /* 0x008fe20000010866 */
[----:B------:R-:W-:Y:S01]  /*10f80*/  LDSM.16.MT88.4 R128, [R209+0x2880] ;  /* 0x00288000d180783b */ /* 0x000fe20000004200 */
[C---:B------:R-:W-:Y:S02]  /*10f90*/  FMUL.FTZ R47, R0.reuse, R155 ;  /* 0x0000009b002f7220 */ /* 0x040fe40000410000 */
[----:B------:R3:W-:Y:S01]  /*10fa0*/  MUFU.EX2 R173, R103 ;  /* 0x0000006700ad7308 */ /* 0x0007e20000000800 */
[-C--:B------:R-:W-:Y:S01]  /*10fb0*/  HMMA.16816.F32 R20, R160, R36.reuse, R20 ;  /* 0x00000024a014723c */ /* 0x080fe20000001814 */
[C---:B------:R-:W-:Y:S02]  /*10fc0*/  FMUL.FTZ R58, R0.reuse, R58 ;  /* 0x0000003a003a7220 */ /* 0x040fe40000410000 */
[C---:B------:R-:W-:Y:S02]  /*10fd0*/  FMUL.FTZ R59, R0.reuse, R59 ;  /* 0x0000003b003b7220 */ /* 0x040fe40000410000 */
[C---:B------:R-:W-:Y:S02]  /*10fe0*/  FMUL.FTZ R62, R0.reuse, R62 ;  /* 0x0000003e003e7220 */ /* 0x040fe40000410000 */
[C---:B------:R-:W-:Y:S01]  /*10ff0*/  FMUL.FTZ R63, R0.reuse, R63 ;  /* 0x0000003f003f7220 */ /* 0x040fe20000410000 */
[C---:B------:R-:W-:Y:S01]  /*11000*/  HMMA.16816.F32 R24, R112.reuse, R36, R24 ;  /* 0x000000247018723c */ /* 0x040fe20000001818 */
[C---:B------:R-:W-:Y:S03]  /*11010*/  FMUL.FTZ R74, R0.reuse, R74 ;  /* 0x0000004a004a7220 */ /* 0x040fe60000410000 */
        /* <DEDUP_REMOVED lines=8> */
[----:B---3--:R-:W-:Y:S03]  /*110a0*/  FFMA.FTZ R103, R178, c[0x0][0x2d0], -R102 ;  /* 0x0000b400b2677a23 */ /* 0x008fe60000010866 */
[C---:B------:R-:W-:Y:S02]  /*110b0*/  FMUL.FTZ R42, R0.reuse, R150 ;  /* 0x00000096002a7220 */ /* 0x040fe40000410000 */
[C---:B------:R-:W-:Y:S01]  /*110c0*/  FMUL.FTZ R79, R0.reuse, R79 ;  /* 0x0000004f004f7220 */ /* 0x040fe20000410000 */
[----:B------:R3:W-:Y:S01]  /*110d0*/  MUFU.EX2 R174, R103 ;  /* 0x0000006700ae7308 */ /* 0x0007e20000000800 */
[C---:B------:R-:W-:Y:S04]  /*110e0*/  FMUL.FTZ R38, R3.reuse, R146 ;  /* 0x0000009203267220 */ /* 0x040fe80000410000 */
[----:B------:R-:W-:Y:S02]  /*110f0*/  FMUL.FTZ R39, R3, R147 ;  /* 0x0000009303277220 */ /* 0x000fe40000410000 */
[C---:B------:R-:W-:Y:S02]  /*11100*/  FMUL.FTZ R90, R0.reuse, R90 ;  /* 0x0000005a005a7220 */ /* 0x040fe40000410000 */
[C---:B------:R-:W-:Y:S01]  /*11110*/  FMUL.FTZ R91, R0.reuse, R91 ;  /* 0x0000005b005b7220 */ /* 0x040fe20000410000 */
[----:B------:R5:W-:Y:S01]  /*11120*/  MUFU.EX2 R226, R40 ;  /* 0x0000002800e27308 */ /* 0x000be20000000800 */
[C---:B------:R-:W-:Y:S02]  /*11130*/  FMUL.FTZ R94, R0.reuse, R94 ;  /* 0x0000005e005e7220 */ /* 0x040fe40000410000 */
[----:B------:R-:W-:Y:S02]  /*11140*/  FMUL.FTZ R95, R0, R95 ;  /* 0x0000005f005f7220 */ /* 0x000fe40000410000 */
[----:B----4-:R-:W-:Y:S07]  /*11150*/  FMUL.FTZ R36, R100, R144 ;  /* 0x0000009064247220 */ /* 0x010fee0000410000 */
[-C--:B--2---:R-:W-:Y:S01]  /*11160*/  HMMA.16816.F32 R36, R160, R116.reuse, R36 ;  /* 0x00000074a024723c */ /* 0x084fe20000001824 */
[--C-:B---3--:R-:W-:Y:S04]  /*11170*/  FFMA.FTZ R103, R182, c[0x0][0x2d0], -R110.reuse ;  /* 0x0000b400b6677a23 */ /* 0x108fe8000001086e */
[----:B------:R2:W-:Y:S01]  /*11180*/  MUFU.EX2 R197, R103 ;  /* 0x0000006700c57308 */ /* 0x0005e20000000800 */
[----:B-----5:R-:W-:Y:S07]  /*11190*/  FMUL.FTZ R40, R2, R148 ;  /* 0x0000009402287220 */ /* 0x020fee0000410000 */
[C---:B------:R-:W-:Y:S08]  /*111a0*/  HMMA.16816.F32 R40, R112.reuse, R116, R40 ;  /* 0x000000747028723c */ /* 0x040ff00000001828 */
[-C--:B------:R-:W-:Y:S01]  /*111b0*/  HMMA.16816.F32 R44, R112, R118.reuse, R44 ;  /* 0x00000076702c723c */ /* 0x080fe2000000182c */
[--C-:B--2---:R-:W-:Y:S07]  /*111c0*/  FFMA.FTZ R103, R185, c[0x0][0x2d0], -R110.reuse ;  /* 0x0000b400b9677a23 */ /* 0x104fee000001086e */
[C---:B------:R-:W-:Y:S01]  /*111d0*/  HMMA.16816.F32 R48, R160.reuse, R118, R48 ;  /* 0x00000076a030723c */ /* 0x040fe20000001830 */
[----:B------:R2:W3:Y:S01]  /*111e0*/  MUFU.EX2 R198, R103 ;  /* 0x0000006700c67308 */ /* 0x0004e20000000800 */
[----:B------:R-:W4:Y:S06]  /*111f0*/  LDSM.16.MT88.4 R116, [R209+0x3080] ;  /* 0x00308000d174783b */ /* 0x000f2c0000004200 */
[-C--:B-1----:R-:W-:Y:S08]  /*11200*/  HMMA.16816.F32 R52, R160, R120.reuse, R52 ;  /* 0x00000078a034723c */ /* 0x082ff00000001834 */
[C---:B------:R-:W-:Y:S08]  /*11210*/  HMMA.16816.F32 R56, R112.reuse, R120, R56 ;  /* 0x000000787038723c */ /* 0x040ff00000001838 */
[-C--:B------:R-:W-:Y:S01]  /*11220*/  HMMA.16816.F32 R60, R112, R122.reuse, R60 ;  /* 0x0000007a703c723c */ /* 0x080fe2000000183c */
[--C-:B--2---:R-:W-:Y:S03]  /*11230*/  FFMA.FTZ R103, R180, c[0x0][0x2d0], -R111.reuse ;  /* 0x0000b400b4677a23 */ /* 0x104fe6000001086f */
[----:B---3--:R-:W-:Y:S01]  /*11240*/  F2FP.PACK_AB R108, R198, R197 ;  /* 0x000000c5c66c723e */ /* 0x008fe200000000ff */
[----:B------:R1:W-:Y:S03]  /*11250*/  MUFU.EX2 R196, R103 ;  /* 0x0000006700c47308 */ /* 0x0003e60000000800 */
[C---:B------:R-:W-:Y:S01]  /*11260*/  HMMA.16816.F32 R64, R160.reuse, R122, R64 ;  /* 0x0000007aa040723c */ /* 0x040fe20000001840 */
[----:B------:R-:W2:Y:S07]  /*11270*/  LDSM.16.MT88.4 R120, [R210+0x3080] ;  /* 0x00308000d278783b */ /* 0x000eae0000004200 */
[-C--:B----4-:R-:W-:Y:S08]  /*11280*/  HMMA.16816.F32 R68, R160, R116.reuse, R68 ;  /* 0x00000074a044723c */ /* 0x090ff00000001844 */
[C---:B------:R-:W-:Y:S01]  /*11290*/  HMMA.16816.F32 R72, R112.reuse, R116, R72 ;  /* 0x000000747048723c */ /* 0x040fe20000001848 */
[--C-:B-1----:R-:W-:Y:S07]  /*112a0*/  FFMA.FTZ R103, R181, c[0x0][0x2d0], -R111.reuse ;  /* 0x0000b400b5677a23 */ /* 0x102fee000001086f */
[-C--:B------:R-:W-:Y:S01]  /*112b0*/  HMMA.16816.F32 R76, R112, R118.reuse, R76 ;  /* 0x00000076704c723c */ /* 0x080fe2000000184c */
[----:B------:R1:W-:Y:S07]  /*112c0*/  MUFU.EX2 R195, R103 ;  /* 0x0000006700c37308 */ /* 0x0003ee0000000800 */
[C---:B------:R-:W-:Y:S01]  /*112d0*/  HMMA.16816.F32 R80, R160.reuse, R118, R80 ;  /* 0x00000076a050723c */ /* 0x040fe20000001850 */
[----:B------:R-:W3:Y:S07]  /*112e0*/  LDSM.16.MT88.4 R116, [R209+0x1c80] ;  /* 0x001c8000d174783b */ /* 0x000eee0000004200 */
[-C--:B--2---:R-:W-:Y:S08]  /*112f0*/  HMMA.16816.F32 R84, R160, R120.reuse, R84 ;  /* 0x00000078a054723c */ /* 0x084ff00000001854 */
[C---:B------:R-:W-:Y:S01]  /*11300*/  HMMA.16816.F32 R88, R112.reuse, R120, R88 ;  /* 0x000000787058723c */ /* 0x040fe20000001858 */
[--C-:B-1----:R-:W-:Y:S03]  /*11310*/  FFMA.FTZ R103, R194, c[0x0][0x2d0], -R110.reuse ;  /* 0x0000b400c2677a23 */ /* 0x102fe6000001086e */
[----:B------:R-:W-:Y:S01]  /*11320*/  FFMA.FTZ R110, R193, c[0x0][0x2d0], -R110 ;  /* 0x0000b400c16e7a23 */ /* 0x000fe2000001086e */
[----:B------:R1:W-:Y:S02]  /*11330*/  MUFU.EX2 R194, R103 ;  /* 0x0000006700c27308 */ /* 0x0003e40000000800 */
[----:B------:R-:W-:Y:S01]  /*11340*/  F2FP.PACK_AB R120, R201, R202 ;  /* 0x000000cac978723e */ /* 0x000fe200000000ff */
[-C--:B------:R-:W-:Y:S01]  /*11350*/  HMMA.16816.F32 R92, R112, R122.reuse, R92 ;  /* 0x0000007a705c723c */ /* 0x080fe2000000185c */
[----:B------:R-:W-:Y:S06]  /*11360*/  F2FP.PACK_AB R121, R175, R176 ;  /* 0x000000b0af79723e */ /* 0x000fec00000000ff */
[----:B------:R-:W-:Y:S01]  /*11370*/  F2FP.PACK_AB R112, R226, R230 ;  /* 0x000000e6e270723e */ /* 0x000fe200000000ff */
[----:B------:R-:W-:Y:S01]  /*11380*/  HMMA.16816.F32 R96, R160, R122, R96 ;  /* 0x0000007aa060723c */ /* 0x000fe20000001860 */
[----:B------:R-:W-:Y:S01]  /*11390*/  F2FP.PACK_AB R113, R207, R225 ;  /* 0x000000e1cf71723e */ /* 0x000fe200000000ff */
[----:B------:R-:W2:Y:S02]  /*113a0*/  MUFU.EX2 R193, R110 ;  /* 0x0000006e00c17308 */ /* 0x000ea40000000800 */
[----:B------:R-:W-:Y:S02]  /*113b0*/  F2FP.PACK_AB R114, R205, R206 ;  /* 0x000000cecd72723e */ /* 0x000fe400000000ff */
[----:B------:R-:W-:Y:S02]  /*113c0*/  F2FP.PACK_AB R115, R203, R204 ;  /* 0x000000cccb73723e */ /* 0x000fe400000000ff */
[----:B------:R-:W-:Y:S04]  /*113d0*/  F2FP.PACK_AB R122, R199, R200 ;  /* 0x000000c8c77a723e */ /* 0x000fe800000000ff */
[----:B------:R-:W-:Y:S01]  /*113e0*/  F2FP.PACK_AB R123, R174, R173 ;  /* 0x000000adae7b723e */ /* 0x000fe200000000ff */
[-C--:B---3--:R-:W-:Y:S01]  /*113f0*/  HMMA.16816.F32 R4, R112, R116.reuse, R4 ;  /* 0x000000747004723c */ /* 0x088fe20000001804 */
[--C-:B-1----:R-:W-:Y:S01]  /*11400*/  FFMA.FTZ R103, R189, c[0x0][0x2d0], -R111.reuse ;  /* 0x0000b400bd677a23 */ /* 0x102fe2000001086f */
[----:B------:R-:W-:Y:S01]  /*11410*/  MOV R189, R107 ;  /* 0x0000006b00bd7202 */ /* 0x000fe20000000f00 */
[----:B------:R-:W-:Y:S02]  /*11420*/  FFMA.FTZ R111, R190, c[0x0][0x2d0], -R111 ;  /* 0x0000b400be6f7a23 */ /* 0x000fe4000001086f */
[----:B------:R1:W-:Y:S01]  /*11430*/  MUFU.EX2 R185, R103 ;  /* 0x0000006700b97308 */ /* 0x0003e20000000800 */
[----:B------:R-:W3:Y:S01]  /*11440*/  LDL.LU R190, [R1+0x14] ;  /* 0x0000140001be7983 */ /* 0x000ee20000300800 */
[----:B------:R-:W-:Y:S01]  /*11450*/  ISETP.GT.AND P0, PT, R222, R189, PT ;  /* 0x000000bdde00720c */ /* 0x000fe20003f04270 */
[C---:B------:R-:W-:Y:S01]  /*11460*/  HMMA.16816.F32 R8, R120.reuse, R116, R8 ;  /* 0x000000747808723c */ /* 0x040fe20000001808 */
[----:B--2---:R-:W-:Y:S06]  /*11470*/  F2FP.PACK_AB R110, R193, R194 ;  /* 0x000000c2c16e723e */ /* 0x004fec00000000ff */
[----:B------:R-:W2:Y:S01]  /*11480*/  MUFU.EX2 R182, R111 ;  /* 0x0000006f00b67308 */ /* 0x000ea20000000800 */
[-C--:B------:R-:W-:Y:S08]  /*11490*/  HMMA.16816.F32 R12, R120, R118.reuse, R12 ;  /* 0x00000076780c723c */ /* 0x080ff0000000180c */
[C---:B------:R-:W-:Y:S01]  /*114a0*/  HMMA.16816.F32 R16, R112.reuse, R118, R16 ;  /* 0x000000767010723c */ /* 0x040fe20000001810 */
[----:B------:R-:W4:Y:S03]  /*114b0*/  LDSM.16.MT88.4 R116, [R210+0x2880] ;  /* 0x00288000d274783b */ /* 0x000f260000004200 */
[--C-:B-1----:R-:W-:Y:S04]  /*114c0*/  FFMA.FTZ R103, R187, c[0x0][0x2d0], -R164.reuse ;  /* 0x0000b400bb677a23 */ /* 0x102fe800000108a4 */
[-C--:B------:R-:W-:Y:S01]  /*114d0*/  HMMA.16816.F32 R20, R112, R124.reuse, R20 ;  /* 0x0000007c7014723c */ /* 0x080fe20000001814 */
[----:B------:R1:W-:Y:S01]  /*114e0*/  MUFU.EX2 R181, R103 ;  /* 0x0000006700b57308 */ /* 0x0003e20000000800 */
[----:B------:R-:W5:Y:S02]  /*114f0*/  LDL.LU R187, [R1+0x10] ;  /* 0x0000100001bb7983 */ /* 0x000f640000300800 */
[----:B--2---:R-:W-:Y:S04]  /*11500*/  F2FP.PACK_AB R111, R182, R185 ;  /* 0x000000b9b66f723e */ /* 0x004fe800000000ff */
[C---:B------:R-:W-:Y:S08]  /*11510*/  HMMA.16816.F32 R24, R120.reuse, R124, R24 ;  /* 0x0000007c7818723c */ /* 0x040ff00000001818 */
[-C--:B------:R-:W-:Y:S08]  /*11520*/  HMMA.16816.F32 R28, R120, R126.reuse, R28 ;  /* 0x0000007e781c723c */ /* 0x080ff0000000181c */
[C---:B------:R-:W-:Y:S01]  /*11530*/  HMMA.16816.F32 R32, R112.reuse, R126, R32 ;  /* 0x0000007e7020723c */ /* 0x040fe20000001820 */
[--C-:B-1----:R-:W-:Y:S01]  /*11540*/  FFMA.FTZ R103, R188, c[0x0][0x2d0], -R164.reuse ;  /* 0x0000b400bc677a23 */ /* 0x102fe200000108a4 */
[----:B------:R-:W1:Y:S03]  /*11550*/  LDSM.16.MT88.4 R124, [R209+0x3480] ;  /* 0x00348000d17c783b */ /* 0x000e660000004200 */
[----:B------:R2:W2:Y:S03]  /*11560*/  MUFU.EX2 R178, R103 ;  /* 0x0000006700b27308 */ /* 0x0004a60000000800 */
[-C--:B------:R-:W-:Y:S02]  /*11570*/  HMMA.16816.F32 R36, R112, R128.reuse, R36 ;  /* 0x000000807024723c */ /* 0x080fe40000001824 */
[----:B------:R-:W3:Y:S06]  /*11580*/  LDL.LU R188, [R1+0x8] ;  /* 0x0000080001bc7983 */ /* 0x000eec0000300800 */
[C---:B------:R-:W-:Y:S08]  /*11590*/  HMMA.16816.F32 R40, R120.reuse, R128, R40 ;  /* 0x000000807828723c */ /* 0x040ff00000001828 */
[-C--:B------:R-:W-:Y:S01]  /*115a0*/  HMMA.16816.F32 R44, R120, R130.reuse, R44 ;  /* 0x00000082782c723c */ /* 0x080fe2000000182c */
[--C-:B--2---:R-:W-:Y:S03]  /*115b0*/  FFMA.FTZ R103, R191, c[0x0][0x2d0], -R164.reuse ;  /* 0x0000b400bf677a23 */ /* 0x104fe600000108a4 */
[----:B------:R-:W-:Y:S01]  /*115c0*/  F2FP.PACK_AB R160, R178, R181 ;  /* 0x000000b5b2a0723e */ /* 0x000fe200000000ff */
[----:B------:R-:W2:Y:S03]  /*115d0*/  LDL.LU R191, [R1+0xc] ;  /* 0x00000c0001bf7983 */ /* 0x000ea60000300800 */
[C---:B------:R-:W-:Y:S01]  /*115e0*/  HMMA.16816.F32 R48, R112.reuse, R130, R48 ;  /* 0x000000827030723c */ /* 0x040fe20000001830 */
[----:B------:R1:W-:Y:S01]  /*115f0*/  MUFU.EX2 R180, R103 ;  /* 0x0000006700b47308 */ /* 0x0003e20000000800 */
[----:B------:R-:W1:Y:S02]  /*11600*/  LDSM.16.MT88.4 R128, [R210+0x3480] ;  /* 0x00348000d280783b */ /* 0x000e640000004200 */
[----:B------:R-:W-:Y:S04]  /*11610*/  FFMA.FTZ R164, R192, c[0x0][0x2d0], -R164 ;  /* 0x0000b400c0a47a23 */ /* 0x000fe800000108a4 */
[-C--:B----4-:R-:W-:Y:S03]  /*11620*/  HMMA.16816.F32 R52, R112, R116.reuse, R52 ;  /* 0x000000747034723c */ /* 0x090fe60000001834 */
[----:B------:R4:W1:Y:S05]  /*11630*/  MUFU.EX2 R177, R164 ;  /* 0x000000a400b17308 */ /* 0x00086a0000000800 */
[C---:B------:R-:W-:Y:S08]  /*11640*/  HMMA.16816.F32 R56, R120.reuse, R116, R56 ;  /* 0x000000747838723c */ /* 0x040ff00000001838 */
[-C--:B------:R-:W-:Y:S01]  /*11650*/  HMMA.16816.F32 R60, R120, R118.reuse, R60 ;  /* 0x00000076783c723c */ /* 0x080fe2000000183c */
[--C-:B-1----:R-:W-:Y:S04]  /*11660*/  FFMA.FTZ R103, R183, c[0x0][0x2d0], -R102.reuse ;  /* 0x0000b400b7677a23 */ /* 0x102fe80000010866 */
[----:B------:R1:W-:Y:S03]  /*11670*/  MUFU.EX2 R172, R103 ;  /* 0x0000006700ac7308 */ /* 0x0003e60000000800 */
[C---:B------:R-:W-:Y:S01]  /*11680*/  HMMA.16816.F32 R64, R112.reuse, R118, R64 ;  /* 0x000000767040723c */ /* 0x040fe20000001840 */
[----:B----4-:R-:W4:Y:S03]  /*11690*/  LDSM.16.MT88.4 R164, [R210+0x2c80] ;  /* 0x002c8000d2a4783b */ /* 0x010f260000004200 */
[----:B------:R-:W-:Y:S04]  /*116a0*/  F2FP.PACK_AB R162, R177, R180 ;  /* 0x000000b4b1a2723e */ /* 0x000fe800000000ff */
[-C--:B------:R-:W-:Y:S08]  /*116b0*/  HMMA.16816.F32 R68, R112, R124.reuse, R68 ;  /* 0x0000007c7044723c */ /* 0x080ff00000001844 */
[C---:B------:R-:W-:Y:S01]  /*116c0*/  HMMA.16816.F32 R72, R120.reuse, R124, R72 ;  /* 0x0000007c7848723c */ /* 0x040fe20000001848 */
[--C-:B-1----:R-:W-:Y:S07]  /*116d0*/  FFMA.FTZ R103, R184, c[0x0][0x2d0], -R102.reuse ;  /* 0x0000b400b8677a23 */ /* 0x102fee0000010866 */
[-C--:B------:R-:W-:Y:S01]  /*116e0*/  HMMA.16816.F32 R76, R120, R126.reuse, R76 ;  /* 0x0000007e784c723c */ /* 0x080fe2000000184c */
[----:B------:R1:W1:Y:S07]  /*116f0*/  MUFU.EX2 R107, R103 ;  /* 0x00000067006b7308 */ /* 0x00026e0000000800 */
[C---:B------:R-:W-:Y:S08]  /*11700*/  HMMA.16816.F32 R80, R112.reuse, R126, R80 ;  /* 0x0000007e7050723c */ /* 0x040ff00000001850 */
[-C--:B------:R-:W-:Y:S08]  /*11710*/  HMMA.16816.F32 R84, R112, R128.reuse, R84 ;  /* 0x000000807054723c */ /* 0x080ff00000001854 */
[C---:B------:R-:W-:Y:S01]  /*11720*/  HMMA.16816.F32 R88, R120.reuse, R128, R88 ;  /* 0x000000807858723c */ /* 0x040fe20000001858 */
[--C-:B-1----:R-:W-:Y:S03]  /*11730*/  FFMA.FTZ R103, R186, c[0x0][0x2d0], -R102.reuse ;  /* 0x0000b400ba677a23 */ /* 0x102fe60000010866 */
[----:B------:R-:W-:Y:S01]  /*11740*/  FFMA.FTZ R102, R109, c[0x0][0x2d0], -R102 ;  /* 0x0000b4006d667a23 */ /* 0x000fe20000010866 */
[----:B------:R-:W-:Y:S02]  /*11750*/  F2FP.PACK_AB R109, R195, R196 ;  /* 0x000000c4c36d723e */ /* 0x000fe400000000ff */
[----:B------:R-:W-:Y:S01]  /*11760*/  MUFU.EX2 R103, R103 ;  /* 0x0000006700677308 */ /* 0x000fe20000000800 */
[-C--:B------:R-:W-:Y:S01]  /*11770*/  HMMA.16816.F32 R92, R120, R130.reuse, R92 ;  /* 0x00000082785c723c */ /* 0x080fe2000000185c */
[----:B------:R-:W-:Y:S07]  /*11780*/  F2FP.PACK_AB R161, R107, R172 ;  /* 0x000000ac6ba1723e */ /* 0x000fee00000000ff */
[----:B------:R-:W-:Y:S01]  /*11790*/  HMMA.16816.F32 R96, R112, R130, R96 ;  /* 0x000000827060723c */ /* 0x000fe20000001860 */
[----:B------:R-:W1:Y:S07]  /*117a0*/  MUFU.EX2 R102, R102 ;  /* 0x0000006600667308 */ /* 0x000e6e0000000800 */
[-C--:B------:R-:W-:Y:S01]  /*117b0*/  HMMA.16816.F32 R112, R108, R132.reuse, R4 ;  /* 0x000000846c70723c */ /* 0x080fe20000001804 */
[----:B------:R-:W3:Y:S03]  /*117c0*/  LDSM.16.MT88.4 R4, [R210+0x3880] ;  /* 0x00388000d204783b */ /* 0x000ee60000004200 */
[----:B-1----:R-:W-:Y:S07]  /*117d0*/  F2FP.PACK_AB R163, R102, R103 ;  /* 0x0000006766a3723e */ /* 0x002fee00000000ff */
        /* <DEDUP_REMOVED lines=11> */
[-C--:B----4-:R-:W-:Y:S08]  /*11890*/  HMMA.16816.F32 R52, R108, R164.reuse, R52 ;  /* 0x000000a46c34723c */ /* 0x090ff00000001834 */
[C---:B------:R-:W-:Y:S08]  /*118a0*/  HMMA.16816.F32 R56, R160.reuse, R164, R56 ;  /* 0x000000a4a038723c */ /* 0x040ff00000001838 */
[-C--:B------:R-:W-:Y:S08]  /*118b0*/  HMMA.16816.F32 R60, R160, R166.reuse, R60 ;  /* 0x000000a6a03c723c */ /* 0x080ff0000000183c */
[C---:B------:R-:W-:Y:S01]  /*118c0*/  HMMA.16816.F32 R64, R108.reuse, R166, R64 ;  /* 0x000000a66c40723c */ /* 0x040fe20000001840 */
[----:B-----5:R-:W-:Y:S07]  /*118d0*/  FFMA.FTZ R9, R2, R187, R235 ;  /* 0x000000bb02097223 */ /* 0x020fee00000100eb */
[-C--:B------:R-:W-:Y:S08]  /*118e0*/  HMMA.16816.F32 R68, R108, R168.reuse, R68 ;  /* 0x000000a86c44723c */ /* 0x080ff00000001844 */
[C---:B------:R-:W-:Y:S08]  /*118f0*/  HMMA.16816.F32 R72, R160.reuse, R168, R72 ;  /* 0x000000a8a048723c */ /* 0x040ff00000001848 */
[-C--:B------:R-:W-:Y:S08]  /*11900*/  HMMA.16816.F32 R76, R160, R170.reuse, R76 ;  /* 0x000000aaa04c723c */ /* 0x080ff0000000184c */
[C---:B------:R-:W-:Y:S01]  /*11910*/  HMMA.16816.F32 R80, R108.reuse, R170, R80 ;  /* 0x000000aa6c50723c */ /* 0x040fe20000001850 */
[----:B---3--:R-:W-:Y:S07]  /*11920*/  FFMA.FTZ R3, R3, R188, R241 ;  /* 0x000000bc03037223 */ /* 0x008fee00000100f1 */
[-C--:B------:R-:W-:Y:S01]  /*11930*/  HMMA.16816.F32 R84, R108, R4.reuse, R84 ;  /* 0x000000046c54723c */ /* 0x080fe20000001854 */
[----:B------:R-:W-:Y:S03]  /*11940*/  FADD.FTZ R8, R240, R3 ;  /* 0x00000003f0087221 */ /* 0x000fe60000010000 */
[----:B------:R-:W-:Y:S02]  /*11950*/  FADD.FTZ R3, R236, R9 ;  /* 0x00000009ec037221 */ /* 0x000fe40000010000 */
[----:B------:R-:W-:Y:S02]  /*11960*/  FADD.FTZ R8, R238, R8 ;  /* 0x00000008ee087221 */ /* 0x000fe40000010000 */
[C---:B------:R-:W-:Y:S01]  /*11970*/  HMMA.16816.F32 R88, R160.reuse, R4, R88 ;  /* 0x00000004a058723c */ /* 0x040fe20000001858 */
[----:B------:R-:W-:Y:S03]  /*11980*/  FADD.FTZ R10, R234, R3 ;  /* 0x00000003ea0a7221 */ /* 0x000fe60000010000 */
[----:B------:R-:W-:Y:S02]  /*11990*/  FFMA.FTZ R3, R0, R190, R179 ;  /* 0x000000be00037223 */ /* 0x000fe400000100b3 */
[----:B------:R-:W-:Y:S02]  /*119a0*/  FADD.FTZ R0, R237, R10 ;  /* 0x0000000aed007221 */ /* 0x000fe40000010000 */
[-C--:B------:R-:W-:Y:S01]  /*119b0*/  HMMA.16816.F32 R92, R160, R6.reuse, R92 ;  /* 0x00000006a05c723c */ /* 0x080fe2000000185c */
[----:B------:R-:W-:Y:S03]  /*119c0*/  FADD.FTZ R3, R231, R3 ;  /* 0x00000003e7037221 */ /* 0x000fe60000010000 */
[----:B--2---:R-:W-:Y:S02]  /*119d0*/  FFMA.FTZ R100, R100, R191, R245 ;  /* 0x000000bf64647223 */ /* 0x004fe400000100f5 */
[----:B------:R-:W-:Y:S02]  /*119e0*/  FADD.FTZ R3, R232, R3 ;  /* 0x00000003e8037221 */ /* 0x000fe40000010000 */
[----:B------:R-:W-:Y:S01]  /*119f0*/  FADD.FTZ R2, R244, R100 ;  /* 0x00000064f4027221 */ /* 0x000fe20000010000 */
[----:B------:R-:W-:Y:S03]  /*11a00*/  HMMA.16816.F32 R96, R108, R6, R96 ;  /* 0x000000066c60723c */ /* 0x000fe60000001860 */
[----:B------:R-:W-:Y:S01]  /*11a10*/  FADD.FTZ R2, R243, R2 ;  /* 0x00000002f3027221 */ /* 0x000fe20000010000 */
[-C--:B------:R-:W-:Y:S01]  /*11a20*/  MOV R100, R101.reuse ;  /* 0x0000006500647202 */ /* 0x080fe20000000f00 */
        /* <DEDUP_REMOVED lines=38> */
[----:B------:R-:W-:Y:S02]  /*11c90*/  MOV R103, R105 ;  /* 0x0000006900677202 */ /* 0x000fe40000000f00 */
[----:B------:R2:W-:Y:S01]  /*11ca0*/  STL [R1+0x10], R3 ;  /* 0x0000100301007387 */ /* 0x0005e20000100800 */
[----:B------:R-:W-:Y:S01]  /*11cb0*/  FADD.FTZ R2, R102, R2 ;  /* 0x0000000266027221 */ /* 0x000fe20000010000 */
[----:B------:R-:W-:Y:S04]  /*11cc0*/  MOV R102, R106 ;  /* 0x0000006a00667202 */ /* 0x000fe80000000f00 */
[----:B------:R2:W-:Y:S01]  /*11cd0*/  STL [R1+0x14], R2 ;  /* 0x0000140201007387 */ /* 0x0005e20000100800 */
[----:B-1----:R-:W-:Y:S04]  /*11ce0*/  IADD3 R0, R222, -0x1, RZ ;  /* 0xffffffffde007810 */ /* 0x002fe80007ffe0ff */
[----:B------:R-:W-:Y:S01]  /*11cf0*/  MOV R222, R0 ;  /* 0x0000000000de7202 */ /* 0x000fe20000000f00 */
[----:B------:R-:W-:-:S05]  /*11d00*/  @P0 BRA `(.L_x_330) ;  /* 0xffffbc6000000947 */ /* 0x000fca000383ffff */
.L_x_312:
[----:B------:R-:W3:Y:S04]  /*11d10*/  LDL.LU R0, [R1+0xc] ;  /* 0x00000c0001007983 */ /* 0x000ee80000300800 */
[----:B-12---:R-:W2:Y:S04]  /*11d20*/  LDL.LU R3, [R1+0x8] ;  /* 0x0000080001037983 */ /* 0x006ea80000300800 */
[----:B------:R-:W4:Y:S04]  /*11d30*/  LDL.LU R4, [R1+0x10] ;  /* 0x0000100001047983 */ /* 0x000f280000300800 */
[----:B------:R-:W5:Y:S01]  /*11d40*/  LDL.LU R2, [R1+0x14] ;  /* 0x0000140001027983 */ /* 0x000f620000300800 */
[----:B------:R-:W-:-:S02]  /*11d50*/  MOV R50, 0xff800000 ;  /* 0xff80000000327802 */ /* 0x000fc40000000f00 */
[----:B------:R-:W-:Y:S02]  /*11d60*/  MOV R51, 0xff800000 ;  /* 0xff80000000337802 */ /* 0x000fe40000000f00 */
[----:B------:R-:W-:Y:S01]  /*11d70*/  PLOP3.LUT P4, PT, PT, PT, PT, 0x8, 0x0 ;  /* 0x000000000000781c */ /* 0x000fe20003f8e170 */
[----:B---3--:R-:W1:Y:S04]  /*11d80*/  SHFL.BFLY PT, R10, R0, 0x2, 0x1f ;  /* 0x0c401f00000a7f89 */ /* 0x008e6800000e0000 */
[----:B--2---:R-:W2:Y:S04]  /*11d90*/  SHFL.BFLY PT, R8, R3, 0x2, 0x1f ;  /* 0x0c401f0003087f89 */ /* 0x004ea800000e0000 */
        /* <DEDUP_REMOVED lines=19> */
[----:B------:R-:W-:-:S05]  /*11ed0*/  FSETP.NE.FTZ.AND P1, PT, R6, RZ, PT ;  /* 0x000000ff0600720b */ /* 0x000fca0003f35000 */
[----:B------:R-:W1:Y:S01]  /*11ee0*/  @P3 MUFU.RCP R0, R10 ;  /* 0x0000000a00003308 */ /* 0x000e620000001000 */
[----:B------:R-:W-:-:S07]  /*11ef0*/  FSETP.NE.FTZ.AND P0, PT, R5, RZ, PT ;  /* 0x000000ff0500720b */ /* 0x000fce0003f15000 */
[----:B------:R-:W-:Y:S06]  /*11f00*/  @P2 MUFU.RCP R3, R8 ;  /* 0x0000000800032308 */ /* 0x000fec0000001000 */
[----:B------:R-:W-:Y:S01]  /*11f10*/  @P0 MOV R7, 0x3f317218 ;  /* 0x3f31721800070802 */ /* 0x000fe20000000f00 */
[C---:B-1----:R-:W-:Y:S01]  /*11f20*/  FMUL.FTZ R112, R0.reuse, R112 ;  /* 0x0000007000707220 */ /* 0x042fe20000410000 */
[----:B------:R-:W1:Y:S01]  /*11f30*/  @P1 MUFU.RCP R2, R6 ;  /* 0x0000000600021308 */ /* 0x000e620000001000 */
        /* <DEDUP_REMOVED lines=13> */
[C---:B------:R-:W-:Y:S01]  /*12010*/  FMUL.FTZ R17, R0.reuse, R52 ;  /* 0x0000003400117220 */ /* 0x040fe20000410000 */
[----:B------:R-:W-:Y:S01]  /*12020*/  @P1 MUFU.LG2 R6, R6 ;  /* 0x0000000600061308 */ /* 0x000fe20000000c00 */
[C---:B------:R-:W-:Y:S01]  /*12030*/  FMUL.FTZ R28, R0.reuse, R53 ;  /* 0x00000035001c7220 */ /* 0x040fe20000410000 */
[----:B------:R-:W-:Y:S01]  /*12040*/  MOV R53, 0xff800000 ;  /* 0xff80000000357802 */ /* 0x000fe20000000f00 */
        /* <DEDUP_REMOVED lines=10> */
[----:B------:R-:W-:Y:S01]  /*120f0*/  MOV R0, RZ ;  /* 0x000000ff00007202 */ /* 0x000fe20000000f00 */
[C---:B-1----:R-:W-:Y:S02]  /*12100*/  FMUL.FTZ R47, R2.reuse, R116 ;  /* 0x00000074022f7220 */ /* 0x042fe40000410000 */
[C---:B------:R-:W-:Y:S02]  /*12110*/  FMUL.FTZ R117, R2.reuse, R117 ;  /* 0x0000007502757220 */ /* 0x040fe40000410000 */
[C---:B------:R-:W-:Y:S01]  /*12120*/  FMUL.FTZ R120, R2.reuse, R120 ;  /* 0x0000007802787220 */ /* 0x040fe20000410000 */
[----:B------:R-:W1:Y:S01]  /*12130*/  @P0 MUFU.RCP R0, R5 ;  /* 0x0000000500000308 */ /* 0x000e620000001000 */
[----:B------:R-:W-:-:S02]  /*12140*/  FMUL.FTZ R46, R2, R121 ;  /* 0x00000079022e7220 */ /* 0x000fc40000410000 */
[C---:B------:R-:W-:Y:S02]  /*12150*/  FMUL.FTZ R132, R2.reuse, R132 ;  /* 0x0000008402847220 */ /* 0x040fe40000410000 */
[C---:B------:R-:W-:Y:S02]  /*12160*/  FMUL.FTZ R39, R2.reuse, R133 ;  /* 0x0000008502277220 */ /* 0x040fe40000410000 */
[C---:B------:R-:W-:Y:S01]  /*12170*/  FMUL.FTZ R136, R2.reuse, R136 ;  /* 0x0000008802887220 */ /* 0x040fe20000410000 */
[----:B------:R-:W2:Y:S01]  /*12180*/  @P0 MUFU.LG2 R5, R5 ;  /* 0x0000000500050308 */ /* 0x000ea20000000c00 */
        /* <DEDUP_REMOVED lines=17> */
[----:B------:R-:W-:Y:S01]  /*122a0*/  @P2 MOV R2, 0x3f317218 ;  /* 0x3f31721800022802 */ /* 0x000fe20000000f00 */
        /* <DEDUP_REMOVED lines=26> */
[C---:B-1----:R-:W-:Y:S02]  /*12450*/  FMUL.FTZ R118, R0.reuse, R118 ;  /* 0x0000007600767220 */ /* 0x042fe40000410000 */
        /* <DEDUP_REMOVED lines=24> */
[----:B------:R-:W-:Y:S02]  /*125e0*/  @P2 FMUL.FTZ R4, R2, c[0x0][0x2d0] ;  /* 0x0000b40002042a20 */ /* 0x000fe40000410000 */
[----:B------:R-:W-:Y:S02]  /*125f0*/  @P3 FMUL.FTZ R9, R3, c[0x0][0x2d0] ;  /* 0x0000b40003093a20 */ /* 0x000fe40000410000 */
[----:B------:R-:W-:Y:S02]  /*12600*/  @P1 FMUL.FTZ R2, R0, c[0x0][0x2d0] ;  /* 0x0000b40000021a20 */ /* 0x000fe40000410000 */
[----:B------:R-:W-:-:S02]  /*12610*/  @P3 FMUL.FTZ R10, R10, 0.69314718246459960938 ;  /* 0x3f3172180a0a3820 */ /* 0x000fc40000410000 */
[----:B------:R-:W-:Y:S02]  /*12620*/  @P2 FMUL.FTZ R8, R8, 0.69314718246459960938 ;  /* 0x3f31721808082820 */ /* 0x000fe40000410000 */
[----:B------:R-:W-:Y:S02]  /*12630*/  @P1 FMUL.FTZ R6, R6, 0.69314718246459960938 ;  /* 0x3f31721806061820 */ /* 0x000fe40000410000 */
[----:B--2---:R-:W-:Y:S02]  /*12640*/  @P0 FMUL.FTZ R3, R5, 0.69314718246459960938 ;  /* 0x3f31721805030820 */ /* 0x004fe40000410000 */
[----:B------:R-:W-:Y:S02]  /*12650*/  @P0 FMUL.FTZ R0, R7, c[0x0][0x2d0] ;  /* 0x0000b40007000a20 */ /* 0x000fe40000410000 */
[----:B------:R-:W-:Y:S02]  /*12660*/  @P3 FFMA.FTZ R50, R9, R106, R10 ;  /* 0x0000006a09323223 */ /* 0x000fe4000001000a */
[----:B------:R-:W-:-:S02]  /*12670*/  @P2 FFMA.FTZ R51, R4, R105, R8 ;  /* 0x0000006904332223 */ /* 0x000fc40000010008 */
[----:B------:R-:W-:Y:S02]  /*12680*/  @P1 FFMA.FTZ R53, R2, R104, R6 ;  /* 0x0000006802351223 */ /* 0x000fe40000010006 */
[----:B------:R-:W-:Y:S02]  /*12690*/  @P0 FFMA.FTZ R55, R0, R100, R3 ;  /* 0x0000006400370223 */ /* 0x000fe40000010003 */
.L_x_258:
[----:B-1----:R-:W-:Y:S05]  /*126a0*/  @P4 BRA `(.L_x_331) ;  /* 0x0000176000004947 */ /* 0x002fea0003800000 */
[----:B------:R-:W2:Y:S01]  /*126b0*/  LDL R63, [R1+0x6c] ;  /* 0x00006c00013f7983 */ /* 0x000ea20000100800 */
[----:B------:R-:W-:Y:S02]  /*126c0*/  F2FP.PACK_AB R45, R45, R112 ;  /* 0x000000702d2d723e */ /* 0x000fe400000000ff */
[----:B------:R-:W-:Y:S01]  /*126d0*/  F2FP.PACK_AB R44, R44, R114 ;  /* 0x000000722c2c723e */ /* 0x000fe200000000ff */
[----:B------:R-:W1:Y:S01]  /*126e0*/  S2R R57, SR_TID.X ;  /* 0x0000000000397919 */ /* 0x000e620000002100 */
        /* <DEDUP_REMOVED lines=12> */
[----:B-1----:R-:W-:Y:S02]  /*127b0*/  SHF.R.S32.HI R61, RZ, 0x1f, R57 ;  /* 0x0000001fff3d7819 */ /* 0x002fe40000011439 */
[----:B------:R-:W-:Y:S02]  /*127c0*/  F2FP.PACK_AB R36, R36, R136 ;  /* 0x000000882424723e */ /* 0x000fe400000000ff */
[----:B------:R-:W-:-:S02]  /*127d0*/  LEA.HI R3, R61, R57, RZ, 0x2 ;  /* 0x000000393d037211 */ /* 0x000fc400078f10ff */
[----:B------:R-:W-:Y:S02]  /*127e0*/  LEA.HI R48, R61, R57, RZ, 0x5 ;  /* 0x000000393d307211 */ /* 0x000fe400078f28ff */
[--C-:B------:R-:W-:Y:S02]  /*127f0*/  SHF.R.S32.HI R52, RZ, 0x2, R3.reuse ;  /* 0x00000002ff347819 */ /* 0x100fe40000011403 */
[----:B------:R-:W-:Y:S02]  /*12800*/  SHF.R.S32.HI R0, RZ, 0x1f, R3 ;  /* 0x0000001fff007819 */ /* 0x000fe40000011403 */
[----:B------:R-:W-:Y:S02]  /*12810*/  LOP3.LUT R3, R3, 0xfffffffc, RZ, 0xc0, !PT ;  /* 0xfffffffc03037812 */ /* 0x000fe400078ec0ff */
[----:B------:R-:W-:Y:S02]  /*12820*/  LEA.HI R0, R0, R52, RZ, 0x3 ;  /* 0x0000003400007211 */ /* 0x000fe400078f18ff */
[----:B------:R-:W-:Y:S01]  /*12830*/  SHF.R.S32.HI R49, RZ, 0x5, R48 ;  /* 0x00000005ff317819 */ /* 0x000fe20000011430 */
[----:B------:R-:W-:Y:S01]  /*12840*/  IMAD.IADD R29, R57, 0x1, -R3 ;  /* 0x00000001391d7824 */ /* 0x000fe200078e0a03 */
[----:B------:R-:W-:-:S02]  /*12850*/  LOP3.LUT R0, R0, 0xfffffff8, RZ, 0xc0, !PT ;  /* 0xfffffff800007812 */ /* 0x000fc400078ec0ff */
[----:B------:R-:W-:Y:S02]  /*12860*/  F2FP.PACK_AB R138, R139, R138 ;  /* 0x0000008a8b8a723e */ /* 0x000fe400000000ff */
[----:B------:R-:W-:Y:S01]  /*12870*/  F2FP.PACK_AB R35, R35, R144 ;  /* 0x000000902323723e */ /* 0x000fe200000000ff */
[----:B------:R-:W-:Y:S01]  /*12880*/  IMAD.IADD R2, R52, 0x1, -R0 ;  /* 0x0000000134027824 */ /* 0x000fe200078e0a00 */
[----:B------:R-:W-:Y:S02]  /*12890*/  F2FP.PACK_AB R34, R34, R146 ;  /* 0x000000922222723e */ /* 0x000fe400000000ff */
[----:B------:R-:W-:Y:S02]  /*128a0*/  F2FP.PACK_AB R32, R32, R156 ;  /* 0x0000009c2020723e */ /* 0x000fe400000000ff */
[----:B------:R-:W-:Y:S02]  /*128b0*/  LEA.HI R0, R2, R2, RZ, 0x1 ;  /* 0x0000000202007211 */ /* 0x000fe400078f08ff */
[----:B------:R-:W-:-:S02]  /*128c0*/  F2FP.PACK_AB R31, R31, R158 ;  /* 0x0000009e1f1f723e */ /* 0x000fc400000000ff */
        /* <DEDUP_REMOVED lines=116> */
.L_x_332:
[----:B-1----:R-:W-:Y:S01]  /*13010*/  LOP3.LUT R0, R48, 0xffffffe0, RZ, 0xc0, !PT ;  /* 0xffffffe030007812 */ /* 0x002fe200078ec0ff */
[----:B------:R-:W1:Y:S01]  /*13020*/  S2R R21, SR_CTAID.X ;  /* 0x0000000000157919 */ /* 0x000e620000002500 */
[----:B------:R-:W-:Y:S01]  /*13030*/  SHF.R.S32.HI R7, RZ, 0x1f, R49 ;  /* 0x0000001fff077819 */ /* 0x000fe20000011431 */
[----:B------:R-:W-:Y:S01]  /*13040*/  IMAD.MOV.U32 R13, RZ, RZ, c[0x0][0x4e8] ;  /* 0x00013a00ff0d7624 */ /* 0x000fe200078e00ff */
[----:B------:R-:W-:Y:S01]  /*13050*/  LEA.HI R6, R29, R29, RZ, 0x1 ;  /* 0x0000001d1d067211 */ /* 0x000fe200078f08ff */
[----:B------:R-:W-:Y:S01]  /*13060*/  IMAD.IADD R0, R57, 0x1, -R0 ;  /* 0x0000000139007824 */ /* 0x000fe200078e0a00 */
[----:B------:R-:W-:Y:S01]  /*13070*/  LEA.HI R7, R7, R49, RZ, 0x2 ;  /* 0x0000003107077211 */ /* 0x000fe200078f10ff */
[----:B------:R-:W2:Y:S01]  /*13080*/  S2R R14, SR_CTAID.Y ;  /* 0x00000000000e7919 */ /* 0x000ea20000002600 */
[C---:B------:R-:W-:Y:S01]  /*13090*/  LOP3.LUT R8, R6.reuse, 0x1ffffffe, RZ, 0xc0, !PT ;  /* 0x1ffffffe06087812 */ /* 0x040fe200078ec0ff */
[----:B------:R-:W-:Y:S01]  /*130a0*/  IMAD.SHL.U32 R6, R6, 0x20, RZ ;  /* 0x0000002006067824 */ /* 0x000fe200078e00ff */
[----:B------:R-:W-:Y:S01]  /*130b0*/  SHF.R.S32.HI R9, RZ, 0x1f, R0 ;  /* 0x0000001fff097819 */ /* 0x000fe20000011400 */
[----:B------:R-:W-:Y:S01]  /*130c0*/  IMAD R11, R3, c[0x0][0x3a0], RZ ;  /* 0x0000e800030b7a24 */ /* 0x000fe200078e02ff */
[----:B------:R-:W-:Y:S01]  /*130d0*/  LOP3.LUT R7, R7, 0xffffffc, RZ, 0xc0, !PT ;  /* 0x0ffffffc07077812 */ /* 0x000fe200078ec0ff */
[----:B------:R-:W-:Y:S01]  /*130e0*/  IMAD.WIDE.U32 R4, R2, c[0x0][0x3a0], RZ ;  /* 0x0000e80002047a25 */ /* 0x000fe200078e00ff */
[----:B------:R-:W-:Y:S01]  /*130f0*/  LEA.HI R9, R9, R0, RZ, 0x2 ;  /* 0x0000000009097211 */ /* 0x000fe200078f10ff */
[----:B------:R-:W-:Y:S01]  /*13100*/  BSSY B0, `(.L_x_333) ;  /* 0x0000088000007945 */ /* 0x000fe20003800000 */
[----:B------:R-:W-:Y:S01]  /*13110*/  IADD3 R10, R29, -R8, RZ ;  /* 0x800000081d0a7210 */ /* 0x000fe20007ffe0ff */
[----:B-----5:R-:W-:Y:S01]  /*13120*/  IMAD R24, R24, c[0x0][0x4e8], RZ ;  /* 0x00013a0018187a24 */ /* 0x020fe200078e02ff */
[----:B------:R-:W-:Y:S01]  /*13130*/  LOP3.LUT R8, R6, 0xffffffc0, RZ, 0xc0, !PT ;  /* 0xffffffc006087812 */ /* 0x000fe200078ec0ff */
[----:B------:R-:W-:Y:S01]  /*13140*/  IMAD.IADD R6, R49, 0x1, -R7 ;  /* 0x0000000131067824 */ /* 0x000fe200078e0a07 */
[----:B------:R-:W-:Y:S01]  /*13150*/  SHF.R.S32.HI R7, RZ, 0x2, R9 ;  /* 0x00000002ff077819 */ /* 0x000fe20000011409 */
[----:B------:R-:W-:Y:S01]  /*13160*/  IMAD R9, R2, c[0x0][0x3a4], R11 ;  /* 0x0000e90002097a24 */ /* 0x000fe200078e020b */
[----:B------:R-:W-:Y:S01]  /*13170*/  LEA.HI R12, R52, R52, RZ, 0x1 ;  /* 0x00000034340c7211 */ /* 0x000fe200078f08ff */
[----:B------:R-:W-:Y:S01]  /*13180*/  IMAD R8, R10, 0x8, R8 ;  /* 0x000000080a087824 */ /* 0x000fe200078e0208 */
[----:B------:R-:W-:Y:S01]  /*13190*/  LEA R16, R6, R7, 0x4 ;  /* 0x0000000706107211 */ /* 0x000fe200078e20ff */
[----:B------:R-:W-:Y:S01]  /*131a0*/  IMAD.IADD R5, R5, 0x1, R9 ;  /* 0x0000000105057824 */ /* 0x000fe200078e0209 */
[----:B------:R-:W-:-:S02]  /*131b0*/  LOP3.LUT R6, R12, 0x3fffffe, RZ, 0xc0, !PT ;  /* 0x03fffffe0c067812 */ /* 0x000fc400078ec0ff */
[----:B------:R-:W-:Y:S02]  /*131c0*/  ISETP.NE.AND P2, PT, R13, 0x1, PT ;  /* 0x000000010d00780c */ /* 0x000fe40003f45270 */
[----:B------:R-:W-:Y:S01]  /*131d0*/  LOP3.LUT P0, RZ, R0, 0x3, RZ, 0xc0, !PT ;  /* 0x0000000300ff7812 */ /* 0x000fe2000780c0ff */
[----:B------:R-:W-:Y:S01]  /*131e0*/  IMAD.IADD R0, R52, 0x1, -R6 ;  /* 0x0000000134007824 */ /* 0x000fe200078e0a06 */
[----:B------:R-:W-:Y:S01]  /*131f0*/  IADD3 R6, R16, R8, RZ ;  /* 0x0000000810067210 */ /* 0x000fe20007ffe0ff */
[----:B--2---:R-:W-:Y:S01]  /*13200*/  IMAD.WIDE.U32 R12, R14, c[0x0][0x490], R2 ;  /* 0x000124000e0c7a25 */ /* 0x004fe200078e0002 */
[----:B------:R-:W-:Y:S02]  /*13210*/  SHF.R.S32.HI R7, RZ, 0x1f, R14 ;  /* 0x0000001fff077819 */ /* 0x000fe4000001140e */
[----:B------:R-:W-:Y:S01]  /*13220*/  SEL R10, R63, RZ, !P1 ;  /* 0x000000ff3f0a7207 */ /* 0x000fe20004800000 */
[----:B-1----:R-:W-:Y:S01]  /*13230*/  IMAD R6, R21, 0x80, R6 ;  /* 0x0000008015067824 */ /* 0x002fe200078e0206 */
[----:B------:R-:W-:Y:S01]  /*13240*/  LEA.HI R17, R61, R57, RZ, 0x3 ;  /* 0x000000393d117211 */ /* 0x000fe200078f18ff */
[----:B------:R-:W-:-:S02]  /*13250*/  IMAD R20, R49, 0x8, R0 ;  /* 0x0000000831147824 */ /* 0x000fc400078e0200 */
[----:B------:R-:W-:Y:S01]  /*13260*/  @P2 IMAD.HI.U32 R0, R6, c[0x0][0x4ec], RZ ;  /* 0x00013b0006002a27 */ /* 0x000fe200078e00ff */
[----:B------:R-:W-:-:S03]  /*13270*/  MOV R8, R6 ;  /* 0x0000000600087202 */ /* 0x000fc60000000f00 */
[C---:B------:R-:W-:Y:S01]  /*13280*/  IMAD R2, R7.reuse, c[0x0][0x490], RZ ;  /* 0x0001240007027a24 */ /* 0x040fe200078e02ff */
[----:B------:R-:W-:Y:S01]  /*13290*/  @P2 SHF.R.U32.HI R8, RZ, c[0x0][0x4f0], R0 ;  /* 0x00013c00ff082a19 */ /* 0x000fe20000011600 */
[----:B------:R-:W-:Y:S01]  /*132a0*/  IMAD R15, R7, c[0x0][0x3e8], RZ ;  /* 0x0000fa00070f7a24 */ /* 0x000fe200078e02ff */
[----:B------:R-:W-:Y:S01]  /*132b0*/  SHF.R.S32.HI R0, RZ, 0x1f, R63 ;  /* 0x0000001fff007819 */ /* 0x000fe2000001143f */
[----:B------:R-:W-:Y:S01]  /*132c0*/  IMAD R2, R14, c[0x0][0x494], R2 ;  /* 0x000125000e027a24 */ /* 0x000fe200078e0202 */
[----:B------:R-:W-:Y:S01]  /*132d0*/  IADD3 R7, -R8, RZ, RZ ;  /* 0x000000ff08077210 */ /* 0x000fe20007ffe1ff */
[----:B------:R-:W-:Y:S01]  /*132e0*/  IMAD R15, R14, c[0x0][0x3ec], R15 ;  /* 0x0000fb000e0f7a24 */ /* 0x000fe200078e020f */
[----:B------:R-:W-:Y:S01]  /*132f0*/  SEL R0, R0, RZ, !P1 ;  /* 0x000000ff00007207 */ /* 0x000fe20004800000 */
[----:B------:R-:W-:Y:S02]  /*13300*/  IMAD.IADD R3, R13, 0x1, R2 ;  /* 0x000000010d037824 */ /* 0x000fe400078e0202 */
[----:B------:R-:W-:Y:S01]  /*13310*/  IMAD.MOV.U32 R2, RZ, RZ, R12 ;  /* 0x000000ffff027224 */ /* 0x000fe200078e000c */
[----:B------:R-:W-:Y:S01]  /*13320*/  SHF.L.U32 R12, R17, 0x3, RZ ;  /* 0x00000003110c7819 */ /* 0x000fe200000006ff */
[----:B------:R-:W-:-:S04]  /*13330*/  IMAD.WIDE.U32 R4, R14, c[0x0][0x3e8], R4 ;  /* 0x0000fa000e047a25 */ /* 0x000fc800078e0004 */
[----:B------:R-:W-:Y:S02]  /*13340*/  IMAD R14, R29, 0x20, R52 ;  /* 0x000000201d0e7824 */ /* 0x000fe400078e0234 */
[----:B------:R-:W-:Y:S02]  /*13350*/  IMAD R11, R7, c[0x0][0x4e8], R6 ;  /* 0x00013a00070b7a24 */ /* 0x000fe400078e0206 */
[----:B------:R-:W-:Y:S02]  /*13360*/  IMAD R9, R0, c[0x0][0x498], RZ ;  /* 0x0001260000097a24 */ /* 0x000fe400078e02ff */
[----:B------:R-:W-:-:S04]  /*13370*/  IMAD.WIDE.U32 R6, R10, c[0x0][0x498], R2 ;  /* 0x000126000a067a25 */ /* 0x000fc800078e0002 */
[----:B------:R-:W-:Y:S02]  /*13380*/  IMAD R14, R21, 0x80, R14 ;  /* 0x00000080150e7824 */ /* 0x000fe400078e020e */
[----:B------:R-:W-:Y:S01]  /*13390*/  IMAD.IADD R3, R5, 0x1, R15 ;  /* 0x0000000105037824 */ /* 0x000fe200078e020f */
[----:B------:R-:W-:Y:S01]  /*133a0*/  SHF.R.S32.HI R5, RZ, 0x1f, R8 ;  /* 0x0000001fff057819 */ /* 0x000fe20000011408 */
[----:B------:R-:W-:Y:S01]  /*133b0*/  IMAD R9, R10, c[0x0][0x49c], R9 ;  /* 0x000127000a097a24 */ /* 0x000fe200078e0209 */
[----:B------:R-:W-:Y:S01]  /*133c0*/  IADD3 R8, P1, R8, R6, RZ ;  /* 0x0000000608087210 */ /* 0x000fe20007f3e0ff */
[----:B------:R-:W-:Y:S01]  /*133d0*/  @P2 IMAD.HI.U32 R2, R14, c[0x0][0x4ec], RZ ;  /* 0x00013b000e022a27 */ /* 0x000fe200078e00ff */
[----:B------:R-:W-:Y:S02]  /*133e0*/  MOV R18, R14 ;  /* 0x0000000e00127202 */ /* 0x000fe40000000f00 */
[----:B------:R-:W-:Y:S01]  /*133f0*/  IADD3.X R9, R5, R7, R9, P1, !PT ;  /* 0x0000000705097210 */ /* 0x000fe20000ffe409 */
[----:B------:R-:W-:Y:S01]  /*13400*/  IMAD R0, R0, c[0x0][0x3f0], RZ ;  /* 0x0000fc0000007a24 */ /* 0x000fe200078e02ff */
[----:B------:R-:W-:Y:S01]  /*13410*/  SHF.R.S32.HI R7, RZ, 0x1f, R11 ;  /* 0x0000001fff077819 */ /* 0x000fe2000001140b */
[----:B------:R-:W-:Y:S01]  /*13420*/  IMAD.SHL.U32 R6, R29, 0x8, RZ ;  /* 0x000000081d067824 */ /* 0x000fe200078e00ff */
[----:B------:R-:W-:Y:S01]  /*13430*/  @P2 SHF.R.U32.HI R18, RZ, c[0x0][0x4f0], R2 ;  /* 0x00013c00ff122a19 */ /* 0x000fe20000011602 */
[----:B------:R-:W-:-:S02]  /*13440*/  IMAD.MOV.U32 R2, RZ, RZ, R4 ;  /* 0x000000ffff027224 */ /* 0x000fc400078e0004 */
[----:B------:R-:W-:Y:S02]  /*13450*/  IMAD R7, R7, c[0x0][0x488], RZ ;  /* 0x0001220007077a24 */ /* 0x000fe400078e02ff */
[----:B------:R-:W-:Y:S01]  /*13460*/  IMAD R13, R10, c[0x0][0x3f4], R0 ;  /* 0x0000fd000a0d7a24 */ /* 0x000fe200078e0200 */
[----:B------:R-:W-:Y:S01]  /*13470*/  LOP3.LUT R0, R12, 0xc0, RZ, 0xc0, !PT ;  /* 0x000000c00c007812 */ /* 0x000fe200078ec0ff */
[----:B------:R-:W-:-:S03]  /*13480*/  IMAD.WIDE.U32 R4, R10, c[0x0][0x3f0], R2 ;  /* 0x0000fc000a047a25 */ /* 0x000fc600078e0002 */
[----:B------:R-:W-:Y:S01]  /*13490*/  SHF.R.U32.HI R10, RZ, 0x3, R0 ;  /* 0x00000003ff0a7819 */ /* 0x000fe20000011600 */
[----:B------:R-:W-:Y:S01]  /*134a0*/  IMAD.WIDE.U32 R2, R11, c[0x0][0x488], R8 ;  /* 0x000122000b027a25 */ /* 0x000fe200078e0008 */
[----:B------:R-:W-:Y:S02]  /*134b0*/  LOP3.LUT R9, R0, 0x18, R6, 0xf8, !PT ;  /* 0x0000001800097812 */ /* 0x000fe400078ef806 */
[----:B------:R-:W-:Y:S01]  /*134c0*/  IADD3 R5, R5, R13, RZ ;  /* 0x0000000d05057210 */ /* 0x000fe20007ffe0ff */
[----:B------:R-:W-:Y:S01]  /*134d0*/  IMAD R8, R11, c[0x0][0x48c], R7 ;  /* 0x000123000b087a24 */ /* 0x000fe200078e0207 */
[----:B------:R-:W-:Y:S01]  /*134e0*/  LEA R7, P1, R2, c[0x0][0x450], 0x2 ;  /* 0x0001140002077a11 */ /* 0x000fe200078210ff */
[----:B------:R-:W-:Y:S01]  /*134f0*/  IMAD.MOV R0, RZ, RZ, -R18 ;  /* 0x000000ffff007224 */ /* 0x000fe200078e0a12 */
[----:B------:R-:W-:Y:S01]  /*13500*/  LOP3.LUT R19, R9, R10, RZ, 0x3c, !PT ;  /* 0x0000000a09137212 */ /* 0x000fe200078e3cff */
[----:B------:R-:W-:Y:S01]  /*13510*/  IMAD.IADD R3, R3, 0x1, R8 ;  /* 0x0000000103037824 */ /* 0x000fe200078e0208 */
[----:B------:R-:W-:Y:S01]  /*13520*/  SHF.R.S32.HI R8, RZ, 0x1f, R18 ;  /* 0x0000001fff087819 */ /* 0x000fe20000011412 */
[----:B------:R-:W-:Y:S01]  /*13530*/  IMAD R9, R0, c[0x0][0x4e8], R14 ;  /* 0x00013a0000097a24 */ /* 0x000fe200078e020e */
[----:B------:R-:W-:Y:S02]  /*13540*/  SHFL.IDX PT, R12, R7, 0x1, 0x1c1f ;  /* 0x003c1f00070c7f89 */ /* 0x000fe400000e0000 */
[----:B------:R-:W-:Y:S01]  /*13550*/  LEA.HI.X R0, R2, c[0x0][0x454], R3, 0x2, P1 ;  /* 0x0001150002007a11 */ /* 0x000fe200008f1403 */
[----:B------:R-:W-:Y:S01]  /*13560*/  IMAD R2, R8, c[0x0][0x3e0], RZ ;  /* 0x0000f80008027a24 */ /* 0x000fe200078e02ff */
[----:B------:R-:W-:Y:S01]  /*13570*/  SHFL.IDX PT, R14, R7, RZ, 0x1c1f ;  /* 0x001c1fff070e7589 */ /* 0x000fe200000e0000 */
[----:B------:R-:W-:-:S03]  /*13580*/  IMAD R8, R21, 0x80, R16 ;  /* 0x0000008015087824 */ /* 0x000fc600078e0210 */
[----:B------:R-:W1:Y:S02]  /*13590*/  SHFL.IDX PT, R15, R0, RZ, 0x1c1f ;  /* 0x001c1fff000f7589 */ /* 0x000e6400000e0000 */
        /* <DEDUP_REMOVED lines=10> */
[C---:B--2---:R-:W-:Y:S02]  /*13640*/  IADD3 R0, R8.reuse, 0x8, RZ ;  /* 0x0000000808007810 */ /* 0x044fe40007ffe0ff */
[----:B------:R-:W-:Y:S02]  /*13650*/  IADD3 R8, R8, 0x48, RZ ;  /* 0x0000004808087810 */ /* 0x000fe40007ffe0ff */
[-C--:B------:R-:W-:Y:S02]  /*13660*/  ISETP.GE.OR P2, PT, R0, R24.reuse, P0 ;  /* 0x000000180000720c */ /* 0x080fe40000746670 */
[----:B------:R-:W-:Y:S02]  /*13670*/  SHF.R.S32.HI R4, RZ, 0x1f, R9 ;  /* 0x0000001fff047819 */ /* 0x000fe40000011409 */
[-C--:B------:R-:W-:Y:S01]  /*13680*/  ISETP.GE.OR P1, PT, R5, R24.reuse, P0 ;  /* 0x000000180500720c */ /* 0x080fe20000726670 */
[----:B------:R-:W-:Y:S01]  /*13690*/  IMAD.U32 R5, R20, 0x20, R19 ;  /* 0x0000002014057824 */ /* 0x000fe200078e0013 */
[----:B------:R-:W-:Y:S01]  /*136a0*/  ISETP.GE.OR P0, PT, R8, R24, P0 ;  /* 0x000000180800720c */ /* 0x000fe20000706670 */
[----:B------:R-:W-:Y:S01]  /*136b0*/  IMAD R0, R4, c[0x0][0x3d8], RZ ;  /* 0x0000f60004007a24 */ /* 0x000fe200078e02ff */
[----:B------:R-:W-:-:S03]  /*136c0*/  IADD3 R3, R3, R7, RZ ;  /* 0x0000000703037210 */ /* 0x000fc60007ffe0ff */
[----:B------:R-:W-:Y:S02]  /*136d0*/  IMAD R4, R9, c[0x0][0x3dc], R0 ;  /* 0x0000f70009047a24 */ /* 0x000fe400078e0200 */
[----:B------:R-:W-:Y:S01]  /*136e0*/  IMAD.SHL.U32 R0, R5, 0x2, RZ ;  /* 0x0000000205007824 */ /* 0x000fe200078e00ff */
[----:B------:R-:W-:Y:S01]  /*136f0*/  @!P2 ST.E [R12.64], R51 ;  /* 0x000000330c00a985 */ /* 0x000fe2000c101908 */
[----:B------:R-:W-:-:S03]  /*13700*/  IMAD.WIDE.U32 R2, R9, c[0x0][0x3d8], R2 ;  /* 0x0000f60009027a25 */ /* 0x000fc600078e0002 */
[----:B---3--:R-:W-:Y:S02]  /*13710*/  @!P1 ST.E [R16.64], R53 ;  /* 0x0000003510009985 */ /* 0x008fe4000c101908 */
[----:B------:R-:W-:Y:S02]  /*13720*/  IADD3 R3, R3, R4, RZ ;  /* 0x0000000403037210 */ /* 0x000fe40007ffe0ff */
        /* <DEDUP_REMOVED lines=8> */
[----:B-1----:R-:W-:-:S03]  /*137b0*/  IMAD R11, R21, 0x80, R52 ;  /* 0x00000080150b7824 */ /* 0x002fc600078e0234 */
[----:B------:R1:W1:Y:S01]  /*137c0*/  LDS.128 R28, [R0+0x4880] ;  /* 0x00488000001c7984 */ /* 0x0002620000000c00 */
[----:B------:R-:W-:-:S03]  /*137d0*/  LEA.HI.X R10, R2, c[0x0][0x384], R3, 0x1, P0 ;  /* 0x0000e100020a7a11 */ /* 0x000fc600000f0c03 */
[----:B------:R1:W1:Y:S01]  /*137e0*/  LDS.128 R40, [R0+0x5080] ;  /* 0x0050800000287984 */ /* 0x0002620000000c00 */
[----:B------:R-:W-:-:S03]  /*137f0*/  ISETP.GE.AND P0, PT, R11, R24, PT ;  /* 0x000000180b00720c */ /* 0x000fc60003f06270 */
[----:B------:R1:W1:Y:S04]  /*13800*/  LDS.128 R64, [R0+0x5880] ;  /* 0x0058800000407984 */ /* 0x0002680000000c00 */
[----:B------:R1:W1:Y:S04]  /*13810*/  SHFL.IDX PT, R2, R25, RZ, 0x1c1f ;  /* 0x001c1fff19027589 */ /* 0x00026800000e0000 */
[----:B------:R1:W1:Y:S02]  /*13820*/  SHFL.IDX PT, R3, R10, RZ, 0x1c1f ;  /* 0x001c1fff0a037589 */ /* 0x00026400000e0000 */
        /* <DEDUP_REMOVED lines=21> */
.L_x_334:
[----:B---3--:R-:W-:Y:S05]  /*13980*/  BSYNC B0 ;  /* 0x0000000000007941 */ /* 0x008fea0003800000 */
.L_x_333:
        /* <DEDUP_REMOVED lines=23> */
.L_x_336:
[----:B------:R-:W-:Y:S05]  /*13b00*/  BSYNC B0 ;  /* 0x0000000000007941 */ /* 0x000fea0003800000 */
.L_x_335:
        /* <DEDUP_REMOVED lines=23> */
.L_x_338:
[----:B------:R-:W-:Y:S05]  /*13c80*/  BSYNC B0 ;  /* 0x0000000000007941 */ /* 0x000fea0003800000 */
.L_x_337:
        /* <DEDUP_REMOVED lines=24> */
.L_x_331:
        /* <DEDUP_REMOVED lines=19> */
.L_x_339:
[----:B-1----:R-:W1:Y:S01]  /*13f40*/  S2R R11, SR_TID.X ;  /* 0x00000000000b7919 */ /* 0x002e620000002100 */
[----:B------:R-:W-:Y:S01]  /*13f50*/  SHF.R.S32.HI R0, RZ, 0x1f, R8 ;  /* 0x0000001fff007819 */ /* 0x000fe20000011408 */
[----:B------:R-:W-:Y:S01]  /*13f60*/  BSSY B0, `(.L_x_340) ;  /* 0x0000028000007945 */ /* 0x000fe20003800000 */
[----:B------:R-:W-:-:S02]  /*13f70*/  SEL R10, R8, RZ, !P0 ;  /* 0x000000ff080a7207 */ /* 0x000fc40004000000 */
[----:B------:R-:W-:Y:S02]  /*13f80*/  SEL R12, R0, RZ, !P0 ;  /* 0x000000ff000c7207 */ /* 0x000fe40004000000 */
[----:B-1----:R-:W-:-:S13]  /*13f90*/  ISETP.GT.AND P1, PT, R11, 0x7f, PT ;  /* 0x0000007f0b00780c */ /* 0x002fda0003f24270 */
        /* <DEDUP_REMOVED lines=36> */
.L_x_341:
[----:B------:R-:W-:Y:S05]  /*141e0*/  BSYNC B0 ;  /* 0x0000000000007941 */ /* 0x000fea0003800000 */
.L_x_340:
        /* <DEDUP_REMOVED lines=66> */
.L_x_343:
[----:B------:R-:W-:Y:S05]  /*14610*/  BSYNC B0 ;  /* 0x0000000000007941 */ /* 0x000fea0003800000 */
.L_x_342:
        /* <DEDUP_REMOVED lines=21> */
.L_x_345:
[----:B------:R-:W-:Y:S05]  /*14770*/  BSYNC B0 ;  /* 0x0000000000007941 */ /* 0x000fea0003800000 */
.L_x_344:
        /* <DEDUP_REMOVED lines=21> */
.L_x_347:
[----:B------:R-:W-:Y:S05]  /*148d0*/  BSYNC B0 ;  /* 0x0000000000007941 */ /* 0x000fea0003800000 */
.L_x_346:
        /* <DEDUP_REMOVED lines=22> */
.L_x_348:
        /* <DEDUP_REMOVED lines=12> */
.L_x_1512:


//--------------------- .text._ZN7cutlass13device_kernelIN5flash19enable_sm80_to_sm89INS1_16FlashAttnFwdSm80INS1_25CollectiveMainloopFwdSm80ILi4ELi1ELb0EN4cute5tupleIJNS5_1CILi128EEENS7_ILi48EEENS7_ILi96EEEEEELi96ENS_6half_tEfNS_4arch4Sm80ELb0ELb1ELb1ELb1ELb0ELb1ELb1ELb0EEENS1_21CollectiveEpilogueFwdINS6_IJS8_SA_S9_EEENS6_IJNS7_ILi1EEESI_SI_EEESC_SE_Li128ELb1ELb1ELb0ELb0EEENS1_19SingleTileSchedulerILb1ELb0ELb1ELi128EEEEEEEEEvNT_6ParamsE --------------------------
	.section	.text._ZN7cutlass13device_kernelIN5flash19enable_sm80_to_sm89INS1_16FlashAttnFwdSm80INS1_25CollectiveMainloopFwdSm80ILi4ELi1ELb0EN4cute5tupleIJNS5_1CILi128EEENS7_ILi48EEENS7_ILi96EEEEEELi96ENS_6half_tEfNS_4arch4Sm80ELb0ELb1ELb1ELb1ELb0ELb1ELb1ELb0EEENS1_21CollectiveEpilogueFwdINS6_IJS8_SA_S9_EEENS6_IJNS7_ILi1EEESI_SI_EEESC_SE_Li128ELb1ELb1ELb0ELb0EEENS1_19SingleTileSchedulerILb1ELb0ELb1ELi128EEEEEEEEEvNT_6ParamsE,"ax",@progbits
	.sectioninfo	@"SHI_REGISTERS=255"
	.align	128
.text._ZN7cutlass13device_kernelIN5flash19enable_sm80_to_sm89INS1_16FlashAttnFwdSm80INS1_25CollectiveMainloopFwdSm80ILi4ELi1ELb0EN4cute5tupleIJNS5_1CILi128EEENS7_ILi48EEENS7_ILi96EEEEEELi96ENS_6half_tEfNS_4arch4Sm80ELb0ELb1ELb1ELb1ELb0ELb1ELb1ELb0EEENS1_21CollectiveEpilogueFwdINS6_IJS8_SA_S9_EEENS6_IJNS7_ILi1EEESI_SI_EEESC_SE_Li128ELb1ELb1ELb0ELb0EEENS1_19SingleTileSchedulerILb1ELb0ELb1ELi128EEEEEEEEEvNT_6ParamsE:
        .type           _ZN7cutlass13device_kernelIN5flash19enable_sm80_to_sm89INS1_16FlashAttnFwdSm80INS1_25CollectiveMainloopFwdSm80ILi4ELi1ELb0EN4cute5tupleIJNS5_1CILi128EEENS7_ILi48EEENS7_ILi96EEEEEELi96ENS_6half_tEfNS_4arch4Sm80ELb0ELb1ELb1ELb1ELb0ELb1ELb1ELb0EEENS1_21CollectiveEpilogueFwdINS6_IJS8_SA_S9_EEENS6_IJNS7_ILi1EEESI_SI_EEESC_SE_Li128ELb1ELb1ELb0ELb0EEENS1_19SingleTileSchedulerILb1ELb0ELb1ELi128EEEEEEEEEvNT_6ParamsE,@function
        .size           _ZN7cutlass13device_kernelIN5flash19enable_sm80_to_sm89INS1_16FlashAttnFwdSm80INS1_25CollectiveMainloopFwdSm80ILi4ELi1ELb0EN4cute5tupleIJNS5_1CILi128EEENS7_ILi48EEENS7_ILi96EEEEEELi96ENS_6half_tEfNS_4arch4Sm80ELb0ELb1ELb1ELb1ELb0ELb1ELb1ELb0EEENS1_21CollectiveEpilogueFwdINS6_IJS8_SA_S9_EEENS6_IJNS7_ILi1EEESI_SI_EEESC_SE_Li128ELb1ELb1ELb0ELb0EEENS1_19SingleTileSchedulerILb1ELb0ELb1ELi128EEEEEEEEEvNT_6ParamsE,(.L_x_1513 - _ZN7cutlass13device_kernelIN5flash19enable_sm80_to_sm89INS1_16FlashAttnFwdSm80INS1_25CollectiveMainloopFwdSm80ILi4ELi1ELb0EN4cute5tupleIJNS5_1CILi128EEENS7_ILi48EEENS7_ILi96EEEEEELi96ENS_6half_tEfNS_4arch4Sm80ELb0ELb1ELb1ELb1ELb0ELb1ELb1ELb0EEENS1_21CollectiveEpilogueFwdINS6_IJS8_SA_S9_EEENS6_IJNS7_ILi1EEESI_SI_EEESC_SE_Li128ELb1ELb1ELb0ELb0EEENS1_19SingleTileSchedulerILb1ELb0ELb1ELi128EEEEEEEEEvNT_6ParamsE)
        .other          _ZN7cutlass13device_kernelIN5flash19enable_sm80_to_sm89INS1_16FlashAttnFwdSm80INS1_25CollectiveMainloopFwdSm80ILi4ELi1ELb0EN4cute5tupleIJNS5_1CILi128EEENS7_ILi48EEENS7_ILi96EEEEEELi96ENS_6half_tEfNS_4arch4Sm80ELb0ELb1ELb1ELb1ELb0ELb1ELb1ELb0EEENS1_21CollectiveEpilogueFwdINS6_IJS8_SA_S9_EEENS6_IJNS7_ILi1EEESI_SI_EEESC_SE_Li128ELb1ELb1ELb0ELb0EEENS1_19SingleTileSchedulerILb1ELb0ELb1ELi128EEEEEEEEEvNT_6ParamsE,@"STO_CUDA_ENTRY STV_DEFAULT"
_ZN7cutlass13device_kernelIN5flash19enable_sm80_to_sm89INS1_16FlashAttnFwdSm80INS1_25CollectiveMainloopFwdSm80ILi4ELi1ELb0EN4cute5tupleIJNS5_1CILi128EEENS7_ILi48EEENS7_ILi96EEEEEELi96ENS_6half_tEfNS_4arch4Sm80ELb0ELb1ELb1ELb1ELb0ELb1ELb1ELb0EEENS1_21CollectiveEpilogueFwdINS6_IJS8_SA_S9_EEENS6_IJNS7_ILi1EEESI_SI_EEESC_SE_Li128ELb1ELb1ELb0ELb0EEENS1_19SingleTileSchedulerILb1ELb0ELb1ELi128EEEEEEEEEvNT_6ParamsE:
        /* <DEDUP_REMOVED lines=17> */
.L_x_350:
        /* <DEDUP_REMOVED lines=8> */
.L_x_352:
[----:B------:R-:W-:-:S04]  /*0190*/  MOV R0, c[0x0][0x54c] ;  /* 0x0001530000007a02 */ /* 0x000fc80000000f00 */
.L_x_351:
[----:B------:R-:W-:Y:S01]  /*01a0*/  USHF.L.U32 UR4, UR4, 0x7, URZ ;  /* 0x0000000704047899 */ /* 0x000fe2000800063f */
[----:B-----5:R-:W-:-:S05]  /*01b0*/  IMAD R0, R0, c[0x0][0x548], RZ ;  /* 0x0001520000007a24 */ /* 0x020fca00078e02ff */
[----:B------:R-:W-:-:S04]  /*01c0*/  MOV R12, UR4 ;  /* 0x00000004000c7c02 */ /* 0x000fc80008000f00 */
[----:B------:R-:W-:-:S04]  /*01d0*/  ISETP.GE.AND P0, PT, R12, R0, PT ;  /* 0x000000000c00720c */ /* 0x000fc80003f06270 */
[----:B------:R-:W-:-:S05]  /*01e0*/  SEL R0, R5, 0xffffffff, !P0 ;  /* 0xffffffff05007807 */ /* 0x000fca0004000000 */
[----:B------:R2:W-:Y:S01]  /*01f0*/  STL [R1+0x64], R0 ;  /* 0x0000640001007387 */ /* 0x0005e20000100800 */
[----:B------:R-:W-:Y:S05]  /*0200*/  BRA `(.L_x_353) ;  /* 0x0000014000007947 */ /* 0x000fea0003800000 */
.L_x_349:
[----:B------:R-:W-:-:S04]  /*0210*/  ISETP.NE.U32.AND P0, PT, RZ, c[0x0][0x568], PT ;  /* 0x00015a00ff007a0c */ /* 0x000fc80003f05070 */
[----:B------:R-:W-:-:S13]  /*0220*/  ISETP.NE.AND.EX P0, PT, RZ, c[0x0][0x56c], PT, P0 ;  /* 0x00015b00ff007a0c */ /* 0x000fda0003f05300 */
[----:B------:R-:W-:Y:S05]  /*0230*/  @!P0 BRA `(.L_x_354) ;  /* 0x0000002000008947 */ /* 0x000fea0003800000 */
[----:B------:R1:W5:Y:S01]  /*0240*/  LDG.E R0, [R2.64] ;  /* 0x0000000c02007981 */ /* 0x000362000c1e1900 */
[----:B------:R-:W-:Y:S05]  /*0250*/  BRA `(.L_x_355) ;  /* 0x0000009000007947 */ /* 0x000fea0003800000 */
.L_x_354:
        /* <DEDUP_REMOVED lines=8> */
.L_x_356:
[----:B------:R-:W-:-:S04]  /*02e0*/  MOV R0, c[0x0][0x54c] ;  /* 0x0001530000007a02 */ /* 0x000fc80000000f00 */
.L_x_355:
[----:B------:R-:W-:Y:S01]  /*02f0*/  USHF.L.U32 UR4, UR4, 0x7, URZ ;  /* 0x0000000704047899 */ /* 0x000fe2000800063f */
[----:B-----5:R-:W-:-:S05]  /*0300*/  IMAD R0, R0, c[0x0][0x548], RZ ;  /* 0x0001520000007a24 */ /* 0x020fca00078e02ff */
[----:B------:R-:W-:-:S04]  /*0310*/  MOV R12, UR4 ;  /* 0x00000004000c7c02 */ /* 0x000fc80008000f00 */
[----:B------:R-:W-:-:S04]  /*0320*/  ISETP.GE.AND P0, PT, R12, R0, PT ;  /* 0x000000000c00720c */ /* 0x000fc80003f06270 */
[----:B------:R-:W-:-:S05]  /*0330*/  SEL R0, R5, 0xffffffff, !P0 ;  /* 0xffffffff05007807 */ /* 0x000fca0004000000 */
[----:B------:R2:W-:Y:S04]  /*0340*/  STL [R1+0x64], R0 ;  /* 0x0000640001007387 */ /* 0x0005e80000100800 */
.L_x_353:
[----:B------:R-:W3:Y:S02]  /*0350*/  LDL R21, [R1+0x64] ;  /* 0x0000640001157983 */ /* 0x000ee40000100800 */
[----:B---3--:R-:W-:-:S13]  /*0360*/  ISETP.GE.AND P0, PT, R21, RZ, PT ;  /* 0x000000ff1500720c */ /* 0x008fda0003f06270 */
[----:B------:R-:W-:Y:S05]  /*0370*/  @!P0 EXIT ;  /* 0x000000000000894d */ /* 0x000fea0003800000 */
[----:B------:R-:W-:Y:S01]  /*0380*/  ISETP.NE.U32.AND P0, PT, RZ, c[0x0][0x370], PT ;  /* 0x0000dc00ff007a0c */ /* 0x000fe20003f05070 */
[----:B--2---:R-:W-:Y:S01]  /*0390*/  IMAD.MOV.U32 R0, RZ, RZ, c[0x0][0x168] ;  /* 0x00005a00ff007624 */ /* 0x004fe200078e00ff */
[----:B------:R-:W-:Y:S01]  /*03a0*/  ISETP.NE.U32.AND P1, PT, RZ, c[0x0][0x360], PT ;  /* 0x0000d800ff007a0c */ /* 0x000fe20003f25070 */
[----:B------:R-:W-:Y:S01]  /*03b0*/  CS2R R150, SRZ ;  /* 0x0000000000967805 */ /* 0x000fe2000001ff00 */
[----:B------:R-:W-:Y:S01]  /*03c0*/  ISETP.NE.AND.EX P2, PT, RZ, c[0x0][0x374], PT, P0 ;  /* 0x0000dd00ff007a0c */ /* 0x000fe20003f45300 */
[----:B------:R-:W-:Y:S01]  /*03d0*/  IMAD.MOV.U32 R153, RZ, RZ, RZ ;  /* 0x000000ffff997224 */ /* 0x000fe200078e00ff */
[----:B------:R-:W-:Y:S01]  /*03e0*/  ISETP.NE.AND.EX P0, PT, RZ, c[0x0][0x364], PT, P1 ;  /* 0x0000d900ff007a0c */ /* 0x000fe20003f05310 */
[----:B------:R-:W-:Y:S01]  /*03f0*/  IMAD.MOV.U32 R13, RZ, RZ, RZ ;  /* 0x000000ffff0d7224 */ /* 0x000fe200078e00ff */
[----:B------:R-:W-:Y:S01]  /*0400*/  ISETP.NE.U32.AND P1, PT, RZ, c[0x0][0x348], PT ;  /* 0x0000d200ff007a0c */ /* 0x000fe20003f25070 */
[----:B------:R-:W-:Y:S01]  /*0410*/  IMAD.WIDE R6, R21, R14, c[0x0][0x348] ;  /* 0x0000d20015067625 */ /* 0x000fe200078e020e */
[----:B------:R-:W-:-:S02]  /*0420*/  ISETP.NE.U32.AND P3, PT, RZ, c[0x0][0x350], PT ;  /* 0x0000d400ff007a0c */ /* 0x000fc40003f65070 */
[----:B------:R-:W-:Y:S01]  /*0430*/  ISETP.NE.U32.AND P4, PT, RZ, c[0x0][0x358], PT ;  /* 0x0000d600ff007a0c */ /* 0x000fe20003f85070 */
[CC--:B------:R-:W-:Y:S01]  /*0440*/  IMAD.WIDE R4, R21.reuse, R14.reuse, c[0x0][0x350] ;  /* 0x0000d40015047625 */ /* 0x0c0fe200078e020e */
[----:B------:R-:W-:Y:S02]  /*0450*/  ISETP.NE.AND.EX P1, PT, RZ, c[0x0][0x34c], PT, P1 ;  /* 0x0000d300ff007a0c */ /* 0x000fe40003f25310 */
[----:B------:R-:W-:Y:S01]  /*0460*/  ISETP.NE.AND.EX P5, PT, RZ, c[0x0][0x354], PT, P3 ;  /* 0x0000d500ff007a0c */ /* 0x000fe20003fa5330 */
[----:B------:R-:W-:Y:S01]  /*0470*/  @P2 IMAD.WIDE R10, R21, R14, c[0x0][0x370] ;  /* 0x0000dc00150a2625 */ /* 0x000fe200078e020e */
[----:B------:R-:W-:-:S03]  /*0480*/  ISETP.NE.AND.EX P4, PT, RZ, c[0x0][0x35c], PT, P4 ;  /* 0x0000d700ff007a0c */ /* 0x000fc60003f85340 */
[CC--:B-1----:R-:W-:Y:S01]  /*0490*/  IMAD.WIDE R2, R21.reuse, R14.reuse, c[0x0][0x358] ;  /* 0x0000d60015027625 */ /* 0x0c2fe200078e020e */
[----:B------:R1:W5:Y:S01]  /*04a0*/  @P2 LDG.E R151, [R10.64] ;  /* 0x0000000c0a972981 */ /* 0x000362000c1e1900 */
[----:B------:R-:W-:Y:S02]  /*04b0*/  P2R R17, PR, RZ, 0x20 ;  /* 0x00000020ff117803 */ /* 0x000fe40000000000 */
[----:B------:R-:W-:Y:S02]  /*04c0*/  @P0 IMAD.WIDE R8, R21, R14, c[0x0][0x360] ;  /* 0x0000d80015080625 */ /* 0x000fe400078e020e */
[----:B------:R1:W5:Y:S04]  /*04d0*/  @P1 LDG.E R153, [R6.64] ;  /* 0x0000000c06991981 */ /* 0x000368000c1e1900 */
[----:B------:R-:W2:Y:S04]  /*04e0*/  @P0 LDG.E R0, [R8.64] ;  /* 0x0000000c08000981 */ /* 0x000ea8000c1e1900 */
[----:B------:R1:W5:Y:S04]  /*04f0*/  @P5 LDG.E R150, [R4.64] ;  /* 0x0000000c04965981 */ /* 0x000368000c1e1900 */
[----:B------:R1:W5:Y:S04]  /*0500*/  @P4 LDG.E R13, [R2.64] ;  /* 0x0000000c020d4981 */ /* 0x000368000c1e1900 */
[----:B------:R-:W3:Y:S01]  /*0510*/  S2R R19, SR_CTAID.Y ;  /* 0x0000000000137919 */ /* 0x000ee20000002600 */
[----:B------:R-:W-:Y:S01]  /*0520*/  IMAD.MOV.U32 R16, RZ, RZ, c[0x0][0x1d0] ;  /* 0x00007400ff107624 */ /* 0x000fe200078e00ff */
[----:B---3--:R-:W-:-:S02]  /*0530*/  SHF.R.S32.HI R23, RZ, 0x1f, R19 ;  /* 0x0000001fff177819 */ /* 0x008fc40000011413 */
[----:B--2---:R2:W-:Y:S01]  /*0540*/  STL [R1+0x24], R0 ;  /* 0x0000240001007387 */ /* 0x0045e20000100800 */
[----:B------:R-:W-:Y:S02]  /*0550*/  IMAD.MOV.U32 R9, RZ, RZ, R0 ;  /* 0x000000ffff097224 */ /* 0x000fe400078e0000 */
[----:B--2---:R-:W-:Y:S01]  /*0560*/  IMAD.MOV.U32 R0, RZ, RZ, c[0x0][0x228] ;  /* 0x00008a00ff007624 */ /* 0x004fe200078e00ff */
[----:B------:R-:W-:Y:S05]  /*0570*/  @P0 BRA `(.L_x_357) ;  /* 0x0000005000000947 */ /* 0x000fea0003800000 */
[----:B-1----:R-:W-:Y:S05]  /*0580*/  @!P1 BRA `(.L_x_357) ;  /* 0x0000004000009947 */ /* 0x002fea0003800000 */
[----:B------:R1:W2:Y:S04]  /*0590*/  LDG.E R8, [R6.64] ;  /* 0x0000000c06087981 */ /* 0x0002a8000c1e1900 */
[----:B-1----:R-:W2:Y:S02]  /*05a0*/  LDG.E R6, [R6.64+0x4] ;  /* 0x0000040c06067981 */ /* 0x002ea4000c1e1900 */
[----:B--2---:R-:W-:-:S05]  /*05b0*/  IADD3 R9, -R8, R6, RZ ;  /* 0x0000000608097210 */ /* 0x004fca0007ffe1ff */
[----:B------:R1:W-:Y:S02]  /*05c0*/  STL [R1+0x24], R9 ;  /* 0x0000240901007387 */ /* 0x0003e40000100800 */
.L_x_357:
[----:B-1----:R-:W-:-:S04]  /*05d0*/  ISETP.NE.U32.AND P0, PT, RZ, c[0x0][0x368], PT ;  /* 0x0000da00ff007a0c */ /* 0x002fc80003f05070 */
[----:B------:R-:W-:-:S13]  /*05e0*/  ISETP.NE.AND.EX P0, PT, RZ, c[0x0][0x36c], PT, P0 ;  /* 0x0000db00ff007a0c */ /* 0x000fda0003f05300 */
[----:B------:R-:W-:Y:S05]  /*05f0*/  @!P0 BRA `(.L_x_358) ;  /* 0x0000003000008947 */ /* 0x000fea0003800000 */
[----:B------:R-:W-:-:S05]  /*0600*/  IMAD.WIDE R4, R21, R14, c[0x0][0x368] ;  /* 0x0000da0015047625 */ /* 0x000fca00078e020e */
[----:B------:R1:W5:Y:S01]  /*0610*/  LDG.E R16, [R4.64] ;  /* 0x0000000c04107981 */ /* 0x000362000c1e1900 */
[----:B------:R-:W-:Y:S05]  /*0620*/  BRA `(.L_x_359) ;  /* 0x0000004000007947 */ /* 0x000fea0003800000 */
.L_x_358:
[----:B------:R-:W-:Y:S05]  /*0630*/  @!P5 BRA `(.L_x_359) ;  /* 0x000000300000d947 */ /* 0x000fea0003800000 */
[----:B------:R1:W2:Y:S04]  /*0640*/  LDG.E R6, [R4.64] ;  /* 0x0000000c04067981 */ /* 0x0002a8000c1e1900 */
[----:B-1----:R-:W2:Y:S02]  /*0650*/  LDG.E R4, [R4.64+0x4] ;  /* 0x0000040c04047981 */ /* 0x002ea4000c1e1900 */
[----:B--2---:R-:W-:Y:S02]  /*0660*/  IADD3 R16, -R6, R4, RZ ;  /* 0x0000000406107210 */ /* 0x004fe40007ffe1ff */
.L_x_359:
[----:B------:R-:W2:Y:S04]  /*0670*/  LDL.LU R10, [R1+0x20] ;  /* 0x00002000010a7983 */ /* 0x000ea80000300800 */
[----:B-1----:R1:W3:Y:S04]  /*0680*/  @P4 LDG.E R5, [R2.64] ;  /* 0x0000000c02054981 */ /* 0x0022e8000c1e1900 */
[----:B------:R1:W3:Y:S01]  /*0690*/  @P4 LDG.E R4, [R2.64+0x4] ;  /* 0x0000040c02044981 */ /* 0x0002e2000c1e1900 */
[----:B------:R-:W-:Y:S01]  /*06a0*/  IMAD.MOV.U32 R6, RZ, RZ, c[0x0][0x2c4] ;  /* 0x0000b100ff067624 */ /* 0x000fe200078e00ff */
[----:B------:R-:W-:Y:S01]  /*06b0*/  ISETP.NE.U32.AND P0, PT, RZ, c[0x0][0x378], PT ;  /* 0x0000de00ff007a0c */ /* 0x000fe20003f05070 */
[----:B------:R-:W-:-:S02]  /*06c0*/  IMAD.MOV.U32 R7, RZ, RZ, c[0x0][0x32c] ;  /* 0x0000cb00ff077624 */ /* 0x000fc400078e00ff */
[----:B-----5:R-:W-:Y:S01]  /*06d0*/  IMAD.MOV.U32 R149, RZ, RZ, R16 ;  /* 0x000000ffff957224 */ /* 0x020fe200078e0010 */
[----:B------:R-:W-:Y:S02]  /*06e0*/  ISETP.NE.AND P2, PT, R6, 0x1, PT ;  /* 0x000000010600780c */ /* 0x000fe40003f45270 */
[----:B------:R-:W-:Y:S02]  /*06f0*/  ISETP.NE.AND.EX P0, PT, RZ, c[0x0][0x37c], PT, P0 ;  /* 0x0000df00ff007a0c */ /* 0x000fe40003f05300 */
[----:B------:R-:W-:Y:S01]  /*0700*/  ISETP.GE.AND P1, PT, R7, 0x1, PT ;  /* 0x000000010700780c */ /* 0x000fe20003f26270 */
[----:B------:R-:W-:Y:S02]  /*0710*/  IMAD.IADD R6, R16, 0x1, -R151 ;  /* 0x0000000110067824 */ /* 0x000fe400078e0a97 */
[----:B------:R-:W-:-:S08]  /*0720*/  IMAD.MOV.U32 R196, RZ, RZ, R12 ;  /* 0x000000ffffc47224 */ /* 0x000fd000078e000c */
[----:B-1----:R-:W-:-:S05]  /*0730*/  @P0 IMAD.WIDE R2, R21, R14, c[0x0][0x378] ;  /* 0x0000de0015020625 */ /* 0x002fca00078e020e */
[----:B------:R1:W5:Y:S02]  /*0740*/  @P0 LDG.E R149, [R2.64] ;  /* 0x0000000c02950981 */ /* 0x000364000c1e1900 */
[----:B-1----:R-:W-:-:S05]  /*0750*/  @P2 IADD3 R2, R196, 0x7f, RZ ;  /* 0x0000007fc4022810 */ /* 0x002fca0007ffe0ff */
[----:B------:R-:W-:Y:S01]  /*0760*/  @P2 IMAD.HI.U32 R3, R2, c[0x0][0x2c8], RZ ;  /* 0x0000b20002032a27 */ /* 0x000fe200078e00ff */
[----:B------:R-:W-:-:S04]  /*0770*/  IADD3 R2, R12, 0x7f, RZ ;  /* 0x0000007f0c027810 */ /* 0x000fc80007ffe0ff */
[----:B------:R-:W-:Y:S02]  /*0780*/  @P2 SHF.R.U32.HI R2, RZ, c[0x0][0x2cc], R3 ;  /* 0x0000b300ff022a19 */ /* 0x000fe40000011603 */
[----:B--2---:R-:W-:-:S04]  /*0790*/  LOP3.LUT R10, R10, 0xfffff7ff, RZ, 0xc0, !PT ;  /* 0xfffff7ff0a0a7812 */ /* 0x004fc800078ec0ff */
[----:B------:R-:W-:Y:S01]  /*07a0*/  @P2 LOP3.LUT R10, R10, 0x800, RZ, 0xfc, !PT ;  /* 0x000008000a0a2812 */ /* 0x000fe200078efcff */
[----:B---3--:R-:W-:-:S03]  /*07b0*/  @P4 IMAD.IADD R0, R4, 0x1, -R5 ;  /* 0x0000000104004824 */ /* 0x008fc600078e0a05 */
[----:B------:R-:W-:Y:S01]  /*07c0*/  LOP3.LUT R10, R10, 0xfffffbff, RZ, 0xc0, !PT ;  /* 0xfffffbff0a0a7812 */ /* 0x000fe200078ec0ff */
[----:B------:R-:W-:-:S03]  /*07d0*/  IMAD.IADD R8, R6, 0x1, R0 ;  /* 0x0000000106087824 */ /* 0x000fc600078e0200 */
[----:B------:R-:W-:Y:S02]  /*07e0*/  @P1 LOP3.LUT R10, R10, 0x400, RZ, 0xfc, !PT ;  /* 0x000004000a0a1812 */ /* 0x000fe400078efcff */
[----:B------:R1:W-:Y:S01]  /*07f0*/  STL [R1+0x1c], R8 ;  /* 0x00001c0801007387 */ /* 0x0003e20000100800 */
[----:B------:R-:W-:-:S03]  /*0800*/  IADD3 R152, R8, 0x1, -R9 ;  /* 0x0000000108987810 */ /* 0x000fc60007ffe809 */
[----:B------:R1:W-:Y:S02]  /*0810*/  STL [R1+0x20], R10 ;  /* 0x0000200a01007387 */ /* 0x0003e40000100800 */
        /* <DEDUP_REMOVED lines=12> */
.L_x_361:
[----:B------:R-:W-:-:S13]  /*08e0*/  ISETP.NE.AND P0, PT, R7, 0x1, PT ;  /* 0x000000010700780c */ /* 0x000fda0003f05270 */
[----:B------:R-:W-:-:S05]  /*08f0*/  @P0 IMAD.HI.U32 R2, R3, c[0x0][0x330], RZ ;  /* 0x0000cc0003020a27 */ /* 0x000fca00078e00ff */
[----:B------:R-:W-:-:S05]  /*0900*/  @P0 SHF.R.U32.HI R3, RZ, c[0x0][0x334], R2 ;  /* 0x0000cd00ff030a19 */ /* 0x000fca0000011602 */
.L_x_362:
[----:B------:R-:W-:-:S05]  /*0910*/  IMAD R3, R3, R7, c[0x0][0x32c] ;  /* 0x0000cb0003037624 */ /* 0x000fca00078e0207 */
[----:B------:R-:W-:Y:S02]  /*0920*/  IMNMX R5, R5, R3, PT ;  /* 0x0000000305057217 */ /* 0x000fe40003800200 */
.L_x_360:
[----:B------:R-:W-:Y:S01]  /*0930*/  IADD3 R3, R8, 0x2f, RZ ;  /* 0x0000002f08037810 */ /* 0x000fe20007ffe0ff */
[----:B------:R-:W-:-:S04]  /*0940*/  @P2 IMAD.HI.U32 R4, R196, c[0x0][0x2c8], RZ ;  /* 0x0000b200c4042a27 */ /* 0x000fc800078e00ff */
[----:B------:R-:W-:Y:S01]  /*0950*/  IMAD.MOV.U32 R2, RZ, RZ, R196 ;  /* 0x000000ffff027224 */ /* 0x000fe200078e00c4 */
[----:B------:R-:W-:Y:S01]  /*0960*/  @P2 SHF.R.U32.HI R2, RZ, c[0x0][0x2cc], R4 ;  /* 0x0000b300ff022a19 */ /* 0x000fe20000011604 */
[----:B------:R-:W-:-:S04]  /*0970*/  IMAD.HI R3, R3, 0x2aaaaaab, RZ ;  /* 0x2aaaaaab03037827 */ /* 0x000fc800078e02ff */
[----:B------:R-:W-:Y:S01]  /*0980*/  IMAD.IADD R240, R8, 0x1, -R9 ;  /* 0x0000000108f07824 */ /* 0x000fe200078e0a09 */
[----:B------:R-:W-:-:S03]  /*0990*/  SHF.R.U32.HI R4, RZ, 0x1f, R3 ;  /* 0x0000001fff047819 */ /* 0x000fc60000011603 */
[----:B------:R-:W-:Y:S01]  /*09a0*/  IMAD.IADD R2, R240, 0x1, R2 ;  /* 0x00000001f0027824 */ /* 0x000fe200078e0202 */
[----:B------:R-:W-:-:S04]  /*09b0*/  LEA.HI.SX32 R154, R3, R4, 0x1d ;  /* 0x00000004039a7211 */ /* 0x000fc800078feaff */
[----:B------:R-:W-:Y:S01]  /*09c0*/  IADD3 R4, R2, -c[0x0][0x324], RZ ;  /* 0x8000c90002047a10 */ /* 0x000fe20007ffe0ff */
        /* <DEDUP_REMOVED lines=9> */
.L_x_364:
[----:B------:R-:W-:-:S13]  /*0a60*/  ISETP.NE.AND P0, PT, R7, 0x1, PT ;  /* 0x000000010700780c */ /* 0x000fda0003f05270 */
[----:B------:R-:W-:-:S05]  /*0a70*/  @P0 IMAD.HI.U32 R3, R2, c[0x0][0x330], RZ ;  /* 0x0000cc0002030a27 */ /* 0x000fca00078e00ff */
[----:B------:R-:W-:-:S05]  /*0a80*/  @P0 SHF.R.U32.HI R2, RZ, c[0x0][0x334], R3 ;  /* 0x0000cd00ff020a19 */ /* 0x000fca0000011603 */
.L_x_365:
[----:B------:R-:W-:-:S05]  /*0a90*/  IMAD R2, R2, c[0x0][0x32c], RZ ;  /* 0x0000cb0002027a24 */ /* 0x000fca00078e02ff */
[----:B------:R-:W-:-:S04]  /*0aa0*/  IMNMX R4, R4, R2, !PT ;  /* 0x0000000204047217 */ /* 0x000fc80007800200 */
.L_x_363:
[----:B------:R-:W-:Y:S01]  /*0ab0*/  IADD3 R3, R5, 0x2f, RZ ;  /* 0x0000002f05037810 */ /* 0x000fe20007ffe0ff */
[----:B------:R-:W-:-:S04]  /*0ac0*/  IMAD.HI R2, R4, 0x2aaaaaab, RZ ;  /* 0x2aaaaaab04027827 */ /* 0x000fc800078e02ff */
[----:B------:R-:W-:Y:S01]  /*0ad0*/  IMAD.HI R4, R3, 0x2aaaaaab, RZ ;  /* 0x2aaaaaab03047827 */ /* 0x000fe200078e02ff */
[----:B------:R-:W-:-:S04]  /*0ae0*/  SHF.R.U32.HI R3, RZ, 0x1f, R2 ;  /* 0x0000001fff037819 */ /* 0x000fc80000011602 */
[----:B------:R-:W-:Y:S02]  /*0af0*/  SHF.R.U32.HI R5, RZ, 0x1f, R4 ;  /* 0x0000001fff057819 */ /* 0x000fe40000011604 */
[----:B------:R-:W-:Y:S02]  /*0b00*/  LEA.HI.SX32 R2, R2, R3, 0x1d ;  /* 0x0000000302027211 */ /* 0x000fe400078feaff */
[----:B------:R-:W-:Y:S02]  /*0b10*/  LEA.HI.SX32 R4, R4, R5, 0x1d ;  /* 0x0000000504047211 */ /* 0x000fe400078feaff */
[----:B------:R-:W-:Y:S02]  /*0b20*/  IMNMX R3, RZ, R2, !PT ;  /* 0x00000002ff037217 */ /* 0x000fe40007800200 */
[----:B------:R-:W-:-:S03]  /*0b30*/  IMNMX R2, R4, R154, PT ;  /* 0x0000009a04027217 */ /* 0x000fc60003800200 */
[--C-:B------:R-:W-:Y:S02]  /*0b40*/  IMAD R3, R3, 0x30, -R6.reuse ;  /* 0x0000003003037824 */ /* 0x100fe400078e0a06 */
[----:B------:R-:W-:-:S03]  /*0b50*/  IMAD R2, R2, 0x30, -R6 ;  /* 0x0000003002027824 */ /* 0x000fc600078e0a06 */
[----:B------:R-:W-:Y:S02]  /*0b60*/  IMNMX R3, RZ, R3, !PT ;  /* 0x00000003ff037217 */ /* 0x000fe40007800200 */
[----:B------:R-:W-:-:S03]  /*0b70*/  IMNMX R2, R2, R0, PT ;  /* 0x0000000002027217 */ /* 0x000fc60003800200 */
[----:B------:R-:W-:Y:S01]  /*0b80*/  IMAD.WIDE.U32 R4, R3, -0x55555555, RZ ;  /* 0xaaaaaaab03047825 */ /* 0x000fe200078e00ff */
[----:B------:R-:W-:-:S04]  /*0b90*/  ISETP.GT.AND P0, PT, R2, R3, PT ;  /* 0x000000030200720c */ /* 0x000fc80003f04270 */
[----:B------:R-:W-:-:S05]  /*0ba0*/  SHF.R.U32.HI R143, RZ, 0x5, R5 ;  /* 0x00000005ff8f7819 */ /* 0x000fca0000011605 */
[----:B------:R-:W-:-:S04]  /*0bb0*/  IMAD.MOV.U32 R5, RZ, RZ, R143 ;  /* 0x000000ffff057224 */ /* 0x000fc800078e008f */
[----:B------:R-:W-:-:S05]  /*0bc0*/  @P0 IADD3 R2, R2, 0x2f, RZ ;  /* 0x0000002f02020810 */ /* 0x000fca0007ffe0ff */
[----:B------:R-:W-:-:S05]  /*0bd0*/  @P0 IMAD.HI R2, R2, 0x2aaaaaab, RZ ;  /* 0x2aaaaaab02020827 */ /* 0x000fca00078e02ff */
[----:B------:R-:W-:-:S04]  /*0be0*/  @P0 SHF.R.U32.HI R3, RZ, 0x1f, R2 ;  /* 0x0000001fff030819 */ /* 0x000fc80000011602 */
[----:B------:R-:W-:-:S04]  /*0bf0*/  @P0 LEA.HI.SX32 R5, R2, R3, 0x1d ;  /* 0x0000000302050211 */ /* 0x000fc800078feaff */
[----:B------:R-:W-:-:S13]  /*0c00*/  ISETP.GT.AND P0, PT, R5, R143, PT ;  /* 0x0000008f0500720c */ /* 0x000fda0003f04270 */
[----:B------:R-:W-:Y:S05]  /*0c10*/  @!P0 BRA `(.L_x_366) ;  /* 0x000053d000008947 */ /* 0x000fea0003800000 */
[----:B------:R-:W-:Y:S02]  /*0c20*/  ISETP.NE.U32.AND P3, PT, RZ, c[0x0][0x340], PT ;  /* 0x0000d000ff007a0c */ /* 0x000fe40003f65070 */
[----:B------:R-:W-:Y:S01]  /*0c30*/  SHF.R.S32.HI R18, RZ, 0x1f, R20 ;  /* 0x0000001fff127819 */ /* 0x000fe20000011414 */
[----:B------:R-:W-:Y:S01]  /*0c40*/  UMOV UR6, 0x30 ;  /* 0x0000003000067882 */ /* 0x000fe20000000000 */
[----:B------:R-:W-:Y:S01]  /*0c50*/  ISETP.NE.AND.EX P3, PT, RZ, c[0x0][0x344], PT, P3 ;  /* 0x0000d100ff007a0c */ /* 0x000fe20003f65330 */
[----:B------:R-:W-:-:S12]  /*0c60*/  ULDC.64 UR4, c[0x0][0x238] ;  /* 0x00008e0000047ab9 */ /* 0x000fd80000000a00 */
[----:B------:R-:W-:-:S05]  /*0c70*/  @P3 IMAD.WIDE R2, R21, R14, c[0x0][0x340] ;  /* 0x0000d00015023625 */ /* 0x000fca00078e020e */
[----:B------:R2:W3:Y:S01]  /*0c80*/  @P3 LDG.E R15, [R2.64] ;  /* 0x0000000c020f3981 */ /* 0x0004e2000c1e1900 */
[-C--:B------:R-:W-:Y:S01]  /*0c90*/  LEA.HI R9, R18, R20.reuse, RZ, 0x2 ;  /* 0x0000001412097211 */ /* 0x080fe200078f10ff */
[----:B------:R-:W-:Y:S01]  /*0ca0*/  UIMAD.WIDE.U32 UR8, UR6, UR4, URZ ;  /* 0x00000004060872a5 */ /* 0x000fe2000f8e003f */
[----:B------:R-:W-:Y:S01]  /*0cb0*/  IADD3 R41, R5, -0x1, RZ ;  /* 0xffffffff05297810 */ /* 0x000fe20007ffe0ff */
[----:B------:R-:W-:Y:S01]  /*0cc0*/  UIMAD UR7, UR6, UR5, URZ ;  /* 0x00000005060772a4 */ /* 0x000fe2000f8e023f */
[----:B------:R-:W-:Y:S01]  /*0cd0*/  SHF.R.S32.HI R105, RZ, 0x2, R9 ;  /* 0x00000002ff697819 */ /* 0x000fe20000011409 */
[----:B------:R-:W-:Y:S01]  /*0ce0*/  USHF.L.U32 UR11, UR4, 0x5, URZ ;  /* 0x00000005040b7899 */ /* 0x000fe2000800063f */
[----:B------:R-:W-:Y:S01]  /*0cf0*/  SHF.R.S32.HI R14, RZ, 0x1f, R21 ;  /* 0x0000001fff0e7819 */ /* 0x000fe20000011415 */
[----:B------:R-:W-:Y:S01]  /*0d00*/  UIADD3 UR7, UR9, UR7, URZ ;  /* 0x0000000709077290 */ /* 0x000fe2000fffe03f */
[----:B------:R-:W-:Y:S01]  /*0d10*/  IADD3 R142, P0, R105, R13, RZ ;  /* 0x0000000d698e7210 */ /* 0x000fe20007f1e0ff */
[----:B------:R-:W-:Y:S01]  /*0d20*/  UMOV UR10, 0x5 ;  /* 0x00000005000a7882 */ /* 0x000fe20000000000 */
[----:B------:R-:W-:Y:S01]  /*0d30*/  SEL R44, R14, RZ, !P4 ;  /* 0x000000ff0e2c7207 */ /* 0x000fe20006000000 */
[----:B------:R-:W-:Y:S01]  /*0d40*/  USHF.L.U64.HI UR10, UR4, UR10, UR5 ;  /* 0x0000000a040a7299 */ /* 0x000fe20008010205 */
[----:B------:R-:W-:Y:S01]  /*0d50*/  SEL R100, R21, RZ, !P4 ;  /* 0x000000ff15647207 */ /* 0x000fe20006000000 */
[----:B------:R-:W-:Y:S01]  /*0d60*/  IMAD R5, R41, UR7, RZ ;  /* 0x0000000729057c24 */ /* 0x000fe2000f8e02ff */
[----:B------:R-:W-:Y:S01]  /*0d70*/  SHF.R.S32.HI R7, RZ, 0x1f, R41 ;  /* 0x0000001fff077819 */ /* 0x000fe20000011429 */
[----:B------:R-:W-:Y:S01]  /*0d80*/  IMAD R6, R44, c[0x0][0x248], RZ ;  /* 0x000092002c067a24 */ /* 0x000fe200078e02ff */
[-C--:B-1----:R-:W-:Y:S01]  /*0d90*/  LEA.HI R8, R18, R20.reuse, RZ, 0x5 ;  /* 0x0000001412087211 */ /* 0x082fe200078f28ff */
[----:B------:R-:W-:Y:S01]  /*0da0*/  IMAD.MOV.U32 R155, RZ, RZ, c[0x0][0x27c] ;  /* 0x00009f00ff9b7624 */ /* 0x000fe200078e00ff */
[----:B------:R-:W-:Y:S01]  /*0db0*/  LEA.HI R26, R20, R20, RZ, 0x1 ;  /* 0x00000014141a7211 */ /* 0x000fe200078f08ff */
[----:B------:R-:W-:Y:S01]  /*0dc0*/  IMAD R6, R100, c[0x0][0x24c], R6 ;  /* 0x0000930064067a24 */ /* 0x000fe200078e0206 */
[----:B------:R-:W-:Y:S01]  /*0dd0*/  ULDC.64 UR4, c[0x0][0x1e0] ;  /* 0x0000780000047ab9 */ /* 0x000fe20000000a00 */
[----:B------:R-:W-:Y:S01]  /*0de0*/  IMAD R5, R7, UR8, R5 ;  /* 0x0000000807057c24 */ /* 0x000fe2000f8e0205 */
[C---:B------:R-:W-:Y:S01]  /*0df0*/  LEA.HI R7, R9.reuse, R105, RZ, 0x1 ;  /* 0x0000006909077211 */ /* 0x040fe200078f08ff */
[----:B------:R-:W-:Y:S01]  /*0e00*/  IMAD.SHL.U32 R8, R8, 0x8, RZ ;  /* 0x0000000808087824 */ /* 0x000fe200078e00ff */
[----:B--2---:R-:W-:Y:S01]  /*0e10*/  LOP3.LUT R3, R9, 0x1ffffffc, RZ, 0xc0, !PT ;  /* 0x1ffffffc09037812 */ /* 0x004fe200078ec0ff */
[----:B------:R-:W-:Y:S01]  /*0e20*/  UIMAD.WIDE.U32 UR16, UR6, UR4, URZ ;  /* 0x00000004061072a5 */ /* 0x000fe2000f8e003f */
[----:B------:R-:W-:Y:S01]  /*0e30*/  SHF.R.S32.HI R2, RZ, 0x1f, R13 ;  /* 0x0000001fff027819 */ /* 0x000fe2000001140d */
[----:B------:R-:W-:Y:S01]  /*0e40*/  UIMAD UR14, UR6, UR5, URZ ;  /* 0x00000005060e72a4 */ /* 0x000fe2000f8e023f */
[----:B------:R-:W-:Y:S01]  /*0e50*/  LOP3.LUT R8, R8, 0xffffff00, RZ, 0xc0, !PT ;  /* 0xffffff0008087812 */ /* 0x000fe200078ec0ff */
[----:B------:R-:W-:Y:S01]  /*0e60*/  IMAD.IADD R3, R20, 0x1, -R3 ;  /* 0x0000000114037824 */ /* 0x000fe200078e0a03 */
[----:B------:R-:W-:Y:S01]  /*0e70*/  LEA.HI.X.SX32 R148, R105, R2, 0x1, P0 ;  /* 0x0000000269947211 */ /* 0x000fe200000f0eff */
[----:B------:R-:W-:Y:S01]  /*0e80*/  ULDC.64 UR4, c[0x0][0x280] ;  /* 0x0000a00000047ab9 */ /* 0x000fe20000000a00 */
[----:B------:R-:W-:Y:S01]  /*0e90*/  SHF.R.S32.HI R94, RZ, 0x1, R26 ;  /* 0x00000001ff5e7819 */ /* 0x000fe2000001141a */
[----:B------:R-:W-:Y:S01]  /*0ea0*/  IMAD.SHL.U32 R12, R3, 0x8, RZ ;  /* 0x00000008030c7824 */ /* 0x000fe200078e00ff */
[----:B------:R-:W-:Y:S01]  /*0eb0*/  LOP3.LUT R26, R26, 0xfffffffe, RZ, 0xc0, !PT ;  /* 0xfffffffe1a1a7812 */ /* 0x000fe200078ec0ff */
[----:B------:R-:W-:Y:S01]  /*0ec0*/  IMAD R2, R148, c[0x0][0x238], RZ ;  /* 0x00008e0094027a24 */ /* 0x000fe200078e02ff */
[----:B------:R-:W-:Y:S01]  /*0ed0*/  UIMAD.WIDE.U32 UR18, UR6, UR4, URZ ;  /* 0x00000004061272a5 */ /* 0x000fe2000f8e003f */
[----:B------:R-:W-:Y:S01]  /*0ee0*/  IMAD.WIDE.U32 R156, R94, c[0x0][0x1e0], RZ ;  /* 0x000078005e9c7a25 */ /* 0x000fe200078e00ff */
[----:B------:R-:W-:Y:S01]  /*0ef0*/  SHF.R.S32.HI R13, RZ, 0x1f, R12 ;  /* 0x0000001fff0d7819 */ /* 0x000fe2000001140c */
[----:B------:R-:W-:Y:S01]  /*0f00*/  UIMAD UR15, UR6, UR5, URZ ;  /* 0x00000005060f72a4 */ /* 0x000fe2000f8e023f */
[----:B------:R-:W-:Y:S01]  /*0f10*/  ISETP.GE.AND P6, PT, R12, c[0x0][0x1d4], PT ;  /* 0x000075000c007a0c */ /* 0x000fe20003fc6270 */
[C---:B------:R-:W-:Y:S01]  /*0f20*/  IMAD R4, R142.reuse, c[0x0][0x23c], R2 ;  /* 0x00008f008e047a24 */ /* 0x040fe200078e0202 */
[----:B------:R-:W-:Y:S01]  /*0f30*/  ULDC.64 UR4, c[0x0][0x290] ;  /* 0x0000a40000047ab9 */ /* 0x000fe20000000a00 */
[----:B------:R-:W-:Y:S01]  /*0f40*/  IMAD.WIDE.U32 R2, R142, c[0x0][0x238], R12 ;  /* 0x00008e008e027a25 */ /* 0x000fe200078e000c */
[----:B------:R-:W-:Y:S01]  /*0f50*/  UIMAD.WIDE.U32 UR20, UR6, UR4, URZ ;  /* 0x00000004061472a5 */ /* 0x000fe2000f8e003f */
[----:B------:R-:W-:Y:S01]  /*0f60*/  IADD3 R98, -R105, 0x30, RZ ;  /* 0x0000003069627810 */ /* 0x000fe20007ffe1ff */
[----:B------:R-:W-:Y:S01]  /*0f70*/  UIMAD UR5, UR6, UR5, URZ ;  /* 0x00000005060572a4 */ /* 0x000fe2000f8e023f */
[----:B------:R-:W-:Y:S01]  /*0f80*/  IMAD.IADD R3, R3, 0x1, R4 ;  /* 0x0000000103037824 */ /* 0x000fe200078e0204 */
[----:B------:R-:W-:Y:S01]  /*0f90*/  ULDC.U8 UR4, c[0x0][0x298] ;  /* 0x0000a60000047ab9 */ /* 0x000fe20000000000 */
[----:B------:R-:W-:Y:S01]  /*0fa0*/  IMAD R4, R23, c[0x0][0x240], RZ ;  /* 0x0000900017047a24 */ /* 0x000fe200078e02ff */
[----:B------:R-:W-:Y:S01]  /*0fb0*/  UIADD3 UR14, UR17, UR14, URZ ;  /* 0x0000000e110e7290 */ /* 0x000fe2000fffe03f */
[----:B------:R-:W-:Y:S01]  /*0fc0*/  IMAD.WIDE.U32 R2, R19, c[0x0][0x240], R2 ;  /* 0x0000900013027a25 */ /* 0x000fe200078e0002 */
[----:B------:R-:W-:-:S02]  /*0fd0*/  UIADD3 UR15, UR19, UR15, URZ ;  /* 0x0000000f130f7290 */ /* 0x000fc4000fffe03f */
[----:B------:R-:W-:Y:S01]  /*0fe0*/  UIADD3 UR5, UR21, UR5, URZ ;  /* 0x0000000515057290 */ /* 0x000fe2000fffe03f */
[----:B------:R-:W-:Y:S02]  /*0ff0*/  IMAD R4, R19, c[0x0][0x244], R4 ;  /* 0x0000910013047a24 */ /* 0x000fe400078e0204 */
[----:B------:R-:W-:Y:S02]  /*1000*/  IMAD.IADD R26, R20, 0x1, -R26 ;  /* 0x00000001141a7824 */ /* 0x000fe400078e0a1a */
[----:B------:R-:W-:Y:S02]  /*1010*/  IMAD.IADD R3, R3, 0x1, R4 ;  /* 0x0000000103037824 */ /* 0x000fe400078e0204 */
[----:B------:R-:W-:Y:S02]  /*1020*/  IMAD R4, R41, -0x30, R0 ;  /* 0xffffffd029047824 */ /* 0x000fe400078e0200 */
[----:B------:R-:W-:Y:S01]  /*1030*/  IMAD.WIDE.U32 R118, R100, c[0x0][0x248], R2 ;  /* 0x0000920064767a25 */ /* 0x000fe200078e0002 */
[----:B------:R-:W-:-:S02]  /*1040*/  LEA.HI R2, R18, R20, RZ, 0x3 ;  /* 0x0000001412027211 */ /* 0x000fc400078f18ff */
[----:B------:R-:W-:Y:S01]  /*1050*/  IMNMX R4, R4, 0x30, PT ;  /* 0x0000003004047817 */ /* 0x000fe20003800200 */
[----:B------:R-:W-:Y:S02]  /*1060*/  IMAD.IADD R109, R119, 0x1, R6 ;  /* 0x00000001776d7824 */ /* 0x000fe400078e0206 */
[----:B------:R-:W-:Y:S02]  /*1070*/  IMAD.MOV.U32 R108, RZ, RZ, R118 ;  /* 0x000000ffff6c7224 */ /* 0x000fe400078e0076 */
[----:B------:R-:W-:Y:S02]  /*1080*/  IMAD.IADD R4, R4, 0x1, -R105 ;  /* 0x0000000104047824 */ /* 0x000fe400078e0a69 */
[C---:B------:R-:W-:Y:S02]  /*1090*/  IMAD.SHL.U32 R34, R26.reuse, 0x4, RZ ;  /* 0x000000041a227824 */ /* 0x040fe400078e00ff */
[----:B------:R-:W-:Y:S01]  /*10a0*/  IMAD.SHL.U32 R26, R26, 0x8, RZ ;  /* 0x000000081a1a7824 */ /* 0x000fe200078e00ff */
[----:B------:R-:W-:-:S02]  /*10b0*/  ISETP.GE.AND P1, PT, R4, 0x1, PT ;  /* 0x000000010400780c */ /* 0x000fc40003f26270 */
[----:B------:R-:W-:Y:S02]  /*10c0*/  ISETP.GT.AND P0, PT, R4, 0x20, PT ;  /* 0x000000200400780c */ /* 0x000fe40003f04270 */
[----:B------:R-:W-:Y:S01]  /*10d0*/  SHF.R.S32.HI R4, RZ, 0x3, R2 ;  /* 0x00000003ff047819 */ /* 0x000fe20000011402 */
[----:B------:R-:W-:Y:S01]  /*10e0*/  IMAD.WIDE.U32 R2, R41, UR8, R108 ;  /* 0x0000000829027c25 */ /* 0x000fe2000f8e006c */
[----:B------:R-:W-:Y:S02]  /*10f0*/  IADD3 R37, R34, 0x10, RZ ;  /* 0x0000001022257810 */ /* 0x000fe40007ffe0ff */
[----:B------:R-:W-:Y:S01]  /*1100*/  SHF.R.S32.HI R27, RZ, 0x1f, R26 ;  /* 0x0000001fff1b7819 */ /* 0x000fe2000001141a */
[----:B------:R-:W-:Y:S01]  /*1110*/  IMAD.SHL.U32 R4, R4, 0x40, RZ ;  /* 0x0000004004047824 */ /* 0x000fe200078e00ff */
[C---:B------:R-:W-:Y:S01]  /*1120*/  IADD3 R36, R34.reuse, 0x20, RZ ;  /* 0x0000002022247810 */ /* 0x040fe20007ffe0ff */
[----:B------:R-:W-:Y:S01]  /*1130*/  IMAD.IADD R3, R3, 0x1, R5 ;  /* 0x0000000103037824 */ /* 0x000fe200078e0205 */
[----:B------:R-:W-:Y:S01]  /*1140*/  LOP3.LUT R5, R7, 0x7fffffe, RZ, 0xc0, !PT ;  /* 0x07fffffe07057812 */ /* 0x000fe200078ec0ff */
[----:B------:R-:W-:Y:S01]  /*1150*/  IMAD.IADD R28, R34, 0x1, R37 ;  /* 0x00000001221c7824 */ /* 0x000fe200078e0225 */
[----:B------:R-:W-:Y:S01]  /*1160*/  LOP3.LUT R4, R4, 0xc0, RZ, 0xc0, !PT ;  /* 0x000000c004047812 */ /* 0x000fe200078ec0ff */
[----:B------:R-:W-:Y:S01]  /*1170*/  IMAD.IADD R29, R34, 0x1, R36 ;  /* 0x00000001221d7824 */ /* 0x000fe200078e0224 */
[----:B------:R-:W-:Y:S01]  /*1180*/  @P1 LEA R6, P2, R2, c[0x0][0x220], 0x1 ;  /* 0x0000880002061a11 */ /* 0x000fe200078408ff */
[----:B------:R-:W-:Y:S01]  /*1190*/  IMAD.IADD R10, R105, 0x1, -R5 ;  /* 0x00000001690a7824 */ /* 0x000fe200078e0a05 */
[----:B------:R-:W-:-:S02]  /*11a0*/  LOP3.LUT R11, R4, 0x18, R12, 0xf8, !PT ;  /* 0x00000018040b7812 */ /* 0x000fc400078ef80c */
[----:B------:R-:W-:Y:S01]  /*11b0*/  SHF.R.U32.HI R9, RZ, 0x3, R4 ;  /* 0x00000003ff097819 */ /* 0x000fe20000011604 */
[----:B------:R-:W-:Y:S01]  /*11c0*/  IMAD R10, R10, 0x20, R8 ;  /* 0x000000200a0a7824 */ /* 0x000fe200078e0208 */
[----:B------:R-:W-:Y:S02]  /*11d0*/  IADD3 R8, R12, 0x20, RZ ;  /* 0x000000200c087810 */ /* 0x000fe40007ffe0ff */
[----:B------:R-:W-:Y:S02]  /*11e0*/  LOP3.LUT R9, R11, R9, RZ, 0x3c, !PT ;  /* 0x000000090b097212 */ /* 0x000fe400078e3cff */
[----:B------:R-:W-:Y:S02]  /*11f0*/  ISETP.GE.AND P5, PT, R8, c[0x0][0x1d4], PT ;  /* 0x0000750008007a0c */ /* 0x000fe40003fa6270 */
[----:B------:R-:W-:Y:S01]  /*1200*/  @P1 LEA.HI.X R7, R2, c[0x0][0x224], R3, 0x1, P2 ;  /* 0x0000890002071a11 */ /* 0x000fe200010f0c03 */
[----:B------:R-:W-:Y:S01]  /*1210*/  IMAD.IADD R8, R10, 0x1, R9 ;  /* 0x000000010a087824 */ /* 0x000fe200078e0209 */
[----:B------:R-:W-:Y:S01]  /*1220*/  @P0 IADD3 R2, P2, R2, UR11, RZ ;  /* 0x0000000b02020c10 */ /* 0x000fe2000ff5e0ff */
[----:B------:R-:W-:Y:S01]  /*1230*/  IMAD.IADD R9, R150, 0x1, R16 ;  /* 0x0000000196097824 */ /* 0x000fe200078e0210 */
[----:B------:R-:W-:Y:S01]  /*1240*/  SHF.R.S32.HI R35, RZ, 0x1f, R34 ;  /* 0x0000001fff237819 */ /* 0x000fe20000011422 */
[----:B------:R-:W-:Y:S01]  /*1250*/  IMAD.SHL.U32 R86, R8, 0x2, RZ ;  /* 0x0000000208567824 */ /* 0x000fe200078e00ff */
[----:B------:R-:W-:Y:S01]  /*1260*/  IADD3 R8, R12, 0x40, RZ ;  /* 0x000000400c087810 */ /* 0x000fe20007ffe0ff */
[----:B------:R-:W-:Y:S01]  /*1270*/  IMAD R16, R23, c[0x0][0x210], RZ ;  /* 0x0000840017107a24 */ /* 0x000fe200078e02ff */
[----:B------:R-:W-:-:S02]  /*1280*/  SHF.R.S32.HI R11, RZ, 0x1f, R9 ;  /* 0x0000001fff0b7819 */ /* 0x000fc40000011409 */
[----:B------:R-:W-:Y:S01]  /*1290*/  ISETP.GE.AND P4, PT, R8, c[0x0][0x1d4], PT ;  /* 0x0000750008007a0c */ /* 0x000fe20003f86270 */
[----:B------:R-:W-:Y:S01]  /*12a0*/  @!PT LDS RZ, [RZ] ;  /* 0x00000000fffff984 */ /* 0x000fe20000000800 */
[----:B------:R-:W-:Y:S01]  /*12b0*/  @!PT LDS RZ, [RZ] ;  /* 0x00000000fffff984 */ /* 0x000fe20000000800 */
[----:B------:R-:W-:Y:S01]  /*12c0*/  @!PT LDS RZ, [RZ] ;  /* 0x00000000fffff984 */ /* 0x000fe20000000800 */
[----:B------:R1:W-:Y:S01]  /*12d0*/  @P1 LDGSTS.E.BYPASS.LTC128B.128 [R86+0x3c80], [R6.64], !P6 ;  /* 0x03c8000006561fae */ /* 0x0003e2000f101d4c */
[----:B------:R-:W-:Y:S01]  /*12e0*/  @P0 IADD3.X R5, R3, UR10, RZ, P2, !PT ;  /* 0x0000000a03050c10 */ /* 0x000fe200097fe4ff */
[----:B------:R-:W-:Y:S01]  /*12f0*/  IMAD R8, R11, c[0x0][0x1e0], RZ ;  /* 0x000078000b087a24 */ /* 0x000fe200078e02ff */
[----:B------:R-:W-:Y:S01]  /*1300*/  @P0 LEA R4, P2, R2, c[0x0][0x220], 0x1 ;  /* 0x0000880002040a11 */ /* 0x000fe200078408ff */
[----:B------:R1:W-:Y:S01]  /*1310*/  @P1 LDGSTS.E.BYPASS.LTC128B.128 [R86+0x4880], [R6.64+0x40], !P5 ;  /* 0x0488004006561fae */ /* 0x0003e2000e901d4c */
[----:B------:R-:W-:Y:S01]  /*1320*/  IMAD R16, R19, c[0x0][0x214], R16 ;  /* 0x0000850013107a24 */ /* 0x000fe200078e0210 */
[----:B------:R-:W-:Y:S01]  /*1330*/  IADD3 R97, R26, 0x30, RZ ;  /* 0x000000301a617810 */ /* 0x000fe20007ffe0ff */
[----:B------:R-:W-:Y:S01]  /*1340*/  IMAD R8, R9, c[0x0][0x1e4], R8 ;  /* 0x0000790009087a24 */ /* 0x000fe200078e0208 */
[----:B------:R-:W-:Y:S02]  /*1350*/  @P0 LEA.HI.X R5, R2, c[0x0][0x224], R5, 0x1, P2 ;  /* 0x0000890002050a11 */ /* 0x000fe400010f0c05 */
[----:B------:R-:W-:-:S02]  /*1360*/  ISETP.NE.AND P2, PT, R17, RZ, PT ;  /* 0x000000ff1100720c */ /* 0x000fc40003f45270 */
[----:B------:R1:W-:Y:S01]  /*1370*/  @P1 LDGSTS.E.BYPASS.LTC128B.128 [R86+0x5480], [R6.64+0x80], !P4 ;  /* 0x0548008006561fae */ /* 0x0003e2000e101d4c */
[C---:B------:R-:W-:Y:S02]  /*1380*/  IADD3 R96, R26.reuse, 0x40, RZ ;  /* 0x000000401a607810 */ /* 0x040fe40007ffe0ff */
[----:B------:R-:W-:Y:S01]  /*1390*/  IADD3 R95, R26, 0x50, RZ ;  /* 0x000000501a5f7810 */ /* 0x000fe20007ffe0ff */
[----:B------:R2:W-:Y:S04]  /*13a0*/  @P0 LDGSTS.E.BYPASS.LTC128B.128 [R86+0x4480], [R4.64], !P6 ;  /* 0x0448000004560fae */ /* 0x0005e8000f101d4c */
[----:B------:R2:W-:Y:S04]  /*13b0*/  @P0 LDGSTS.E.BYPASS.LTC128B.128 [R86+0x5080], [R4.64+0x40], !P5 ;  /* 0x0508004004560fae */ /* 0x0005e8000e901d4c */
[----:B------:R2:W-:Y:S04]  /*13c0*/  @P0 LDGSTS.E.BYPASS.LTC128B.128 [R86+0x5c80], [R4.64+0x80], !P4 ;  /* 0x05c8008004560fae */ /* 0x0005e8000e101d4c */
[----:B------:R-:W0:Y:S01]  /*13d0*/  LDGDEPBAR ;  /* 0x00000000000079af */ /* 0x000e220000000000 */
[----:B-1----:R-:W-:-:S04]  /*13e0*/  IMAD.WIDE.U32 R6, R9, c[0x0][0x1e0], RZ ;  /* 0x0000780009067a25 */ /* 0x002fc800078e00ff */
[----:B------:R-:W-:Y:S02]  /*13f0*/  IMAD.IADD R7, R7, 0x1, R8 ;  /* 0x0000000107077824 */ /* 0x000fe400078e0208 */
[----:B------:R-:W-:Y:S02]  /*1400*/  IMAD R8, R23, c[0x0][0x1e8], RZ ;  /* 0x00007a0017087a24 */ /* 0x000fe400078e02ff */
[----:B------:R-:W-:-:S04]  /*1410*/  IMAD.WIDE.U32 R6, R19, c[0x0][0x1e8], R6 ;  /* 0x00007a0013067a25 */ /* 0x000fc800078e0006 */
[----:B------:R-:W-:Y:S01]  /*1420*/  IMAD R8, R19, c[0x0][0x1ec], R8 ;  /* 0x00007b0013087a24 */ /* 0x000fe200078e0208 */
[----:B--2---:R-:W-:-:S03]  /*1430*/  LEA.HI R4, R94, R94, RZ, 0x1 ;  /* 0x0000005e5e047211 */ /* 0x004fc600078f08ff */
[----:B------:R-:W-:Y:S01]  /*1440*/  IMAD.IADD R7, R7, 0x1, R8 ;  /* 0x0000000107077824 */ /* 0x000fe200078e0208 */
[----:B------:R-:W-:-:S05]  /*1450*/  LOP3.LUT R4, R4, 0x7fffffe, RZ, 0xc0, !PT ;  /* 0x07fffffe04047812 */ /* 0x000fca00078ec0ff */
[----:B------:R-:W-:Y:S02]  /*1460*/  IMAD.IADD R4, R94, 0x1, -R4 ;  /* 0x000000015e047824 */ /* 0x000fe400078e0a04 */
[--C-:B---3--:R-:W-:Y:S01]  /*1470*/  @P3 IMAD.MOV.U32 R2, RZ, RZ, R15.reuse ;  /* 0x000000ffff023224 */ /* 0x108fe200078e000f */
[----:B------:R-:W-:Y:S01]  /*1480*/  @P3 SHF.R.S32.HI R3, RZ, 0x1f, R15 ;  /* 0x0000001fff033819 */ /* 0x000fe2000001140f */
[----:B------:R-:W-:Y:S01]  /*1490*/  @!P3 IMAD.MOV.U32 R2, RZ, RZ, R21 ;  /* 0x000000ffff02b224 */ /* 0x000fe200078e0015 */
[----:B------:R-:W-:Y:S01]  /*14a0*/  SHF.R.S32.HI R15, RZ, 0x1f, R94 ;  /* 0x0000001fff0f7819 */ /* 0x000fe2000001145e */
[----:B------:R-:W-:Y:S02]  /*14b0*/  @!P3 IMAD.MOV.U32 R3, RZ, RZ, R14 ;  /* 0x000000ffff03b224 */ /* 0x000fe400078e000e */
[----:B------:R-:W-:Y:S01]  /*14c0*/  IMAD.SHL.U32 R14, R155, 0x2, RZ ;  /* 0x000000029b0e7824 */ /* 0x000fe200078e00ff */
[----:B------:R-:W-:Y:S02]  /*14d0*/  SEL R42, R2, RZ, !P2 ;  /* 0x000000ff022a7207 */ /* 0x000fe40005000000 */
[----:B------:R-:W-:-:S02]  /*14e0*/  LEA.HI R2, R18, R20, RZ, 0x4 ;  /* 0x0000001412027211 */ /* 0x000fc400078f20ff */
[----:B------:R-:W-:Y:S01]  /*14f0*/  SEL R45, R3, RZ, !P2 ;  /* 0x000000ff032d7207 */ /* 0x000fe20005000000 */
[----:B------:R-:W-:Y:S01]  /*1500*/  IMAD R3, R15, c[0x0][0x1e0], RZ ;  /* 0x000078000f037a24 */ /* 0x000fe200078e02ff */
[----:B------:R-:W-:Y:S01]  /*1510*/  IADD3 R20, -R14, c[0x0][0x1d4], RZ ;  /* 0x000075000e147a10 */ /* 0x000fe20007ffe1ff */
[----:B------:R-:W-:Y:S02]  /*1520*/  IMAD.SHL.U32 R10, R2, 0x10, RZ ;  /* 0x00000010020a7824 */ /* 0x000fe400078e00ff */
[----:B------:R-:W-:Y:S02]  /*1530*/  IMAD R2, R45, c[0x0][0x1f0], RZ ;  /* 0x00007c002d027a24 */ /* 0x000fe400078e02ff */
[----:B------:R-:W-:Y:S02]  /*1540*/  IMAD R3, R94, c[0x0][0x1e4], R3 ;  /* 0x000079005e037a24 */ /* 0x000fe400078e0203 */
[----:B------:R-:W-:-:S04]  /*1550*/  IMAD.WIDE.U32 R90, R42, c[0x0][0x1f0], R6 ;  /* 0x00007c002a5a7a25 */ /* 0x000fc800078e0006 */
[----:B------:R-:W-:Y:S01]  /*1560*/  IMAD R2, R42, c[0x0][0x1f4], R2 ;  /* 0x00007d002a027a24 */ /* 0x000fe200078e0202 */
[----:B------:R-:W-:Y:S01]  /*1570*/  BAR.SYNC.DEFER_BLOCKING 0x0 ;  /* 0x0000000000007b1d */ /* 0x000fe20000010000 */
[----:B------:R-:W-:Y:S01]  /*1580*/  IMAD.IADD R141, R157, 0x1, R3 ;  /* 0x000000019d8d7824 */ /* 0x000fe200078e0203 */
[----:B------:R-:W-:Y:S01]  /*1590*/  IADD3 R147, P1, P0, R90, R156, R26 ;  /* 0x0000009c5a937210 */ /* 0x000fe2000783e01a */
[----:B------:R-:W-:Y:S01]  /*15a0*/  IMAD.IADD R92, R91, 0x1, R2 ;  /* 0x000000015b5c7824 */ /* 0x000fe200078e0202 */
[----:B------:R-:W-:Y:S01]  /*15b0*/  LOP3.LUT R2, R10, 0xffffff00, RZ, 0xc0, !PT ;  /* 0xffffff000a027812 */ /* 0x000fe200078ec0ff */
[----:B------:R-:W-:-:S03]  /*15c0*/  IMAD.WIDE.U32 R6, R94, c[0x0][0x280], R34 ;  /* 0x0000a0005e067a25 */ /* 0x000fc600078e0022 */
[----:B------:R-:W-:Y:S01]  /*15d0*/  IADD3.X R146, R92, R141, R27, P1, P0 ;  /* 0x0000008d5c927210 */ /* 0x000fe20000fe041b */
[----:B------:R-:W-:Y:S01]  /*15e0*/  IMAD.MOV.U32 R32, RZ, RZ, R6 ;  /* 0x000000ffff207224 */ /* 0x000fe200078e0006 */
[----:B------:R-:W-:Y:S01]  /*15f0*/  ISETP.GE.AND P0, PT, R26, c[0x0][0x27c], PT ;  /* 0x00009f001a007a0c */ /* 0x000fe20003f06270 */
[----:B------:R-:W-:Y:S01]  /*1600*/  IMAD R4, R4, 0x20, R2 ;  /* 0x0000002004047824 */ /* 0x000fe200078e0202 */
[----:B------:R-:W-:Y:S01]  /*1610*/  ISETP.GE.AND P1, PT, R28, c[0x0][0x27c], PT ;  /* 0x00009f001c007a0c */ /* 0x000fe20003f26270 */
[----:B------:R-:W-:Y:S01]  /*1620*/  IMAD.WIDE.U32 R2, R94, c[0x0][0x290], R34 ;  /* 0x0000a4005e027a25 */ /* 0x000fe200078e0022 */
[----:B------:R-:W-:Y:S02]  /*1630*/  SEL R5, RZ, c[0x0][0x27c], !P0 ;  /* 0x00009f00ff057a07 */ /* 0x000fe40004000000 */
[-C--:B------:R-:W-:Y:S01]  /*1640*/  SEL R8, R14, R20.reuse, !P0 ;  /* 0x000000140e087207 */ /* 0x080fe20004000000 */
[----:B------:R-:W-:Y:S01]  /*1650*/  IMAD.MOV.U32 R30, RZ, RZ, R2 ;  /* 0x000000ffff1e7224 */ /* 0x000fe200078e0002 */
[----:B------:R-:W-:Y:S01]  /*1660*/  ISETP.GE.AND P0, PT, R29, c[0x0][0x27c], PT ;  /* 0x00009f001d007a0c */ /* 0x000fe20003f06270 */
[----:B------:R-:W-:Y:S01]  /*1670*/  IMAD.IADD R5, R26, 0x1, R5 ;  /* 0x000000011a057824 */ /* 0x000fe200078e0205 */
[----:B------:R-:W-:-:S02]  /*1680*/  SEL R17, R14, R20, !P1 ;  /* 0x000000140e117207 */ /* 0x000fc40004800000 */
[----:B------:R-:W-:Y:S01]  /*1690*/  SEL R20, R14, R20, !P0 ;  /* 0x000000140e147207 */ /* 0x000fe20004000000 */
[----:B------:R-:W-:Y:S01]  /*16a0*/  IMAD R14, R15, c[0x0][0x280], RZ ;  /* 0x0000a0000f0e7a24 */ /* 0x000fe200078e02ff */
[----:B------:R-:W-:Y:S02]  /*16b0*/  SEL R43, RZ, c[0x0][0x27c], !P0 ;  /* 0x00009f00ff2b7a07 */ /* 0x000fe40004000000 */
[----:B------:R-:W-:Y:S01]  /*16c0*/  IADD3 R145, P0, R9, R94, RZ ;  /* 0x0000005e09917210 */ /* 0x000fe20007f1e0ff */
[----:B------:R-:W-:Y:S01]  /*16d0*/  IMAD R14, R94, c[0x0][0x284], R14 ;  /* 0x0000a1005e0e7a24 */ /* 0x000fe200078e020e */
[----:B------:R-:W-:Y:S02]  /*16e0*/  SHF.R.S32.HI R9, RZ, 0x1f, R5 ;  /* 0x0000001fff097819 */ /* 0x000fe40000011405 */
[----:B------:R-:W-:Y:S01]  /*16f0*/  SHF.R.S32.HI R10, RZ, 0x1f, R8 ;  /* 0x0000001fff0a7819 */ /* 0x000fe20000011408 */
[----:B------:R-:W-:Y:S01]  /*1700*/  IMAD.X R144, R11, 0x1, R15, P0 ;  /* 0x000000010b907824 */ /* 0x000fe200000e060f */
[-C--:B------:R-:W-:Y:S01]  /*1710*/  LEA.HI R21, R9, R5.reuse, RZ, 0x3 ;  /* 0x0000000509157211 */ /* 0x080fe200078f18ff */
[----:B------:R-:W-:Y:S01]  /*1720*/  IMAD R15, R15, c[0x0][0x290], RZ ;  /* 0x0000a4000f0f7a24 */ /* 0x000fe200078e02ff */
[----:B------:R-:W-:Y:S01]  /*1730*/  LEA.HI R39, R9, R5, RZ, 0x5 ;  /* 0x0000000509277211 */ /* 0x000fe200078f28ff */
[----:B------:R-:W-:Y:S01]  /*1740*/  IMAD.IADD R33, R7, 0x1, R14 ;  /* 0x0000000107217824 */ /* 0x000fe200078e020e */
[----:B------:R-:W-:Y:S01]  /*1750*/  LEA.HI R38, R10, R8, RZ, 0x4 ;  /* 0x000000080a267211 */ /* 0x000fe200078f20ff */
[----:B------:R-:W-:Y:S01]  /*1760*/  IMAD R5, R23, c[0x0][0x260], RZ ;  /* 0x0000980017057a24 */ /* 0x000fe200078e02ff */
[----:B------:R-:W-:Y:S01]  /*1770*/  SEL R40, RZ, c[0x0][0x27c], !P1 ;  /* 0x00009f00ff287a07 */ /* 0x000fe20004800000 */
[----:B------:R-:W-:Y:S01]  /*1780*/  IMAD.WIDE.U32 R6, R19, c[0x0][0x210], R26 ;  /* 0x0000840013067a25 */ /* 0x000fe200078e001a */
[----:B------:R-:W-:-:S02]  /*1790*/  LOP3.LUT R122, R21, 0xfffffff8, RZ, 0xc0, !PT ;  /* 0xfffffff8157a7812 */ /* 0x000fc400078ec0ff */
[----:B------:R-:W-:Y:S01]  /*17a0*/  ISETP.GE.AND P1, PT, R155, 0x1, PT ;  /* 0x000000019b00780c */ /* 0x000fe20003f26270 */
[----:B------:R-:W-:Y:S01]  /*17b0*/  IMAD R15, R94, c[0x0][0x294], R15 ;  /* 0x0000a5005e0f7a24 */ /* 0x000fe200078e020f */
[----:B------:R-:W-:Y:S01]  /*17c0*/  SHF.R.S32.HI R136, RZ, 0x1f, R122 ;  /* 0x0000001fff887819 */ /* 0x000fe2000001147a */
[C---:B------:R-:W-:Y:S02]  /*17d0*/  IMAD R5, R19.reuse, c[0x0][0x264], R5 ;  /* 0x0000990013057a24 */ /* 0x040fe400078e0205 */
[----:B------:R-:W-:-:S04]  /*17e0*/  IMAD.WIDE.U32 R8, R19, c[0x0][0x260], R12 ;  /* 0x0000980013087a25 */ /* 0x000fc800078e000c */
[----:B------:R-:W-:Y:S01]  /*17f0*/  IMAD.IADD R19, R7, 0x1, R16 ;  /* 0x0000000107137824 */ /* 0x000fe200078e0210 */
[----:B------:R-:W-:Y:S01]  /*1800*/  SHF.R.S32.HI R7, RZ, 0x1f, R105 ;  /* 0x0000001fff077819 */ /* 0x000fe20000011469 */
[----:B------:R-:W-:Y:S02]  /*1810*/  IMAD.IADD R31, R3, 0x1, R15 ;  /* 0x00000001031f7824 */ /* 0x000fe400078e020f */
[----:B------:R-:W-:Y:S01]  /*1820*/  IMAD.WIDE.U32 R2, R94, c[0x0][0x290], R26 ;  /* 0x0000a4005e027a25 */ /* 0x000fe200078e001a */
[----:B------:R-:W-:-:S03]  /*1830*/  LEA.HI R7, R7, R105, RZ, 0x2 ;  /* 0x0000006907077211 */ /* 0x000fc600078f10ff */
[----:B------:R-:W-:Y:S01]  /*1840*/  IMAD.IADD R23, R15, 0x1, R3 ;  /* 0x000000010f177824 */ /* 0x000fe200078e0203 */
[----:B------:R-:W-:Y:S01]  /*1850*/  LOP3.LUT R7, R7, 0xfffffffc, RZ, 0xc0, !PT ;  /* 0xfffffffc07077812 */ /* 0x000fe200078ec0ff */
[----:B------:R-:W-:Y:S01]  /*1860*/  IMAD.IADD R3, R9, 0x1, R5 ;  /* 0x0000000109037824 */ /* 0x000fe200078e0205 */
[----:B------:R-:W-:Y:S01]  /*1870*/  SHF.R.S32.HI R5, RZ, 0x1f, R17 ;  /* 0x0000001fff057819 */ /* 0x000fe20000011411 */
[----:B------:R-:W-:Y:S02]  /*1880*/  IMAD.MOV.U32 R18, RZ, RZ, R6 ;  /* 0x000000ffff127224 */ /* 0x000fe400078e0006 */
[----:B------:R-:W-:Y:S01]  /*1890*/  IMAD.MOV.U32 R22, RZ, RZ, R2 ;  /* 0x000000ffff167224 */ /* 0x000fe200078e0002 */
[----:B------:R-:W-:Y:S01]  /*18a0*/  LEA.HI R17, R5, R17, RZ, 0x4 ;  /* 0x0000001105117211 */ /* 0x000fe200078f20ff */
[----:B------:R-:W-:Y:S02]  /*18b0*/  IMAD R6, R44, c[0x0][0x268], RZ ;  /* 0x00009a002c067a24 */ /* 0x000fe400078e02ff */
[----:B------:R-:W-:Y:S01]  /*18c0*/  IMAD.MOV.U32 R2, RZ, RZ, R8 ;  /* 0x000000ffff027224 */ /* 0x000fe200078e0008 */
[----:B------:R-:W-:Y:S01]  /*18d0*/  SHF.R.S32.HI R8, RZ, 0x1f, R20 ;  /* 0x0000001fff087819 */ /* 0x000fe20000011414 */
[----:B------:R-:W-:Y:S01]  /*18e0*/  IMAD.IADD R5, R40, 0x1, R28 ;  /* 0x0000000128057824 */ /* 0x000fe200078e021c */
[----:B------:R-:W-:Y:S01]  /*18f0*/  IADD3 R40, R34, 0x8, RZ ;  /* 0x0000000822287810 */ /* 0x000fe20007ffe0ff */
[----:B------:R-:W-:Y:S01]  /*1900*/  IMAD.IADD R7, R105, 0x1, -R7 ;  /* 0x0000000169077824 */ /* 0x000fe200078e0a07 */
[----:B------:R-:W-:Y:S01]  /*1910*/  LEA.HI R20, R8, R20, RZ, 0x4 ;  /* 0x0000001408147211 */ /* 0x000fe200078f20ff */
[C---:B------:R-:W-:Y:S01]  /*1920*/  IMAD R104, R100.reuse, c[0x0][0x26c], R6 ;  /* 0x00009b0064687a24 */ /* 0x040fe200078e0206 */
[----:B------:R-:W-:Y:S01]  /*1930*/  SHF.R.S32.HI R6, RZ, 0x1f, R5 ;  /* 0x0000001fff067819 */ /* 0x000fe20000011405 */
[----:B------:R-:W-:Y:S01]  /*1940*/  IMAD.WIDE.U32 R100, R100, c[0x0][0x268], R2 ;  /* 0x00009a0064647a25 */ /* 0x000fe200078e0002 */
[----:B------:R-:W-:-:S02]  /*1950*/  LOP3.LUT P0, RZ, R7, 0x2, RZ, 0xc0, !PT ;  /* 0x0000000207ff7812 */ /* 0x000fc4000780c0ff */
[CC--:B------:R-:W-:Y:S01]  /*1960*/  LEA.HI R8, R6.reuse, R5.reuse, RZ, 0x5 ;  /* 0x0000000506087211 */ /* 0x0c0fe200078f28ff */
[----:B------:R-:W-:Y:S01]  /*1970*/  IMAD.SHL.U32 R2, R7, 0x40, RZ ;  /* 0x0000004007027824 */ /* 0x000fe200078e00ff */
[----:B------:R-:W-:Y:S01]  /*1980*/  LEA.HI R15, R6, R5, RZ, 0x3 ;  /* 0x00000005060f7211 */ /* 0x000fe200078f18ff */
[----:B------:R-:W-:Y:S01]  /*1990*/  IMAD.WIDE.U32 R10, R94, c[0x0][0x280], R26 ;  /* 0x0000a0005e0a7a25 */ /* 0x000fe200078e001a */
[----:B------:R-:W-:Y:S02]  /*19a0*/  SHF.R.S32.HI R8, RZ, 0x5, R8 ;  /* 0x00000005ff087819 */ /* 0x000fe40000011408 */
[----:B------:R-:W-:Y:S01]  /*19b0*/  LOP3.LUT R2, R2, 0xc0, RZ, 0xc0, !PT ;  /* 0x000000c002027812 */ /* 0x000fe200078ec0ff */
[----:B------:R-:W-:Y:S01]  /*19c0*/  IMAD.IADD R25, R14, 0x1, R11 ;  /* 0x000000010e197824 */ /* 0x000fe200078e020b */
[----:B------:R-:W-:Y:S01]  /*19d0*/  SHF.R.S32.HI R11, RZ, 0x5, R39 ;  /* 0x00000005ff0b7819 */ /* 0x000fe20000011427 */
[----:B------:R-:W-:Y:S01]  /*19e0*/  IMAD.MOV.U32 R24, RZ, RZ, R10 ;  /* 0x000000ffff187224 */ /* 0x000fe200078e000a */
[----:B------:R-:W-:Y:S01]  /*19f0*/  SHF.R.U32.HI R3, RZ, 0x3, R2 ;  /* 0x00000003ff037819 */ /* 0x000fe20000011602 */
[----:B------:R-:W-:Y:S01]  /*1a00*/  IMAD.IADD R6, R43, 0x1, R29 ;  /* 0x000000012b067824 */ /* 0x000fe200078e021d */
[C---:B------:R-:W-:Y:S01]  /*1a10*/  LOP3.LUT R9, R2.reuse, 0x18, R21, 0xf8, !PT ;  /* 0x0000001802097812 */ /* 0x040fe200078ef815 */
[----:B------:R-:W-:Y:S01]  /*1a20*/  IMAD R12, R11, 0x600, R4 ;  /* 0x000006000b0c7824 */ /* 0x000fe200078e0204 */
[----:B------:R-:W-:Y:S01]  /*1a30*/  LOP3.LUT R10, R2, 0x18, R15, 0xf8, !PT ;  /* 0x00000018020a7812 */ /* 0x000fe200078ef80f */
[----:B------:R-:W-:Y:S01]  /*1a40*/  IMAD.WIDE.U32 R116, R42, c[0x0][0x218], R18 ;  /* 0x000086002a747a25 */ /* 0x000fe200078e0012 */
[----:B------:R-:W-:-:S02]  /*1a50*/  SHF.R.S32.HI R5, RZ, 0x4, R38 ;  /* 0x00000004ff057819 */ /* 0x000fc40000011426 */
[-C--:B------:R-:W-:Y:S01]  /*1a60*/  LOP3.LUT R11, R9, R3.reuse, RZ, 0x3c, !PT ;  /* 0x00000003090b7212 */ /* 0x080fe200078e3cff */
[----:B------:R-:W-:Y:S01]  /*1a70*/  IMAD R9, R8, 0x600, R4 ;  /* 0x0000060008097824 */ /* 0x000fe200078e0204 */
[----:B------:R-:W-:Y:S01]  /*1a80*/  LOP3.LUT R8, R10, R3, RZ, 0x3c, !PT ;  /* 0x000000030a087212 */ /* 0x000fe200078e3cff */
[----:B-----5:R-:W-:Y:S01]  /*1a90*/  IMAD.WIDE.U32 R114, R149, c[0x0][0x280], R32 ;  /* 0x0000a00095727a25 */ /* 0x020fe200078e0020 */
[----:B------:R-:W-:Y:S02]  /*1aa0*/  SHF.R.S32.HI R7, RZ, 0x1f, R6 ;  /* 0x0000001fff077819 */ /* 0x000fe40000011406 */
[----:B------:R-:W-:Y:S01]  /*1ab0*/  LEA.HI.SX32 R5, R21, R5, 0x1d ;  /* 0x0000000515057211 */ /* 0x000fe200078feaff */
[----:B------:R-:W-:Y:S01]  /*1ac0*/  IMAD.IADD R132, R9, 0x1, R8 ;  /* 0x0000000109847824 */ /* 0x000fe200078e0208 */
[CC--:B------:R-:W-:Y:S01]  /*1ad0*/  LEA.HI R14, R7.reuse, R6.reuse, RZ, 0x3 ;  /* 0x00000006070e7211 */ /* 0x0c0fe200078f18ff */
[----:B------:R-:W-:Y:S01]  /*1ae0*/  IMAD.IADD R133, R12, 0x1, R11 ;  /* 0x000000010c857824 */ /* 0x000fe200078e020b */
[----:B------:R-:W-:Y:S01]  /*1af0*/  LEA.HI R13, R7, R6, RZ, 0x5 ;  /* 0x00000006070d7211 */ /* 0x000fe200078f28ff */
[----:B------:R-:W-:Y:S01]  /*1b00*/  IMAD.SHL.U32 R102, R5, 0x8, RZ ;  /* 0x0000000805667824 */ /* 0x000fe200078e00ff */
[----:B------:R-:W-:Y:S01]  /*1b10*/  SHF.R.S32.HI R8, RZ, 0x1f, R5 ;  /* 0x0000001fff087819 */ /* 0x000fe20000011405 */
[----:B------:R-:W-:Y:S01]  /*1b20*/  IMAD.WIDE.U32 R112, R149, c[0x0][0x280], R24 ;  /* 0x0000a00095707a25 */ /* 0x000fe200078e0018 */
[----:B------:R-:W-:-:S02]  /*1b30*/  SHF.R.S32.HI R6, RZ, 0x4, R17 ;  /* 0x00000004ff067819 */ /* 0x000fc40000011411 */
[----:B------:R-:W-:Y:S01]  /*1b40*/  SHF.R.S32.HI R9, RZ, 0x4, R20 ;  /* 0x00000004ff097819 */ /* 0x000fe20000011414 */
[C---:B------:R-:W-:Y:S01]  /*1b50*/  IMAD.WIDE.U32 R110, R149.reuse, c[0x0][0x290], R30 ;  /* 0x0000a400956e7a25 */ /* 0x040fe200078e001e */
[----:B------:R-:W-:Y:S02]  /*1b60*/  LOP3.LUT R7, R2, 0x8, R26, 0xf8, !PT ;  /* 0x0000000802077812 */ /* 0x000fe400078ef81a */
[----:B------:R-:W-:Y:S01]  /*1b70*/  LEA.HI R10, R8, R5, RZ, 0x2 ;  /* 0x00000005080a7211 */ /* 0x000fe200078f10ff */
[----:B------:R-:W-:Y:S01]  /*1b80*/  IMAD.WIDE.U32 R106, R149, c[0x0][0x290], R22 ;  /* 0x0000a400956a7a25 */ /* 0x000fe200078e0016 */
[----:B------:R-:W-:Y:S02]  /*1b90*/  LEA.HI.SX32 R6, R15, R6, 0x1d ;  /* 0x000000060f067211 */ /* 0x000fe400078feaff */
[----:B------:R-:W-:Y:S01]  /*1ba0*/  SHF.R.S32.HI R11, RZ, 0x5, R13 ;  /* 0x00000005ff0b7819 */ /* 0x000fe2000001140d */
[----:B------:R-:W-:Y:S01]  /*1bb0*/  IMAD.IADD R104, R101, 0x1, R104 ;  /* 0x0000000165687824 */ /* 0x000fe200078e0268 */
[----:B------:R-:W-:Y:S01]  /*1bc0*/  LEA.HI.SX32 R5, R14, R9, 0x1d ;  /* 0x000000090e057211 */ /* 0x000fe200078feaff */
[----:B------:R-:W-:Y:S01]  /*1bd0*/  IMAD.SHL.U32 R99, R6, 0x8, RZ ;  /* 0x0000000806637824 */ /* 0x000fe200078e00ff */
[-C--:B------:R-:W-:Y:S01]  /*1be0*/  LOP3.LUT R87, R7, R3.reuse, RZ, 0x3c, !PT ;  /* 0x0000000307577212 */ /* 0x080fe200078e3cff */
[----:B------:R-:W-:Y:S01]  /*1bf0*/  IMAD R13, R11, 0x600, R4 ;  /* 0x000006000b0d7824 */ /* 0x000fe200078e0204 */
[----:B------:R-:W-:Y:S01]  /*1c00*/  LOP3.LUT R8, R2, 0x18, R14, 0xf8, !PT ;  /* 0x0000001802087812 */ /* 0x000fe200078ef80e */
[----:B------:R-:W-:Y:S01]  /*1c10*/  IMAD.SHL.U32 R103, R5, 0x8, RZ ;  /* 0x0000000805677824 */ /* 0x000fe200078e00ff */
[----:B------:R-:W-:Y:S01]  /*1c20*/  SHF.R.S32.HI R7, RZ, 0x1f, R6 ;  /* 0x0000001fff077819 */ /* 0x000fe20000011406 */
[----:B------:R-:W-:Y:S01]  /*1c30*/  IMAD.IADD R87, R4, 0x1, R87 ;  /* 0x0000000104577824 */ /* 0x000fe200078e0257 */
[----:B------:R-:W-:Y:S01]  /*1c40*/  SHF.R.S32.HI R9, RZ, 0x1f, R5 ;  /* 0x0000001fff097819 */ /* 0x000fe20000011405 */
[----:B------:R-:W-:Y:S01]  /*1c50*/  IMAD.SHL.U32 R133, R133, 0x2, RZ ;  /* 0x0000000285857824 */ /* 0x000fe200078e00ff */
[----:B------:R-:W-:Y:S01]  /*1c60*/  LOP3.LUT R11, R8, R3, RZ, 0x3c, !PT ;  /* 0x00000003080b7212 */ /* 0x000fe200078e3cff */
[----:B------:R-:W-:Y:S01]  /*1c70*/  IMAD.SHL.U32 R132, R132, 0x2, RZ ;  /* 0x0000000284847824 */ /* 0x000fe200078e00ff */
[----:B------:R-:W-:-:S02]  /*1c80*/  LEA.HI R8, R7, R6, RZ, 0x2 ;  /* 0x0000000607087211 */ /* 0x000fc400078f10ff */
[----:B------:R-:W-:Y:S01]  /*1c90*/  LEA.HI R7, R9, R5, RZ, 0x2 ;  /* 0x0000000509077211 */ /* 0x000fe200078f10ff */
[----:B------:R-:W-:Y:S01]  /*1ca0*/  IMAD.IADD R11, R13, 0x1, R11 ;  /* 0x000000010d0b7824 */ /* 0x000fe200078e020b */
[----:B------:R-:W-:Y:S02]  /*1cb0*/  SHF.R.S32.HI R10, RZ, 0x2, R10 ;  /* 0x00000002ff0a7819 */ /* 0x000fe4000001140a */
[----:B------:R-:W-:Y:S01]  /*1cc0*/  SHF.R.S32.HI R8, RZ, 0x2, R8 ;  /* 0x00000002ff087819 */ /* 0x000fe20000011408 */
[----:B------:R-:W-:Y:S01]  /*1cd0*/  IMAD.SHL.U32 R126, R11, 0x2, RZ ;  /* 0x000000020b7e7824 */ /* 0x000fe200078e00ff */
[----:B------:R-:W-:Y:S01]  /*1ce0*/  SHF.R.S32.HI R7, RZ, 0x2, R7 ;  /* 0x00000002ff077819 */ /* 0x000fe20000011407 */
[----:B------:R-:W-:Y:S01]  /*1cf0*/  IMAD R10, R10, 0x600, R4 ;  /* 0x000006000a0a7824 */ /* 0x000fe200078e0204 */
[----:B------:R-:W-:Y:S01]  /*1d00*/  LOP3.LUT R12, R2, 0x18, R102, 0xf8, !PT ;  /* 0x00000018020c7812 */ /* 0x000fe200078ef866 */
[--C-:B------:R-:W-:Y:S01]  /*1d10*/  IMAD R8, R8, 0x600, R4.reuse ;  /* 0x0000060008087824 */ /* 0x100fe200078e0204 */
[----:B------:R-:W-:Y:S01]  /*1d20*/  LEA R87, R87, 0x1880, 0x1 ;  /* 0x0000188057577811 */ /* 0x000fe200078e08ff */
[----:B------:R-:W-:Y:S01]  /*1d30*/  IMAD R7, R7, 0x600, R4 ;  /* 0x0000060007077824 */ /* 0x000fe200078e0204 */
[----:B------:R-:W-:-:S02]  /*1d40*/  LOP3.LUT R4, R2, 0x18, R99, 0xf8, !PT ;  /* 0x0000001802047812 */ /* 0x000fc400078ef863 */
[----:B------:R-:W-:Y:S02]  /*1d50*/  LOP3.LUT R2, R2, 0x18, R103, 0xf8, !PT ;  /* 0x0000001802027812 */ /* 0x000fe400078ef867 */
[-C--:B------:R-:W-:Y:S02]  /*1d60*/  LOP3.LUT R9, R12, R3.reuse, RZ, 0x3c, !PT ;  /* 0x000000030c097212 */ /* 0x080fe400078e3cff */
[-C--:B------:R-:W-:Y:S02]  /*1d70*/  LOP3.LUT R4, R4, R3.reuse, RZ, 0x3c, !PT ;  /* 0x0000000304047212 */ /* 0x080fe400078e3cff */
[----:B------:R-:W-:Y:S01]  /*1d80*/  LOP3.LUT R3, R2, R3, RZ, 0x3c, !PT ;  /* 0x0000000302037212 */ /* 0x000fe200078e3cff */
[----:B------:R-:W-:Y:S01]  /*1d90*/  IMAD.IADD R9, R10, 0x1, R9 ;  /* 0x000000010a097824 */ /* 0x000fe200078e0209 */
[----:B------:R-:W-:Y:S01]  /*1da0*/  SHF.R.S32.HI R2, RZ, 0x1f, R149 ;  /* 0x0000001fff027819 */ /* 0x000fe20000011495 */
[----:B------:R-:W-:Y:S01]  /*1db0*/  IMAD.IADD R8, R8, 0x1, R4 ;  /* 0x0000000108087824 */ /* 0x000fe200078e0204 */
[----:B------:R-:W-:Y:S01]  /*1dc0*/  IADD3 R88, R87, 0x20, RZ ;  /* 0x0000002057587810 */ /* 0x000fe20007ffe0ff */
[----:B------:R-:W-:Y:S01]  /*1dd0*/  IMAD.IADD R7, R7, 0x1, R3 ;  /* 0x0000000107077824 */ /* 0x000fe200078e0203 */
[----:B------:R-:W-:Y:S01]  /*1de0*/  @P0 IADD3 R88, R87, -0x20, RZ ;  /* 0xffffffe057580810 */ /* 0x000fe20007ffe0ff */
[----:B------:R-:W-:Y:S01]  /*1df0*/  IMAD R3, R45, c[0x0][0x218], RZ ;  /* 0x000086002d037a24 */ /* 0x000fe200078e02ff */
[----:B------:R-:W-:Y:S01]  /*1e00*/  ISETP.NE.AND P0, PT, RZ, UR4, PT ;  /* 0x00000004ff007c0c */ /* 0x000fe2000bf05270 */
[----:B------:R-:W-:Y:S01]  /*1e10*/  IMAD.SHL.U32 R125, R9, 0x2, RZ ;  /* 0x00000002097d7824 */ /* 0x000fe200078e00ff */
[----:B------:R-:W-:Y:S01]  /*1e20*/  LOP3.LUT R121, R15, 0xfffffff8, RZ, 0xc0, !PT ;  /* 0xfffffff80f797812 */ /* 0x000fe200078ec0ff */
[----:B------:R-:W-:Y:S01]  /*1e30*/  IMAD R4, R42, c[0x0][0x21c], R3 ;  /* 0x000087002a047a24 */ /* 0x000fe200078e0203 */
[----:B------:R-:W-:Y:S01]  /*1e40*/  LOP3.LUT R120, R14, 0xfffffff8, RZ, 0xc0, !PT ;  /* 0xfffffff80e787812 */ /* 0x000fe200078ec0ff */
[C---:B------:R-:W-:Y:S01]  /*1e50*/  IMAD R3, R2.reuse, c[0x0][0x280], RZ ;  /* 0x0000a00002037a24 */ /* 0x040fe200078e02ff */
[----:B------:R-:W-:Y:S01]  /*1e60*/  P2R R140, PR, RZ, 0x1 ;  /* 0x00000001ff8c7803 */ /* 0x000fe20000000000 */
[----:B------:R-:W-:Y:S01]  /*1e70*/  IMAD R2, R2, c[0x0][0x290], RZ ;  /* 0x0000a40002027a24 */ /* 0x000fe200078e02ff */
[C---:B------:R-:W-:Y:S01]  /*1e80*/  IADD3 R39, R34.reuse, 0x18, RZ ;  /* 0x0000001822277810 */ /* 0x040fe20007ffe0ff */
[C---:B------:R-:W-:Y:S01]  /*1e90*/  IMAD R3, R149.reuse, c[0x0][0x284], R3 ;  /* 0x0000a10095037a24 */ /* 0x040fe200078e0203 */
[----:B------:R-:W-:Y:S01]  /*1ea0*/  IADD3 R38, R34, 0x28, RZ ;  /* 0x0000002822267810 */ /* 0x000fe20007ffe0ff */
[----:B------:R-:W-:Y:S01]  /*1eb0*/  IMAD R2, R149, c[0x0][0x294], R2 ;  /* 0x0000a50095027a24 */ /* 0x000fe200078e0202 */
[----:B------:R-:W-:Y:S01]  /*1ec0*/  SHF.R.S32.HI R129, RZ, 0x1f, R102 ;  /* 0x0000001fff817819 */ /* 0x000fe20000011466 */
[----:B------:R-:W-:Y:S01]  /*1ed0*/  IMAD.IADD R139, R115, 0x1, R3 ;  /* 0x00000001738b7824 */ /* 0x000fe200078e0203 */
[----:B------:R-:W-:Y:S01]  /*1ee0*/  SHF.R.S32.HI R131, RZ, 0x1f, R121 ;  /* 0x0000001fff837819 */ /* 0x000fe20000011479 */
[----:B------:R-:W-:Y:S01]  /*1ef0*/  IMAD.IADD R137, R3, 0x1, R113 ;  /* 0x0000000103897824 */ /* 0x000fe200078e0271 */
[----:B------:R-:W-:Y:S01]  /*1f00*/  SHF.R.S32.HI R130, RZ, 0x1f, R120 ;  /* 0x0000001fff827819 */ /* 0x000fe20000011478 */
[----:B------:R-:W-:Y:S01]  /*1f10*/  IMAD.IADD R138, R111, 0x1, R2 ;  /* 0x000000016f8a7824 */ /* 0x000fe200078e0202 */
[----:B------:R-:W-:Y:S01]  /*1f20*/  SHF.R.S32.HI R128, RZ, 0x1f, R99 ;  /* 0x0000001fff807819 */ /* 0x000fe20000011463 */
[----:B------:R-:W-:Y:S01]  /*1f30*/  IMAD.IADD R135, R2, 0x1, R107 ;  /* 0x0000000102877824 */ /* 0x000fe200078e026b */
[----:B------:R-:W-:Y:S01]  /*1f40*/  SHF.R.S32.HI R127, RZ, 0x1f, R103 ;  /* 0x0000001fff7f7819 */ /* 0x000fe20000011467 */
[----:B------:R-:W-:-:S02]  /*1f50*/  IMAD.IADD R134, R117, 0x1, R4 ;  /* 0x0000000175867824 */ /* 0x000fc400078e0204 */
[----:B------:R-:W-:Y:S02]  /*1f60*/  IMAD.SHL.U32 R124, R8, 0x2, RZ ;  /* 0x00000002087c7824 */ /* 0x000fe400078e00ff */
[----:B------:R-:W-:Y:S02]  /*1f70*/  IMAD.SHL.U32 R123, R7, 0x2, RZ ;  /* 0x00000002077b7824 */ /* 0x000fe400078e00ff */
.L_x_392:
[C---:B-1----:R-:W-:Y:S01]  /*1f80*/  IMAD R2, R41.reuse, UR14, RZ ;  /* 0x0000000e29027c24 */ /* 0x042fe2000f8e02ff */
[----:B------:R-:W-:Y:S01]  /*1f90*/  SHF.R.S32.HI R93, RZ, 0x1f, R41 ;  /* 0x0000001fff5d7819 */ /* 0x000fe20000011429 */
[----:B------:R-:W-:Y:S01]  /*1fa0*/  IMAD.WIDE.U32 R10, R41, UR16, RZ ;  /* 0x00000010290a7c25 */ /* 0x000fe2000f8e00ff */
[----:B------:R-:W-:Y:S04]  /*1fb0*/  DEPBAR.LE SB0, 0x0 ;  /* 0x000080000000791a */ /* 0x000fe80000000000 */
[----:B------:R-:W-:Y:S01]  /*1fc0*/  BAR.SYNC.DEFER_BLOCKING 0x0 ;  /* 0x0000000000007b1d */ /* 0x000fe20000010000 */
[----:B------:R-:W-:Y:S01]  /*1fd0*/  ISETP.GE.AND P1, PT, R155, 0x1, PT ;  /* 0x000000019b00780c */ /* 0x000fe20003f26270 */
[----:B------:R-:W-:Y:S04]  /*1fe0*/  IMAD R2, R93, UR16, R2 ;  /* 0x000000105d027c24 */ /* 0x000fe8000f8e0202 */
[----:B------:R-:W-:Y:S01]  /*1ff0*/  IMAD.IADD R16, R11, 0x1, R2 ;  /* 0x000000010b107824 */ /* 0x000fe200078e0202 */
[----:B------:R-:W-:Y:S05]  /*2000*/  IADD3 R2, P0, R147, R10, RZ ;  /* 0x0000000a93027210 */ /* 0x000fea0007f1e0ff */
[----:B------:R-:W-:Y:S01]  /*2010*/  IMAD.X R3, R16, 0x1, R146, P0 ;  /* 0x0000000110037824 */ /* 0x000fe200000e0692 */
[C---:B------:R-:W-:Y:S04]  /*2020*/  LEA R62, P0, R2.reuse, c[0x0][0x1c8], 0x1 ;  /* 0x00007200023e7a11 */ /* 0x040fe800078008ff */
[----:B------:R-:W-:Y:S01]  /*2030*/  LEA.HI.X R63, R2, c[0x0][0x1cc], R3, 0x1, P0 ;  /* 0x00007300023f7a11 */ /* 0x000fe200000f0c03 */
[----:B------:R-:W-:Y:S01]  /*2040*/  BSSY B1, `(.L_x_367) ;  /* 0x000038c000017945 */ /* 0x000fe20003800000 */
[----:B------:R-:W-:-:S05]  /*2050*/  @!P1 BRA `(.L_x_368) ;  /* 0x000036d000009947 */ /* 0x000fca0003800000 */
[C---:B------:R-:W-:Y:S01]  /*2060*/  IMAD R4, R41.reuse, UR15, RZ ;  /* 0x0000000f29047c24 */ /* 0x040fe2000f8e02ff */
[----:B------:R-:W-:Y:S01]  /*2070*/  ISETP.NE.AND P1, PT, R140, RZ, PT ;  /* 0x000000ff8c00720c */ /* 0x000fe20003f25270 */
[C---:B------:R-:W-:Y:S02]  /*2080*/  IMAD R3, R41.reuse, UR5, RZ ;  /* 0x0000000529037c24 */ /* 0x040fe4000f8e02ff */
[C---:B------:R-:W-:Y:S02]  /*2090*/  IMAD R2, R41.reuse, -0x30, R0 ;  /* 0xffffffd029027824 */ /* 0x040fe400078e0200 */
[C---:B------:R-:W-:Y:S03]  /*20a0*/  IMAD.WIDE.U32 R8, R41.reuse, UR18, RZ ;  /* 0x0000001229087c25 */ /* 0x040fe6000f8e00ff */
[----:B------:R-:W-:Y:S01]  /*20b0*/  IMNMX R89, R2, 0x30, PT ;  /* 0x0000003002597817 */ /* 0x000fe20003800200 */
[----:B------:R-:W-:Y:S04]  /*20c0*/  IMAD.WIDE.U32 R18, R41, UR20, RZ ;  /* 0x0000001429127c25 */ /* 0x000fe8000f8e00ff */
[C---:B------:R-:W-:Y:S02]  /*20d0*/  IMAD R4, R93.reuse, UR18, R4 ;  /* 0x000000125d047c24 */ /* 0x040fe4000f8e0204 */
[----:B------:R-:W-:Y:S03]  /*20e0*/  IMAD R3, R93, UR20, R3 ;  /* 0x000000145d037c24 */ /* 0x000fe6000f8e0203 */
        /* <DEDUP_REMOVED lines=38> */
[----:B------:R-:W-:Y:S11]  /*2350*/  CS2R R2, SRZ ;  /* 0x0000000000027805 */ /* 0x000ff6000001ff00 */
[----:B------:R-:W-:Y:S01]  /*2360*/  @!UPT UIADD3 URZ, URZ, URZ, URZ ;  /* 0x0000003f3f3ff290 */ /* 0x000fe2000fffe03f */
[----:B------:R1:W5:Y:S04]  /*2370*/  @!P0 LDG.E.64 R42, [R8.64] ;  /* 0x0000000c082a8981 */ /* 0x000368000c1e1b00 */
[----:B------:R1:W5:Y:S01]  /*2380*/  @!P0 LDG.E.64 R2, [R4.64] ;  /* 0x0000000c04028981 */ /* 0x000362000c1e1b00 */
[----:B------:R-:W-:Y:S11]  /*2390*/  ISETP.GE.AND P0, PT, R40, c[0x0][0x27c], PT ;  /* 0x00009f0028007a0c */ /* 0x000ff60003f06270 */
[----:B------:R-:W-:Y:S02]  /*23a0*/  @!UPT UIADD3 URZ, URZ, URZ, URZ ;  /* 0x0000003f3f3ff290 */ /* 0x000fe4000fffe03f */
[----:B------:R1:W5:Y:S04]  /*23b0*/  @!P0 LDG.E.64 R46, [R8.64+0x10] ;  /* 0x0000100c082e8981 */ /* 0x000368000c1e1b00 */
[----:B------:R1:W5:Y:S01]  /*23c0*/  @!P0 LDG.E.64 R6, [R4.64+0x10] ;  /* 0x0000100c04068981 */ /* 0x000362000c1e1b00 */
        /* <DEDUP_REMOVED lines=15> */
[----:B------:R1:W5:Y:S02]  /*24c0*/  @!P0 LDG.E.64 R22, [R4.64+0x50] ;  /* 0x0000500c04168981 */ /* 0x000364000c1e1b00 */
.L_x_371:
[----:B------:R-:W-:Y:S05]  /*24d0*/  BSYNC B0 ;  /* 0x0000000000007941 */ /* 0x000fea0003800000 */
.L_x_370:
[----:B------:R-:W-:-:S05]  /*24e0*/  @P1 BRA `(.L_x_372) ;  /* 0x0000341000001947 */ /* 0x000fca0003800000 */
[----:B-1---5:R-:W-:Y:S01]  /*24f0*/  MOV R4, R53 ;  /* 0x0000003500047202 */ /* 0x022fe20000000f00 */
[----:B------:R-:W-:Y:S01]  /*2500*/  IMAD.MOV.U32 R9, RZ, RZ, R54 ;  /* 0x000000ffff097224 */ /* 0x000fe200078e0036 */
        /* <DEDUP_REMOVED lines=37> */
[----:B------:R-:W-:Y:S01]  /*2760*/  @!P0 SHF.R.U64 R5, R2, 0x10, R3 ;  /* 0x0000001002058819 */ /* 0x000fe20000001203 */
[----:B------:R-:W-:Y:S01]  /*2770*/  @!P0 HADD2.F32 R12, -RZ, R4.H0_H0 ;  /* 0x20000004ff0c8230 */ /* 0x000fe20000004100 */
[----:B------:R-:W-:Y:S01]  /*2780*/  @!P0 SHF.R.U64 R44, R42, 0x10, R43 ;  /* 0x000000102a2c8819 */ /* 0x000fe2000000122b */
[----:B------:R-:W-:Y:S01]  /*2790*/  @!P0 HADD2.F32 R42, -RZ, R13.H0_H0 ;  /* 0x2000000dff2a8230 */ /* 0x000fe20000004100 */
[----:B------:R-:W-:Y:S01]  /*27a0*/  @!P0 SHF.R.U32.HI R18, RZ, 0x10, R3 ;  /* 0x00000010ff128819 */ /* 0x000fe20000011603 */
[----:B------:R-:W-:Y:S01]  /*27b0*/  @!P0 HADD2.F32 R13, -RZ, R5.H0_H0 ;  /* 0x20000005ff0d8230 */ /* 0x000fe20000004100 */
[----:B------:R-:W-:Y:S01]  /*27c0*/  @!P0 SHF.R.U32.HI R56, RZ, 0x10, R43 ;  /* 0x00000010ff388819 */ /* 0x000fe2000001162b */
[----:B------:R-:W-:Y:S02]  /*27d0*/  @!P0 HADD2.F32 R44, -RZ, R44.H0_H0 ;  /* 0x2000002cff2c8230 */ /* 0x000fe40000004100 */
[----:B------:R-:W-:Y:S01]  /*27e0*/  @!P0 HADD2.F32 R18, -RZ, R18.H0_H0 ;  /* 0x20000012ff128230 */ /* 0x000fe20000004100 */
[----:B-1----:R-:W-:Y:S01]  /*27f0*/  @!P0 IMAD.MOV.U32 R4, RZ, RZ, R9 ;  /* 0x000000ffff048224 */ /* 0x002fe200078e0009 */
[----:B------:R-:W-:Y:S02]  /*2800*/  @!P0 MOV R2, R8 ;  /* 0x0000000800028202 */ /* 0x000fe40000000f00 */
[----:B------:R-:W-:Y:S02]  /*2810*/  @!P0 MOV R5, R10 ;  /* 0x0000000a00058202 */ /* 0x000fe40000000f00 */
[----:B------:R-:W-:Y:S02]  /*2820*/  @!P0 HADD2.F32 R43, -RZ, R4.H1_H1 ;  /* 0x30000004ff2b8230 */ /* 0x000fe40000004100 */
[--C-:B------:R-:W-:Y:S02]  /*2830*/  @!P0 HADD2.F32 R33, -RZ, R2.reuse.H1_H1 ;  /* 0x30000002ff218230 */ /* 0x100fe40000004100 */
[----:B------:R-:W-:Y:S02]  /*2840*/  @!P0 HADD2.F32 R3, -RZ, R2.H0_H0 ;  /* 0x20000002ff038230 */ /* 0x000fe40000004100 */
[----:B------:R-:W-:Y:S01]  /*2850*/  @!P0 HADD2.F32 R4, -RZ, R4.H0_H0 ;  /* 0x20000004ff048230 */ /* 0x000fe20000004100 */
[-C--:B------:R-:W-:Y:S02]  /*2860*/  @!P0 FMUL.FTZ R64, R33, R12.reuse ;  /* 0x0000000c21408220 */ /* 0x080fe40000410000 */
[----:B------:R-:W-:Y:S02]  /*2870*/  @!P0 FMUL.FTZ R2, R3, R12 ;  /* 0x0000000c03028220 */ /* 0x000fe40000410000 */
[-C--:B------:R-:W-:Y:S02]  /*2880*/  @!P0 FMUL.FTZ R12, R43, R13.reuse ;  /* 0x0000000d2b0c8220 */ /* 0x080fe40000410000 */
[----:B------:R-:W-:Y:S02]  /*2890*/  @!P0 FFMA.FTZ R64, R3, R42, -R64 ;  /* 0x0000002a03408223 */ /* 0x000fe40000010840 */
[C---:B------:R-:W-:Y:S01]  /*28a0*/  @!P0 FMUL.FTZ R3, R4.reuse, R13 ;  /* 0x0000000d04038220 */ /* 0x040fe20000410000 */
[----:B------:R-:W-:Y:S01]  /*28b0*/  @!P0 HADD2.F32 R13, -RZ, R19.H0_H0 ;  /* 0x20000013ff0d8230 */ /* 0x000fe20000004100 */
[----:B------:R-:W-:Y:S01]  /*28c0*/  @!P0 FFMA.FTZ R66, R4, R44, -R12 ;  /* 0x0000002c04428223 */ /* 0x000fe2000001080c */
[----:B------:R-:W-:Y:S01]  /*28d0*/  @!P0 MOV R4, R11 ;  /* 0x0000000b00048202 */ /* 0x000fe20000000f00 */
[----:B------:R-:W-:Y:S01]  /*28e0*/  @!P0 FFMA.FTZ R2, R33, R42, R2 ;  /* 0x0000002a21028223 */ /* 0x000fe20000010002 */
[--C-:B------:R-:W-:Y:S01]  /*28f0*/  @!P0 HADD2.F32 R19, -RZ, R5.reuse.H1_H1 ;  /* 0x30000005ff138230 */ /* 0x100fe20000004100 */
[----:B------:R-:W-:Y:S01]  /*2900*/  @!P0 FFMA.FTZ R3, R43, R44, R3 ;  /* 0x0000002c2b038223 */ /* 0x000fe20000010003 */
[----:B------:R-:W-:Y:S02]  /*2910*/  @!P0 HADD2.F32 R5, -RZ, R5.H0_H0 ;  /* 0x20000005ff058230 */ /* 0x000fe40000004100 */
[----:B------:R-:W-:Y:S01]  /*2920*/  @!P0 HADD2.F32 R33, -RZ, R45.H0_H0 ;  /* 0x2000002dff218230 */ /* 0x000fe20000004100 */
[-C--:B------:R-:W-:Y:S01]  /*2930*/  @!P0 FMUL.FTZ R65, R19, R13.reuse ;  /* 0x0000000d13418220 */ /* 0x080fe20000410000 */
        /* <DEDUP_REMOVED lines=8> */
[C---:B------:R-:W-:Y:S01]  /*29c0*/  @!P0 FMUL.FTZ R5, R12.reuse, R18 ;  /* 0x000000120c058220 */ /* 0x040fe20000410000 */
        /* <DEDUP_REMOVED lines=10> */
.L_x_374:
[----:B------:R-:W-:Y:S05]  /*2a70*/  BSYNC B0 ;  /* 0x0000000000007941 */ /* 0x000fea0003800000 */
.L_x_373:
[----:B------:R-:W-:Y:S01]  /*2a80*/  ISETP.GE.AND P0, PT, R28, c[0x0][0x1d4], PT ;  /* 0x000075001c007a0c */ /* 0x000fe20003f06270 */
[----:B------:R-:W-:Y:S01]  /*2a90*/  @!UPT UIADD3 URZ, URZ, URZ, URZ ;  /* 0x0000003f3f3ff290 */ /* 0x000fe2000fffe03f */
[----:B------:R-:W-:Y:S11]  /*2aa0*/  BSSY B0, `(.L_x_375) ;  /* 0x0000036000007945 */ /* 0x000ff60003800000 */
[----:B------:R-:W-:-:S05]  /*2ab0*/  @P0 BRA `(.L_x_376) ;  /* 0x0000034000000947 */ /* 0x000fca0003800000 */
[----:B------:R-:W-:Y:S01]  /*2ac0*/  ISETP.GE.AND P0, PT, R40, c[0x0][0x27c], PT ;  /* 0x00009f0028007a0c */ /* 0x000fe20003f06270 */
[----:B-1----:R-:W1:Y:S11]  /*2ad0*/  LDS.128 R8, [R88+0x2400] ;  /* 0x0024000058087984 */ /* 0x002e760000000c00 */
[----:B------:R-:W-:Y:S01]  /*2ae0*/  @!UPT UIADD3 URZ, URZ, URZ, URZ ;  /* 0x0000003f3f3ff290 */ /* 0x000fe2000fffe03f */
[----:B------:R-:W-:Y:S01]  /*2af0*/  @!P0 HADD2.F32 R2, -RZ, R24.H0_H0 ;  /* 0x20000018ff028230 */ /* 0x000fe20000004100 */
[----:B------:R-:W-:Y:S01]  /*2b00*/  @!P0 SHF.R.U64 R5, R6, 0x10, R7 ;  /* 0x0000001006058819 */ /* 0x000fe20000001207 */
[----:B------:R-:W-:Y:S01]  /*2b10*/  @!P0 HADD2.F32 R12, -RZ, R57.H0_H0 ;  /* 0x20000039ff0c8230 */ /* 0x000fe20000004100 */
[----:B------:R-:W-:Y:S02]  /*2b20*/  @!P0 SHF.R.U64 R18, R46, 0x10, R47 ;  /* 0x000000102e128819 */ /* 0x000fe4000000122f */
[----:B------:R-:W-:Y:S01]  /*2b30*/  @!P0 SHF.R.U32.HI R7, RZ, 0x10, R7 ;  /* 0x00000010ff078819 */ /* 0x000fe20000011607 */
[----:B------:R-:W-:Y:S01]  /*2b40*/  @!P0 HADD2.F32 R5, -RZ, R5.H0_H0 ;  /* 0x20000005ff058230 */ /* 0x000fe20000004100 */
[----:B------:R-:W-:Y:S01]  /*2b50*/  @!P0 SHF.R.U32.HI R42, RZ, 0x10, R47 ;  /* 0x00000010ff2a8819 */ /* 0x000fe2000001162f */
[----:B------:R-:W-:Y:S04]  /*2b60*/  @!P0 HADD2.F32 R18, -RZ, R18.H0_H0 ;  /* 0x20000012ff128230 */ /* 0x000fe80000004100 */
        /* <DEDUP_REMOVED lines=12> */
[CC--:B------:R-:W-:Y:S01]  /*2c30*/  @!P0 FMUL.FTZ R19, R13.reuse, R5.reuse ;  /* 0x000000050d138220 */ /* 0x0c0fe20000410000 */
[----:B------:R-:W-:Y:S01]  /*2c40*/  @!P0 HADD2.F32 R12, -RZ, R7.H0_H0 ;  /* 0x20000007ff0c8230 */ /* 0x000fe20000004100 */
        /* <DEDUP_REMOVED lines=27> */
.L_x_376:
[----:B------:R-:W-:Y:S05]  /*2e00*/  BSYNC B0 ;  /* 0x0000000000007941 */ /* 0x000fea0003800000 */
.L_x_375:
        /* <DEDUP_REMOVED lines=56> */
.L_x_378:
[----:B------:R-:W-:Y:S05]  /*3190*/  BSYNC B0 ;  /* 0x0000000000007941 */ /* 0x000fea0003800000 */
.L_x_377:
        /* <DEDUP_REMOVED lines=56> */
.L_x_380:
[----:B------:R-:W-:Y:S05]  /*3520*/  BSYNC B0 ;  /* 0x0000000000007941 */ /* 0x000fea0003800000 */
.L_x_379:
        /* <DEDUP_REMOVED lines=56> */
.L_x_382:
[----:B------:R-:W-:Y:S05]  /*38b0*/  BSYNC B0 ;  /* 0x0000000000007941 */ /* 0x000fea0003800000 */
.L_x_381:
[----:B------:R-:W-:Y:S11]  /*38c0*/  ISETP.GE.AND P0, PT, R95, c[0x0][0x1d4], PT ;  /* 0x000075005f007a0c */ /* 0x000ff60003f06270 */
[----:B------:R-:W-:Y:S02]  /*38d0*/  @!UPT UIADD3 URZ, URZ, URZ, URZ ;  /* 0x0000003f3f3ff290 */ /* 0x000fe4000fffe03f */
        /* <DEDUP_REMOVED lines=54> */
.L_x_369:
        /* <DEDUP_REMOVED lines=37> */
[----:B------:R1:W5:Y:S04]  /*3e90*/  @!P0 LDG.E.128 R44, [R8.64] ;  /* 0x0000000c082c8981 */ /* 0x000368000c1e1d00 */
[----:B------:R1:W5:Y:S01]  /*3ea0*/  @!P0 LDG.E.128 R4, [R2.64] ;  /* 0x0000000c02048981 */ /* 0x000362000c1e1d00 */
[----:B------:R-:W-:Y:S11]  /*3eb0*/  ISETP.GE.AND P0, PT, R28, c[0x0][0x27c], PT ;  /* 0x00009f001c007a0c */ /* 0x000ff60003f06270 */
[----:B------:R-:W-:Y:S02]  /*3ec0*/  @!UPT UIADD3 URZ, URZ, URZ, URZ ;  /* 0x0000003f3f3ff290 */ /* 0x000fe4000fffe03f */
[----:B------:R1:W5:Y:S04]  /*3ed0*/  @!P0 LDG.E.128 R56, [R8.64+0x20] ;  /* 0x0000200c08388981 */ /* 0x000368000c1e1d00 */
[----:B------:R1:W5:Y:S01]  /*3ee0*/  @!P0 LDG.E.128 R12, [R2.64+0x20] ;  /* 0x0000200c020c8981 */ /* 0x000362000c1e1d00 */
[----:B------:R-:W-:Y:S11]  /*3ef0*/  ISETP.GE.AND P0, PT, R29, c[0x0][0x27c], PT ;  /* 0x00009f001d007a0c */ /* 0x000ff60003f06270 */
[----:B------:R-:W-:Y:S02]  /*3f00*/  @!UPT UIADD3 URZ, URZ, URZ, URZ ;  /* 0x0000003f3f3ff290 */ /* 0x000fe4000fffe03f */
[----:B------:R1:W5:Y:S04]  /*3f10*/  @!P0 LDG.E.128 R64, [R8.64+0x40] ;  /* 0x0000400c08408981 */ /* 0x000368000c1e1d00 */
[----:B------:R1:W5:Y:S02]  /*3f20*/  @!P0 LDG.E.128 R20, [R2.64+0x40] ;  /* 0x0000400c02148981 */ /* 0x000364000c1e1d00 */
.L_x_384:
[----:B------:R-:W-:Y:S05]  /*3f30*/  BSYNC B0 ;  /* 0x0000000000007941 */ /* 0x000fea0003800000 */
.L_x_383:
[----:B------:R-:W-:Y:S04]  /*3f40*/  IADD3 R81, P0, R156, R10, RZ ;  /* 0x0000000a9c517210 */ /* 0x000fe80007f1e0ff */
[----:B------:R-:W-:Y:S01]  /*3f50*/  IADD3.X R80, R141, R16, RZ, P0, !PT ;  /* 0x000000108d507210 */ /* 0x000fe200007fe4ff */
        /* <DEDUP_REMOVED lines=31> */
[-C--:B------:R-:W-:Y:S01]  /*4150*/  IADD3 R2, P1, P0, R90, R81.reuse, R122 ;  /* 0x000000515a027210 */ /* 0x080fe2000783e07a */
[----:B------:R-:W-:Y:S01]  /*4160*/  IMAD.MOV.U32 R24, RZ, RZ, R7 ;  /* 0x000000ffff187224 */ /* 0x000fe200078e0007 */
[----:B------:R-:W-:Y:S01]  /*4170*/  MOV R52, R46 ;  /* 0x0000002e00347202 */ /* 0x000fe20000000f00 */
[----:B------:R-:W-:Y:S01]  /*4180*/  IMAD.MOV.U32 R55, RZ, RZ, R47 ;  /* 0x000000ffff377224 */ /* 0x000fe200078e002f */
[----:B------:R-:W-:Y:S02]  /*4190*/  IADD3.X R8, R92, R80, R136, P1, P0 ;  /* 0x000000505c087210 */ /* 0x000fe40000fe0488 */
        /* <DEDUP_REMOVED lines=11> */
[----:B------:R-:W-:Y:S11]  /*4250*/  ISETP.GE.AND P0, PT, R26, c[0x0][0x27c], PT ;  /* 0x00009f001a007a0c */ /* 0x000ff60003f06270 */
[----:B------:R-:W-:Y:S02]  /*4260*/  @!UPT UIADD3 URZ, URZ, URZ, URZ ;  /* 0x0000003f3f3ff290 */ /* 0x000fe4000fffe03f */
[----:B------:R-:W-:Y:S01]  /*4270*/  @!P0 SHF.R.U64 R53, R46, 0x10, R47 ;  /* 0x000000102e358819 */ /* 0x000fe2000000122f */
[----:B------:R-:W-:Y:S01]  /*4280*/  @!P0 HADD2.F32 R2, -RZ, R2.H0_H0 ;  /* 0x20000002ff028230 */ /* 0x000fe20000004100 */
[--C-:B------:R-:W-:Y:S01]  /*4290*/  @!P0 SHF.R.U64 R11, R6, 0x10, R7.reuse ;  /* 0x00000010060b8819 */ /* 0x100fe20000001207 */
[----:B------:R-:W-:Y:S01]  /*42a0*/  @!P0 HADD2.F32 R43, -RZ, R43.H0_H0 ;  /* 0x2000002bff2b8230 */ /* 0x000fe20000004100 */
[----:B------:R-:W-:Y:S01]  /*42b0*/  @!P0 SHF.R.U32.HI R25, RZ, 0x10, R7 ;  /* 0x00000010ff198819 */ /* 0x000fe20000011607 */
[----:B-1----:R-:W-:Y:S01]  /*42c0*/  @!P0 IMAD.MOV.U32 R7, RZ, RZ, R16 ;  /* 0x000000ffff078224 */ /* 0x002fe200078e0010 */
[----:B------:R-:W-:Y:S01]  /*42d0*/  @!P0 MOV R46, R61 ;  /* 0x0000003d002e8202 */ /* 0x000fe20000000f00 */
[----:B------:R-:W-:Y:S01]  /*42e0*/  @!P0 HADD2.F32 R10, -RZ, R10.H0_H0 ;  /* 0x2000000aff0a8230 */ /* 0x000fe20000004100 */
[----:B------:R-:W-:Y:S02]  /*42f0*/  @!P0 MOV R48, R60 ;  /* 0x0000003c00308202 */ /* 0x000fe40000000f00 */
[----:B------:R-:W-:Y:S02]  /*4300*/  @!P0 MOV R6, R17 ;  /* 0x0000001100068202 */ /* 0x000fe40000000f00 */
[----:B------:R-:W-:Y:S01]  /*4310*/  @!P0 SHF.R.U64 R8, R4, 0x10, R5 ;  /* 0x0000001004088819 */ /* 0x000fe20000001205 */
[----:B------:R-:W-:Y:S01]  /*4320*/  @!P0 HADD2.F32 R4, -RZ, R3.H0_H0 ;  /* 0x20000003ff048230 */ /* 0x000fe20000004100 */
[----:B------:R-:W-:Y:S01]  /*4330*/  @!P0 SHF.R.U64 R51, R44, 0x10, R45 ;  /* 0x000000102c338819 */ /* 0x000fe2000000122d */
[----:B------:R-:W-:Y:S01]  /*4340*/  @!P0 HADD2.F32 R44, -RZ, R46.H0_H0 ;  /* 0x2000002eff2c8230 */ /* 0x000fe20000004100 */
[----:B------:R-:W-:Y:S01]  /*4350*/  @!P0 SHF.R.U32.HI R9, RZ, 0x10, R5 ;  /* 0x00000010ff098819 */ /* 0x000fe20000011605 */
[----:B------:R-:W-:Y:S01]  /*4360*/  @!P0 HADD2.F32 R42, -RZ, R48.H0_H0 ;  /* 0x20000030ff2a8230 */ /* 0x000fe20000004100 */
[----:B------:R-:W-:Y:S01]  /*4370*/  @!P0 SHF.R.U32.HI R50, RZ, 0x10, R45 ;  /* 0x00000010ff328819 */ /* 0x000fe2000001162d */
[----:B------:R-:W-:Y:S01]  /*4380*/  @!P0 HADD2.F32 R3, -RZ, R7.H0_H0 ;  /* 0x20000007ff038230 */ /* 0x000fe20000004100 */
[----:B------:R-:W-:Y:S01]  /*4390*/  @!P0 SHF.R.U32.HI R68, RZ, 0x10, R47 ;  /* 0x00000010ff448819 */ /* 0x000fe2000001162f */
[----:B------:R-:W-:Y:S01]  /*43a0*/  @!P0 FMUL.FTZ R47, R44, R4 ;  /* 0x000000042c2f8220 */ /* 0x000fe20000410000 */
[----:B------:R-:W-:Y:S01]  /*43b0*/  @!P0 HADD2.F32 R5, -RZ, R6.H0_H0 ;  /* 0x20000006ff058230 */ /* 0x000fe20000004100 */
[CC--:B------:R-:W-:Y:S01]  /*43c0*/  @!P0 FMUL.FTZ R54, R42.reuse, R2.reuse ;  /* 0x000000022a368220 */ /* 0x0c0fe20000410000 */
[----:B------:R-:W-:Y:S01]  /*43d0*/  @!P0 HADD2.F32 R45, -RZ, R49.H0_H0 ;  /* 0x20000031ff2d8230 */ /* 0x000fe20000004100 */
[----:B------:R-:W-:Y:S01]  /*43e0*/  @!P0 FMUL.FTZ R2, R3, R2 ;  /* 0x0000000203028220 */ /* 0x000fe20000410000 */
[----:B------:R-:W-:Y:S01]  /*43f0*/  @!P0 HADD2.F32 R46, -RZ, R46.H1_H1 ;  /* 0x3000002eff2e8230 */ /* 0x000fe20000004100 */
[C---:B------:R-:W-:Y:S01]  /*4400*/  @!P0 FMUL.FTZ R4, R5.reuse, R4 ;  /* 0x0000000405048220 */ /* 0x040fe20000410000 */
[----:B------:R-:W-:Y:S01]  /*4410*/  @!P0 HADD2.F32 R8, -RZ, R8.H0_H0 ;  /* 0x20000008ff088230 */ /* 0x000fe20000004100 */
[----:B------:R-:W-:Y:S01]  /*4420*/  @!P0 FFMA.FTZ R84, R5, R45, -R47 ;  /* 0x0000002d05548223 */ /* 0x000fe2000001082f */
[----:B------:R-:W-:Y:S01]  /*4430*/  @!P0 HADD2.F32 R5, -RZ, R9.H0_H0 ;  /* 0x20000009ff058230 */ /* 0x000fe20000004100 */
[----:B------:R-:W-:Y:S01]  /*4440*/  @!P0 FFMA.FTZ R85, R3, R43, -R54 ;  /* 0x0000002b03558223 */ /* 0x000fe20000010836 */
[----:B------:R-:W-:Y:S01]  /*4450*/  @!P0 MOV R54, R63 ;  /* 0x0000003f00368202 */ /* 0x000fe20000000f00 */
[----:B------:R-:W-:Y:S01]  /*4460*/  @!P0 FFMA.FTZ R2, R42, R43, R2 ;  /* 0x0000002b2a028223 */ /* 0x000fe20000010002 */
[----:B------:R-:W-:Y:S01]  /*4470*/  @!P0 HADD2.F32 R42, -RZ, R48.H1_H1 ;  /* 0x30000030ff2a8230 */ /* 0x000fe20000004100 */
[----:B------:R-:W-:Y:S01]  /*4480*/  @!P0 FMUL.FTZ R9, R46, R5 ;  /* 0x000000052e098220 */ /* 0x000fe20000410000 */
[----:B------:R-:W-:Y:S02]  /*4490*/  @!P0 HADD2.F32 R47, -RZ, R50.H0_H0 ;  /* 0x20000032ff2f8230 */ /* 0x000fe40000004100 */
[----:B------:R-:W-:Y:S02]  /*44a0*/  @!P0 HADD2.F32 R3, -RZ, R6.H1_H1 ;  /* 0x30000006ff038230 */ /* 0x000fe40000004100 */
[----:B------:R-:W-:Y:S01]  /*44b0*/  @!P0 HADD2.F32 R6, -RZ, R7.H1_H1 ;  /* 0x30000007ff068230 */ /* 0x000fe20000004100 */
[-C--:B------:R-:W-:Y:S01]  /*44c0*/  @!P0 FMUL.FTZ R7, R42, R8.reuse ;  /* 0x000000082a078220 */ /* 0x080fe20000410000 */
[----:B------:R-:W-:Y:S01]  /*44d0*/  @!P0 HADD2.F32 R43, -RZ, R51.H0_H0 ;  /* 0x20000033ff2b8230 */ /* 0x000fe20000004100 */
[C---:B------:R-:W-:Y:S01]  /*44e0*/  @!P0 FFMA.FTZ R83, R3.reuse, R47, -R9 ;  /* 0x0000002f03538223 */ /* 0x040fe20000010809 */
[----:B------:R-:W-:Y:S01]  /*44f0*/  @!P0 HADD2.F32 R51, -RZ, R53.H0_H0 ;  /* 0x20000035ff338230 */ /* 0x000fe20000004100 */
[----:B------:R-:W-:Y:S01]  /*4500*/  @!P0 IMAD.MOV.U32 R9, RZ, RZ, R62 ;  /* 0x000000ffff098224 */ /* 0x000fe200078e003e */
[----:B------:R-:W-:Y:S01]  /*4510*/  @!P0 HADD2.F32 R49, -RZ, R52.H0_H0 ;  /* 0x20000034ff318230 */ /* 0x000fe20000004100 */
[----:B------:R-:W-:Y:S01]  /*4520*/  @!P0 FMUL.FTZ R5, R3, R5 ;  /* 0x0000000503058220 */ /* 0x000fe20000410000 */
[----:B------:R-:W-:Y:S01]  /*4530*/  @!P0 HADD2.F32 R53, -RZ, R55.H0_H0 ;  /* 0x20000037ff358230 */ /* 0x000fe20000004100 */
[C---:B------:R-:W-:Y:S01]  /*4540*/  @!P0 FMUL.FTZ R3, R6.reuse, R8 ;  /* 0x0000000806038220 */ /* 0x040fe20000410000 */
[----:B------:R-:W-:Y:S01]  /*4550*/  @!P0 HADD2.F32 R50, -RZ, R9.H1_H1 ;  /* 0x30000009ff328230 */ /* 0x000fe20000004100 */
[-C--:B------:R-:W-:Y:S01]  /*4560*/  @!P0 FFMA.FTZ R82, R6, R43.reuse, -R7 ;  /* 0x0000002b06528223 */ /* 0x080fe20000010807 */
        /* <DEDUP_REMOVED lines=14> */
[----:B------:R-:W-:Y:S01]  /*4650*/  @!P0 MOV R17, R42 ;  /* 0x0000002a00118202 */ /* 0x000fe20000000f00 */
[----:B------:R-:W-:Y:S01]  /*4660*/  @!P0 IMAD.MOV.U32 R8, RZ, RZ, R19 ;  /* 0x000000ffff088224 */ /* 0x000fe200078e0013 */
[----:B------:R-:W-:Y:S01]  /*4670*/  @!P0 F2FP.PACK_AB R2, R3, R2 ;  /* 0x000000020302823e */ /* 0x000fe200000000ff */
[CC--:B------:R-:W-:Y:S01]  /*4680*/  @!P0 FFMA.FTZ R78, R9.reuse, R49.reuse, -R52 ;  /* 0x00000031094e8223 */ /* 0x0c0fe20000010834 */
[----:B------:R-:W-:Y:S01]  /*4690*/  @!P0 HADD2.F32 R11, -RZ, R24.H0_H0 ;  /* 0x20000018ff0b8230 */ /* 0x000fe20000004100 */
[----:B------:R-:W-:Y:S01]  /*46a0*/  @!P0 FMUL.FTZ R6, R9, R10 ;  /* 0x0000000a09068220 */ /* 0x000fe20000410000 */
[----:B------:R-:W-:Y:S01]  /*46b0*/  @!P0 HADD2.F32 R24, -RZ, R25.H0_H0 ;  /* 0x20000019ff188230 */ /* 0x000fe20000004100 */
[----:B------:R-:W-:Y:S01]  /*46c0*/  @!P0 IMAD.MOV.U32 R61, RZ, RZ, R4 ;  /* 0x000000ffff3d8224 */ /* 0x000fe200078e0004 */
[--C-:B------:R-:W-:Y:S01]  /*46d0*/  @!P0 HADD2.F32 R52, -RZ, R54.reuse.H0_H0 ;  /* 0x20000036ff348230 */ /* 0x100fe20000004100 */
[----:B------:R-:W-:Y:S01]  /*46e0*/  @!P0 FFMA.FTZ R6, R48, R49, R6 ;  /* 0x0000003130068223 */ /* 0x000fe20000010006 */
[----:B------:R-:W-:Y:S01]  /*46f0*/  @!P0 MOV R60, R2 ;  /* 0x00000002003c8202 */ /* 0x000fe20000000f00 */
[----:B------:R-:W-:Y:S01]  /*4700*/  @!P0 FFMA.FTZ R7, R50, R51, R7 ;  /* 0x0000003332078223 */ /* 0x000fe20000010007 */
[----:B------:R-:W-:Y:S01]  /*4710*/  @!P0 HADD2.F32 R25, -RZ, R54.H1_H1 ;  /* 0x30000036ff198230 */ /* 0x000fe20000004100 */
[----:B------:R-:W-:Y:S01]  /*4720*/  @!P0 FMUL.FTZ R73, R52, R11 ;  /* 0x0000000b34498220 */ /* 0x000fe20000410000 */
[--C-:B------:R-:W-:Y:S02]  /*4730*/  @!P0 HADD2.F32 R10, -RZ, R8.reuse.H1_H1 ;  /* 0x30000008ff0a8230 */ /* 0x100fe40000004100 */
[----:B------:R-:W-:Y:S01]  /*4740*/  @!P0 F2FP.PACK_AB R6, R7, R6 ;  /* 0x000000060706823e */ /* 0x000fe200000000ff */
[----:B------:R-:W-:Y:S01]  /*4750*/  @!P0 HADD2.F32 R9, -RZ, R8.H0_H0 ;  /* 0x20000008ff098230 */ /* 0x000fe20000004100 */
[----:B------:R-:W-:Y:S01]  /*4760*/  @!P0 FMUL.FTZ R55, R25, R24 ;  /* 0x0000001819378220 */ /* 0x000fe20000410000 */
[----:B------:R-:W-:Y:S01]  /*4770*/  @!P0 HADD2.F32 R54, -RZ, R68.H0_H0 ;  /* 0x20000044ff368230 */ /* 0x000fe20000004100 */
[----:B------:R-:W-:Y:S02]  /*4780*/  @!P0 MOV R62, R6 ;  /* 0x00000006003e8202 */ /* 0x000fe40000000f00 */
[C---:B------:R-:W-:Y:S02]  /*4790*/  @!P0 FFMA.FTZ R73, R9.reuse, R53, -R73 ;  /* 0x0000003509498223 */ /* 0x040fe40000010849 */
[C---:B------:R-:W-:Y:S02]  /*47a0*/  @!P0 FFMA.FTZ R55, R10.reuse, R54, -R55 ;  /* 0x000000360a378223 */ /* 0x040fe40000010837 */
[----:B------:R-:W-:Y:S01]  /*47b0*/  @!P0 FMUL.FTZ R8, R9, R11 ;  /* 0x0000000b09088220 */ /* 0x000fe20000410000 */
[----:B------:R-:W-:Y:S01]  /*47c0*/  @!P0 F2FP.PACK_AB R11, R79, R78 ;  /* 0x0000004e4f0b823e */ /* 0x000fe200000000ff */
[----:B------:R-:W-:Y:S01]  /*47d0*/  @!P0 FMUL.FTZ R9, R10, R24 ;  /* 0x000000180a098220 */ /* 0x000fe20000410000 */
[----:B------:R-:W-:Y:S01]  /*47e0*/  @!P0 F2FP.PACK_AB R24, R82, R85 ;  /* 0x000000555218823e */ /* 0x000fe200000000ff */
[----:B------:R-:W-:Y:S01]  /*47f0*/  @!P0 FFMA.FTZ R8, R52, R53, R8 ;  /* 0x0000003534088223 */ /* 0x000fe20000010008 */
[----:B------:R-:W-:Y:S01]  /*4800*/  @!P0 F2FP.PACK_AB R10, R55, R73 ;  /* 0x00000049370a823e */ /* 0x000fe200000000ff */
[----:B------:R-:W-:Y:S01]  /*4810*/  @!P0 FFMA.FTZ R9, R25, R54, R9 ;  /* 0x0000003619098223 */ /* 0x000fe20000010009 */
[----:B------:R-:W-:Y:S01]  /*4820*/  @!P0 MOV R16, R24 ;  /* 0x0000001800108202 */ /* 0x000fe20000000f00 */
[----:B------:R-:W-:Y:S01]  /*4830*/  @!P0 IMAD.MOV.U32 R18, RZ, RZ, R11 ;  /* 0x000000ffff128224 */ /* 0x000fe200078e000b */
[----:B------:R-:W-:Y:S02]  /*4840*/  @!P0 MOV R19, R10 ;  /* 0x0000000a00138202 */ /* 0x000fe40000000f00 */
[----:B------:R-:W-:Y:S03]  /*4850*/  @!P0 F2FP.PACK_AB R8, R9, R8 ;  /* 0x000000080908823e */ /* 0x000fe600000000ff */
[----:B------:R1:W-:Y:S01]  /*4860*/  STG.E.128 [R76.64], R16 ;  /* 0x000000104c007986 */ /* 0x0003e2000c101d0c */
[----:B------:R-:W-:Y:S07]  /*4870*/  @!P0 MOV R63, R8 ;  /* 0x00000008003f8202 */ /* 0x000fee0000000f00 */
[----:B------:R1:W-:Y:S02]  /*4880*/  @!P2 STG.E.128 [R74.64], R60 ;  /* 0x0000003c4a00a986 */ /* 0x0003e4000c101d0c */
.L_x_386:
[----:B------:R-:W-:Y:S05]  /*4890*/  BSYNC B0 ;  /* 0x0000000000007941 */ /* 0x000fea0003800000 */
.L_x_385:
[----:B------:R-:W-:Y:S01]  /*48a0*/  ISETP.GE.AND P0, PT, R28, c[0x0][0x1d4], PT ;  /* 0x000075001c007a0c */ /* 0x000fe20003f06270 */
[----:B------:R-:W-:Y:S01]  /*48b0*/  @!UPT UIADD3 URZ, URZ, URZ, URZ ;  /* 0x0000003f3f3ff290 */ /* 0x000fe2000fffe03f */
[----:B------:R-:W-:Y:S11]  /*48c0*/  BSSY B0, `(.L_x_387) ;  /* 0x0000071000007945 */ /* 0x000ff60003800000 */
        /* <DEDUP_REMOVED lines=12> */
[----:B------:R-:W-:Y:S11]  /*4990*/  ISETP.GE.AND P0, PT, R28, c[0x0][0x27c], PT ;  /* 0x00009f001c007a0c */ /* 0x000ff60003f06270 */
[----:B------:R-:W-:Y:S02]  /*49a0*/  @!UPT UIADD3 URZ, URZ, URZ, URZ ;  /* 0x0000003f3f3ff290 */ /* 0x000fe4000fffe03f */
[----:B------:R-:W-:Y:S01]  /*49b0*/  @!P0 SHF.R.U64 R5, R12, 0x10, R13 ;  /* 0x000000100c058819 */ /* 0x000fe2000000120d */
[----:B------:R-:W-:Y:S01]  /*49c0*/  @!P0 HADD2.F32 R2, -RZ, R30.H0_H0 ;  /* 0x2000001eff028230 */ /* 0x000fe20000004100 */
[----:B------:R-:W-:Y:S01]  /*49d0*/  @!P0 SHF.R.U64 R12, R56, 0x10, R57 ;  /* 0x00000010380c8819 */ /* 0x000fe20000001239 */
[----:B------:R-:W-:Y:S01]  /*49e0*/  @!P0 HADD2.F32 R8, -RZ, R69.H0_H0 ;  /* 0x20000045ff088230 */ /* 0x000fe20000004100 */
[----:B--2---:R-:W-:Y:S01]  /*49f0*/  @!P0 MOV R9, R52 ;  /* 0x0000003400098202 */ /* 0x004fe20000000f00 */
[----:B------:R-:W-:Y:S01]  /*4a00*/  @!P0 HADD2.F32 R5, -RZ, R5.H0_H0 ;  /* 0x20000005ff058230 */ /* 0x000fe20000004100 */
[----:B-1----:R-:W-:Y:S01]  /*4a10*/  @!P0 MOV R4, R16 ;  /* 0x0000001000048202 */ /* 0x002fe20000000f00 */
[----:B------:R-:W-:Y:S01]  /*4a20*/  @!P0 HADD2.F32 R24, -RZ, R69.H1_H1 ;  /* 0x30000045ff188230 */ /* 0x000fe20000004100 */
[----:B------:R-:W-:Y:S01]  /*4a30*/  @!P0 SHF.R.U32.HI R6, RZ, 0x10, R13 ;  /* 0x00000010ff068819 */ /* 0x000fe2000001160d */
[--C-:B------:R-:W-:Y:S01]  /*4a40*/  @!P0 HADD2.F32 R7, -RZ, R9.reuse.H0_H0 ;  /* 0x20000009ff078230 */ /* 0x100fe20000004100 */
[----:B------:R-:W-:Y:S01]  /*4a50*/  @!P0 SHF.R.U64 R11, R14, 0x10, R15 ;  /* 0x000000100e0b8819 */ /* 0x000fe2000000120f */
[--C-:B------:R-:W-:Y:S01]  /*4a60*/  @!P0 HADD2.F32 R3, -RZ, R4.reuse.H0_H0 ;  /* 0x20000004ff038230 */ /* 0x100fe20000004100 */
[----:B------:R-:W-:Y:S01]  /*4a70*/  @!P0 MOV R43, R54 ;  /* 0x00000036002b8202 */ /* 0x000fe20000000f00 */
[----:B------:R-:W-:Y:S01]  /*4a80*/  @!P0 HADD2.F32 R13, -RZ, R9.H1_H1 ;  /* 0x30000009ff0d8230 */ /* 0x000fe20000004100 */
[----:B------:R-:W-:Y:S01]  /*4a90*/  @!P0 FMUL.FTZ R14, R7, R2 ;  /* 0x00000002070e8220 */ /* 0x000fe20000410000 */
[----:B------:R-:W-:Y:S01]  /*4aa0*/  @!P0 HADD2.F32 R4, -RZ, R4.H1_H1 ;  /* 0x30000004ff048230 */ /* 0x000fe20000004100 */
[----:B------:R-:W-:Y:S01]  /*4ab0*/  @!P0 IMAD.MOV.U32 R9, RZ, RZ, R53 ;  /* 0x000000ffff098224 */ /* 0x000fe200078e0035 */
[--C-:B------:R-:W-:Y:S01]  /*4ac0*/  @!P0 SHF.R.U32.HI R48, RZ, 0x10, R59.reuse ;  /* 0x00000010ff308819 */ /* 0x100fe2000001163b */
[----:B------:R-:W-:Y:S01]  /*4ad0*/  @!P0 FFMA.FTZ R68, R3, R8, -R14 ;  /* 0x0000000803448223 */ /* 0x000fe2000001080e */
[----:B------:R-:W-:Y:S01]  /*4ae0*/  @!P0 HADD2.F32 R14, -RZ, R12.H0_H0 ;  /* 0x2000000cff0e8230 */ /* 0x000fe20000004100 */
[-C--:B------:R-:W-:Y:S01]  /*4af0*/  @!P0 FMUL.FTZ R12, R13, R5.reuse ;  /* 0x000000050d0c8220 */ /* 0x080fe20000410000 */
[----:B------:R-:W-:Y:S01]  /*4b00*/  @!P0 SHF.R.U64 R44, R58, 0x10, R59 ;  /* 0x000000103a2c8819 */ /* 0x000fe2000000123b */
[----:B------:R-:W-:Y:S01]  /*4b10*/  @!P0 FMUL.FTZ R2, R3, R2 ;  /* 0x0000000203028220 */ /* 0x000fe20000410000 */
[----:B------:R-:W-:Y:S01]  /*4b20*/  @!P0 SHF.R.U32.HI R56, RZ, 0x10, R57 ;  /* 0x00000010ff388819 */ /* 0x000fe20000011639 */
[C---:B------:R-:W-:Y:S01]  /*4b30*/  @!P0 FMUL.FTZ R3, R4.reuse, R5 ;  /* 0x0000000504038220 */ /* 0x040fe20000410000 */
[----:B------:R-:W-:Y:S01]  /*4b40*/  @!P0 MOV R5, R17 ;  /* 0x0000001100058202 */ /* 0x000fe20000000f00 */
[----:B------:R-:W-:Y:S01]  /*4b50*/  @!P0 FFMA.FTZ R59, R4, R14, -R12 ;  /* 0x0000000e043b8223 */ /* 0x000fe2000001080c */
[----:B------:R-:W-:Y:S01]  /*4b60*/  @!P0 HADD2.F32 R4, -RZ, R30.H1_H1 ;  /* 0x3000001eff048230 */ /* 0x000fe20000004100 */
[----:B------:R-:W-:Y:S01]  /*4b70*/  @!P0 FFMA.FTZ R2, R7, R8, R2 ;  /* 0x0000000807028223 */ /* 0x000fe20000010002 */
[----:B------:R-:W-:Y:S01]  /*4b80*/  @!P0 SHF.R.U32.HI R10, RZ, 0x10, R15 ;  /* 0x00000010ff0a8819 */ /* 0x000fe2000001160f */
[----:B------:R-:W-:Y:S01]  /*4b90*/  @!P0 FFMA.FTZ R3, R13, R14, R3 ;  /* 0x0000000e0d038223 */ /* 0x000fe20000010003 */
[----:B------:R-:W-:Y:S02]  /*4ba0*/  @!P0 HADD2.F32 R15, -RZ, R9.H0_H0 ;  /* 0x20000009ff0f8230 */ /* 0x000fe40000004100 */
[----:B------:R-:W-:Y:S02]  /*4bb0*/  @!P0 HADD2.F32 R7, -RZ, R5.H0_H0 ;  /* 0x20000005ff078230 */ /* 0x000fe40000004100 */
[----:B------:R-:W-:Y:S01]  /*4bc0*/  @!P0 F2FP.PACK_AB R2, R3, R2 ;  /* 0x000000020302823e */ /* 0x000fe200000000ff */
[-C--:B------:R-:W-:Y:S01]  /*4bd0*/  @!P0 FMUL.FTZ R12, R15, R4.reuse ;  /* 0x000000040f0c8220 */ /* 0x080fe20000410000 */
[----:B------:R-:W-:Y:S01]  /*4be0*/  @!P0 HADD2.F32 R25, -RZ, R9.H1_H1 ;  /* 0x30000009ff198230 */ /* 0x000fe20000004100 */
[C---:B------:R-:W-:Y:S01]  /*4bf0*/  @!P0 FMUL.FTZ R4, R7.reuse, R4 ;  /* 0x0000000407048220 */ /* 0x040fe20000410000 */
[----:B------:R-:W-:Y:S01]  /*4c00*/  @!P0 HADD2.F32 R8, -RZ, R6.H0_H0 ;  /* 0x20000006ff088230 */ /* 0x000fe20000004100 */
[----:B------:R-:W-:Y:S01]  /*4c10*/  @!P0 FFMA.FTZ R58, R7, R24, -R12 ;  /* 0x00000018073a8223 */ /* 0x000fe2000001080c */
[----:B------:R-:W-:Y:S01]  /*4c20*/  @!P0 MOV R52, R2 ;  /* 0x0000000200348202 */ /* 0x000fe20000000f00 */
[----:B------:R-:W-:Y:S01]  /*4c30*/  @!P0 IMAD.MOV.U32 R12, RZ, RZ, R55 ;  /* 0x000000ffff0c8224 */ /* 0x000fe200078e0037 */
[----:B------:R-:W-:Y:S01]  /*4c40*/  @!P0 MOV R7, R19 ;  /* 0x0000001300078202 */ /* 0x000fe20000000f00 */
[----:B------:R-:W-:Y:S01]  /*4c50*/  @!P0 FMUL.FTZ R9, R25, R8 ;  /* 0x0000000819098220 */ /* 0x000fe20000410000 */
[----:B------:R-:W-:Y:S01]  /*4c60*/  @!P0 HADD2.F32 R30, -RZ, R56.H0_H0 ;  /* 0x20000038ff1e8230 */ /* 0x000fe20000004100 */
[----:B------:R-:W-:Y:S01]  /*4c70*/  @!P0 FFMA.FTZ R4, R15, R24, R4 ;  /* 0x000000180f048223 */ /* 0x000fe20000010004 */
[----:B------:R-:W-:Y:S02]  /*4c80*/  @!P0 HADD2.F32 R6, -RZ, R5.H1_H1 ;  /* 0x30000005ff068230 */ /* 0x000fe40000004100 */
[----:B------:R-:W-:Y:S02]  /*4c90*/  @!P0 HADD2.F32 R45, -RZ, R12.H0_H0 ;  /* 0x2000000cff2d8230 */ /* 0x000fe40000004100 */
[----:B------:R-:W-:Y:S01]  /*4ca0*/  @!P0 HADD2.F32 R10, -RZ, R10.H0_H0 ;  /* 0x2000000aff0a8230 */ /* 0x000fe20000004100 */
[C---:B------:R-:W-:Y:S01]  /*4cb0*/  @!P0 FMUL.FTZ R5, R6.reuse, R8 ;  /* 0x0000000806058220 */ /* 0x040fe20000410000 */
[----:B------:R-:W-:Y:S01]  /*4cc0*/  @!P0 HADD2.F32 R47, -RZ, R12.H1_H1 ;  /* 0x3000000cff2f8230 */ /* 0x000fe20000004100 */
[-C--:B------:R-:W-:Y:S01]  /*4cd0*/  @!P0 FFMA.FTZ R57, R6, R30.reuse, -R9 ;  /* 0x0000001e06398223 */ /* 0x080fe20000010809 */
[----:B------:R-:W-:Y:S01]  /*4ce0*/  @!P0 HADD2.F32 R9, -RZ, R7.H0_H0 ;  /* 0x20000007ff098230 */ /* 0x000fe20000004100 */
[----:B------:R-:W-:Y:S01]  /*4cf0*/  @!P0 FFMA.FTZ R5, R25, R30, R5 ;  /* 0x0000001e19058223 */ /* 0x000fe20000010005 */
[----:B------:R-:W-:Y:S02]  /*4d00*/  @!P0 HADD2.F32 R6, -RZ, R31.H0_H0 ;  /* 0x2000001fff068230 */ /* 0x000fe40000004100 */
[----:B------:R-:W-:Y:S01]  /*4d10*/  @!P0 HADD2.F32 R7, -RZ, R7.H1_H1 ;  /* 0x30000007ff078230 */ /* 0x000fe20000004100 */
[----:B------:R-:W-:Y:S01]  /*4d20*/  @!P0 F2FP.PACK_AB R13, R57, R58 ;  /* 0x0000003a390d823e */ /* 0x000fe200000000ff */
[----:B------:R-:W-:Y:S01]  /*4d30*/  @!P0 HADD2.F32 R46, -RZ, R70.H0_H0 ;  /* 0x20000046ff2e8230 */ /* 0x000fe20000004100 */
[-C--:B------:R-:W-:Y:S01]  /*4d40*/  @!P0 FMUL.FTZ R12, R45, R6.reuse ;  /* 0x000000062d0c8220 */ /* 0x080fe20000410000 */
[----:B------:R-:W-:Y:S01]  /*4d50*/  @!P0 HADD2.F32 R48, -RZ, R48.H0_H0 ;  /* 0x20000030ff308230 */ /* 0x000fe20000004100 */
[----:B------:R-:W-:Y:S01]  /*4d60*/  @!P0 FMUL.FTZ R8, R9, R6 ;  /* 0x0000000609088220 */ /* 0x000fe20000410000 */
[----:B------:R-:W-:Y:S01]  /*4d70*/  @!P0 MOV R17, R13 ;  /* 0x0000000d00118202 */ /* 0x000fe20000000f00 */
[----:B------:R-:W-:Y:S01]  /*4d80*/  @!P0 FMUL.FTZ R6, R47, R10 ;  /* 0x0000000a2f068220 */ /* 0x000fe20000410000 */
[----:B------:R-:W-:Y:S01]  /*4d90*/  @!P0 F2FP.PACK_AB R4, R5, R4 ;  /* 0x000000040504823e */ /* 0x000fe200000000ff */
[----:B------:R-:W-:Y:S01]  /*4da0*/  @!P0 FFMA.FTZ R56, R9, R46, -R12 ;  /* 0x0000002e09388223 */ /* 0x000fe2000001080c */
[----:B------:R-:W-:Y:S01]  /*4db0*/  @!P0 HADD2.F32 R12, -RZ, R11.H0_H0 ;  /* 0x2000000bff0c8230 */ /* 0x000fe20000004100 */
[C---:B------:R-:W-:Y:S01]  /*4dc0*/  @!P0 FMUL.FTZ R9, R7.reuse, R10 ;  /* 0x0000000a07098220 */ /* 0x040fe20000410000 */
[----:B------:R-:W-:Y:S01]  /*4dd0*/  @!P0 HADD2.F32 R42, -RZ, R70.H1_H1 ;  /* 0x30000046ff2a8230 */ /* 0x000fe20000004100 */
[----:B------:R-:W-:Y:S01]  /*4de0*/  @!P0 FFMA.FTZ R51, R7, R48, -R6 ;  /* 0x0000003007338223 */ /* 0x000fe20000010806 */
[----:B------:R-:W-:Y:S01]  /*4df0*/  @!P0 HADD2.F32 R6, -RZ, R31.H1_H1 ;  /* 0x3000001fff068230 */ /* 0x000fe20000004100 */
[----:B------:R-:W-:Y:S01]  /*4e00*/  @!P0 IMAD.MOV.U32 R7, RZ, RZ, R18 ;  /* 0x000000ffff078224 */ /* 0x000fe200078e0012 */
[--C-:B------:R-:W-:Y:S01]  /*4e10*/  @!P0 HADD2.F32 R31, -RZ, R43.reuse.H0_H0 ;  /* 0x2000002bff1f8230 */ /* 0x100fe20000004100 */
[----:B------:R-:W-:Y:S01]  /*4e20*/  @!P0 IMAD.MOV.U32 R53, RZ, RZ, R4 ;  /* 0x000000ffff358224 */ /* 0x000fe200078e0004 */
[----:B------:R-:W-:Y:S02]  /*4e30*/  @!P0 HADD2.F32 R43, -RZ, R43.H1_H1 ;  /* 0x3000002bff2b8230 */ /* 0x000fe40000004100 */
[--C-:B------:R-:W-:Y:S02]  /*4e40*/  @!P0 HADD2.F32 R11, -RZ, R7.reuse.H0_H0 ;  /* 0x20000007ff0b8230 */ /* 0x100fe40000004100 */
[----:B------:R-:W-:Y:S01]  /*4e50*/  @!P0 HADD2.F32 R10, -RZ, R7.H1_H1 ;  /* 0x30000007ff0a8230 */ /* 0x000fe20000004100 */
[----:B------:R-:W-:Y:S01]  /*4e60*/  @!P0 FMUL.FTZ R7, R31, R6 ;  /* 0x000000061f078220 */ /* 0x000fe20000410000 */
[----:B------:R-:W-:Y:S01]  /*4e70*/  @!P0 HADD2.F32 R44, -RZ, R44.H0_H0 ;  /* 0x2000002cff2c8230 */ /* 0x000fe20000004100 */
[----:B------:R-:W-:Y:S02]  /*4e80*/  @!P0 FMUL.FTZ R49, R43, R12 ;  /* 0x0000000c2b318220 */ /* 0x000fe40000410000 */
[C---:B------:R-:W-:Y:S02]  /*4e90*/  @!P0 FMUL.FTZ R6, R11.reuse, R6 ;  /* 0x000000060b068220 */ /* 0x040fe40000410000 */
[----:B------:R-:W-:Y:S01]  /*4ea0*/  @!P0 FFMA.FTZ R50, R11, R42, -R7 ;  /* 0x0000002a0b328223 */ /* 0x000fe20000010807 */
[----:B------:R-:W-:Y:S01]  /*4eb0*/  @!P0 F2FP.PACK_AB R11, R51, R56 ;  /* 0x00000038330b823e */ /* 0x000fe200000000ff */
[C---:B------:R-:W-:Y:S02]  /*4ec0*/  @!P0 FFMA.FTZ R49, R10.reuse, R44, -R49 ;  /* 0x0000002c0a318223 */ /* 0x040fe40000010831 */
[----:B------:R-:W-:Y:S01]  /*4ed0*/  @!P0 FMUL.FTZ R7, R10, R12 ;  /* 0x0000000c0a078220 */ /* 0x000fe20000410000 */
[----:B------:R-:W-:Y:S01]  /*4ee0*/  @!P0 F2FP.PACK_AB R12, R59, R68 ;  /* 0x000000443b0c823e */ /* 0x000fe200000000ff */
[----:B------:R-:W-:Y:S01]  /*4ef0*/  @!P0 FFMA.FTZ R6, R31, R42, R6 ;  /* 0x0000002a1f068223 */ /* 0x000fe20000010006 */
[----:B------:R-:W-:Y:S01]  /*4f00*/  @!P0 F2FP.PACK_AB R10, R49, R50 ;  /* 0x00000032310a823e */ /* 0x000fe200000000ff */
[----:B------:R-:W-:Y:S01]  /*4f10*/  @!P0 FFMA.FTZ R7, R43, R44, R7 ;  /* 0x0000002c2b078223 */ /* 0x000fe20000010007 */
[----:B------:R-:W-:Y:S01]  /*4f20*/  @!P0 MOV R16, R12 ;  /* 0x0000000c00108202 */ /* 0x000fe20000000f00 */
        /* <DEDUP_REMOVED lines=10> */
.L_x_388:
[----:B------:R-:W-:Y:S05]  /*4fd0*/  BSYNC B0 ;  /* 0x0000000000007941 */ /* 0x000fea0003800000 */
.L_x_387:
[----:B------:R-:W-:Y:S11]  /*4fe0*/  ISETP.GE.AND P0, PT, R29, c[0x0][0x1d4], PT ;  /* 0x000075001d007a0c */ /* 0x000ff60003f06270 */
[----:B------:R-:W-:Y:S02]  /*4ff0*/  @!UPT UIADD3 URZ, URZ, URZ, URZ ;  /* 0x0000003f3f3ff290 */ /* 0x000fe4000fffe03f */
[----:B------:R-:W-:-:S05]  /*5000*/  @P0 BRA `(.L_x_372) ;  /* 0x000008f000000947 */ /* 0x000fca0003800000 */
[----:B------:R-:W-:Y:S01]  /*5010*/  LDS.128 R44, [R123+0x3c80] ;  /* 0x003c80007b2c7984 */ /* 0x000fe20000000c00 */
[----:B------:R-:W-:Y:S04]  /*5020*/  IADD3 R2, P1, P0, R90, R81, R120 ;  /* 0x000000515a027210 */ /* 0x000fe8000783e078 */
[----:B------:R-:W-:Y:S02]  /*5030*/  IADD3.X R3, R92, R80, R130, P1, P0 ;  /* 0x000000505c037210 */ /* 0x000fe40000fe0482 */
[C---:B-1----:R-:W-:Y:S01]  /*5040*/  LEA R52, P0, R2.reuse, c[0x0][0x1c8], 0x1 ;  /* 0x0000720002347a11 */ /* 0x042fe200078008ff */
[----:B------:R-:W1:Y:S03]  /*5050*/  LDS.128 R12, [R126+0x3c80] ;  /* 0x003c80007e0c7984 */ /* 0x000e660000000c00 */
[----:B------:R-:W-:Y:S02]  /*5060*/  LEA.HI.X R53, R2, c[0x0][0x1cc], R3, 0x1, P0 ;  /* 0x0000730002357a11 */ /* 0x000fe400000f0c03 */
[----:B------:R-:W-:Y:S11]  /*5070*/  ISETP.GE.AND P0, PT, R29, c[0x0][0x27c], PT ;  /* 0x00009f001d007a0c */ /* 0x000ff60003f06270 */
[----:B------:R-:W-:Y:S02]  /*5080*/  @!UPT UIADD3 URZ, URZ, URZ, URZ ;  /* 0x0000003f3f3ff290 */ /* 0x000fe4000fffe03f */
[--C-:B------:R-:W-:Y:S01]  /*5090*/  @!P0 SHF.R.U64 R11, R22, 0x10, R23.reuse ;  /* 0x00000010160b8819 */ /* 0x100fe20000001217 */
[--C-:B------:R-:W-:Y:S01]  /*50a0*/  @!P0 HADD2.F32 R2, -RZ, R32.reuse.H0_H0 ;  /* 0x20000020ff028230 */ /* 0x100fe20000004100 */
[----:B------:R-:W-:Y:S01]  /*50b0*/  @!P0 SHF.R.U32.HI R10, RZ, 0x10, R23 ;  /* 0x00000010ff0a8819 */ /* 0x000fe20000011617 */
[----:B------:R-:W-:Y:S01]  /*50c0*/  @!P0 HADD2.F32 R3, -RZ, R32.H1_H1 ;  /* 0x30000020ff038230 */ /* 0x000fe20000004100 */
[--C-:B------:R-:W-:Y:S01]  /*50d0*/  @!P0 SHF.R.U32.HI R8, RZ, 0x10, R21.reuse ;  /* 0x00000010ff088819 */ /* 0x100fe20000011615 */
[--C-:B------:R-:W-:Y:S01]  /*50e0*/  @!P0 HADD2.F32 R17, -RZ, R71.reuse.H0_H0 ;  /* 0x20000047ff118230 */ /* 0x100fe20000004100 */
[----:B------:R-:W-:Y:S01]  /*50f0*/  @!P0 SHF.R.U64 R9, R20, 0x10, R21 ;  /* 0x0000001014098819 */ /* 0x000fe20000001215 */
[----:B------:R-:W-:Y:S01]  /*5100*/  @!P0 HADD2.F32 R20, -RZ, R71.H1_H1 ;  /* 0x30000047ff148230 */ /* 0x000fe20000004100 */
[--C-:B------:R-:W-:Y:S01]  /*5110*/  @!P0 SHF.R.U32.HI R24, RZ, 0x10, R65.reuse ;  /* 0x00000010ff188819 */ /* 0x100fe20000011641 */
[----:B------:R-:W-:Y:S01]  /*5120*/  @!P0 HADD2.F32 R10, -RZ, R10.H0_H0 ;  /* 0x2000000aff0a8230 */ /* 0x000fe20000004100 */
[----:B------:R-:W-:Y:S01]  /*5130*/  @!P0 SHF.R.U64 R64, R64, 0x10, R65 ;  /* 0x0000001040408819 */ /* 0x000fe20000001241 */
[----:B------:R-:W-:Y:S01]  /*5140*/  @!P0 HADD2.F32 R9, -RZ, R9.H0_H0 ;  /* 0x20000009ff098230 */ /* 0x000fe20000004100 */
[--C-:B------:R-:W-:Y:S01]  /*5150*/  @!P0 SHF.R.U32.HI R43, RZ, 0x10, R67.reuse ;  /* 0x00000010ff2b8819 */ /* 0x100fe20000011643 */
[----:B------:R-:W-:Y:S01]  /*5160*/  @!P0 HADD2.F32 R32, -RZ, R72.H0_H0 ;  /* 0x20000048ff208230 */ /* 0x000fe20000004100 */
[----:B------:R-:W-:Y:S03]  /*5170*/  @!P0 SHF.R.U64 R30, R66, 0x10, R67 ;  /* 0x00000010421e8819 */ /* 0x000fe60000001243 */
[----:B------:R-:W-:Y:S02]  /*5180*/  @!P0 HADD2.F32 R43, -RZ, R43.H0_H0 ;  /* 0x2000002bff2b8230 */ /* 0x000fe40000004100 */
[----:B------:R-:W-:Y:S01]  /*5190*/  @!P0 HADD2.F32 R30, -RZ, R30.H0_H0 ;  /* 0x2000001eff1e8230 */ /* 0x000fe20000004100 */
[----:B-1----:R-:W-:Y:S02]  /*51a0*/  @!P0 MOV R7, R12 ;  /* 0x0000000c00078202 */ /* 0x002fe40000000f00 */
[----:B------:R-:W-:Y:S02]  /*51b0*/  @!P0 MOV R23, R44 ;  /* 0x0000002c00178202 */ /* 0x000fe40000000f00 */
[----:B------:R-:W-:Y:S01]  /*51c0*/  @!P0 MOV R18, R45 ;  /* 0x0000002d00128202 */ /* 0x000fe20000000f00 */
[----:B------:R-:W-:Y:S01]  /*51d0*/  @!P0 HADD2.F32 R4, -RZ, R7.H0_H0 ;  /* 0x20000007ff048230 */ /* 0x000fe20000004100 */
[----:B------:R-:W-:Y:S01]  /*51e0*/  @!P0 MOV R6, R13 ;  /* 0x0000000d00068202 */ /* 0x000fe20000000f00 */
[--C-:B------:R-:W-:Y:S01]  /*51f0*/  @!P0 HADD2.F32 R16, -RZ, R23.reuse.H0_H0 ;  /* 0x20000017ff108230 */ /* 0x100fe20000004100 */
[----:B------:R-:W-:Y:S01]  /*5200*/  @!P0 MOV R25, R46 ;  /* 0x0000002e00198202 */ /* 0x000fe20000000f00 */
[----:B------:R-:W-:Y:S02]  /*5210*/  @!P0 HADD2.F32 R19, -RZ, R18.H0_H0 ;  /* 0x20000012ff138230 */ /* 0x000fe40000004100 */
[----:B------:R-:W-:Y:S01]  /*5220*/  @!P0 HADD2.F32 R5, -RZ, R6.H0_H0 ;  /* 0x20000006ff058230 */ /* 0x000fe20000004100 */
[-C--:B------:R-:W-:Y:S02]  /*5230*/  @!P0 FMUL.FTZ R22, R16, R2.reuse ;  /* 0x0000000210168220 */ /* 0x080fe40000410000 */
[C---:B------:R-:W-:Y:S02]  /*5240*/  @!P0 FMUL.FTZ R2, R4.reuse, R2 ;  /* 0x0000000204028220 */ /* 0x040fe40000410000 */
[----:B------:R-:W-:Y:S02]  /*5250*/  @!P0 FMUL.FTZ R21, R19, R3 ;  /* 0x0000000313158220 */ /* 0x000fe40000410000 */
[-C--:B------:R-:W-:Y:S01]  /*5260*/  @!P0 FFMA.FTZ R56, R4, R17.reuse, -R22 ;  /* 0x0000001104388223 */ /* 0x080fe20000010816 */
[----:B------:R-:W-:Y:S01]  /*5270*/  @!P0 HADD2.F32 R22, -RZ, R24.H0_H0 ;  /* 0x20000018ff168230 */ /* 0x000fe20000004100 */
[----:B------:R-:W-:Y:S01]  /*5280*/  @!P0 FFMA.FTZ R2, R16, R17, R2 ;  /* 0x0000001110028223 */ /* 0x000fe20000010002 */
[----:B------:R-:W-:Y:S01]  /*5290*/  @!P0 HADD2.F32 R17, -RZ, R23.H1_H1 ;  /* 0x30000017ff118230 */ /* 0x000fe20000004100 */
[C---:B------:R-:W-:Y:S01]  /*52a0*/  @!P0 FMUL.FTZ R4, R5.reuse, R3 ;  /* 0x0000000305048220 */ /* 0x040fe20000410000 */
[----:B------:R-:W-:Y:S01]  /*52b0*/  @!P0 HADD2.F32 R3, -RZ, R6.H1_H1 ;  /* 0x30000006ff038230 */ /* 0x000fe20000004100 */
[----:B------:R-:W-:Y:S01]  /*52c0*/  @!P0 FFMA.FTZ R55, R5, R20, -R21 ;  /* 0x0000001405378223 */ /* 0x000fe20000010815 */
[----:B------:R-:W-:Y:S02]  /*52d0*/  @!P0 HADD2.F32 R5, -RZ, R8.H0_H0 ;  /* 0x20000008ff058230 */ /* 0x000fe40000004100 */
[----:B------:R-:W-:Y:S02]  /*52e0*/  @!P0 HADD2.F32 R21, -RZ, R18.H1_H1 ;  /* 0x30000012ff158230 */ /* 0x000fe40000004100 */
[----:B------:R-:W-:Y:S02]  /*52f0*/  @!P0 HADD2.F32 R18, -RZ, R64.H0_H0 ;  /* 0x20000040ff128230 */ /* 0x000fe40000004100 */
[----:B------:R-:W-:Y:S01]  /*5300*/  @!P0 HADD2.F32 R6, -RZ, R7.H1_H1 ;  /* 0x30000007ff068230 */ /* 0x000fe20000004100 */
[----:B------:R-:W-:Y:S01]  /*5310*/  @!P0 FMUL.FTZ R8, R21, R5 ;  /* 0x0000000515088220 */ /* 0x000fe20000410000 */
[----:B------:R-:W-:Y:S01]  /*5320*/  @!P0 HADD2.F32 R24, -RZ, R72.H1_H1 ;  /* 0x30000048ff188230 */ /* 0x000fe20000004100 */
[----:B------:R-:W-:Y:S01]  /*5330*/  @!P0 FMUL.FTZ R7, R17, R9 ;  /* 0x0000000911078220 */ /* 0x000fe20000410000 */
[--C-:B------:R-:W-:Y:S01]  /*5340*/  @!P0 HADD2.F32 R23, -RZ, R25.reuse.H0_H0 ;  /* 0x20000019ff178230 */ /* 0x100fe20000004100 */
[C---:B------:R-:W-:Y:S01]  /*5350*/  @!P0 FFMA.FTZ R54, R3.reuse, R22, -R8 ;  /* 0x0000001603368223 */ /* 0x040fe20000010808 */
[----:B------:R-:W-:Y:S01]  /*5360*/  @!P0 HADD2.F32 R25, -RZ, R25.H1_H1 ;  /* 0x30000019ff198230 */ /* 0x000fe20000004100 */
[----:B------:R-:W-:Y:S02]  /*5370*/  @!P0 IMAD.MOV.U32 R8, RZ, RZ, R47 ;  /* 0x000000ffff088224 */ /* 0x000fe400078e002f */
[CC--:B------:R-:W-:Y:S01]  /*5380*/  @!P0 FFMA.FTZ R51, R6.reuse, R18.reuse, -R7 ;  /* 0x0000001206338223 */ /* 0x0c0fe20000010807 */
[----:B------:R-:W-:Y:S01]  /*5390*/  @!P0 MOV R7, R15 ;  /* 0x0000000f00078202 */ /* 0x000fe20000000f00 */
[----:B------:R-:W-:Y:S01]  /*53a0*/  @!P0 FMUL.FTZ R5, R3, R5 ;  /* 0x0000000503058220 */ /* 0x000fe20000410000 */
[--C-:B------:R-:W-:Y:S01]  /*53b0*/  @!P0 HADD2.F32 R31, -RZ, R8.reuse.H0_H0 ;  /* 0x20000008ff1f8230 */ /* 0x100fe20000004100 */
[----:B------:R-:W-:Y:S01]  /*53c0*/  @!P0 FMUL.FTZ R3, R6, R9 ;  /* 0x0000000906038220 */ /* 0x000fe20000410000 */
[----:B------:R-:W-:Y:S02]  /*53d0*/  @!P0 HADD2.F32 R6, -RZ, R33.H0_H0 ;  /* 0x20000021ff068230 */ /* 0x000fe40000004100 */
[--C-:B------:R-:W-:Y:S01]  /*53e0*/  @!P0 HADD2.F32 R9, -RZ, R7.reuse.H0_H0 ;  /* 0x20000007ff098230 */ /* 0x100fe20000004100 */
[----:B------:R-:W-:Y:S01]  /*53f0*/  @!P0 FFMA.FTZ R3, R17, R18, R3 ;  /* 0x0000001211038223 */ /* 0x000fe20000010003 */
[----:B------:R-:W-:Y:S01]  /*5400*/  @!P0 HADD2.F32 R42, -RZ, R8.H1_H1 ;  /* 0x30000008ff2a8230 */ /* 0x000fe20000004100 */
[-C--:B------:R-:W-:Y:S01]  /*5410*/  @!P0 FMUL.FTZ R16, R31, R6.reuse ;  /* 0x000000061f108220 */ /* 0x080fe20000410000 */
[----:B------:R-:W-:Y:S01]  /*5420*/  @!P0 HADD2.F32 R7, -RZ, R7.H1_H1 ;  /* 0x30000007ff078230 */ /* 0x000fe20000004100 */
[----:B------:R-:W-:Y:S01]  /*5430*/  @!P0 FMUL.FTZ R8, R9, R6 ;  /* 0x0000000609088220 */ /* 0x000fe20000410000 */
[----:B------:R-:W-:Y:S01]  /*5440*/  @!P0 F2FP.PACK_AB R17, R54, R55 ;  /* 0x000000373611823e */ /* 0x000fe200000000ff */
[----:B------:R-:W-:Y:S01]  /*5450*/  @!P0 FMUL.FTZ R6, R42, R10 ;  /* 0x0000000a2a068220 */ /* 0x000fe20000410000 */
[----:B------:R-:W-:Y:S01]  /*5460*/  @!P0 F2FP.PACK_AB R2, R3, R2 ;  /* 0x000000020302823e */ /* 0x000fe200000000ff */
[----:B------:R-:W-:Y:S01]  /*5470*/  @!P0 FFMA.FTZ R50, R9, R32, -R16 ;  /* 0x0000002009328223 */ /* 0x000fe20000010810 */
[----:B------:R-:W-:Y:S01]  /*5480*/  @!P0 MOV R13, R17 ;  /* 0x00000011000d8202 */ /* 0x000fe20000000f00 */
[C---:B------:R-:W-:Y:S01]  /*5490*/  @!P0 FMUL.FTZ R9, R7.reuse, R10 ;  /* 0x0000000a07098220 */ /* 0x040fe20000410000 */
[----:B------:R-:W-:Y:S01]  /*54a0*/  @!P0 HADD2.F32 R16, -RZ, R11.H0_H0 ;  /* 0x2000000bff108230 */ /* 0x000fe20000004100 */
[----:B------:R-:W-:Y:S01]  /*54b0*/  @!P0 FFMA.FTZ R49, R7, R43, -R6 ;  /* 0x0000002b07318223 */ /* 0x000fe20000010806 */
[----:B------:R-:W-:Y:S01]  /*54c0*/  @!P0 MOV R7, R14 ;  /* 0x0000000e00078202 */ /* 0x000fe20000000f00 */
[----:B------:R-:W-:Y:S01]  /*54d0*/  @!P0 FFMA.FTZ R4, R19, R20, R4 ;  /* 0x0000001413048223 */ /* 0x000fe20000010004 */
[----:B------:R-:W-:Y:S01]  /*54e0*/  @!P0 HADD2.F32 R6, -RZ, R33.H1_H1 ;  /* 0x30000021ff068230 */ /* 0x000fe20000004100 */
[----:B------:R-:W-:Y:S02]  /*54f0*/  @!P0 FMUL.FTZ R33, R25, R16 ;  /* 0x0000001019218220 */ /* 0x000fe40000410000 */
[--C-:B------:R-:W-:Y:S01]  /*5500*/  @!P0 HADD2.F32 R11, -RZ, R7.reuse.H0_H0 ;  /* 0x20000007ff0b8230 */ /* 0x100fe20000004100 */
[----:B------:R-:W-:Y:S01]  /*5510*/  @!P0 FFMA.FTZ R5, R21, R22, R5 ;  /* 0x0000001615058223 */ /* 0x000fe20000010005 */
[----:B------:R-:W-:Y:S01]  /*5520*/  @!P0 HADD2.F32 R10, -RZ, R7.H1_H1 ;  /* 0x30000007ff0a8230 */ /* 0x000fe20000004100 */
[-C--:B------:R-:W-:Y:S02]  /*5530*/  @!P0 FMUL.FTZ R7, R23, R6.reuse ;  /* 0x0000000617078220 */ /* 0x080fe40000410000 */
[----:B------:R-:W-:Y:S01]  /*5540*/  @!P0 FMUL.FTZ R6, R11, R6 ;  /* 0x000000060b068220 */ /* 0x000fe20000410000 */
[----:B------:R-:W-:Y:S01]  /*5550*/  @!P0 F2FP.PACK_AB R4, R5, R4 ;  /* 0x000000040504823e */ /* 0x000fe200000000ff */
[----:B------:R-:W-:Y:S01]  /*5560*/  @!P0 FFMA.FTZ R48, R11, R24, -R7 ;  /* 0x000000180b308223 */ /* 0x000fe20000010807 */
[----:B------:R-:W-:Y:S01]  /*5570*/  @!P0 F2FP.PACK_AB R11, R49, R50 ;  /* 0x00000032310b823e */ /* 0x000fe200000000ff */
[C---:B------:R-:W-:Y:S01]  /*5580*/  @!P0 FFMA.FTZ R33, R10.reuse, R30, -R33 ;  /* 0x0000001e0a218223 */ /* 0x040fe20000010821 */
[----:B------:R-:W-:Y:S01]  /*5590*/  @!P0 MOV R45, R4 ;  /* 0x00000004002d8202 */ /* 0x000fe20000000f00 */
        /* <DEDUP_REMOVED lines=8> */
[----:B------:R-:W-:Y:S01]  /*5620*/  @!P0 IMAD.MOV.U32 R12, RZ, RZ, R16 ;  /* 0x000000ffff0c8224 */ /* 0x000fe200078e0010 */
[----:B------:R-:W-:Y:S01]  /*5630*/  @!P0 F2FP.PACK_AB R6, R7, R6 ;  /* 0x000000060706823e */ /* 0x000fe200000000ff */
[----:B------:R-:W-:Y:S02]  /*5640*/  @!P0 FFMA.FTZ R9, R42, R43, R9 ;  /* 0x0000002b2a098223 */ /* 0x000fe40000010009 */
[----:B------:R-:W-:Y:S01]  /*5650*/  @!P0 IMAD.MOV.U32 R44, RZ, RZ, R2 ;  /* 0x000000ffff2c8224 */ /* 0x000fe200078e0002 */
[----:B------:R1:W-:Y:S01]  /*5660*/  STG.E.128 [R52.64], R12 ;  /* 0x0000000c34007986 */ /* 0x0003e2000c101d0c */
[----:B------:R-:W-:Y:S02]  /*5670*/  @!P0 MOV R46, R6 ;  /* 0x00000006002e8202 */ /* 0x000fe40000000f00 */
[----:B------:R-:W-:Y:S04]  /*5680*/  @!P0 F2FP.PACK_AB R8, R9, R8 ;  /* 0x000000080908823e */ /* 0x000fe800000000ff */
[----:B------:R-:W-:Y:S02]  /*5690*/  @!P0 MOV R47, R8 ;  /* 0x00000008002f8202 */ /* 0x000fe40000000f00 */
[----:B------:R-:W-:Y:S11]  /*56a0*/  ISETP.GE.AND P0, PT, R103, c[0x0][0x1d4], PT ;  /* 0x0000750067007a0c */ /* 0x000ff60003f06270 */
[----:B------:R-:W-:Y:S02]  /*56b0*/  @!UPT UIADD3 URZ, URZ, URZ, URZ ;  /* 0x0000003f3f3ff290 */ /* 0x000fe4000fffe03f */
[----:B------:R-:W-:-:S05]  /*56c0*/  @P0 BRA `(.L_x_372) ;  /* 0x0000023000000947 */ /* 0x000fca0003800000 */
[----:B------:R-:W-:Y:S04]  /*56d0*/  IADD3 R3, P1, P0, R90, R81, R103 ;  /* 0x000000515a037210 */ /* 0x000fe8000783e067 */
[----:B------:R-:W-:Y:S02]  /*56e0*/  IADD3.X R4, R92, R80, R127, P1, P0 ;  /* 0x000000505c047210 */ /* 0x000fe40000fe047f */
[C---:B------:R-:W-:Y:S04]  /*56f0*/  LEA R2, P0, R3.reuse, c[0x0][0x1c8], 0x1 ;  /* 0x0000720003027a11 */ /* 0x040fe800078008ff */
[----:B------:R-:W-:Y:S05]  /*5700*/  LEA.HI.X R3, R3, c[0x0][0x1cc], R4, 0x1, P0 ;  /* 0x0000730003037a11 */ /* 0x000fea00000f0c04 */
[----:B------:R2:W-:Y:S01]  /*5710*/  STG.E.128 [R2.64], R44 ;  /* 0x0000002c02007986 */ /* 0x0005e2000c101d0c */
[----:B------:R-:W-:-:S05]  /*5720*/  BRA `(.L_x_372) ;  /* 0x000001d000007947 */ /* 0x000fca0003800000 */
.L_x_368:
[----:B------:R-:W-:Y:S05]  /*5730*/  IMAD R2, R41, -0x30, R0 ;  /* 0xffffffd029027824 */ /* 0x000fea00078e0200 */
[----:B------:R-:W-:Y:S04]  /*5740*/  IMNMX R89, R2, 0x30, PT ;  /* 0x0000003002597817 */ /* 0x000fe80003800200 */
[----:B------:R-:W-:Y:S11]  /*5750*/  ISETP.GE.AND P0, PT, R94, R89, PT ;  /* 0x000000595e00720c */ /* 0x000ff60003f06270 */
[----:B------:R-:W-:Y:S02]  /*5760*/  @!UPT UIADD3 URZ, URZ, URZ, URZ ;  /* 0x0000003f3f3ff290 */ /* 0x000fe4000fffe03f */
[----:B------:R-:W-:-:S05]  /*5770*/  @P0 BRA `(.L_x_372) ;  /* 0x0000018000000947 */ /* 0x000fca0003800000 */
[----:B------:R-:W-:Y:S11]  /*5780*/  ISETP.GE.AND P0, PT, R26, c[0x0][0x1d4], PT ;  /* 0x000075001a007a0c */ /* 0x000ff60003f06270 */
[----:B------:R-:W-:Y:S02]  /*5790*/  @!UPT UIADD3 URZ, URZ, URZ, URZ ;  /* 0x0000003f3f3ff290 */ /* 0x000fe4000fffe03f */
[----:B------:R-:W1:Y:S04]  /*57a0*/  @!P0 LDS.128 R4, [R87+0x2400] ;  /* 0x0024000057048984 */ /* 0x000e680000000c00 */
[----:B-1----:R-:W-:Y:S01]  /*57b0*/  @!P0 STG.E.128 [R62.64], R4 ;  /* 0x000000043e008986 */ /* 0x002fe2000c101d0c */
[----:B------:R-:W-:Y:S11]  /*57c0*/  ISETP.GE.AND P0, PT, R28, c[0x0][0x1d4], PT ;  /* 0x000075001c007a0c */ /* 0x000ff60003f06270 */
[----:B------:R-:W-:Y:S02]  /*57d0*/  @!UPT UIADD3 URZ, URZ, URZ, URZ ;  /* 0x0000003f3f3ff290 */ /* 0x000fe4000fffe03f */
[----:B------:R-:W1:Y:S04]  /*57e0*/  @!P0 LDS.128 R4, [R88+0x2400] ;  /* 0x0024000058048984 */ /* 0x000e680000000c00 */
[----:B-1----:R-:W-:Y:S01]  /*57f0*/  @!P0 STG.E.128 [R62.64+0x20], R4 ;  /* 0x000020043e008986 */ /* 0x002fe2000c101d0c */
        /* <DEDUP_REMOVED lines=15> */
[----:B-1----:R1:W-:Y:S02]  /*58f0*/  @!P0 STG.E.128 [R62.64+0xa0], R4 ;  /* 0x0000a0043e008986 */ /* 0x0023e4000c101d0c */
.L_x_372:
[----:B------:R-:W-:Y:S05]  /*5900*/  BSYNC B1 ;  /* 0x0000000000017941 */ /* 0x000fea0003800000 */
.L_x_367:
[----:B-1----:R-:W-:Y:S01]  /*5910*/  IMAD.WIDE.U32 R8, R41, 0x30, RZ ;  /* 0x0000003029087825 */ /* 0x002fe200078e00ff */
[-C--:B--2--5:R-:W-:Y:S01]  /*5920*/  IADD3 R3, -R105, R89.reuse, RZ ;  /* 0x0000005969037210 */ /* 0x0a4fe20007ffe1ff */
[----:B------:R-:W-:Y:S02]  /*5930*/  BSSY B0, `(.L_x_389) ;  /* 0x000004b000007945 */ /* 0x000fe40003800000 */
[----:B------:R-:W-:Y:S01]  /*5940*/  IMAD R2, R93, 0x30, RZ ;  /* 0x000000305d027824 */ /* 0x000fe200078e02ff */
[----:B------:R-:W-:Y:S03]  /*5950*/  IADD3 R4, P0, R142, R8, RZ ;  /* 0x000000088e047210 */ /* 0x000fe60007f1e0ff */
[----:B------:R-:W-:Y:S04]  /*5960*/  IMAD.IADD R11, R9, 0x1, R2 ;  /* 0x00000001090b7824 */ /* 0x000fe800078e0202 */
[----:B------:R-:W-:Y:S01]  /*5970*/  IMAD.X R2, R11, 0x1, R148, P0 ;  /* 0x000000010b027824 */ /* 0x000fe200000e0694 */
[C---:B------:R-:W-:Y:S11]  /*5980*/  ISETP.GE.AND P0, PT, R3.reuse, 0x21, PT ;  /* 0x000000210300780c */ /* 0x040ff60003f06270 */
[----:B------:R-:W-:Y:S02]  /*5990*/  @!UPT UIADD3 URZ, URZ, URZ, URZ ;  /* 0x0000003f3f3ff290 */ /* 0x000fe4000fffe03f */
[----:B------:R-:W-:Y:S02]  /*59a0*/  @P0 IADD3 R10, P1, R4, 0x20, RZ ;  /* 0x00000020040a0810 */ /* 0x000fe40007f3e0ff */
[----:B------:R-:W-:Y:S03]  /*59b0*/  @P0 MOV R7, R104 ;  /* 0x0000006800070202 */ /* 0x000fe60000000f00 */
[----:B------:R-:W-:Y:S01]  /*59c0*/  @P0 IMAD.X R6, RZ, RZ, R2, P1 ;  /* 0x000000ffff060224 */ /* 0x000fe200008e0602 */
[----:B------:R-:W-:Y:S11]  /*59d0*/  ISETP.GE.AND P1, PT, R3, 0x1, PT ;  /* 0x000000010300780c */ /* 0x000ff60003f26270 */
[----:B------:R-:W-:Y:S02]  /*59e0*/  @!UPT UIADD3 URZ, URZ, URZ, URZ ;  /* 0x0000003f3f3ff290 */ /* 0x000fe4000fffe03f */
[----:B------:R-:W-:Y:S01]  /*59f0*/  @P1 IMAD R5, R2, c[0x0][0x258], RZ ;  /* 0x0000960002051a24 */ /* 0x000fe200078e02ff */
[----:B------:R-:W-:Y:S01]  /*5a00*/  @P1 MOV R2, R100 ;  /* 0x0000006400021202 */ /* 0x000fe20000000f00 */
[----:B------:R-:W-:Y:S04]  /*5a10*/  @P1 IMAD.MOV.U32 R3, RZ, RZ, R104 ;  /* 0x000000ffff031224 */ /* 0x000fe800078e0068 */
[C---:B------:R-:W-:Y:S04]  /*5a20*/  @P1 IMAD.WIDE.U32 R2, R4.reuse, c[0x0][0x258], R2 ;  /* 0x0000960004021a25 */ /* 0x040fe800078e0002 */
[----:B------:R-:W-:Y:S05]  /*5a30*/  @P1 IMAD R4, R4, c[0x0][0x25c], R5 ;  /* 0x0000970004041a24 */ /* 0x000fea00078e0205 */
[----:B------:R-:W-:Y:S02]  /*5a40*/  @P1 IADD3 R3, R3, R4, RZ ;  /* 0x0000000403031210 */ /* 0x000fe40007ffe0ff */
[C---:B------:R-:W-:Y:S04]  /*5a50*/  @P1 LEA R4, P2, R2.reuse, c[0x0][0x250], 0x1 ;  /* 0x0000940002041a11 */ /* 0x040fe800078408ff */
[----:B------:R-:W-:Y:S01]  /*5a60*/  @P1 LEA.HI.X R5, R2, c[0x0][0x254], R3, 0x1, P2 ;  /* 0x0000950002051a11 */ /* 0x000fe200010f0c03 */
[----:B------:R-:W-:Y:S02]  /*5a70*/  @P0 IMAD R2, R6, c[0x0][0x258], RZ ;  /* 0x0000960006020a24 */ /* 0x000fe400078e02ff */
[----:B------:R-:W-:Y:S02]  /*5a80*/  @P0 IMAD.MOV.U32 R6, RZ, RZ, R100 ;  /* 0x000000ffff060224 */ /* 0x000fe400078e0064 */
[----:B------:R-:W-:Y:S01]  /*5a90*/  @!PT LDS RZ, [RZ] ;  /* 0x00000000fffff984 */ /* 0x000fe20000000800 */
[----:B------:R-:W-:Y:S01]  /*5aa0*/  @!PT LDS RZ, [RZ] ;  /* 0x00000000fffff984 */ /* 0x000fe20000000800 */
[----:B------:R-:W-:Y:S01]  /*5ab0*/  @!PT LDS RZ, [RZ] ;  /* 0x00000000fffff984 */ /* 0x000fe20000000800 */
[----:B------:R1:W-:Y:S01]  /*5ac0*/  @P1 LDGSTS.E.BYPASS.LTC128B.128 [R86+0x1880], [R4.64], !P6 ;  /* 0x0188000004561fae */ /* 0x0003e2000f101d4c */
[C---:B------:R-:W-:Y:S02]  /*5ad0*/  @P0 IMAD R2, R10.reuse, c[0x0][0x25c], R2 ;  /* 0x000097000a020a24 */ /* 0x040fe400078e0202 */
[----:B------:R-:W-:Y:S01]  /*5ae0*/  @P0 IMAD.WIDE.U32 R6, R10, c[0x0][0x258], R6 ;  /* 0x000096000a060a25 */ /* 0x000fe200078e0006 */
[----:B------:R1:W-:Y:S04]  /*5af0*/  @P1 LDGSTS.E.BYPASS.LTC128B.128 [R86+0x2480], [R4.64+0x40], !P5 ;  /* 0x0248004004561fae */ /* 0x0003e8000e901d4c */
[----:B------:R1:W-:Y:S01]  /*5b00*/  @P1 LDGSTS.E.BYPASS.LTC128B.128 [R86+0x3080], [R4.64+0x80], !P4 ;  /* 0x0308008004561fae */ /* 0x0003e2000e101d4c */
[----:B------:R-:W-:Y:S02]  /*5b10*/  @P0 IADD3 R3, R7, R2, RZ ;  /* 0x0000000207030210 */ /* 0x000fe40007ffe0ff */
[C---:B------:R-:W-:Y:S04]  /*5b20*/  @P0 LEA R2, P2, R6.reuse, c[0x0][0x250], 0x1 ;  /* 0x0000940006020a11 */ /* 0x040fe800078408ff */
[----:B------:R-:W-:Y:S05]  /*5b30*/  @P0 LEA.HI.X R3, R6, c[0x0][0x254], R3, 0x1, P2 ;  /* 0x0000950006030a11 */ /* 0x000fea00010f0c03 */
[----:B------:R1:W-:Y:S04]  /*5b40*/  @P0 LDGSTS.E.BYPASS.LTC128B.128 [R86+0x2080], [R2.64], !P6 ;  /* 0x0208000002560fae */ /* 0x0003e8000f101d4c */
        /* <DEDUP_REMOVED lines=8> */
[----:B------:R-:W-:Y:S02]  /*5bd0*/  IMAD.MOV.U32 R4, RZ, RZ, R116 ;  /* 0x000000ffff047224 */ /* 0x000fe400078e0074 */
[----:B------:R-:W-:Y:S02]  /*5be0*/  IMAD.MOV.U32 R5, RZ, RZ, R134 ;  /* 0x000000ffff057224 */ /* 0x000fe400078e0086 */
[----:B------:R-:W-:Y:S02]  /*5bf0*/  IMAD.X R3, R11, 0x1, R144, P0 ;  /* 0x000000010b037824 */ /* 0x000fe400000e0690 */
[C---:B------:R-:W-:Y:S04]  /*5c00*/  IMAD.WIDE.U32 R4, R2.reuse, c[0x0][0x208], R4 ;  /* 0x0000820002047a25 */ /* 0x040fe800078e0004 */
[----:B------:R-:W-:Y:S04]  /*5c10*/  IMAD R3, R3, c[0x0][0x208], RZ ;  /* 0x0000820003037a24 */ /* 0x000fe800078e02ff */
[----:B------:R-:W-:Y:S04]  /*5c20*/  IMAD R2, R2, c[0x0][0x20c], R3 ;  /* 0x0000830002027a24 */ /* 0x000fe800078e0203 */
[----:B------:R-:W-:Y:S01]  /*5c30*/  IMAD.IADD R3, R5, 0x1, R2 ;  /* 0x0000000105037824 */ /* 0x000fe200078e0202 */
[C---:B------:R-:W-:Y:S04]  /*5c40*/  LEA R2, P0, R4.reuse, c[0x0][0x1f8], 0x1 ;  /* 0x00007e0004027a11 */ /* 0x040fe800078008ff */
[----:B------:R-:W-:Y:S02]  /*5c50*/  LEA.HI.X R3, R4, c[0x0][0x1fc], R3, 0x1, P0 ;  /* 0x00007f0004037a11 */ /* 0x000fe400000f0c03 */
[----:B------:R-:W-:Y:S11]  /*5c60*/  ISETP.GE.AND P0, PT, R26, c[0x0][0x1d4], PT ;  /* 0x000075001a007a0c */ /* 0x000ff60003f06270 */
[----:B------:R-:W-:Y:S02]  /*5c70*/  @!UPT UIADD3 URZ, URZ, URZ, URZ ;  /* 0x0000003f3f3ff290 */ /* 0x000fe4000fffe03f */
[----:B------:R-:W1:Y:S04]  /*5c80*/  @!P0 LDS.128 R4, [R87] ;  /* 0x0000000057048984 */ /* 0x000e680000000c00 */
[----:B-1----:R-:W-:Y:S01]  /*5c90*/  @!P0 STG.E.128 [R2.64], R4 ;  /* 0x0000000402008986 */ /* 0x002fe2000c101d0c */
[----:B------:R-:W-:Y:S11]  /*5ca0*/  ISETP.GE.AND P0, PT, R28, c[0x0][0x1d4], PT ;  /* 0x000075001c007a0c */ /* 0x000ff60003f06270 */
[----:B------:R-:W-:Y:S02]  /*5cb0*/  @!UPT UIADD3 URZ, URZ, URZ, URZ ;  /* 0x0000003f3f3ff290 */ /* 0x000fe4000fffe03f */
[----:B------:R-:W1:Y:S04]  /*5cc0*/  @!P0 LDS.128 R4, [R88] ;  /* 0x0000000058048984 */ /* 0x000e680000000c00 */
        /* <DEDUP_REMOVED lines=17> */
.L_x_390:
[----:B-1----:R-:W-:Y:S05]  /*5de0*/  BSYNC B0 ;  /* 0x0000000000007941 */ /* 0x002fea0003800000 */
.L_x_389:
[----:B------:R-:W-:Y:S11]  /*5df0*/  ISETP.GT.AND P3, PT, R41, R143, PT ;  /* 0x0000008f2900720c */ /* 0x000ff60003f64270 */
[----:B------:R-:W-:Y:S02]  /*5e00*/  @!UPT UIADD3 URZ, URZ, URZ, URZ ;  /* 0x0000003f3f3ff290 */ /* 0x000fe4000fffe03f */
[----:B------:R-:W-:-:S05]  /*5e10*/  @!P3 BRA `(.L_x_391) ;  /* 0x000001900000b947 */ /* 0x000fca0003800000 */
[----:B------:R-:W-:Y:S01]  /*5e20*/  IADD3 R4, R41, -0x1, RZ ;  /* 0xffffffff29047810 */ /* 0x000fe20007ffe0ff */
[----:B------:R-:W-:Y:S01]  /*5e30*/  IMAD.MOV.U32 R2, RZ, RZ, R118 ;  /* 0x000000ffff027224 */ /* 0x000fe200078e0076 */
[----:B------:R-:W-:Y:S01]  /*5e40*/  ISETP.GE.AND P1, PT, R98, 0x1, PT ;  /* 0x000000016200780c */ /* 0x000fe20003f26270 */
[----:B------:R-:W-:Y:S01]  /*5e50*/  IMAD.MOV.U32 R3, RZ, RZ, R109 ;  /* 0x000000ffff037224 */ /* 0x000fe200078e006d */
[----:B------:R-:W-:Y:S01]  /*5e60*/  SHF.R.S32.HI R6, RZ, 0x1f, R4 ;  /* 0x0000001fff067819 */ /* 0x000fe20000011404 */
[C---:B------:R-:W-:Y:S02]  /*5e70*/  IMAD R5, R4.reuse, UR7, RZ ;  /* 0x0000000704057c24 */ /* 0x040fe4000f8e02ff */
[----:B------:R-:W-:Y:S04]  /*5e80*/  IMAD.WIDE.U32 R2, R4, UR8, R2 ;  /* 0x0000000804027c25 */ /* 0x000fe8000f8e0002 */
[----:B------:R-:W-:Y:S04]  /*5e90*/  IMAD R4, R6, UR8, R5 ;  /* 0x0000000806047c24 */ /* 0x000fe8000f8e0205 */
[----:B------:R-:W-:Y:S01]  /*5ea0*/  IMAD.IADD R3, R3, 0x1, R4 ;  /* 0x0000000103037824 */ /* 0x000fe200078e0204 */
[C---:B------:R-:W-:Y:S04]  /*5eb0*/  @P1 LEA R4, P0, R2.reuse, c[0x0][0x220], 0x1 ;  /* 0x0000880002041a11 */ /* 0x040fe800078008ff */
[----:B------:R-:W-:Y:S02]  /*5ec0*/  @P1 LEA.HI.X R5, R2, c[0x0][0x224], R3, 0x1, P0 ;  /* 0x0000890002051a11 */ /* 0x000fe400000f0c03 */
[----:B------:R-:W-:Y:S03]  /*5ed0*/  ISETP.GE.AND P0, PT, R98, 0x21, PT ;  /* 0x000000216200780c */ /* 0x000fe60003f06270 */
[----:B------:R-:W-:Y:S01]  /*5ee0*/  @!PT LDS RZ, [RZ] ;  /* 0x00000000fffff984 */ /* 0x000fe20000000800 */
[----:B------:R-:W-:Y:S01]  /*5ef0*/  @!PT LDS RZ, [RZ] ;  /* 0x00000000fffff984 */ /* 0x000fe20000000800 */
[----:B------:R-:W-:Y:S01]  /*5f00*/  @!PT LDS RZ, [RZ] ;  /* 0x00000000fffff984 */ /* 0x000fe20000000800 */
[----:B------:R1:W-:Y:S04]  /*5f10*/  @P1 LDGSTS.E.BYPASS.LTC128B.128 [R86+0x3c80], [R4.64], !P6 ;  /* 0x03c8000004561fae */ /* 0x0003e8000f101d4c */
[----:B------:R1:W-:Y:S04]  /*5f20*/  @P1 LDGSTS.E.BYPASS.LTC128B.128 [R86+0x4880], [R4.64+0x40], !P5 ;  /* 0x0488004004561fae */ /* 0x0003e8000e901d4c */
[----:B------:R1:W-:Y:S02]  /*5f30*/  @P1 LDGSTS.E.BYPASS.LTC128B.128 [R86+0x5480], [R4.64+0x80], !P4 ;  /* 0x0548008004561fae */ /* 0x0003e4000e101d4c */
[----:B------:R-:W-:Y:S04]  /*5f40*/  @P0 IADD3 R6, P2, R2, UR11, RZ ;  /* 0x0000000b02060c10 */ /* 0x000fe8000ff5e0ff */
[----:B------:R-:W-:Y:S02]  /*5f50*/  @P0 IADD3.X R3, R3, UR10, RZ, P2, !PT ;  /* 0x0000000a03030c10 */ /* 0x000fe400097fe4ff */
[C---:B------:R-:W-:Y:S04]  /*5f60*/  @P0 LEA R2, P2, R6.reuse, c[0x0][0x220], 0x1 ;  /* 0x0000880006020a11 */ /* 0x040fe800078408ff */
[----:B------:R-:W-:Y:S05]  /*5f70*/  @P0 LEA.HI.X R3, R6, c[0x0][0x224], R3, 0x1, P2 ;  /* 0x0000890006030a11 */ /* 0x000fea00010f0c03 */
[----:B------:R1:W-:Y:S04]  /*5f80*/  @P0 LDGSTS.E.BYPASS.LTC128B.128 [R86+0x4480], [R2.64], !P6 ;  /* 0x0448000002560fae */ /* 0x0003e8000f101d4c */
[----:B------:R1:W-:Y:S04]  /*5f90*/  @P0 LDGSTS.E.BYPASS.LTC128B.128 [R86+0x5080], [R2.64+0x40], !P5 ;  /* 0x0508004002560fae */ /* 0x0003e8000e901d4c */
[----:B------:R1:W-:Y:S02]  /*5fa0*/  @P0 LDGSTS.E.BYPASS.LTC128B.128 [R86+0x5c80], [R2.64+0x80], !P4 ;  /* 0x05c8008002560fae */ /* 0x0003e4000e101d4c */
.L_x_391:
[----:B------:R-:W0:Y:S01]  /*5fb0*/  LDGDEPBAR ;  /* 0x00000000000079af */ /* 0x000e220000000000 */
[----:B------:R-:W-:Y:S01]  /*5fc0*/  IADD3 R41, R41, -0x1, RZ ;  /* 0xffffffff29297810 */ /* 0x000fe20007ffe0ff */
[----:B------:R-:W-:-:S05]  /*5fd0*/  @P3 BRA `(.L_x_392) ;  /* 0xffffbfa000003947 */ /* 0x000fca000383ffff */
[----:B------:R-:W-:Y:S06]  /*5fe0*/  BAR.SYNC.DEFER_BLOCKING 0x0 ;  /* 0x0000000000007b1d */ /* 0x000fec0000010000 */
.L_x_366:
[----:B------:R-:W-:Y:S02]  /*5ff0*/  IMAD.MOV.U32 R0, RZ, RZ, c[0x0][0x2c4] ;  /* 0x0000b100ff007624 */ /* 0x000fe400078e00ff */
[----:B------:R-:W-:-:S02]  /*6000*/  IMAD.MOV.U32 R250, RZ, RZ, c[0x0][0x32c] ;  /* 0x0000cb00fffa7624 */ /* 0x000fc400078e00ff */
[----:B------:R-:W-:Y:S01]  /*6010*/  IMAD.IADD R6, R150, 0x1, R151 ;  /* 0x0000000196067824 */ /* 0x000fe200078e0297 */
[----:B------:R-:W-:Y:S02]  /*6020*/  ISETP.NE.AND P6, PT, R0, 0x1, PT ;  /* 0x000000010000780c */ /* 0x000fe40003fc5270 */
[----:B------:R-:W-:Y:S02]  /*6030*/  IADD3 R0, R196, 0x7f, RZ ;  /* 0x0000007fc4007810 */ /* 0x000fe40007ffe0ff */
[----:B------:R-:W-:-:S09]  /*6040*/  ISETP.GE.AND P5, PT, R250, 0x1, PT ;  /* 0x00000001fa00780c */ /* 0x000fd20003fa6270 */
[----:B-1----:R-:W-:-:S05]  /*6050*/  @P6 IMAD.HI.U32 R2, R0, c[0x0][0x2c8], RZ ;  /* 0x0000b20000026a27 */ /* 0x002fca00078e00ff */
[----:B------:R-:W-:-:S05]  /*6060*/  @P6 SHF.R.U32.HI R0, RZ, c[0x0][0x2cc], R2 ;  /* 0x0000b300ff006a19 */ /* 0x000fca0000011602 */
[----:B------:R-:W-:-:S05]  /*6070*/  IMAD.IADD R0, R152, 0x1, R0 ;  /* 0x0000000198007824 */ /* 0x000fca00078e0200 */
[----:B------:R-:W-:Y:S01]  /*6080*/  IADD3 R3, R0, c[0x0][0x328], RZ ;  /* 0x0000ca0000037a10 */ /* 0x000fe20007ffe0ff */
[----:B------:R-:W-:Y:S05]  /*6090*/  @!P5 BRA `(.L_x_393) ;  /* 0x000000f00000d947 */ /* 0x000fea0003800000 */
[C---:B------:R-:W-:Y:S01]  /*60a0*/  ISETP.GT.AND P0, PT, R0.reuse, RZ, PT ;  /* 0x000000ff0000720c */ /* 0x040fe20003f04270 */
        /* <DEDUP_REMOVED lines=9> */
.L_x_394:
[----:B------:R-:W-:-:S13]  /*6140*/  ISETP.NE.AND P0, PT, R4, 0x1, PT ;  /* 0x000000010400780c */ /* 0x000fda0003f05270 */
[----:B------:R-:W-:-:S05]  /*6150*/  @P0 IMAD.HI.U32 R0, R2, c[0x0][0x330], RZ ;  /* 0x0000cc0002000a27 */ /* 0x000fca00078e00ff */
[----:B------:R-:W-:-:S05]  /*6160*/  @P0 SHF.R.U32.HI R2, RZ, c[0x0][0x334], R0 ;  /* 0x0000cd00ff020a19 */ /* 0x000fca0000011600 */
.L_x_395:
[----:B------:R-:W-:-:S05]  /*6170*/  IMAD R2, R2, R4, c[0x0][0x32c] ;  /* 0x0000cb0002027624 */ /* 0x000fca00078e0204 */
[----:B------:R-:W-:-:S04]  /*6180*/  IMNMX R3, R3, R2, PT ;  /* 0x0000000203037217 */ /* 0x000fc80003800200 */
.L_x_393:
[----:B------:R-:W-:Y:S01]  /*6190*/  IADD3 R3, R3, 0x2f, RZ ;  /* 0x0000002f03037810 */ /* 0x000fe20007ffe0ff */
[----:B------:R-:W-:-:S04]  /*61a0*/  @P6 IMAD.HI.U32 R2, R196, c[0x0][0x2c8], RZ ;  /* 0x0000b200c4026a27 */ /* 0x000fc800078e00ff */
[----:B------:R-:W-:-:S04]  /*61b0*/  IMAD.HI R3, R3, 0x2aaaaaab, RZ ;  /* 0x2aaaaaab03037827 */ /* 0x000fc800078e02ff */
[----:B------:R-:W-:Y:S01]  /*61c0*/  IMAD.MOV.U32 R0, RZ, RZ, R196 ;  /* 0x000000ffff007224 */ /* 0x000fe200078e00c4 */
[----:B------:R-:W-:Y:S02]  /*61d0*/  @P6 SHF.R.U32.HI R0, RZ, c[0x0][0x2cc], R2 ;  /* 0x0000b300ff006a19 */ /* 0x000fe40000011602 */
[----:B------:R-:W-:-:S03]  /*61e0*/  SHF.R.U32.HI R2, RZ, 0x1f, R3 ;  /* 0x0000001fff027819 */ /* 0x000fc60000011603 */
[----:B------:R-:W-:Y:S01]  /*61f0*/  IMAD.IADD R0, R240, 0x1, R0 ;  /* 0x00000001f0007824 */ /* 0x000fe200078e0200 */
[----:B------:R-:W-:-:S04]  /*6200*/  LEA.HI.SX32 R2, R3, R2, 0x1d ;  /* 0x0000000203027211 */ /* 0x000fc800078feaff */
[----:B------:R-:W-:Y:S02]  /*6210*/  IADD3 R3, R0, -c[0x0][0x324], RZ ;  /* 0x8000c90000037a10 */ /* 0x000fe40007ffe0ff */
[----:B------:R-:W-:Y:S01]  /*6220*/  IMNMX R239, R2, R154, PT ;  /* 0x0000009a02ef7217 */ /* 0x000fe20003800200 */
        /* <DEDUP_REMOVED lines=10> */
.L_x_397:
[----:B------:R-:W-:-:S04]  /*62d0*/  MOV R2, c[0x0][0x32c] ;  /* 0x0000cb0000027a02 */ /* 0x000fc80000000f00 */
[----:B------:R-:W-:-:S13]  /*62e0*/  ISETP.NE.AND P0, PT, R2, 0x1, PT ;  /* 0x000000010200780c */ /* 0x000fda0003f05270 */
[----:B------:R-:W-:-:S05]  /*62f0*/  @P0 IMAD.HI.U32 R2, R0, c[0x0][0x330], RZ ;  /* 0x0000cc0000020a27 */ /* 0x000fca00078e00ff */
[----:B------:R-:W-:-:S05]  /*6300*/  @P0 SHF.R.U32.HI R0, RZ, c[0x0][0x334], R2 ;  /* 0x0000cd00ff000a19 */ /* 0x000fca0000011602 */
.L_x_398:
[----:B------:R-:W-:-:S05]  /*6310*/  IMAD R0, R0, c[0x0][0x32c], RZ ;  /* 0x0000cb0000007a24 */ /* 0x000fca00078e02ff */
[----:B------:R-:W-:-:S05]  /*6320*/  IMNMX R3, R3, R0, !PT ;  /* 0x0000000003037217 */ /* 0x000fca0007800200 */
.L_x_396:
        /* <DEDUP_REMOVED lines=11> */
[----:B------:R-:W-:Y:S01]  /*63e0*/  MOV R90, RZ ;  /* 0x000000ff005a7202 */ /* 0x000fe20000000f00 */
[----:B------:R-:W-:Y:S01]  /*63f0*/  CS2R R86, SRZ ;  /* 0x0000000000567805 */ /* 0x000fe2000001ff00 */
[----:B------:R-:W-:Y:S01]  /*6400*/  IMNMX R241, RZ, R0, !PT ;  /* 0x00000000fff17217 */ /* 0x000fe20007800200 */
[----:B------:R-:W-:Y:S01]  /*6410*/  CS2R R84, SRZ ;  /* 0x0000000000547805 */ /* 0x000fe2000001ff00 */
[----:B------:R-:W-:Y:S01]  /*6420*/  CS2R R14, SRZ ;  /* 0x00000000000e7805 */ /* 0x000fe2000001ff00 */
[----:B------:R-:W-:Y:S01]  /*6430*/  IMAD.MOV.U32 R78, RZ, RZ, RZ ;  /* 0x000000ffff4e7224 */ /* 0x000fe200078e00ff */
[----:B------:R-:W-:Y:S01]  /*6440*/  ISETP.GT.AND P0, PT, R239, R241, PT ;  /* 0x000000f1ef00720c */ /* 0x000fe20003f04270 */
[----:B------:R1:W-:Y:S01]  /*6450*/  STL [R1+0x48], R241 ;  /* 0x000048f101007387 */ /* 0x0003e20000100800 */
        /* <DEDUP_REMOVED lines=57> */
[----:B-1----:R-:W2:Y:S01]  /*67f0*/  LDL R48, [R1+0x64] ;  /* 0x0000640001307983 */ /* 0x002ea20000100800 */
[----:B------:R-:W-:-:S03]  /*6800*/  ISETP.NE.U32.AND P0, PT, RZ, c[0x0][0x340], PT ;  /* 0x0000d000ff007a0c */ /* 0x000fc60003f05070 */
[----:B------:R-:W3:Y:S01]  /*6810*/  LDL.LU R29, [R1+0x20] ;  /* 0x00002000011d7983 */ /* 0x000ee20000300800 */
[----:B------:R-:W-:-:S03]  /*6820*/  ISETP.NE.AND.EX P1, PT, RZ, c[0x0][0x344], PT, P0 ;  /* 0x0000d100ff007a0c */ /* 0x000fc60003f25300 */
[----:B------:R-:W4:Y:S04]  /*6830*/  LDL R129, [R1+0x24] ;  /* 0x0000240001817983 */ /* 0x000f280000100800 */
[----:B------:R-:W1:Y:S06]  /*6840*/  S2R R131, SR_TID.X ;  /* 0x0000000000837919 */ /* 0x000e6c0000002100 */
[----:B------:R-:W-:Y:S01]  /*6850*/  @P1 IMAD.MOV.U32 R2, RZ, RZ, 0x4 ;  /* 0x00000004ff021424 */ /* 0x000fe200078e00ff */
[----:B------:R-:W1:Y:S01]  /*6860*/  S2R R5, SR_CTAID.Y ;  /* 0x0000000000057919 */ /* 0x000e620000002600 */
[----:B------:R-:W-:-:S03]  /*6870*/  SHF.R.S32.HI R0, RZ, 0x1f, R153 ;  /* 0x0000001fff007819 */ /* 0x000fc60000011499 */
[----:B------:R-:W2:Y:S02]  /*6880*/  S2R R49, SR_CTAID.Y ;  /* 0x0000000000317919 */ /* 0x000ea40000002600 */
[----:B------:R-:W-:Y:S01]  /*6890*/  IMAD R0, R0, c[0x0][0x178], RZ ;  /* 0x00005e0000007a24 */ /* 0x000fe200078e02ff */
[----:B-1----:R-:W-:-:S04]  /*68a0*/  SHF.R.S32.HI R11, RZ, 0x1f, R131 ;  /* 0x0000001fff0b7819 */ /* 0x002fc80000011483 */
[CC--:B------:R-:W-:Y:S02]  /*68b0*/  LEA.HI R114, R11.reuse, R131.reuse, RZ, 0x3 ;  /* 0x000000830b727211 */ /* 0x0c0fe400078f18ff */
[----:B------:R-:W-:Y:S02]  /*68c0*/  LEA.HI R10, R11, R131, RZ, 0x2 ;  /* 0x000000830b0a7211 */ /* 0x000fe400078f10ff */
[----:B------:R-:W-:Y:S01]  /*68d0*/  SHF.R.S32.HI R112, RZ, 0x3, R114 ;  /* 0x00000003ff707819 */ /* 0x000fe20000011472 */
[----:B------:R-:W-:-:S04]  /*68e0*/  IMAD R4, R153, c[0x0][0x17c], R0 ;  /* 0x00005f0099047a24 */ /* 0x000fc800078e0200 */
[----:B------:R-:W-:Y:S01]  /*68f0*/  IMAD.SHL.U32 R0, R112, 0x40, RZ ;  /* 0x0000004070007824 */ /* 0x000fe200078e00ff */
[----:B------:R-:W-:Y:S02]  /*6900*/  SHF.R.S32.HI R52, RZ, 0x1f, R5 ;  /* 0x0000001fff347819 */ /* 0x000fe40000011405 */
[----:B------:R-:W-:Y:S02]  /*6910*/  SHF.R.S32.HI R132, RZ, 0x2, R10 ;  /* 0x00000002ff847819 */ /* 0x000fe4000001140a */
[----:B------:R-:W-:Y:S01]  /*6920*/  LOP3.LUT R0, R0, 0xc0, RZ, 0xc0, !PT ;  /* 0x000000c000007812 */ /* 0x000fe200078ec0ff */
[----:B--2---:R-:W-:-:S05]  /*6930*/  @P1 IMAD.WIDE R2, R48, R2, c[0x0][0x340] ;  /* 0x0000d00030021625 */ /* 0x004fca00078e0202 */
[----:B------:R1:W2:Y:S01]  /*6940*/  @P1 LDG.E R21, [R2.64] ;  /* 0x0000000c02151981 */ /* 0x0002a2000c1e1900 */
[----:B------:R-:W-:Y:S01]  /*6950*/  IMAD R5, R52, c[0x0][0x1b8], RZ ;  /* 0x00006e0034057a24 */ /* 0x000fe200078e02ff */
[----:B------:R-:W-:Y:S01]  /*6960*/  SHF.R.S32.HI R18, RZ, 0x1f, R48 ;  /* 0x0000001fff127819 */ /* 0x000fe20000011430 */
[----:B----4-:R-:W-:Y:S01]  /*6970*/  IMAD R44, R129, c[0x0][0x2c4], RZ ;  /* 0x0000b100812c7a24 */ /* 0x010fe200078e02ff */
[----:B------:R-:W-:Y:S01]  /*6980*/  LEA.HI R124, R11, R131, RZ, 0x5 ;  /* 0x000000830b7c7211 */ /* 0x000fe200078f28ff */
[----:B------:R-:W-:Y:S01]  /*6990*/  BSSY B0, `(.L_x_400) ;  /* 0x000008a000007945 */ /* 0x000fe20003800000 */
[----:B---3--:R-:W-:Y:S02]  /*69a0*/  LOP3.LUT R29, R29, 0xfffffdff, RZ, 0xc0, !PT ;  /* 0xfffffdff1d1d7812 */ /* 0x008fe400078ec0ff */
[----:B------:R-:W-:Y:S02]  /*69b0*/  SHF.R.S32.HI R123, RZ, 0x5, R124 ;  /* 0x00000005ff7b7819 */ /* 0x000fe4000001147c */
[----:B-1----:R-:W-:-:S05]  /*69c0*/  LOP3.LUT R2, R10, 0xfffffffc, RZ, 0xc0, !PT ;  /* 0xfffffffc0a027812 */ /* 0x002fca00078ec0ff */
[----:B------:R-:W-:Y:S02]  /*69d0*/  IMAD.IADD R120, R131, 0x1, -R2 ;  /* 0x0000000183787824 */ /* 0x000fe400078e0a02 */
[----:B------:R-:W-:-:S03]  /*69e0*/  IMAD.WIDE.U32 R2, R153, c[0x0][0x178], RZ ;  /* 0x00005e0099027a25 */ /* 0x000fc600078e00ff */
[C---:B------:R-:W-:Y:S01]  /*69f0*/  LEA R8, R120.reuse, R132, 0x5 ;  /* 0x0000008478087211 */ /* 0x040fe200078e28ff */
[----:B------:R-:W-:Y:S02]  /*6a00*/  IMAD.SHL.U32 R12, R120, 0x8, RZ ;  /* 0x00000008780c7824 */ /* 0x000fe400078e00ff */
[----:B------:R-:W-:Y:S02]  /*6a10*/  IMAD.IADD R3, R3, 0x1, R4 ;  /* 0x0000000103037824 */ /* 0x000fe400078e0204 */
[----:B------:R-:W-:Y:S01]  /*6a20*/  IMAD.IADD R8, R196, 0x1, R8 ;  /* 0x00000001c4087824 */ /* 0x000fe200078e0208 */
[----:B------:R-:W-:Y:S01]  /*6a30*/  LOP3.LUT R4, R0, 0x18, R12, 0xf8, !PT ;  /* 0x0000001800047812 */ /* 0x000fe200078ef80c */
[----:B------:R-:W-:Y:S01]  /*6a40*/  IMAD.WIDE.U32 R2, R49, c[0x0][0x1b8], R2 ;  /* 0x00006e0031027a25 */ /* 0x000fe200078e0002 */
[----:B------:R-:W-:Y:S02]  /*6a50*/  SHF.R.U32.HI R0, RZ, 0x3, R0 ;  /* 0x00000003ff007819 */ /* 0x000fe40000011600 */
[----:B------:R-:W-:-:S02]  /*6a60*/  IADD3 R7, R12, 0x40, RZ ;  /* 0x000000400c077810 */ /* 0x000fc40007ffe0ff */
[----:B------:R-:W-:Y:S01]  /*6a70*/  LOP3.LUT R9, R4, R0, RZ, 0x3c, !PT ;  /* 0x0000000004097212 */ /* 0x000fe200078e3cff */
[----:B------:R-:W-:Y:S01]  /*6a80*/  IMAD R4, R49, c[0x0][0x1bc], R5 ;  /* 0x00006f0031047a24 */ /* 0x000fe200078e0205 */
[----:B------:R-:W-:Y:S02]  /*6a90*/  SHF.R.S32.HI R5, RZ, 0x1f, R6 ;  /* 0x0000001fff057819 */ /* 0x000fe40000011406 */
[----:B------:R-:W-:Y:S01]  /*6aa0*/  IADD3 R0, P0, R132, R6, RZ ;  /* 0x0000000684007210 */ /* 0x000fe20007f1e0ff */
[----:B------:R-:W-:Y:S01]  /*6ab0*/  @P6 IMAD.HI.U32 R6, R8, c[0x0][0x2c8], RZ ;  /* 0x0000b20008066a27 */ /* 0x000fe200078e00ff */
[----:B------:R-:W-:Y:S02]  /*6ac0*/  ISETP.GE.AND P2, PT, R7, c[0x0][0x1d4], PT ;  /* 0x0000750007007a0c */ /* 0x000fe40003f46270 */
[----:B------:R-:W-:Y:S01]  /*6ad0*/  LEA.HI.X.SX32 R5, R132, R5, 0x1, P0 ;  /* 0x0000000584057211 */ /* 0x000fe200000f0eff */
[----:B------:R-:W-:Y:S01]  /*6ae0*/  IMAD.IADD R3, R3, 0x1, R4 ;  /* 0x0000000103037824 */ /* 0x000fe200078e0204 */
[----:B------:R-:W-:Y:S01]  /*6af0*/  ISETP.NE.U32.AND P0, PT, RZ, c[0x0][0x348], PT ;  /* 0x0000d200ff007a0c */ /* 0x000fe20003f05070 */
[----:B------:R-:W-:Y:S01]  /*6b00*/  IMAD.MOV.U32 R4, RZ, RZ, R8 ;  /* 0x000000ffff047224 */ /* 0x000fe200078e0008 */
[----:B------:R-:W-:Y:S01]  /*6b10*/  @P6 SHF.R.U32.HI R4, RZ, c[0x0][0x2cc], R6 ;  /* 0x0000b300ff046a19 */ /* 0x000fe20000011606 */
[----:B------:R-:W-:Y:S01]  /*6b20*/  IMAD R6, R5, c[0x0][0x1e0], RZ ;  /* 0x0000780005067a24 */ /* 0x000fe200078e02ff */
[----:B------:R-:W-:Y:S01]  /*6b30*/  LEA.HI R7, R11, R131, RZ, 0x4 ;  /* 0x000000830b077211 */ /* 0x000fe200078f20ff */
[----:B------:R-:W-:Y:S01]  /*6b40*/  IMAD R5, R5, c[0x0][0x208], RZ ;  /* 0x0000820005057a24 */ /* 0x000fe200078e02ff */
[----:B------:R-:W-:Y:S01]  /*6b50*/  ISETP.NE.AND.EX P0, PT, RZ, c[0x0][0x34c], PT, P0 ;  /* 0x0000d300ff007a0c */ /* 0x000fe20003f05300 */
[C---:B------:R-:W-:Y:S01]  /*6b60*/  IMAD R19, R0.reuse, c[0x0][0x1e4], R6 ;  /* 0x0000790000137a24 */ /* 0x040fe200078e0206 */
[----:B------:R-:W-:Y:S01]  /*6b70*/  SHF.R.S32.HI R13, RZ, 0x1f, R12 ;  /* 0x0000001fff0d7819 */ /* 0x000fe2000001140c */
[----:B------:R-:W-:Y:S01]  /*6b80*/  IMAD R20, R0, c[0x0][0x20c], R5 ;  /* 0x0000830000147a24 */ /* 0x000fe200078e0205 */
[----:B------:R-:W-:-:S02]  /*6b90*/  LOP3.LUT R6, R7, 0xfffffff0, RZ, 0xc0, !PT ;  /* 0xfffffff007067812 */ /* 0x000fc400078ec0ff */
[----:B------:R-:W-:Y:S01]  /*6ba0*/  SEL R7, R18, RZ, !P0 ;  /* 0x000000ff12077207 */ /* 0x000fe20004000000 */
[--C-:B------:R-:W-:Y:S01]  /*6bb0*/  IMAD.WIDE.U32 R16, R0, c[0x0][0x1e0], R12.reuse ;  /* 0x0000780000107a25 */ /* 0x100fe200078e000c */
[----:B------:R-:W-:Y:S02]  /*6bc0*/  LEA.HI R5, R10, R132, RZ, 0x1 ;  /* 0x000000840a057211 */ /* 0x000fe400078f08ff */
[----:B------:R-:W-:Y:S01]  /*6bd0*/  @P2 LOP3.LUT R29, R29, 0x200, RZ, 0xfc, !PT ;  /* 0x000002001d1d2812 */ /* 0x000fe200078efcff */
[----:B------:R-:W-:Y:S01]  /*6be0*/  IMAD.WIDE.U32 R14, R0, c[0x0][0x208], R12 ;  /* 0x00008200000e7a25 */ /* 0x000fe200078e000c */
[----:B------:R-:W-:Y:S02]  /*6bf0*/  SEL R0, R48, RZ, !P0 ;  /* 0x000000ff30007207 */ /* 0x000fe40004000000 */
[----:B------:R-:W-:Y:S01]  /*6c00*/  LOP3.LUT R5, R5, 0x7fffffe, RZ, 0xc0, !PT ;  /* 0x07fffffe05057812 */ /* 0x000fe200078ec0ff */
[----:B------:R-:W-:Y:S01]  /*6c10*/  IMAD.IADD R104, R131, 0x1, -R6 ;  /* 0x0000000183687824 */ /* 0x000fe200078e0a06 */
[----:B------:R-:W-:Y:S01]  /*6c20*/  ISETP.NE.U32.AND P0, PT, RZ, c[0x0][0x350], PT ;  /* 0x0000d400ff007a0c */ /* 0x000fe20003f05070 */
[----:B------:R-:W-:Y:S01]  /*6c30*/  IMAD R6, R7, c[0x0][0x1c0], RZ ;  /* 0x0000700007067a24 */ /* 0x000fe200078e02ff */
[----:B------:R-:W-:Y:S01]  /*6c40*/  IADD3 R5, R132, -R5, RZ ;  /* 0x8000000584057210 */ /* 0x000fe20007ffe0ff */
[----:B------:R-:W-:Y:S01]  /*6c50*/  IMAD.WIDE.U32 R2, R0, c[0x0][0x1c0], R2 ;  /* 0x0000700000027a25 */ /* 0x000fe200078e0002 */
[----:B------:R-:W-:-:S02]  /*6c60*/  LEA.HI R109, R104, R104, RZ, 0x1 ;  /* 0x00000068686d7211 */ /* 0x000fc400078f08ff */
[----:B------:R-:W-:Y:S01]  /*6c70*/  LOP3.LUT R29, R29, 0xfffffeff, RZ, 0xc0, !PT ;  /* 0xfffffeff1d1d7812 */ /* 0x000fe200078ec0ff */
[----:B------:R-:W-:Y:S01]  /*6c80*/  IMAD R6, R0, c[0x0][0x1c4], R6 ;  /* 0x0000710000067a24 */ /* 0x000fe200078e0206 */
[--C-:B------:R-:W-:Y:S01]  /*6c90*/  SHF.R.S32.HI R0, RZ, 0x1f, R4.reuse ;  /* 0x0000001fff007819 */ /* 0x100fe20000011404 */
[----:B------:R-:W-:Y:S01]  /*6ca0*/  IMAD.MOV R10, RZ, RZ, -R4 ;  /* 0x000000ffff0a7224 */ /* 0x000fe200078e0a04 */
[----:B------:R-:W-:Y:S01]  /*6cb0*/  SHF.R.S32.HI R11, RZ, 0x1, R109 ;  /* 0x00000001ff0b7819 */ /* 0x000fe2000001146d */
[----:B------:R-:W-:Y:S01]  /*6cc0*/  IMAD R5, R123, 0x8, R5 ;  /* 0x000000087b057824 */ /* 0x000fe200078e0205 */
[----:B------:R-:W-:Y:S01]  /*6cd0*/  SHF.R.S32.HI R7, RZ, 0x1f, R109 ;  /* 0x0000001fff077819 */ /* 0x000fe2000001146d */
[----:B------:R-:W-:Y:S02]  /*6ce0*/  IMAD R0, R0, c[0x0][0x1b0], RZ ;  /* 0x00006c0000007a24 */ /* 0x000fe400078e02ff */
[----:B------:R-:W-:Y:S01]  /*6cf0*/  IMAD R10, R10, c[0x0][0x2c4], R8 ;  /* 0x0000b1000a0a7a24 */ /* 0x000fe200078e0208 */
[----:B------:R-:W-:Y:S01]  /*6d00*/  MOV R8, R14 ;  /* 0x0000000e00087202 */ /* 0x000fe20000000f00 */
[----:B------:R-:W-:-:S02]  /*6d10*/  IMAD.IADD R3, R3, 0x1, R6 ;  /* 0x0000000103037824 */ /* 0x000fc400078e0206 */
[----:B------:R-:W-:Y:S01]  /*6d20*/  IMAD.U32 R222, R5, 0x20, R9 ;  /* 0x0000002005de7824 */ /* 0x000fe200078e0009 */
[----:B------:R-:W-:Y:S01]  /*6d30*/  LEA.HI R5, R7, R11, RZ, 0x2 ;  /* 0x0000000b07057211 */ /* 0x000fe200078f10ff */
[C---:B------:R-:W-:Y:S01]  /*6d40*/  IMAD R6, R4.reuse, c[0x0][0x1b4], R0 ;  /* 0x00006d0004067a24 */ /* 0x040fe200078e0200 */
[----:B------:R-:W-:Y:S01]  /*6d50*/  SHF.R.S32.HI R0, RZ, 0x1f, R10 ;  /* 0x0000001fff007819 */ /* 0x000fe2000001140a */
[----:B------:R-:W-:Y:S01]  /*6d60*/  IMAD.WIDE.U32 R2, R4, c[0x0][0x1b0], R2 ;  /* 0x00006c0004027a25 */ /* 0x000fe200078e0002 */
[----:B------:R-:W-:Y:S02]  /*6d70*/  LOP3.LUT R4, R5, 0xfffffffc, RZ, 0xc0, !PT ;  /* 0xfffffffc05047812 */ /* 0x000fe400078ec0ff */
[----:B------:R-:W-:Y:S01]  /*6d80*/  IADD3 R5, R17, R19, RZ ;  /* 0x0000001311057210 */ /* 0x000fe20007ffe0ff */
[----:B------:R-:W-:Y:S02]  /*6d90*/  IMAD R0, R0, c[0x0][0x1a8], RZ ;  /* 0x00006a0000007a24 */ /* 0x000fe400078e02ff */
[----:B------:R-:W-:-:S02]  /*6da0*/  IMAD.IADD R3, R3, 0x1, R6 ;  /* 0x0000000103037824 */ /* 0x000fc400078e0206 */
[----:B------:R-:W-:Y:S02]  /*6db0*/  IMAD.IADD R111, R11, 0x1, -R4 ;  /* 0x000000010b6f7824 */ /* 0x000fe400078e0a04 */
[----:B------:R-:W-:Y:S02]  /*6dc0*/  IMAD R14, R10, c[0x0][0x1ac], R0 ;  /* 0x00006b000a0e7a24 */ /* 0x000fe400078e0200 */
[----:B------:R-:W-:Y:S02]  /*6dd0*/  IMAD.IADD R9, R15, 0x1, R20 ;  /* 0x000000010f097824 */ /* 0x000fe400078e0214 */
[----:B------:R-:W-:Y:S02]  /*6de0*/  IMAD.MOV.U32 R4, RZ, RZ, R16 ;  /* 0x000000ffff047224 */ /* 0x000fe400078e0010 */
[C---:B------:R-:W-:Y:S02]  /*6df0*/  IMAD R6, R52.reuse, c[0x0][0x1e8], RZ ;  /* 0x00007a0034067a24 */ /* 0x040fe400078e02ff */
[----:B------:R-:W-:-:S02]  /*6e00*/  IMAD R0, R52, c[0x0][0x210], RZ ;  /* 0x0000840034007a24 */ /* 0x000fc400078e02ff */
[----:B------:R-:W-:-:S04]  /*6e10*/  IMAD.WIDE.U32 R10, R10, c[0x0][0x1a8], R2 ;  /* 0x00006a000a0a7a25 */ /* 0x000fc800078e0002 */
[C---:B------:R-:W-:Y:S02]  /*6e20*/  IMAD R6, R49.reuse, c[0x0][0x1ec], R6 ;  /* 0x00007b0031067a24 */ /* 0x040fe400078e0206 */
[C---:B------:R-:W-:Y:S02]  /*6e30*/  IMAD R0, R49.reuse, c[0x0][0x214], R0 ;  /* 0x0000850031007a24 */ /* 0x040fe400078e0200 */
[----:B------:R-:W-:-:S04]  /*6e40*/  IMAD.WIDE.U32 R4, R49, c[0x0][0x1e8], R4 ;  /* 0x00007a0031047a25 */ /* 0x000fc800078e0004 */
[----:B------:R-:W-:-:S04]  /*6e50*/  IMAD.WIDE.U32 R8, R49, c[0x0][0x210], R8 ;  /* 0x0000840031087a25 */ /* 0x000fc800078e0008 */
[----:B------:R-:W-:Y:S01]  /*6e60*/  IMAD.IADD R7, R6, 0x1, R5 ;  /* 0x0000000106077824 */ /* 0x000fe200078e0205 */
[----:B------:R-:W-:Y:S01]  /*6e70*/  IADD3 R5, R0, R9, RZ ;  /* 0x0000000900057210 */ /* 0x000fe20007ffe0ff */
[----:B------:R-:W-:Y:S02]  /*6e80*/  IMAD.IADD R9, R11, 0x1, R14 ;  /* 0x000000010b097824 */ /* 0x000fe400078e020e */
[----:B------:R-:W-:Y:S02]  /*6e90*/  IMAD.MOV.U32 R6, RZ, RZ, R4 ;  /* 0x000000ffff067224 */ /* 0x000fe400078e0004 */
[----:B------:R-:W-:Y:S02]  /*6ea0*/  IMAD.MOV.U32 R4, RZ, RZ, R8 ;  /* 0x000000ffff047224 */ /* 0x000fe400078e0008 */
[----:B------:R-:W-:Y:S02]  /*6eb0*/  IMAD.IADD R14, R196, 0x1, R132 ;  /* 0x00000001c40e7824 */ /* 0x000fe400078e0284 */
[----:B------:R-:W-:-:S03]  /*6ec0*/  IMAD.SHL.U32 R11, R120, 0x8, RZ ;  /* 0x00000008780b7824 */ /* 0x000fc600078e00ff */
[----:B------:R-:W-:Y:S02]  /*6ed0*/  ISETP.GE.AND P4, PT, R14, R44, PT ;  /* 0x0000002c0e00720c */ /* 0x000fe40003f86270 */
[----:B------:R-:W-:Y:S02]  /*6ee0*/  ISETP.GE.AND P3, PT, R11, c[0x0][0x198], PT ;  /* 0x000066000b007a0c */ /* 0x000fe40003f66270 */
[--C-:B--2---:R-:W-:Y:S01]  /*6ef0*/  @P1 SHF.R.S32.HI R3, RZ, 0x1f, R21.reuse ;  /* 0x0000001fff031819 */ /* 0x104fe20000011415 */
[----:B------:R-:W-:Y:S02]  /*6f00*/  @P1 IMAD.MOV.U32 R2, RZ, RZ, R21 ;  /* 0x000000ffff021224 */ /* 0x000fe400078e0015 */
[----:B------:R-:W-:Y:S02]  /*6f10*/  @!P1 IMAD.MOV.U32 R2, RZ, RZ, R48 ;  /* 0x000000ffff029224 */ /* 0x000fe400078e0030 */
[----:B------:R-:W-:Y:S01]  /*6f20*/  @!P1 IMAD.MOV.U32 R3, RZ, RZ, R18 ;  /* 0x000000ffff039224 */ /* 0x000fe200078e0012 */
[----:B------:R-:W-:-:S02]  /*6f30*/  ISETP.NE.AND.EX P1, PT, RZ, c[0x0][0x354], PT, P0 ;  /* 0x0000d500ff007a0c */ /* 0x000fc40003f25300 */
[----:B------:R-:W-:Y:S02]  /*6f40*/  LEA R16, P0, R10, c[0x0][0x160], 0x1 ;  /* 0x000058000a107a11 */ /* 0x000fe400078008ff */
[----:B------:R-:W-:Y:S02]  /*6f50*/  SEL R0, R3, RZ, !P1 ;  /* 0x000000ff03007207 */ /* 0x000fe40004800000 */
[----:B------:R-:W-:Y:S02]  /*6f60*/  SEL R2, R2, RZ, !P1 ;  /* 0x000000ff02027207 */ /* 0x000fe40004800000 */
[----:B------:R-:W-:Y:S01]  /*6f70*/  ISETP.GE.AND P1, PT, R12, c[0x0][0x1d4], PT ;  /* 0x000075000c007a0c */ /* 0x000fe20003f26270 */
[----:B------:R-:W-:Y:S01]  /*6f80*/  IMAD R3, R0, c[0x0][0x1f0], RZ ;  /* 0x00007c0000037a24 */ /* 0x000fe200078e02ff */
[----:B------:R-:W-:Y:S01]  /*6f90*/  LEA.HI.X R15, R10, c[0x0][0x164], R9, 0x1, P0 ;  /* 0x000059000a0f7a11 */ /* 0x000fe200000f0c09 */
[----:B------:R-:W-:Y:S01]  /*6fa0*/  IMAD R0, R0, c[0x0][0x218], RZ ;  /* 0x0000860000007a24 */ /* 0x000fe200078e02ff */
[----:B------:R-:W-:Y:S01]  /*6fb0*/  LOP3.LUT P0, RZ, R111, 0x2, RZ, 0xc0, !PT ;  /* 0x000000026fff7812 */ /* 0x000fe2000780c0ff */
[----:B------:R-:W-:Y:S01]  /*6fc0*/  IMAD R9, R2, c[0x0][0x1f4], R3 ;  /* 0x00007d0002097a24 */ /* 0x000fe200078e0203 */
[----:B------:R-:W-:Y:S01]  /*6fd0*/  IADD3 R3, R12, 0x20, RZ ;  /* 0x000000200c037810 */ /* 0x000fe20007ffe0ff */
[C---:B------:R-:W-:Y:S01]  /*6fe0*/  IMAD R8, R2.reuse, c[0x0][0x21c], R0 ;  /* 0x0000870002087a24 */ /* 0x040fe200078e0200 */
[----:B------:R-:W-:Y:S01]  /*6ff0*/  IADD3 R0, R11, 0x40, RZ ;  /* 0x000000400b007810 */ /* 0x000fe20007ffe0ff */
[----:B------:R-:W-:-:S03]  /*7000*/  IMAD.WIDE.U32 R248, R2, c[0x0][0x1f0], R6 ;  /* 0x00007c0002f87a25 */ /* 0x000fc600078e0006 */
[----:B------:R-:W-:Y:S01]  /*7010*/  ISETP.GE.AND P2, PT, R0, c[0x0][0x198], PT ;  /* 0x0000660000007a0c */ /* 0x000fe20003f46270 */
[----:B------:R-:W-:Y:S01]  /*7020*/  IMAD.WIDE.U32 R246, R2, c[0x0][0x218], R4 ;  /* 0x0000860002f67a25 */ /* 0x000fe200078e0004 */
[----:B------:R-:W-:Y:S01]  /*7030*/  MOV R2, 0x10 ;  /* 0x0000001000027802 */ /* 0x000fe20000000f00 */
[----:B------:R1:W-:Y:S01]  /*7040*/  STL.64 [R1+0x30], R248 ;  /* 0x000030f801007387 */ /* 0x0003e20000100a00 */
[----:B------:R-:W-:Y:S01]  /*7050*/  @P1 LOP3.LUT R29, R29, 0x100, RZ, 0xfc, !PT ;  /* 0x000001001d1d1812 */ /* 0x000fe200078efcff */
[----:B------:R-:W-:Y:S01]  /*7060*/  IMAD.IADD R21, R249, 0x1, R9 ;  /* 0x00000001f9157824 */ /* 0x000fe200078e0209 */
[----:B------:R-:W-:Y:S01]  /*7070*/  SEL R2, R2, 0xfffffff0, !P0 ;  /* 0xfffffff002027807 */ /* 0x000fe20004000000 */
[----:B------:R-:W-:Y:S01]  /*7080*/  IMAD.IADD R119, R247, 0x1, R8 ;  /* 0x00000001f7777824 */ /* 0x000fe200078e0208 */
[----:B------:R-:W-:Y:S01]  /*7090*/  ISETP.GE.AND P0, PT, R3, c[0x0][0x1d4], PT ;  /* 0x0000750003007a0c */ /* 0x000fe20003f06270 */
[----:B------:R1:W-:Y:S01]  /*70a0*/  STL.64 [R1+0x40], R246 ;  /* 0x000040f601007387 */ /* 0x0003e20000100a00 */
[----:B------:R-:W-:-:S02]  /*70b0*/  LOP3.LUT R29, R29, 0xffffff7f, RZ, 0xc0, !PT ;  /* 0xffffff7f1d1d7812 */ /* 0x000fc400078ec0ff */
[----:B------:R-:W-:Y:S01]  /*70c0*/  ISETP.GE.AND P1, PT, R3, c[0x0][0x198], PT ;  /* 0x0000660003007a0c */ /* 0x000fe20003f26270 */
[----:B------:R1:W-:Y:S04]  /*70d0*/  STL [R1+0x2c], R21 ;  /* 0x00002c1501007387 */ /* 0x0003e80000100800 */
[----:B------:R1:W-:Y:S04]  /*70e0*/  STL [R1+0x3c], R119 ;  /* 0x00003c7701007387 */ /* 0x0003e80000100800 */
[----:B------:R-:W-:Y:S01]  /*70f0*/  @P0 LOP3.LUT R29, R29, 0x80, RZ, 0xfc, !PT ;  /* 0x000000801d1d0812 */ /* 0x000fe200078efcff */
[----:B------:R1:W2:Y:S04]  /*7100*/  SHFL.IDX PT, R4, R16, RZ, 0x1c1f ;  /* 0x001c1fff10047589 */ /* 0x0002a800000e0000 */
[----:B------:R1:W-:Y:S04]  /*7110*/  STL [R1+0x20], R29 ;  /* 0x0000201d01007387 */ /* 0x0003e80000100800 */
[----:B------:R1:W3:Y:S01]  /*7120*/  SHFL.IDX PT, R5, R15, RZ, 0x1c1f ;  /* 0x001c1fff0f057589 */ /* 0x0002e200000e0000 */
[----:B------:R-:W-:Y:S05]  /*7130*/  @P4 BRA `(.L_x_401) ;  /* 0x000000f000004947 */ /* 0x000fea0003800000 */
[----:B------:R-:W-:Y:S02]  /*7140*/  SHF.R.S32.HI R8, RZ, 0x1f, R3 ;  /* 0x0000001fff087819 */ /* 0x000fe40000011403 */
[----:B------:R-:W-:-:S02]  /*7150*/  SHF.R.S32.HI R9, RZ, 0x1f, R0 ;  /* 0x0000001fff097819 */ /* 0x000fc40000011400 */
[----:B------:R-:W-:Y:S02]  /*7160*/  LEA.HI R8, R8, R3, RZ, 0x3 ;  /* 0x0000000308087211 */ /* 0x000fe400078f18ff */
[----:B------:R-:W-:Y:S02]  /*7170*/  LEA.HI R0, R9, R0, RZ, 0x3 ;  /* 0x0000000009007211 */ /* 0x000fe400078f18ff */
[C---:B--2---:R-:W-:Y:S02]  /*7180*/  LEA R6, P0, R11.reuse, R4, 0x1 ;  /* 0x000000040b067211 */ /* 0x044fe400078008ff */
        /* <DEDUP_REMOVED lines=10> */
.L_x_401:
[----:B------:R-:W-:Y:S05]  /*7230*/  BSYNC B0 ;  /* 0x0000000000007941 */ /* 0x000fea0003800000 */
.L_x_400:
[----:B--2---:R-:W-:Y:S01]  /*7240*/  IADD3 R0, R14, 0x20, RZ ;  /* 0x000000200e007810 */ /* 0x004fe20007ffe0ff */
        /* <DEDUP_REMOVED lines=21> */
.L_x_403:
[----:B------:R-:W-:Y:S05]  /*73a0*/  BSYNC B0 ;  /* 0x0000000000007941 */ /* 0x000fea0003800000 */
.L_x_402:
        /* <DEDUP_REMOVED lines=22> */
.L_x_405:
[----:B------:R-:W-:Y:S05]  /*7510*/  BSYNC B0 ;  /* 0x0000000000007941 */ /* 0x000fea0003800000 */
.L_x_404:
[----:B--2---:R-:W2:Y:S01]  /*7520*/  LDL R128, [R1+0x1c] ;  /* 0x00001c0001807983 */ /* 0x004ea20000100800 */
[----:B------:R-:W-:-:S03]  /*7530*/  IMAD.MOV.U32 R130, RZ, RZ, R29 ;  /* 0x000000ffff827224 */ /* 0x000fc600078e001d */
[----:B-1--4-:R-:W1:Y:S01]  /*7540*/  SHFL.IDX PT, R4, R16, 0x3, 0x1c1f ;  /* 0x007c1f0010047f89 */ /* 0x012e6200000e0000 */
[----:B------:R-:W-:Y:S01]  /*7550*/  IADD3 R0, R14, 0x60, RZ ;  /* 0x000000600e007810 */ /* 0x000fe20007ffe0ff */
[----:B------:R-:W-:Y:S02]  /*7560*/  IMAD.MOV.U32 R242, RZ, RZ, R20 ;  /* 0x000000fffff27224 */ /* 0x000fe400078e0014 */
[----:B------:R-:W4:Y:S01]  /*7570*/  SHFL.IDX PT, R5, R15, 0x3, 0x1c1f ;  /* 0x007c1f000f057f89 */ /* 0x000f2200000e0000 */
[----:B------:R-:W-:Y:S01]  /*7580*/  ISETP.GE.AND P0, PT, R0, R44, PT ;  /* 0x0000002c0000720c */ /* 0x000fe20003f06270 */
[----:B------:R-:W-:Y:S01]  /*7590*/  IMAD.MOV.U32 R243, RZ, RZ, R21 ;  /* 0x000000fffff37224 */ /* 0x000fe200078e0015 */
[----:B------:R-:W-:Y:S01]  /*75a0*/  IADD3 R121, R239, -0x1, RZ ;  /* 0xffffffffef797810 */ /* 0x000fe20007ffe0ff */
[----:B------:R-:W-:-:S10]  /*75b0*/  ULDC.64 UR4, c[0x0][0x1e0] ;  /* 0x0000780000047ab9 */ /* 0x000fd40000000a00 */
[----:B------:R-:W-:Y:S01]  /*75c0*/  @!P0 IMAD.SHL.U32 R8, R222, 0x2, RZ ;  /* 0x00000002de088824 */ /* 0x000fe200078e00ff */
[----:B-1----:R-:W-:-:S04]  /*75d0*/  @!P0 LEA R6, P4, R11, R4, 0x1 ;  /* 0x000000040b068211 */ /* 0x002fc800078808ff */
[----:B----4-:R-:W-:-:S05]  /*75e0*/  @!P0 LEA.HI.X R7, R11, R5, R13, 0x1, P4 ;  /* 0x000000050b078211 */ /* 0x010fca00020f0c0d */
[----:B------:R-:W-:Y:S01]  /*75f0*/  @!PT LDS RZ, [RZ] ;  /* 0x00000000fffff984 */ /* 0x000fe20000000800 */
[----:B------:R1:W-:Y:S01]  /*7600*/  @!P0 LDGSTS.E.BYPASS.LTC128B.128 [R8+0x7880], [R6.64], !P3 ;  /* 0x0788000006088fae */ /* 0x0003e2000d901d4c */
[----:B------:R-:W-:Y:S02]  /*7610*/  @!P0 IADD3 R0, R11, 0x40, RZ ;  /* 0x000000400b008810 */ /* 0x000fe40007ffe0ff */
[----:B-1----:R-:W-:-:S04]  /*7620*/  @!P0 SHF.R.S32.HI R6, RZ, 0x1f, R3 ;  /* 0x0000001fff068819 */ /* 0x002fc80000011403 */
[----:B------:R-:W-:-:S04]  /*7630*/  @!P0 LEA.HI R6, R6, R3, RZ, 0x3 ;  /* 0x0000000306068211 */ /* 0x000fc800078f18ff */
[----:B------:R-:W-:-:S05]  /*7640*/  @!P0 LOP3.LUT R6, R6, 0xfffffff8, RZ, 0xc0, !PT ;  /* 0xfffffff806068812 */ /* 0x000fca00078ec0ff */
[----:B------:R-:W-:-:S05]  /*7650*/  @!P0 IMAD.WIDE R6, R6, 0x2, R4 ;  /* 0x0000000206068825 */ /* 0x000fca00078e0204 */
[----:B------:R1:W-:Y:S01]  /*7660*/  @!P0 LDGSTS.E.BYPASS.LTC128B.128 [R8+0x9880], [R6.64], !P1 ;  /* 0x0988000006088fae */ /* 0x0003e2000c901d4c */
[----:B------:R-:W-:-:S04]  /*7670*/  @!P0 SHF.R.S32.HI R3, RZ, 0x1f, R0 ;  /* 0x0000001fff038819 */ /* 0x000fc80000011400 */
[----:B------:R-:W-:Y:S01]  /*7680*/  @!P0 LEA.HI R0, R3, R0, RZ, 0x3 ;  /* 0x0000000003008211 */ /* 0x000fe200078f18ff */
[----:B-1----:R-:W-:-:S04]  /*7690*/  IMAD.MOV.U32 R6, RZ, RZ, 0x30 ;  /* 0x00000030ff067424 */ /* 0x002fc800078e00ff */
[----:B------:R-:W-:Y:S01]  /*76a0*/  IMAD R116, R239, -0x30, R6 ;  /* 0xffffffd0ef747824 */ /* 0x000fe200078e0206 */
[----:B------:R-:W-:Y:S01]  /*76b0*/  @!P0 LOP3.LUT R0, R0, 0xfffffff8, RZ, 0xc0, !PT ;  /* 0xfffffff800008812 */ /* 0x000fe200078ec0ff */
[C---:B------:R-:W-:Y:S02]  /*76c0*/  IMAD R7, R6.reuse, c[0x0][0x1e4], RZ ;  /* 0x0000790006077a24 */ /* 0x040fe400078e02ff */
[----:B------:R-:W-:Y:S01]  /*76d0*/  IMAD.WIDE.U32 R126, R6, c[0x0][0x1e0], RZ ;  /* 0x00007800067e7a25 */ /* 0x000fe200078e00ff */
[----:B------:R-:W-:-:S03]  /*76e0*/  SHF.R.S32.HI R110, RZ, 0x1f, R121 ;  /* 0x0000001fff6e7819 */ /* 0x000fc60000011479 */
[----:B------:R-:W-:Y:S02]  /*76f0*/  IMAD.IADD R125, R127, 0x1, R7 ;  /* 0x000000017f7d7824 */ /* 0x000fe400078e0207 */
[----:B------:R-:W-:-:S04]  /*7700*/  @!P0 IMAD.WIDE R4, R0, 0x2, R4 ;  /* 0x0000000200048825 */ /* 0x000fc800078e0204 */
[----:B------:R-:W-:Y:S01]  /*7710*/  IMAD R0, R125, R121, RZ ;  /* 0x000000797d007224 */ /* 0x000fe200078e02ff */
[----:B------:R1:W-:Y:S01]  /*7720*/  @!P0 LDGSTS.E.BYPASS.LTC128B.128 [R8+0xb880], [R4.64], !P2 ;  /* 0x0b88000004088fae */ /* 0x0003e2000d101d4c */
[----:B------:R-:W-:Y:S02]  /*7730*/  IMAD.MOV.U32 R242, RZ, RZ, R248 ;  /* 0x000000fffff27224 */ /* 0x000fe400078e00f8 */
[-C--:B------:R-:W-:Y:S01]  /*7740*/  IMAD R0, R110, R126.reuse, R0 ;  /* 0x0000007e6e007224 */ /* 0x080fe200078e0200 */
[----:B------:R-:W-:Y:S01]  /*7750*/  USHF.L.U32 UR6, UR4, 0x5, URZ ;  /* 0x0000000504067899 */ /* 0x000fe2000800063f */
[----:B------:R-:W0:Y:S01]  /*7760*/  LDGDEPBAR ;  /* 0x00000000000079af */ /* 0x000e220000000000 */
[----:B------:R-:W-:Y:S01]  /*7770*/  UMOV UR7, 0x5 ;  /* 0x0000000500077882 */ /* 0x000fe20000000000 */
[----:B-1----:R-:W-:-:S04]  /*7780*/  IMAD.WIDE.U32 R4, R121, R126, R242 ;  /* 0x0000007e79047225 */ /* 0x002fc800078e00f2 */
[----:B------:R-:W-:Y:S01]  /*7790*/  IMAD.IADD R0, R5, 0x1, R0 ;  /* 0x0000000105007824 */ /* 0x000fe200078e0200 */
[----:B------:R-:W-:Y:S01]  /*77a0*/  USHF.L.U64.HI UR7, UR4, UR7, UR5 ;  /* 0x0000000704077299 */ /* 0x000fe20008010205 */
[----:B------:R-:W-:Y:S01]  /*77b0*/  BAR.SYNC.DEFER_BLOCKING 0x0 ;  /* 0x0000000000007b1d */ /* 0x000fe20000010000 */
[C---:B------:R-:W-:Y:S02]  /*77c0*/  LOP3.LUT P3, RZ, R130.reuse, 0x80, RZ, 0xc0, !PT ;  /* 0x0000008082ff7812 */ /* 0x040fe4000786c0ff */
[----:B------:R-:W-:-:S03]  /*77d0*/  LOP3.LUT P4, RZ, R130, 0x200, RZ, 0xc0, !PT ;  /* 0x0000020082ff7812 */ /* 0x000fc6000788c0ff */
[----:B------:R1:W-:Y:S01]  /*77e0*/  STL.64 [R1+0x28], R242 ;  /* 0x000028f201007387 */ /* 0x0003e20000100a00 */
[----:B--2---:R-:W-:-:S05]  /*77f0*/  IMAD.IADD R122, R128, 0x1, R116 ;  /* 0x00000001807a7824 */ /* 0x004fca00078e0274 */
[----:B------:R-:W-:-:S05]  /*7800*/  IMNMX R3, R122, 0x30, PT ;  /* 0x000000307a037817 */ /* 0x000fca0003800200 */
[----:B------:R-:W-:-:S05]  /*7810*/  IMAD.IADD R3, R3, 0x1, -R132 ;  /* 0x0000000103037824 */ /* 0x000fca00078e0a84 */
[----:B------:R-:W-:-:S13]  /*7820*/  ISETP.GE.AND P1, PT, R3, 0x1, PT ;  /* 0x000000010300780c */ /* 0x000fda0003f26270 */
[----:B------:R-:W-:-:S04]  /*7830*/  @P1 LEA R6, P0, R4, c[0x0][0x1c8], 0x1 ;  /* 0x0000720004061a11 */ /* 0x000fc800078008ff */
[----:B------:R-:W-:Y:S02]  /*7840*/  @P1 LEA.HI.X R7, R4, c[0x0][0x1cc], R0, 0x1, P0 ;  /* 0x0000730004071a11 */ /* 0x000fe400000f0c00 */
[----:B------:R-:W-:-:S13]  /*7850*/  ISETP.GE.AND P0, PT, R3, 0x21, PT ;  /* 0x000000210300780c */ /* 0x000fda0003f06270 */
[----:B------:R-:W-:-:S04]  /*7860*/  @P0 IADD3 R5, P2, R4, UR6, RZ ;  /* 0x0000000604050c10 */ /* 0x000fc8000ff5e0ff */
[----:B------:R-:W-:Y:S02]  /*7870*/  @P0 IADD3.X R0, R0, UR7, RZ, P2, !PT ;  /* 0x0000000700000c10 */ /* 0x000fe400097fe4ff */
[----:B------:R-:W-:-:S04]  /*7880*/  @P0 LEA R4, P2, R5, c[0x0][0x1c8], 0x1 ;  /* 0x0000720005040a11 */ /* 0x000fc800078408ff */
[----:B------:R-:W-:Y:S02]  /*7890*/  @P0 LEA.HI.X R5, R5, c[0x0][0x1cc], R0, 0x1, P2 ;  /* 0x0000730005050a11 */ /* 0x000fe400010f0c00 */
[----:B------:R-:W-:Y:S01]  /*78a0*/  LOP3.LUT P2, RZ, R130, 0x100, RZ, 0xc0, !PT ;  /* 0x0000010082ff7812 */ /* 0x000fe2000784c0ff */
[C---:B------:R-:W-:Y:S02]  /*78b0*/  @P1 IMAD.SHL.U32 R3, R222.reuse, 0x2, RZ ;  /* 0x00000002de031824 */ /* 0x040fe400078e00ff */
[----:B------:R-:W-:-:S10]  /*78c0*/  @P0 IMAD.SHL.U32 R0, R222, 0x2, RZ ;  /* 0x00000002de000824 */ /* 0x000fd400078e00ff */
        /* <DEDUP_REMOVED lines=11> */
[----:B------:R-:W-:Y:S02]  /*7980*/  SEL R113, RZ, 0x1, P2 ;  /* 0x00000001ff717807 */ /* 0x000fe40001000000 */
[----:B--2---:R-:W-:-:S04]  /*7990*/  SHF.R.S32.HI R0, RZ, 0x1f, R131 ;  /* 0x0000001fff007819 */ /* 0x004fc80000011483 */
[----:B------:R-:W-:-:S04]  /*79a0*/  LEA.HI R0, R0, R131, RZ, 0x4 ;  /* 0x0000008300007211 */ /* 0x000fc800078f20ff */
[----:B------:R-:W-:Y:S01]  /*79b0*/  SHF.R.S32.HI R92, RZ, 0x4, R0 ;  /* 0x00000004ff5c7819 */ /* 0x000fe20000011400 */
[----:B------:R-:W-:Y:S05]  /*79c0*/  @P0 BRA `(.L_x_406) ;  /* 0x0000002000000947 */ /* 0x000fea0003800000 */
[----:B-1----:R-:W-:-:S04]  /*79d0*/  DEPBAR.LE SB0, 0x1 ;  /* 0x000080400000791a */ /* 0x002fc80000000000 */
[----:B------:R-:W-:Y:S05]  /*79e0*/  BRA `(.L_x_407) ;  /* 0x000070c000007947 */ /* 0x000fea0003800000 */
.L_x_406:
[----:B-1----:R-:W-:Y:S01]  /*79f0*/  ULDC.U8 UR4, c[0x0][0x298] ;  /* 0x0000a60000047ab9 */ /* 0x002fe20000000000 */
[----:B-----5:R-:W-:Y:S01]  /*7a00*/  SHF.R.S32.HI R0, RZ, 0x1f, R149 ;  /* 0x0000001fff007819 */ /* 0x020fe20000011495 */
[----:B------:R-:W-:Y:S01]  /*7a10*/  IMAD.WIDE.U32 R10, R149, c[0x0][0x280], RZ ;  /* 0x0000a000950a7a25 */ /* 0x000fe200078e00ff */
[----:B------:R-:W-:Y:S01]  /*7a20*/  ISETP.NE.AND P0, PT, RZ, UR4, PT ;  /* 0x00000004ff007c0c */ /* 0x000fe2000bf05270 */
[----:B------:R-:W-:Y:S01]  /*7a30*/  BSSY B2, `(.L_x_407) ;  /* 0x0000707000027945 */ /* 0x000fe20003800000 */
[-C--:B------:R-:W-:Y:S01]  /*7a40*/  LEA.HI R4, R131, R131.reuse, RZ, 0x1 ;  /* 0x0000008383047211 */ /* 0x080fe200078f08ff */
[C---:B------:R-:W-:Y:S02]  /*7a50*/  IMAD R3, R0.reuse, c[0x0][0x280], RZ ;  /* 0x0000a00000037a24 */ /* 0x040fe400078e02ff */
[----:B------:R-:W-:Y:S01]  /*7a60*/  IMAD R0, R0, c[0x0][0x290], RZ ;  /* 0x0000a40000007a24 */ /* 0x000fe200078e02ff */
[----:B------:R-:W-:Y:S01]  /*7a70*/  SHF.R.S32.HI R60, RZ, 0x1, R4 ;  /* 0x00000001ff3c7819 */ /* 0x000fe20000011404 */
[C---:B------:R-:W-:Y:S01]  /*7a80*/  IMAD R3, R149.reuse, c[0x0][0x284], R3 ;  /* 0x0000a10095037a24 */ /* 0x040fe200078e0203 */
[----:B------:R-:W-:Y:S01]  /*7a90*/  LOP3.LUT R4, R4, 0xfffffffe, RZ, 0xc0, !PT ;  /* 0xfffffffe04047812 */ /* 0x000fe200078ec0ff */
[C---:B------:R-:W-:Y:S01]  /*7aa0*/  IMAD R0, R149.reuse, c[0x0][0x294], R0 ;  /* 0x0000a50095007a24 */ /* 0x040fe200078e0200 */
[----:B------:R-:W-:Y:S01]  /*7ab0*/  IADD3 R24, R196, R60, RZ ;  /* 0x0000003cc4187210 */ /* 0x000fe20007ffe0ff */
[----:B------:R-:W-:Y:S01]  /*7ac0*/  IMAD.WIDE.U32 R8, R149, c[0x0][0x290], RZ ;  /* 0x0000a40095087a25 */ /* 0x000fe200078e00ff */
[----:B------:R-:W-:-:S02]  /*7ad0*/  IADD3 R48, -R4, R131, RZ ;  /* 0x0000008304307210 */ /* 0x000fc40007ffe1ff */
[----:B------:R-:W-:Y:S01]  /*7ae0*/  IADD3 R7, R3, R11, RZ ;  /* 0x0000000b03077210 */ /* 0x000fe20007ffe0ff */
[----:B------:R-:W-:Y:S01]  /*7af0*/  IMAD.IADD R5, R0, 0x1, R9 ;  /* 0x0000000100057824 */ /* 0x000fe200078e0209 */
[C---:B------:R-:W-:Y:S01]  /*7b00*/  SHF.L.U32 R61, R48.reuse, 0x3, RZ ;  /* 0x00000003303d7819 */ /* 0x040fe200000006ff */
[----:B------:R-:W-:Y:S01]  /*7b10*/  IMAD R0, R48, 0x40, R24 ;  /* 0x0000004030007824 */ /* 0x000fe200078e0218 */
[----:B------:R-:W-:Y:S05]  /*7b20*/  @!P0 BRA `(.L_x_408) ;  /* 0x0000358000008947 */ /* 0x000fea0003800000 */
[----:B------:R-:W-:Y:S01]  /*7b30*/  @P6 IMAD.HI.U32 R3, R0, c[0x0][0x2c8], RZ ;  /* 0x0000b20000036a27 */ /* 0x000fe200078e00ff */
[----:B------:R-:W-:Y:S01]  /*7b40*/  MOV R6, R10 ;  /* 0x0000000a00067202 */ /* 0x000fe20000000f00 */
[----:B------:R-:W-:Y:S01]  /*7b50*/  BSSY B0, `(.L_x_409) ;  /* 0x0000062000007945 */ /* 0x000fe20003800000 */
[----:B------:R-:W-:Y:S01]  /*7b60*/  MOV R4, R8 ;  /* 0x0000000800047202 */ /* 0x000fe20000000f00 */
[----:B---3--:R-:W-:Y:S01]  /*7b70*/  IMAD.SHL.U32 R16, R48, 0x4, RZ ;  /* 0x0000000430107824 */ /* 0x008fe200078e00ff */
[----:B------:R-:W-:Y:S01]  /*7b80*/  @P6 SHF.R.U32.HI R0, RZ, c[0x0][0x2cc], R3 ;  /* 0x0000b300ff006a19 */ /* 0x000fe20000011603 */
[----:B------:R-:W-:Y:S01]  /*7b90*/  CS2R R68, SRZ ;  /* 0x0000000000447805 */ /* 0x000fe2000001ff00 */
[----:B------:R-:W-:Y:S01]  /*7ba0*/  CS2R R40, SRZ ;  /* 0x0000000000287805 */ /* 0x000fe2000001ff00 */
[----:B------:R-:W-:Y:S01]  /*7bb0*/  CS2R R36, SRZ ;  /* 0x0000000000247805 */ /* 0x000fe2000001ff00 */
[----:B------:R-:W-:Y:S01]  /*7bc0*/  SHF.R.S32.HI R3, RZ, 0x1f, R0 ;  /* 0x0000001fff037819 */ /* 0x000fe20000011400 */
[----:B------:R-:W-:Y:S01]  /*7bd0*/  IMAD.WIDE.U32 R6, R0, c[0x0][0x280], R6 ;  /* 0x0000a00000067a25 */ /* 0x000fe200078e0006 */
[----:B------:R-:W-:Y:S01]  /*7be0*/  CS2R R32, SRZ ;  /* 0x0000000000207805 */ /* 0x000fe2000001ff00 */
[----:B------:R-:W-:Y:S01]  /*7bf0*/  CS2R R30, SRZ ;  /* 0x00000000001e7805 */ /* 0x000fe2000001ff00 */
[----:B------:R-:W-:Y:S01]  /*7c00*/  CS2R R20, SRZ ;  /* 0x0000000000147805 */ /* 0x000fe2000001ff00 */
[C---:B------:R-:W-:Y:S01]  /*7c10*/  IMAD R9, R3.reuse, c[0x0][0x280], RZ ;  /* 0x0000a00003097a24 */ /* 0x040fe200078e02ff */
[----:B------:R-:W-:Y:S01]  /*7c20*/  LEA R26, P1, R6, c[0x0][0x270], 0x1 ;  /* 0x00009c00061a7a11 */ /* 0x000fe200078208ff */
[----:B------:R-:W-:Y:S01]  /*7c30*/  IMAD R8, R3, c[0x0][0x290], RZ ;  /* 0x0000a40003087a24 */ /* 0x000fe200078e02ff */
[----:B------:R-:W-:Y:S01]  /*7c40*/  CS2R R14, SRZ ;  /* 0x00000000000e7805 */ /* 0x000fe2000001ff00 */
[C---:B------:R-:W-:Y:S01]  /*7c50*/  IMAD.WIDE.U32 R4, R0.reuse, c[0x0][0x290], R4 ;  /* 0x0000a40000047a25 */ /* 0x040fe200078e0004 */
[----:B------:R-:W-:Y:S01]  /*7c60*/  CS2R R42, SRZ ;  /* 0x00000000002a7805 */ /* 0x000fe2000001ff00 */
[----:B------:R-:W-:Y:S01]  /*7c70*/  CS2R R38, SRZ ;  /* 0x0000000000267805 */ /* 0x000fe2000001ff00 */
[----:B------:R-:W-:Y:S01]  /*7c80*/  CS2R R34, SRZ ;  /* 0x0000000000227805 */ /* 0x000fe2000001ff00 */
[----:B------:R-:W-:Y:S01]  /*7c90*/  IMAD R3, R0, c[0x0][0x284], R9 ;  /* 0x0000a10000037a24 */ /* 0x000fe200078e0209 */
[----:B------:R-:W-:Y:S01]  /*7ca0*/  LEA R27, P0, R4, c[0x0][0x288], 0x1 ;  /* 0x0000a200041b7a11 */ /* 0x000fe200078008ff */
[----:B------:R-:W-:Y:S01]  /*7cb0*/  IMAD R0, R0, c[0x0][0x294], R8 ;  /* 0x0000a50000007a24 */ /* 0x000fe200078e0208 */
[----:B------:R-:W-:Y:S01]  /*7cc0*/  CS2R R28, SRZ ;  /* 0x00000000001c7805 */ /* 0x000fe2000001ff00 */
[----:B------:R-:W-:Y:S01]  /*7cd0*/  IMAD.IADD R3, R7, 0x1, R3 ;  /* 0x0000000107037824 */ /* 0x000fe200078e0203 */
[----:B------:R-:W-:Y:S01]  /*7ce0*/  CS2R R22, SRZ ;  /* 0x0000000000167805 */ /* 0x000fe2000001ff00 */
[----:B------:R-:W-:Y:S01]  /*7cf0*/  CS2R R18, SRZ ;  /* 0x0000000000127805 */ /* 0x000fe2000001ff00 */
[----:B------:R-:W-:-:S02]  /*7d00*/  IADD3 R0, R5, R0, RZ ;  /* 0x0000000005007210 */ /* 0x000fc40007ffe0ff */
[----:B------:R-:W-:Y:S02]  /*7d10*/  LEA.HI.X R25, R6, c[0x0][0x274], R3, 0x1, P1 ;  /* 0x00009d0006197a11 */ /* 0x000fe400008f0c03 */
[----:B------:R-:W-:Y:S01]  /*7d20*/  LEA.HI.X R17, R4, c[0x0][0x28c], R0, 0x1, P0 ;  /* 0x0000a30004117a11 */ /* 0x000fe200000f0c00 */
[----:B------:R1:W2:Y:S01]  /*7d30*/  SHFL.IDX PT, R6, R27, RZ, 0x1e1f ;  /* 0x001e1fff1b067589 */ /* 0x0002a200000e0000 */
[----:B------:R-:W-:-:S03]  /*7d40*/  ISETP.GE.AND P0, PT, R24, R44, PT ;  /* 0x0000002c1800720c */ /* 0x000fc60003f06270 */
[----:B------:R1:W3:Y:S04]  /*7d50*/  SHFL.IDX PT, R4, R26, RZ, 0x1e1f ;  /* 0x001e1fff1a047589 */ /* 0x0002e800000e0000 */
[----:B------:R1:W4:Y:S04]  /*7d60*/  SHFL.IDX PT, R5, R25, RZ, 0x1e1f ;  /* 0x001e1fff19057589 */ /* 0x00032800000e0000 */
[----:B------:R1:W1:Y:S02]  /*7d70*/  SHFL.IDX PT, R7, R17, RZ, 0x1e1f ;  /* 0x001e1fff11077589 */ /* 0x00026400000e0000 */
[----:B------:R-:W-:Y:S05]  /*7d80*/  @P0 BRA `(.L_x_410) ;  /* 0x000003e000000947 */ /* 0x000fea0003800000 */
[C---:B------:R-:W-:Y:S01]  /*7d90*/  IADD3 R3, R16.reuse, 0x8, RZ ;  /* 0x0000000810037810 */ /* 0x040fe20007ffe0ff */
[----:B------:R-:W-:Y:S01]  /*7da0*/  CS2R R14, SRZ ;  /* 0x00000000000e7805 */ /* 0x000fe2000001ff00 */
[----:B------:R-:W-:Y:S01]  /*7db0*/  ISETP.GE.AND P0, PT, R16, c[0x0][0x27c], PT ;  /* 0x00009f0010007a0c */ /* 0x000fe20003f06270 */
[----:B------:R-:W-:Y:S01]  /*7dc0*/  CS2R R18, SRZ ;  /* 0x0000000000127805 */ /* 0x000fe2000001ff00 */
[----:B------:R-:W-:-:S02]  /*7dd0*/  ISETP.GE.AND P2, PT, R3, c[0x0][0x27c], PT ;  /* 0x00009f0003007a0c */ /* 0x000fc40003f46270 */
[----:B------:R-:W-:-:S09]  /*7de0*/  IADD3 R12, R16, 0x18, RZ ;  /* 0x00000018100c7810 */ /* 0x000fd20007ffe0ff */
[C---:B---34-:R-:W-:Y:S02]  /*7df0*/  @!P0 IMAD.WIDE R10, R16.reuse, 0x2, R4 ;  /* 0x00000002100a8825 */ /* 0x058fe400078e0204 */
[----:B------:R-:W-:Y:S02]  /*7e00*/  @!P2 SHF.R.S32.HI R0, RZ, 0x1f, R3 ;  /* 0x0000001fff00a819 */ /* 0x000fe40000011403 */
[----:B-12---:R-:W-:Y:S01]  /*7e10*/  @!P0 IMAD.WIDE R8, R16, 0x2, R6 ;  /* 0x0000000210088825 */ /* 0x006fe200078e0206 */
[----:B------:R1:W5:Y:S01]  /*7e20*/  @!P0 LD.E.64 R14, [R10.64] ;  /* 0x0000000c0a0e8980 */ /* 0x000362000c101b00 */
[----:B------:R-:W-:Y:S02]  /*7e30*/  @!P2 LEA.HI R0, R0, R3, RZ, 0x2 ;  /* 0x000000030000a211 */ /* 0x000fe400078f10ff */
[----:B------:R-:W-:Y:S01]  /*7e40*/  IADD3 R3, R16, 0x10, RZ ;  /* 0x0000001010037810 */ /* 0x000fe20007ffe0ff */
[----:B------:R2:W5:Y:S03]  /*7e50*/  @!P0 LD.E.64 R18, [R8.64] ;  /* 0x0000000c08128980 */ /* 0x000566000c101b00 */
[----:B------:R-:W-:-:S02]  /*7e60*/  ISETP.GE.AND P1, PT, R3, c[0x0][0x27c], PT ;  /* 0x00009f0003007a0c */ /* 0x000fc40003f26270 */
[----:B------:R-:W-:Y:S01]  /*7e70*/  ISETP.GE.AND P0, PT, R12, c[0x0][0x27c], PT ;  /* 0x00009f000c007a0c */ /* 0x000fe20003f06270 */
[----:B------:R-:W-:Y:S01]  /*7e80*/  CS2R R22, SRZ ;  /* 0x0000000000167805 */ /* 0x000fe2000001ff00 */
[----:B------:R-:W-:Y:S01]  /*7e90*/  CS2R R30, SRZ ;  /* 0x00000000001e7805 */ /* 0x000fe2000001ff00 */
[----:B--2---:R-:W-:-:S08]  /*7ea0*/  @!P2 LOP3.LUT R8, R0, 0xfffffffc, RZ, 0xc0, !PT ;  /* 0xfffffffc0008a812 */ /* 0x004fd000078ec0ff */
[----:B------:R-:W-:-:S04]  /*7eb0*/  @!P1 SHF.R.S32.HI R0, RZ, 0x1f, R3 ;  /* 0x0000001fff009819 */ /* 0x000fc80000011403 */
[----:B------:R-:W-:Y:S01]  /*7ec0*/  @!P1 LEA.HI R0, R0, R3, RZ, 0x2 ;  /* 0x0000000300009211 */ /* 0x000fe200078f10ff */
[----:B-1----:R-:W-:-:S03]  /*7ed0*/  @!P2 IMAD.WIDE R10, R8, 0x2, R4 ;  /* 0x00000002080aa825 */ /* 0x002fc600078e0204 */
[----:B------:R-:W-:Y:S01]  /*7ee0*/  @!P1 LOP3.LUT R0, R0, 0xfffffffc, RZ, 0xc0, !PT ;  /* 0xfffffffc00009812 */ /* 0x000fe200078ec0ff */
[----:B------:R-:W-:Y:S01]  /*7ef0*/  @!P2 IMAD.WIDE R8, R8, 0x2, R6 ;  /* 0x000000020808a825 */ /* 0x000fe200078e0206 */
[----:B------:R-:W-:-:S04]  /*7f00*/  @!P0 SHF.R.S32.HI R3, RZ, 0x1f, R12 ;  /* 0x0000001fff038819 */ /* 0x000fc8000001140c */
[----:B------:R1:W5:Y:S01]  /*7f10*/  @!P2 LD.E.64 R22, [R8.64] ;  /* 0x0000000c0816a980 */ /* 0x000362000c101b00 */
[----:B------:R-:W-:Y:S01]  /*7f20*/  @!P0 LEA.HI R3, R3, R12, RZ, 0x2 ;  /* 0x0000000c03038211 */ /* 0x000fe200078f10ff */
[----:B------:R-:W-:Y:S01]  /*7f30*/  CS2R R20, SRZ ;  /* 0x0000000000147805 */ /* 0x000fe2000001ff00 */
[----:B------:R-:W-:Y:S01]  /*7f40*/  CS2R R28, SRZ ;  /* 0x00000000001c7805 */ /* 0x000fe2000001ff00 */
[C---:B------:R-:W-:Y:S01]  /*7f50*/  @!P1 IMAD.WIDE R12, R0.reuse, 0x2, R6 ;  /* 0x00000002000c9825 */ /* 0x040fe200078e0206 */
[----:B------:R-:W-:Y:S01]  /*7f60*/  CS2R R32, SRZ ;  /* 0x0000000000207805 */ /* 0x000fe2000001ff00 */
[----:B------:R-:W-:Y:S02]  /*7f70*/  CS2R R34, SRZ ;  /* 0x0000000000227805 */ /* 0x000fe4000001ff00 */
[----:B------:R2:W5:Y:S04]  /*7f80*/  @!P2 LD.E.64 R20, [R10.64] ;  /* 0x0000000c0a14a980 */ /* 0x000568000c101b00 */
[----:B------:R3:W5:Y:S01]  /*7f90*/  @!P1 LD.E.64 R28, [R12.64] ;  /* 0x0000000c0c1c9980 */ /* 0x000762000c101b00 */
[----:B-1----:R-:W-:-:S05]  /*7fa0*/  @!P1 IMAD.WIDE R8, R0, 0x2, R4 ;  /* 0x0000000200089825 */ /* 0x002fca00078e0204 */
[----:B------:R1:W5:Y:S01]  /*7fb0*/  @!P1 LD.E.64 R30, [R8.64] ;  /* 0x0000000c081e9980 */ /* 0x000362000c101b00 */
[C---:B---3--:R-:W-:Y:S02]  /*7fc0*/  IADD3 R12, R16.reuse, 0x20, RZ ;  /* 0x00000020100c7810 */ /* 0x048fe40007ffe0ff */
[----:B------:R-:W-:Y:S02]  /*7fd0*/  IADD3 R13, R16, 0x28, RZ ;  /* 0x00000028100d7810 */ /* 0x000fe40007ffe0ff */
[----:B------:R-:W-:Y:S02]  /*7fe0*/  ISETP.GE.AND P1, PT, R12, c[0x0][0x27c], PT ;  /* 0x00009f000c007a0c */ /* 0x000fe40003f26270 */
[----:B-1----:R-:W-:-:S05]  /*7ff0*/  @!P0 LOP3.LUT R8, R3, 0xfffffffc, RZ, 0xc0, !PT ;  /* 0xfffffffc03088812 */ /* 0x002fca00078ec0ff */
[----:B--2---:R-:W-:-:S04]  /*8000*/  @!P0 IMAD.WIDE R10, R8, 0x2, R4 ;  /* 0x00000002080a8825 */ /* 0x004fc800078e0204 */
[----:B------:R-:W-:Y:S01]  /*8010*/  @!P0 IMAD.WIDE R8, R8, 0x2, R6 ;  /* 0x0000000208088825 */ /* 0x000fe200078e0206 */
[----:B------:R1:W5:Y:S04]  /*8020*/  @!P0 LD.E.64 R32, [R10.64] ;  /* 0x0000000c0a208980 */ /* 0x000368000c101b00 */
[----:B------:R2:W5:Y:S01]  /*8030*/  @!P0 LD.E.64 R34, [R8.64] ;  /* 0x0000000c08228980 */ /* 0x000562000c101b00 */
[----:B------:R-:W-:Y:S02]  /*8040*/  ISETP.GE.AND P0, PT, R13, c[0x0][0x27c], PT ;  /* 0x00009f000d007a0c */ /* 0x000fe40003f06270 */
[----:B------:R-:W-:-:S11]  /*8050*/  @!P1 SHF.R.S32.HI R3, RZ, 0x1f, R12 ;  /* 0x0000001fff039819 */ /* 0x000fd6000001140c */
[----:B------:R-:W-:Y:S02]  /*8060*/  @!P0 SHF.R.S32.HI R0, RZ, 0x1f, R13 ;  /* 0x0000001fff008819 */ /* 0x000fe4000001140d */
[----:B--2---:R-:W-:Y:S02]  /*8070*/  @!P1 LEA.HI R8, R3, R12, RZ, 0x2 ;  /* 0x0000000c03089211 */ /* 0x004fe400078f10ff */
[----:B------:R-:W-:Y:S02]  /*8080*/  @!P0 LEA.HI R3, R0, R13, RZ, 0x2 ;  /* 0x0000000d00038211 */ /* 0x000fe400078f10ff */
[----:B------:R-:W-:Y:S02]  /*8090*/  @!P1 LOP3.LUT R0, R8, 0xfffffffc, RZ, 0xc0, !PT ;  /* 0xfffffffc08009812 */ /* 0x000fe400078ec0ff */
[----:B------:R-:W-:Y:S01]  /*80a0*/  @!P0 LOP3.LUT R3, R3, 0xfffffffc, RZ, 0xc0, !PT ;  /* 0xfffffffc03038812 */ /* 0x000fe200078ec0ff */
[----:B------:R-:W-:Y:S01]  /*80b0*/  CS2R R36, SRZ ;  /* 0x0000000000247805 */ /* 0x000fe2000001ff00 */
[----:B------:R-:W-:Y:S01]  /*80c0*/  CS2R R40, SRZ ;  /* 0x0000000000287805 */ /* 0x000fe2000001ff00 */
[----:B-1----:R-:W-:Y:S01]  /*80d0*/  @!P1 IMAD.WIDE R10, R0, 0x2, R4 ;  /* 0x00000002000a9825 */ /* 0x002fe200078e0204 */
[----:B------:R-:W-:Y:S01]  /*80e0*/  CS2R R38, SRZ ;  /* 0x0000000000267805 */ /* 0x000fe2000001ff00 */
[----:B------:R-:W-:-:S02]  /*80f0*/  CS2R R42, SRZ ;  /* 0x00000000002a7805 */ /* 0x000fc4000001ff00 */
[C---:B------:R-:W-:Y:S01]  /*8100*/  @!P0 IMAD.WIDE R8, R3.reuse, 0x2, R4 ;  /* 0x0000000203088825 */ /* 0x040fe200078e0204 */
[----:B------:R1:W5:Y:S03]  /*8110*/  @!P1 LD.E.64 R36, [R10.64] ;  /* 0x0000000c0a249980 */ /* 0x000366000c101b00 */
[--C-:B------:R-:W-:Y:S01]  /*8120*/  @!P1 IMAD.WIDE R4, R0, 0x2, R6.reuse ;  /* 0x0000000200049825 */ /* 0x100fe200078e0206 */
[----:B------:R1:W5:Y:S03]  /*8130*/  @!P0 LD.E.64 R40, [R8.64] ;  /* 0x0000000c08288980 */ /* 0x000366000c101b00 */
[----:B------:R-:W-:Y:S01]  /*8140*/  @!P0 IMAD.WIDE R6, R3, 0x2, R6 ;  /* 0x0000000203068825 */ /* 0x000fe200078e0206 */
[----:B------:R1:W5:Y:S04]  /*8150*/  @!P1 LD.E.64 R38, [R4.64] ;  /* 0x0000000c04269980 */ /* 0x000368000c101b00 */
[----:B------:R1:W5:Y:S02]  /*8160*/  @!P0 LD.E.64 R42, [R6.64] ;  /* 0x0000000c062a8980 */ /* 0x000364000c101b00 */
.L_x_410:
[----:B------:R-:W-:Y:S05]  /*8170*/  BSYNC B0 ;  /* 0x0000000000007941 */ /* 0x000fea0003800000 */
.L_x_409:
[----:B------:R-:W-:Y:S01]  /*8180*/  IADD3 R3, R24, 0x40, RZ ;  /* 0x0000004018037810 */ /* 0x000fe20007ffe0ff */
[----:B-----5:R-:W-:Y:S01]  /*8190*/  IMAD.MOV.U32 R0, RZ, RZ, R40 ;  /* 0x000000ffff007224 */ /* 0x020fe200078e0028 */
[----:B-1----:R-:W-:Y:S01]  /*81a0*/  MOV R9, R22 ;  /* 0x0000001600097202 */ /* 0x002fe20000000f00 */
[----:B---3--:R-:W-:Y:S01]  /*81b0*/  IMAD.MOV.U32 R4, RZ, RZ, R36 ;  /* 0x000000ffff047224 */ /* 0x008fe200078e0024 */
[----:B------:R-:W-:Y:S01]  /*81c0*/  ISETP.GE.AND P0, PT, R3, R44, PT ;  /* 0x0000002c0300720c */ /* 0x000fe20003f06270 */
[----:B------:R-:W-:Y:S01]  /*81d0*/  IMAD.MOV.U32 R3, RZ, RZ, R37 ;  /* 0x000000ffff037224 */ /* 0x000fe200078e0025 */
[----:B------:R-:W-:Y:S01]  /*81e0*/  PRMT R82, R0, 0x7610, R82 ;  /* 0x0000761000527816 */ /* 0x000fe20000000052 */
[----:B------:R-:W-:Y:S01]  /*81f0*/  IMAD.MOV.U32 R0, RZ, RZ, R32 ;  /* 0x000000ffff007224 */ /* 0x000fe200078e0020 */
[----:B------:R-:W-:Y:S01]  /*8200*/  PRMT R78, R4, 0x7610, R78 ;  /* 0x00007610044e7816 */ /* 0x000fe2000000004e */
[----:B------:R-:W-:Y:S01]  /*8210*/  IMAD.MOV.U32 R4, RZ, RZ, R30 ;  /* 0x000000ffff047224 */ /* 0x000fe200078e001e */
[----:B------:R-:W-:Y:S01]  /*8220*/  PRMT R79, R3, 0x7610, R79 ;  /* 0x00007610034f7816 */ /* 0x000fe2000000004f */
[----:B------:R-:W-:Y:S01]  /*8230*/  IMAD.MOV.U32 R3, RZ, RZ, R31 ;  /* 0x000000ffff037224 */ /* 0x000fe200078e001f */
[----:B------:R-:W-:Y:S01]  /*8240*/  PRMT R76, R0, 0x7610, R76 ;  /* 0x00007610004c7816 */ /* 0x000fe2000000004c */
[----:B----4-:R-:W-:Y:S01]  /*8250*/  IMAD.MOV.U32 R5, RZ, RZ, R41 ;  /* 0x000000ffff057224 */ /* 0x010fe200078e0029 */
[----:B------:R-:W-:Y:S01]  /*8260*/  MOV R0, R20 ;  /* 0x0000001400007202 */ /* 0x000fe20000000f00 */
[----:B------:R-:W-:Y:S01]  /*8270*/  IMAD.MOV.U32 R8, RZ, RZ, R35 ;  /* 0x000000ffff087224 */ /* 0x000fe200078e0023 */
[----:B------:R-:W-:Y:S01]  /*8280*/  PRMT R74, R4, 0x5410, R3 ;  /* 0x00005410044a7816 */ /* 0x000fe20000000003 */
[----:B------:R-:W-:Y:S01]  /*8290*/  IMAD.MOV.U32 R4, RZ, RZ, R14 ;  /* 0x000000ffff047224 */ /* 0x000fe200078e000e */
[----:B------:R-:W-:Y:S01]  /*82a0*/  PRMT R72, R0, 0x7610, R72 ;  /* 0x0000761000487816 */ /* 0x000fe20000000048 */
[----:B------:R-:W-:Y:S01]  /*82b0*/  IMAD.MOV.U32 R3, RZ, RZ, R15 ;  /* 0x000000ffff037224 */ /* 0x000fe200078e000f */
[----:B------:R-:W-:Y:S01]  /*82c0*/  PRMT R83, R5, 0x7610, R83 ;  /* 0x0000761005537816 */ /* 0x000fe20000000053 */
[----:B------:R-:W-:Y:S01]  /*82d0*/  IMAD.MOV.U32 R0, RZ, RZ, R42 ;  /* 0x000000ffff007224 */ /* 0x000fe200078e002a */
[----:B------:R-:W1:Y:S01]  /*82e0*/  SHFL.IDX PT, R7, R17, 0x1, 0x1e1f ;  /* 0x003e1f0011077f89 */ /* 0x000e6200000e0000 */
[----:B------:R-:W-:Y:S01]  /*82f0*/  IMAD.MOV.U32 R5, RZ, RZ, R33 ;  /* 0x000000ffff057224 */ /* 0x000fe200078e0021 */
[----:B------:R-:W-:Y:S01]  /*8300*/  PRMT R70, R4, 0x5410, R3 ;  /* 0x0000541004467816 */ /* 0x000fe20000000003 */
[----:B------:R-:W-:Y:S01]  /*8310*/  IMAD.MOV.U32 R3, RZ, RZ, R39 ;  /* 0x000000ffff037224 */ /* 0x000fe200078e0027 */
[----:B------:R-:W-:Y:S01]  /*8320*/  PRMT R81, R0, 0x7610, R81 ;  /* 0x0000761000517816 */ /* 0x000fe20000000051 */
[----:B------:R-:W-:Y:S01]  /*8330*/  IMAD.MOV.U32 R0, RZ, RZ, R34 ;  /* 0x000000ffff007224 */ /* 0x000fe200078e0022 */
[----:B------:R-:W-:Y:S01]  /*8340*/  PRMT R76, R76, 0x5410, R5 ;  /* 0x000054104c4c7816 */ /* 0x000fe20000000005 */
[----:B------:R-:W-:Y:S01]  /*8350*/  IMAD.MOV.U32 R5, RZ, RZ, R21 ;  /* 0x000000ffff057224 */ /* 0x000fe200078e0015 */
[----:B------:R-:W-:Y:S01]  /*8360*/  MOV R4, R38 ;  /* 0x0000002600047202 */ /* 0x000fe20000000f00 */
[----:B--2---:R-:W2:Y:S01]  /*8370*/  SHFL.IDX PT, R6, R27, 0x1, 0x1e1f ;  /* 0x003e1f001b067f89 */ /* 0x004ea200000e0000 */
[----:B------:R-:W-:Y:S01]  /*8380*/  PRMT R75, R0, 0x7610, R75 ;  /* 0x00007610004b7816 */ /* 0x000fe2000000004b */
        /* <DEDUP_REMOVED lines=11> */
[----:B------:R-:W3:Y:S01]  /*8440*/  SHFL.IDX PT, R5, R25, 0x1, 0x1e1f ;  /* 0x003e1f0019057f89 */ /* 0x000ee200000e0000 */
[----:B------:R-:W-:Y:S01]  /*8450*/  BSSY B0, `(.L_x_411) ;  /* 0x000004e000007945 */ /* 0x000fe20003800000 */
[----:B------:R-:W-:Y:S01]  /*8460*/  PRMT R71, R9, 0x5410, R8 ;  /* 0x0000541009477816 */ /* 0x000fe20000000008 */
[----:B------:R-:W-:Y:S01]  /*8470*/  CS2R R62, SRZ ;  /* 0x00000000003e7805 */ /* 0x000fe2000001ff00 */
[----:B------:R4:W1:Y:S01]  /*8480*/  SHFL.IDX PT, R4, R26, 0x1, 0x1e1f ;  /* 0x003e1f001a047f89 */ /* 0x00086200000e0000 */
[----:B------:R-:W-:Y:S01]  /*8490*/  PRMT R45, R3, 0x5410, R0 ;  /* 0x00005410032d7816 */ /* 0x000fe20000000000 */
        /* <DEDUP_REMOVED lines=9> */
[----:B----4-:R-:W-:Y:S01]  /*8530*/  CS2R R26, SRZ ;  /* 0x00000000001a7805 */ /* 0x010fe2000001ff00 */
[----:B------:R-:W-:Y:S05]  /*8540*/  @P0 BRA `(.L_x_412) ;  /* 0x000003e000000947 */ /* 0x000fea0003800000 */
[C---:B-123--:R-:W-:Y:S01]  /*8550*/  IADD3 R3, R16.reuse, 0x8, RZ ;  /* 0x0000000810037810 */ /* 0x04efe20007ffe0ff */
[----:B------:R-:W-:Y:S01]  /*8560*/  CS2R R26, SRZ ;  /* 0x00000000001a7805 */ /* 0x000fe2000001ff00 */
[----:B------:R-:W-:Y:S01]  /*8570*/  ISETP.GE.AND P0, PT, R16, c[0x0][0x27c], PT ;  /* 0x00009f0010007a0c */ /* 0x000fe20003f06270 */
[----:B------:R-:W-:Y:S01]  /*8580*/  CS2R R46, SRZ ;  /* 0x00000000002e7805 */ /* 0x000fe2000001ff00 */
[----:B------:R-:W-:-:S02]  /*8590*/  ISETP.GE.AND P2, PT, R3, c[0x0][0x27c], PT ;  /* 0x00009f0003007a0c */ /* 0x000fc40003f46270 */
[----:B------:R-:W-:-:S09]  /*85a0*/  IADD3 R12, R16, 0x18, RZ ;  /* 0x00000018100c7810 */ /* 0x000fd20007ffe0ff */
[C---:B------:R-:W-:Y:S02]  /*85b0*/  @!P0 IMAD.WIDE R10, R16.reuse, 0x2, R4 ;  /* 0x00000002100a8825 */ /* 0x040fe400078e0204 */
[----:B------:R-:W-:Y:S02]  /*85c0*/  @!P2 SHF.R.S32.HI R0, RZ, 0x1f, R3 ;  /* 0x0000001fff00a819 */ /* 0x000fe40000011403 */
[----:B------:R-:W-:Y:S01]  /*85d0*/  @!P0 IMAD.WIDE R8, R16, 0x2, R6 ;  /* 0x0000000210088825 */ /* 0x000fe200078e0206 */
[----:B------:R1:W5:Y:S01]  /*85e0*/  @!P0 LD.E.64 R26, [R10.64] ;  /* 0x0000000c0a1a8980 */ /* 0x000362000c101b00 */
[----:B------:R-:W-:Y:S02]  /*85f0*/  @!P2 LEA.HI R0, R0, R3, RZ, 0x2 ;  /* 0x000000030000a211 */ /* 0x000fe400078f10ff */
[----:B------:R-:W-:Y:S01]  /*8600*/  IADD3 R3, R16, 0x10, RZ ;  /* 0x0000001010037810 */ /* 0x000fe20007ffe0ff */
[----:B------:R2:W5:Y:S03]  /*8610*/  @!P0 LD.E.64 R46, [R8.64] ;  /* 0x0000000c082e8980 */ /* 0x000566000c101b00 */
[----:B------:R-:W-:-:S02]  /*8620*/  ISETP.GE.AND P1, PT, R3, c[0x0][0x27c], PT ;  /* 0x00009f0003007a0c */ /* 0x000fc40003f26270 */
[----:B------:R-:W-:Y:S02]  /*8630*/  @!P2 LOP3.LUT R0, R0, 0xfffffffc, RZ, 0xc0, !PT ;  /* 0xfffffffc0000a812 */ /* 0x000fe400078ec0ff */
[----:B------:R-:W-:Y:S01]  /*8640*/  ISETP.GE.AND P0, PT, R12, c[0x0][0x27c], PT ;  /* 0x00009f000c007a0c */ /* 0x000fe20003f06270 */
[----:B------:R-:W-:Y:S02]  /*8650*/  CS2R R50, SRZ ;  /* 0x0000000000327805 */ /* 0x000fe4000001ff00 */
[----:B-1----:R-:W-:-:S04]  /*8660*/  @!P2 IMAD.WIDE R10, R0, 0x2, R4 ;  /* 0x00000002000aa825 */ /* 0x002fc800078e0204 */
[----:B--2---:R-:W-:Y:S02]  /*8670*/  @!P2 IMAD.WIDE R8, R0, 0x2, R6 ;  /* 0x000000020008a825 */ /* 0x004fe400078e0206 */
[----:B------:R-:W-:-:S04]  /*8680*/  @!P1 SHF.R.S32.HI R0, RZ, 0x1f, R3 ;  /* 0x0000001fff009819 */ /* 0x000fc80000011403 */
[----:B------:R-:W-:Y:S01]  /*8690*/  @!P1 LEA.HI R0, R0, R3, RZ, 0x2 ;  /* 0x0000000300009211 */ /* 0x000fe200078f10ff */
[----:B------:R1:W5:Y:S03]  /*86a0*/  @!P2 LD.E.64 R50, [R8.64] ;  /* 0x0000000c0832a980 */ /* 0x000366000c101b00 */
[----:B------:R-:W-:Y:S01]  /*86b0*/  @!P1 LOP3.LUT R0, R0, 0xfffffffc, RZ, 0xc0, !PT ;  /* 0xfffffffc00009812 */ /* 0x000fe200078ec0ff */
[----:B------:R-:W-:Y:S01]  /*86c0*/  CS2R R54, SRZ ;  /* 0x0000000000367805 */ /* 0x000fe2000001ff00 */
[----:B------:R-:W-:Y:S01]  /*86d0*/  @!P0 SHF.R.S32.HI R3, RZ, 0x1f, R12 ;  /* 0x0000001fff038819 */ /* 0x000fe2000001140c */
[----:B------:R-:W-:-:S03]  /*86e0*/  CS2R R48, SRZ ;  /* 0x0000000000307805 */ /* 0x000fc6000001ff00 */
[----:B------:R-:W-:Y:S01]  /*86f0*/  @!P0 LEA.HI R3, R3, R12, RZ, 0x2 ;  /* 0x0000000c03038211 */ /* 0x000fe200078f10ff */
[----:B------:R-:W-:Y:S01]  /*8700*/  CS2R R52, SRZ ;  /* 0x0000000000347805 */ /* 0x000fe2000001ff00 */
[C---:B------:R-:W-:Y:S01]  /*8710*/  @!P1 IMAD.WIDE R12, R0.reuse, 0x2, R6 ;  /* 0x00000002000c9825 */ /* 0x040fe200078e0206 */
[----:B------:R2:W5:Y:S01]  /*8720*/  @!P2 LD.E.64 R48, [R10.64] ;  /* 0x0000000c0a30a980 */ /* 0x000562000c101b00 */
[----:B------:R-:W-:Y:S01]  /*8730*/  CS2R R56, SRZ ;  /* 0x0000000000387805 */ /* 0x000fe2000001ff00 */
[----:B------:R-:W-:Y:S02]  /*8740*/  CS2R R58, SRZ ;  /* 0x00000000003a7805 */ /* 0x000fe4000001ff00 */
[----:B------:R3:W5:Y:S01]  /*8750*/  @!P1 LD.E.64 R52, [R12.64] ;  /* 0x0000000c0c349980 */ /* 0x000762000c101b00 */
[----:B-1----:R-:W-:-:S05]  /*8760*/  @!P1 IMAD.WIDE R8, R0, 0x2, R4 ;  /* 0x0000000200089825 */ /* 0x002fca00078e0204 */
[----:B------:R1:W5:Y:S01]  /*8770*/  @!P1 LD.E.64 R54, [R8.64] ;  /* 0x0000000c08369980 */ /* 0x000362000c101b00 */
[C---:B---3--:R-:W-:Y:S02]  /*8780*/  IADD3 R12, R16.reuse, 0x20, RZ ;  /* 0x00000020100c7810 */ /* 0x048fe40007ffe0ff */
[----:B------:R-:W-:Y:S02]  /*8790*/  IADD3 R13, R16, 0x28, RZ ;  /* 0x00000028100d7810 */ /* 0x000fe40007ffe0ff */
[----:B-1----:R-:W-:-:S05]  /*87a0*/  @!P0 LOP3.LUT R8, R3, 0xfffffffc, RZ, 0xc0, !PT ;  /* 0xfffffffc03088812 */ /* 0x002fca00078ec0ff */
[----:B--2---:R-:W-:-:S04]  /*87b0*/  @!P0 IMAD.WIDE R10, R8, 0x2, R4 ;  /* 0x00000002080a8825 */ /* 0x004fc800078e0204 */
[----:B------:R-:W-:Y:S01]  /*87c0*/  @!P0 IMAD.WIDE R8, R8, 0x2, R6 ;  /* 0x0000000208088825 */ /* 0x000fe200078e0206 */
[----:B------:R1:W5:Y:S01]  /*87d0*/  @!P0 LD.E.64 R56, [R10.64] ;  /* 0x0000000c0a388980 */ /* 0x000362000c101b00 */
[----:B------:R-:W-:-:S03]  /*87e0*/  ISETP.GE.AND P1, PT, R12, c[0x0][0x27c], PT ;  /* 0x00009f000c007a0c */ /* 0x000fc60003f26270 */
[----:B------:R2:W5:Y:S01]  /*87f0*/  @!P0 LD.E.64 R58, [R8.64] ;  /* 0x0000000c083a8980 */ /* 0x000562000c101b00 */
[----:B------:R-:W-:-:S09]  /*8800*/  ISETP.GE.AND P0, PT, R13, c[0x0][0x27c], PT ;  /* 0x00009f000d007a0c */ /* 0x000fd20003f06270 */
[----:B------:R-:W-:-:S04]  /*8810*/  @!P1 SHF.R.S32.HI R3, RZ, 0x1f, R12 ;  /* 0x0000001fff039819 */ /* 0x000fc8000001140c */
        /* <DEDUP_REMOVED lines=17> */
.L_x_412:
[----:B-123--:R-:W-:Y:S05]  /*8930*/  BSYNC B0 ;  /* 0x0000000000007941 */ /* 0x00efea0003800000 */
.L_x_411:
[----:B-----5:R-:W-:Y:S01]  /*8940*/  IMAD.MOV.U32 R0, RZ, RZ, R68 ;  /* 0x000000ffff007224 */ /* 0x020fe200078e0044 */
[----:B------:R-:W-:Y:S01]  /*8950*/  LEA.HI R7, R60, R60, RZ, 0x1 ;  /* 0x0000003c3c077211 */ /* 0x000fe200078f08ff */
[----:B------:R-:W-:Y:S01]  /*8960*/  IMAD.MOV.U32 R5, RZ, RZ, R69 ;  /* 0x000000ffff057224 */ /* 0x000fe200078e0045 */
[----:B------:R-:W-:-:S04]  /*8970*/  DEPBAR.LE SB0, 0x1 ;  /* 0x000080400000791a */ /* 0x000fc80000000000 */
[----:B------:R-:W-:Y:S01]  /*8980*/  PRMT R91, R0, 0x5410, R5 ;  /* 0x00005410005b7816 */ /* 0x000fe20000000005 */
[----:B------:R-:W-:Y:S01]  /*8990*/  IMAD.MOV.U32 R0, RZ, RZ, R56 ;  /* 0x000000ffff007224 */ /* 0x000fe200078e0038 */
[----:B------:R-:W-:Y:S01]  /*89a0*/  BSSY B1, `(.L_x_413) ;  /* 0x0000155000017945 */ /* 0x000fe20003800000 */
[----:B------:R-:W-:Y:S02]  /*89b0*/  IMAD.MOV.U32 R4, RZ, RZ, R62 ;  /* 0x000000ffff047224 */ /* 0x000fe400078e003e */
[----:B------:R-:W-:Y:S01]  /*89c0*/  IMAD.MOV.U32 R3, RZ, RZ, R63 ;  /* 0x000000ffff037224 */ /* 0x000fe200078e003f */
[----:B------:R-:W-:Y:S01]  /*89d0*/  PRMT R87, R0, 0x7610, R87 ;  /* 0x0000761000577816 */ /* 0x000fe20000000057 */
[----:B------:R-:W-:Y:S02]  /*89e0*/  IMAD.MOV.U32 R0, RZ, RZ, R48 ;  /* 0x000000ffff007224 */ /* 0x000fe400078e0030 */
[----:B------:R-:W-:Y:S01]  /*89f0*/  IMAD.MOV.U32 R5, RZ, RZ, R57 ;  /* 0x000000ffff057224 */ /* 0x000fe200078e0039 */
[----:B------:R-:W-:Y:S01]  /*8a00*/  PRMT R89, R4, 0x5410, R3 ;  /* 0x0000541004597816 */ /* 0x000fe20000000003 */
[----:B------:R-:W-:Y:S01]  /*8a10*/  IMAD.MOV.U32 R4, RZ, RZ, R54 ;  /* 0x000000ffff047224 */ /* 0x000fe200078e0036 */
[----:B------:R-:W-:Y:S01]  /*8a20*/  PRMT R82, R82, 0x5410, R0 ;  /* 0x0000541052527816 */ /* 0x000fe20000000000 */
[----:B------:R-:W-:Y:S01]  /*8a30*/  IMAD.MOV.U32 R3, RZ, RZ, R55 ;  /* 0x000000ffff037224 */ /* 0x000fe200078e0037 */
[----:B------:R-:W-:Y:S01]  /*8a40*/  PRMT R87, R87, 0x5410, R5 ;  /* 0x0000541057577816 */ /* 0x000fe20000000005 */
[----:B------:R-:W-:Y:S01]  /*8a50*/  IMAD.MOV.U32 R0, RZ, RZ, R49 ;  /* 0x000000ffff007224 */ /* 0x000fe200078e0031 */
[----:B------:R-:W-:-:S02]  /*8a60*/  SHF.R.S32.HI R5, RZ, 0x1f, R132 ;  /* 0x0000001fff057819 */ /* 0x000fc40000011484 */
[----:B------:R-:W-:Y:S01]  /*8a70*/  PRMT R85, R4, 0x5410, R3 ;  /* 0x0000541004557816 */ /* 0x000fe20000000003 */
[----:B------:R-:W-:Y:S01]  /*8a80*/  IMAD.MOV.U32 R4, RZ, RZ, R26 ;  /* 0x000000ffff047224 */ /* 0x000fe200078e001a */
[----:B------:R-:W-:Y:S01]  /*8a90*/  PRMT R83, R83, 0x5410, R0 ;  /* 0x0000541053537816 */ /* 0x000fe20000000000 */
[----:B------:R-:W-:Y:S01]  /*8aa0*/  IMAD.MOV.U32 R3, RZ, RZ, R27 ;  /* 0x000000ffff037224 */ /* 0x000fe200078e001b */
[----:B------:R-:W-:Y:S01]  /*8ab0*/  LEA.HI R0, R5, R132, RZ, 0x2 ;  /* 0x0000008405007211 */ /* 0x000fe200078f10ff */
[----:B------:R-:W-:Y:S01]  /*8ac0*/  IMAD.MOV.U32 R5, RZ, RZ, R66 ;  /* 0x000000ffff057224 */ /* 0x000fe200078e0042 */
[----:B------:R-:W-:Y:S02]  /*8ad0*/  PRMT R78, R78, 0x5410, R4 ;  /* 0x000054104e4e7816 */ /* 0x000fe40000000004 */
[----:B------:R-:W-:Y:S01]  /*8ae0*/  LOP3.LUT R4, R0, 0xfffffffc, RZ, 0xc0, !PT ;  /* 0xfffffffc00047812 */ /* 0x000fe200078ec0ff */
[----:B------:R-:W-:Y:S01]  /*8af0*/  IMAD.MOV.U32 R0, RZ, RZ, R64 ;  /* 0x000000ffff007224 */ /* 0x000fe200078e0040 */
[----:B------:R-:W-:Y:S01]  /*8b00*/  PRMT R79, R79, 0x5410, R3 ;  /* 0x000054104f4f7816 */ /* 0x000fe20000000003 */
[----:B------:R-:W-:-:S02]  /*8b10*/  IMAD.MOV.U32 R3, RZ, RZ, R67 ;  /* 0x000000ffff037224 */ /* 0x000fc400078e0043 */
[----:B------:R-:W-:Y:S01]  /*8b20*/  IMAD.IADD R6, R132, 0x1, -R4 ;  /* 0x0000000184067824 */ /* 0x000fe200078e0a04 */
[----:B------:R-:W-:Y:S01]  /*8b30*/  PRMT R88, R0, 0x7610, R88 ;  /* 0x0000761000587816 */ /* 0x000fe20000000058 */
[----:B------:R-:W-:Y:S01]  /*8b40*/  IMAD.MOV.U32 R0, RZ, RZ, R65 ;  /* 0x000000ffff007224 */ /* 0x000fe200078e0041 */
[----:B------:R-:W-:Y:S01]  /*8b50*/  PRMT R90, R5, 0x5410, R3 ;  /* 0x00005410055a7816 */ /* 0x000fe20000000003 */
[----:B------:R-:W-:Y:S01]  /*8b60*/  IMAD.SHL.U32 R3, R6, 0x40, RZ ;  /* 0x0000004006037824 */ /* 0x000fe200078e00ff */
[----:B------:R-:W-:Y:S01]  /*8b70*/  BAR.SYNC.DEFER_BLOCKING 0x0 ;  /* 0x0000000000007b1d */ /* 0x000fe20000010000 */
[----:B------:R-:W-:Y:S01]  /*8b80*/  IMAD.MOV.U32 R5, RZ, RZ, R58 ;  /* 0x000000ffff057224 */ /* 0x000fe200078e003a */
[----:B------:R-:W-:Y:S01]  /*8b90*/  PRMT R88, R88, 0x5410, R0 ;  /* 0x0000541058587816 */ /* 0x000fe20000000000 */
[----:B------:R-:W-:Y:S01]  /*8ba0*/  IMAD.MOV.U32 R4, RZ, RZ, R59 ;  /* 0x000000ffff047224 */ /* 0x000fe200078e003b */
[----:B------:R-:W-:Y:S01]  /*8bb0*/  LOP3.LUT R0, R3, 0xc0, RZ, 0xc0, !PT ;  /* 0x000000c003007812 */ /* 0x000fe200078ec0ff */
[----:B------:R-:W-:Y:S01]  /*8bc0*/  IMAD.MOV.U32 R3, RZ, RZ, R52 ;  /* 0x000000ffff037224 */ /* 0x000fe200078e0034 */
[----:B------:R-:W-:Y:S01]  /*8bd0*/  LOP3.LUT P0, RZ, R6, 0x2, RZ, 0xc0, !PT ;  /* 0x0000000206ff7812 */ /* 0x000fe2000780c0ff */
[----:B------:R-:W-:Y:S01]  /*8be0*/  IMAD.MOV.U32 R6, RZ, RZ, R51 ;  /* 0x000000ffff067224 */ /* 0x000fe200078e0033 */
[----:B------:R-:W-:-:S02]  /*8bf0*/  PRMT R86, R5, 0x5410, R4 ;  /* 0x0000541005567816 */ /* 0x000fc40000000004 */
[----:B------:R-:W-:Y:S01]  /*8c00*/  PRMT R84, R3, 0x7610, R84 ;  /* 0x0000761003547816 */ /* 0x000fe20000000054 */
[----:B------:R-:W-:Y:S01]  /*8c10*/  IMAD.MOV.U32 R3, RZ, RZ, R53 ;  /* 0x000000ffff037224 */ /* 0x000fe200078e0035 */
[----:B------:R-:W-:Y:S02]  /*8c20*/  LOP3.LUT R4, R0, 0x8, R61, 0xf8, !PT ;  /* 0x0000000800047812 */ /* 0x000fe400078ef83d */
[----:B------:R-:W-:Y:S02]  /*8c30*/  SHF.R.U32.HI R0, RZ, 0x3, R0 ;  /* 0x00000003ff007819 */ /* 0x000fe40000011600 */
[----:B------:R-:W-:Y:S01]  /*8c40*/  PRMT R84, R84, 0x5410, R3 ;  /* 0x0000541054547816 */ /* 0x000fe20000000003 */
[----:B------:R-:W-:Y:S01]  /*8c50*/  IMAD.IADD R3, R44, 0x1, -R196 ;  /* 0x000000012c037824 */ /* 0x000fe200078e0ac4 */
[----:B------:R-:W-:Y:S01]  /*8c60*/  LOP3.LUT R5, R4, R0, RZ, 0x3c, !PT ;  /* 0x0000000004057212 */ /* 0x000fe200078e3cff */
[----:B------:R-:W-:Y:S01]  /*8c70*/  IMAD.MOV.U32 R4, RZ, RZ, R50 ;  /* 0x000000ffff047224 */ /* 0x000fe200078e0032 */
[----:B------:R-:W-:-:S02]  /*8c80*/  LOP3.LUT R0, R7, 0x7fffffe, RZ, 0xc0, !PT ;  /* 0x07fffffe07007812 */ /* 0x000fc400078ec0ff */
[----:B------:R-:W-:Y:S02]  /*8c90*/  IMNMX R44, R3, 0x80, PT ;  /* 0x00000080032c7817 */ /* 0x000fe40003800200 */
[----:B------:R-:W-:Y:S01]  /*8ca0*/  PRMT R80, R4, 0x7610, R80 ;  /* 0x0000761004507816 */ /* 0x000fe20000000050 */
[C---:B------:R-:W-:Y:S01]  /*8cb0*/  IMAD.IADD R0, R60.reuse, 0x1, -R0 ;  /* 0x000000013c007824 */ /* 0x040fe200078e0a00 */
[----:B------:R-:W-:Y:S01]  /*8cc0*/  ISETP.GE.AND P1, PT, R60, R44, PT ;  /* 0x0000002c3c00720c */ /* 0x000fe20003f26270 */
[----:B------:R-:W-:Y:S01]  /*8cd0*/  IMAD.MOV.U32 R4, RZ, RZ, R47 ;  /* 0x000000ffff047224 */ /* 0x000fe200078e002f */
[----:B------:R-:W-:Y:S01]  /*8ce0*/  PRMT R80, R80, 0x5410, R6 ;  /* 0x0000541050507816 */ /* 0x000fe20000000006 */
[----:B------:R-:W-:-:S04]  /*8cf0*/  IMAD R0, R92, 0x8, R0 ;  /* 0x000000085c007824 */ /* 0x000fc800078e0200 */
[----:B------:R-:W-:Y:S02]  /*8d00*/  IMAD.U32 R0, R0, 0x20, R5 ;  /* 0x0000002000007824 */ /* 0x000fe400078e0005 */
[----:B------:R-:W-:-:S03]  /*8d10*/  IMAD.MOV.U32 R5, RZ, RZ, R46 ;  /* 0x000000ffff057224 */ /* 0x000fc600078e002e */
[C---:B------:R-:W-:Y:S02]  /*8d20*/  IADD3 R3, R0.reuse, 0x10, RZ ;  /* 0x0000001000037810 */ /* 0x040fe40007ffe0ff */
[C---:B------:R-:W-:Y:S02]  /*8d30*/  @P0 IADD3 R3, R0.reuse, -0x10, RZ ;  /* 0xfffffff000030810 */ /* 0x040fe40007ffe0ff */
[----:B------:R-:W-:Y:S02]  /*8d40*/  PRMT R61, R5, 0x5410, R4 ;  /* 0x00005410053d7816 */ /* 0x000fe40000000004 */
[----:B------:R-:W-:Y:S02]  /*8d50*/  LEA R24, R0, 0x6080, 0x1 ;  /* 0x0000608000187811 */ /* 0x000fe400078e08ff */
[----:B------:R-:W-:Y:S01]  /*8d60*/  LEA R25, R3, 0x6080, 0x1 ;  /* 0x0000608003197811 */ /* 0x000fe200078e08ff */
[----:B------:R-:W-:Y:S05]  /*8d70*/  @P1 BRA `(.L_x_414) ;  /* 0x0000117000001947 */ /* 0x000fea0003800000 */
[----:B------:R-:W-:Y:S01]  /*8d80*/  ISETP.GE.AND P0, PT, R16, c[0x0][0x27c], PT ;  /* 0x00009f0010007a0c */ /* 0x000fe20003f06270 */
[----:B------:R-:W-:-:S12]  /*8d90*/  BSSY B0, `(.L_x_415) ;  /* 0x000002c000007945 */ /* 0x000fd80003800000 */
[----:B------:R-:W-:Y:S05]  /*8da0*/  @P0 BRA `(.L_x_416) ;  /* 0x000002a000000947 */ /* 0x000fea0003800000 */
[----:B------:R-:W1:Y:S01]  /*8db0*/  LDS.128 R4, [R24] ;  /* 0x0000000018047984 */ /* 0x000e620000000c00 */
[----:B------:R-:W-:Y:S02]  /*8dc0*/  SHF.R.U32.HI R0, RZ, 0x10, R19 ;  /* 0x00000010ff007819 */ /* 0x000fe40000011613 */
[--C-:B------:R-:W-:Y:S02]  /*8dd0*/  SHF.R.U32.HI R3, RZ, 0x10, R15.reuse ;  /* 0x00000010ff037819 */ /* 0x100fe4000001160f */
[----:B------:R-:W-:Y:S02]  /*8de0*/  SHF.R.U64 R17, R14, 0x10, R15 ;  /* 0x000000100e117819 */ /* 0x000fe4000000120f */
[----:B------:R-:W-:Y:S01]  /*8df0*/  SHF.R.U64 R15, R18, 0x10, R19 ;  /* 0x00000010120f7819 */ /* 0x000fe20000001213 */
[----:B------:R-:W-:Y:S02]  /*8e00*/  HADD2.F32 R18, -RZ, R3.H0_H0 ;  /* 0x20000003ff127230 */ /* 0x000fe40000004100 */
[----:B------:R-:W-:-:S02]  /*8e10*/  HADD2.F32 R17, -RZ, R17.H0_H0 ;  /* 0x20000011ff117230 */ /* 0x000fc40000004100 */
[--C-:B-1----:R-:W-:Y:S02]  /*8e20*/  HADD2.F32 R8, -RZ, R7.reuse.H0_H0 ;  /* 0x20000007ff087230 */ /* 0x102fe40000004100 */
[--C-:B------:R-:W-:Y:S02]  /*8e30*/  HADD2.F32 R12, -RZ, R6.reuse.H0_H0 ;  /* 0x20000006ff0c7230 */ /* 0x100fe40000004100 */
[----:B------:R-:W-:Y:S02]  /*8e40*/  HADD2.F32 R11, -RZ, R6.H1_H1 ;  /* 0x30000006ff0b7230 */ /* 0x000fe40000004100 */
[----:B------:R-:W-:Y:S02]  /*8e50*/  HADD2.F32 R7, -RZ, R7.H1_H1 ;  /* 0x30000007ff077230 */ /* 0x000fe40000004100 */
[----:B------:R-:W-:Y:S02]  /*8e60*/  HADD2.F32 R6, -RZ, R0.H0_H0 ;  /* 0x20000000ff067230 */ /* 0x000fe40000004100 */
[----:B------:R-:W-:-:S02]  /*8e70*/  HADD2.F32 R10, -RZ, R4.H0_H0 ;  /* 0x20000004ff0a7230 */ /* 0x000fc40000004100 */
[----:B------:R-:W-:Y:S01]  /*8e80*/  HADD2.F32 R9, -RZ, R4.H1_H1 ;  /* 0x30000004ff097230 */ /* 0x000fe20000004100 */
[-C--:B------:R-:W-:Y:S01]  /*8e90*/  FMUL.FTZ R3, R7, R6.reuse ;  /* 0x0000000607037220 */ /* 0x080fe20000410000 */
[----:B------:R-:W-:Y:S02]  /*8ea0*/  HADD2.F32 R0, -RZ, R45.H0_H0 ;  /* 0x2000002dff007230 */ /* 0x000fe40000004100 */
[--C-:B------:R-:W-:Y:S02]  /*8eb0*/  HADD2.F32 R14, -RZ, R5.reuse.H0_H0 ;  /* 0x20000005ff0e7230 */ /* 0x100fe40000004100 */
[----:B------:R-:W-:Y:S01]  /*8ec0*/  HADD2.F32 R13, -RZ, R5.H1_H1 ;  /* 0x30000005ff0d7230 */ /* 0x000fe20000004100 */
[C---:B------:R-:W-:Y:S01]  /*8ed0*/  FMUL.FTZ R5, R8.reuse, R6 ;  /* 0x0000000608057220 */ /* 0x040fe20000410000 */
[----:B------:R-:W-:Y:S01]  /*8ee0*/  HADD2.F32 R4, -RZ, R70.H0_H0 ;  /* 0x20000046ff047230 */ /* 0x000fe20000004100 */
[----:B------:R-:W-:Y:S02]  /*8ef0*/  FFMA.FTZ R8, R8, R18, -R3 ;  /* 0x0000001208087223 */ /* 0x000fe40000010803 */
[----:B------:R-:W-:-:S02]  /*8f00*/  FMUL.FTZ R6, R9, R0 ;  /* 0x0000000009067220 */ /* 0x000fc40000410000 */
[C---:B------:R-:W-:Y:S01]  /*8f10*/  FMUL.FTZ R3, R10.reuse, R0 ;  /* 0x000000000a037220 */ /* 0x040fe20000410000 */
[----:B------:R-:W-:Y:S01]  /*8f20*/  HADD2.F32 R0, -RZ, R45.H1_H1 ;  /* 0x3000002dff007230 */ /* 0x000fe20000004100 */
[----:B------:R-:W-:Y:S01]  /*8f30*/  FFMA.FTZ R7, R7, R18, R5 ;  /* 0x0000001207077223 */ /* 0x000fe20000010005 */
[----:B------:R-:W-:Y:S01]  /*8f40*/  HADD2.F32 R5, -RZ, R15.H0_H0 ;  /* 0x2000000fff057230 */ /* 0x000fe20000004100 */
[-C--:B------:R-:W-:Y:S02]  /*8f50*/  FFMA.FTZ R10, R10, R4.reuse, -R6 ;  /* 0x000000040a0a7223 */ /* 0x080fe40000010806 */
[----:B------:R-:W-:Y:S01]  /*8f60*/  FFMA.FTZ R9, R9, R4, R3 ;  /* 0x0000000409097223 */ /* 0x000fe20000010003 */
[----:B------:R-:W-:Y:S01]  /*8f70*/  HADD2.F32 R3, -RZ, R70.H1_H1 ;  /* 0x30000046ff037230 */ /* 0x000fe20000004100 */
[----:B------:R-:W-:Y:S01]  /*8f80*/  FMUL.FTZ R4, R11, R0 ;  /* 0x000000000b047220 */ /* 0x000fe20000410000 */
[----:B------:R-:W-:Y:S01]  /*8f90*/  F2FP.PACK_AB R7, R7, R8 ;  /* 0x000000080707723e */ /* 0x000fe200000000ff */
[----:B------:R-:W-:-:S02]  /*8fa0*/  FMUL.FTZ R0, R12, R0 ;  /* 0x000000000c007220 */ /* 0x000fc40000410000 */
[-C--:B------:R-:W-:Y:S02]  /*8fb0*/  FMUL.FTZ R6, R13, R5.reuse ;  /* 0x000000050d067220 */ /* 0x080fe40000410000 */
[----:B------:R-:W-:Y:S02]  /*8fc0*/  FMUL.FTZ R5, R14, R5 ;  /* 0x000000050e057220 */ /* 0x000fe40000410000 */
[-C--:B------:R-:W-:Y:S02]  /*8fd0*/  FFMA.FTZ R4, R12, R3.reuse, -R4 ;  /* 0x000000030c047223 */ /* 0x080fe40000010804 */
[----:B------:R-:W-:Y:S02]  /*8fe0*/  FFMA.FTZ R0, R11, R3, R0 ;  /* 0x000000030b007223 */ /* 0x000fe40000010000 */
[-C--:B------:R-:W-:Y:S02]  /*8ff0*/  FFMA.FTZ R3, R14, R17.reuse, -R6 ;  /* 0x000000110e037223 */ /* 0x080fe40000010806 */
[----:B------:R-:W-:Y:S01]  /*9000*/  FFMA.FTZ R5, R13, R17, R5 ;  /* 0x000000110d057223 */ /* 0x000fe20000010005 */
[----:B------:R-:W-:-:S02]  /*9010*/  F2FP.PACK_AB R6, R0, R4 ;  /* 0x000000040006723e */ /* 0x000fc400000000ff */
[----:B------:R-:W-:Y:S02]  /*9020*/  F2FP.PACK_AB R4, R9, R10 ;  /* 0x0000000a0904723e */ /* 0x000fe400000000ff */
[----:B------:R-:W-:-:S05]  /*9030*/  F2FP.PACK_AB R5, R5, R3 ;  /* 0x000000030505723e */ /* 0x000fca00000000ff */
[----:B------:R1:W-:Y:S02]  /*9040*/  STS.128 [R24], R4 ;  /* 0x0000000418007388 */ /* 0x0003e40000000c00 */
.L_x_416:
[----:B------:R-:W-:Y:S05]  /*9050*/  BSYNC B0 ;  /* 0x0000000000007941 */ /* 0x000fea0003800000 */
.L_x_415:
[----:B------:R-:W-:Y:S01]  /*9060*/  IADD3 R0, R16, 0x8, RZ ;  /* 0x0000000810007810 */ /* 0x000fe20007ffe0ff */
[----:B------:R-:W-:Y:S03]  /*9070*/  BSSY B0, `(.L_x_417) ;  /* 0x000002d000007945 */ /* 0x000fe60003800000 */
[----:B------:R-:W-:-:S13]  /*9080*/  ISETP.GE.AND P0, PT, R0, c[0x0][0x27c], PT ;  /* 0x00009f0000007a0c */ /* 0x000fda0003f06270 */
[----:B------:R-:W-:Y:S05]  /*9090*/  @P0 BRA `(.L_x_418) ;  /* 0x000002a000000947 */ /* 0x000fea0003800000 */
[----:B-1----:R-:W1:Y:S01]  /*90a0*/  LDS.128 R4, [R25] ;  /* 0x0000000019047984 */ /* 0x002e620000000c00 */
[----:B------:R-:W-:Y:S02]  /*90b0*/  SHF.R.U32.HI R0, RZ, 0x10, R23 ;  /* 0x00000010ff007819 */ /* 0x000fe40000011617 */
[----:B------:R-:W-:Y:S02]  /*90c0*/  SHF.R.U32.HI R3, RZ, 0x10, R21 ;  /* 0x00000010ff037819 */ /* 0x000fe40000011615 */
[----:B------:R-:W-:Y:S02]  /*90d0*/  SHF.R.U64 R15, R22, 0x10, R23 ;  /* 0x00000010160f7819 */ /* 0x000fe40000001217 */
[----:B------:R-:W-:Y:S01]  /*90e0*/  SHF.R.U64 R17, R20, 0x10, R21 ;  /* 0x0000001014117819 */ /* 0x000fe20000001215 */
[----:B------:R-:W-:-:S04]  /*90f0*/  HADD2.F32 R18, -RZ, R3.H0_H0 ;  /* 0x20000003ff127230 */ /* 0x000fc80000004100 */
[----:B------:R-:W-:Y:S02]  /*9100*/  HADD2.F32 R17, -RZ, R17.H0_H0 ;  /* 0x20000011ff117230 */ /* 0x000fe40000004100 */
[--C-:B-1----:R-:W-:Y:S02]  /*9110*/  HADD2.F32 R8, -RZ, R7.reuse.H0_H0 ;  /* 0x20000007ff087230 */ /* 0x102fe40000004100 */
[--C-:B------:R-:W-:Y:S02]  /*9120*/  HADD2.F32 R12, -RZ, R6.reuse.H0_H0 ;  /* 0x20000006ff0c7230 */ /* 0x100fe40000004100 */
[----:B------:R-:W-:Y:S02]  /*9130*/  HADD2.F32 R11, -RZ, R6.H1_H1 ;  /* 0x30000006ff0b7230 */ /* 0x000fe40000004100 */
[----:B------:R-:W-:Y:S02]  /*9140*/  HADD2.F32 R7, -RZ, R7.H1_H1 ;  /* 0x30000007ff077230 */ /* 0x000fe40000004100 */
[----:B------:R-:W-:-:S02]  /*9150*/  HADD2.F32 R6, -RZ, R0.H0_H0 ;  /* 0x20000000ff067230 */ /* 0x000fc40000004100 */
[--C-:B------:R-:W-:Y:S02]  /*9160*/  HADD2.F32 R10, -RZ, R4.reuse.H0_H0 ;  /* 0x20000004ff0a7230 */ /* 0x100fe40000004100 */
[----:B------:R-:W-:Y:S01]  /*9170*/  HADD2.F32 R9, -RZ, R4.H1_H1 ;  /* 0x30000004ff097230 */ /* 0x000fe20000004100 */
[-C--:B------:R-:W-:Y:S01]  /*9180*/  FMUL.FTZ R3, R7, R6.reuse ;  /* 0x0000000607037220 */ /* 0x080fe20000410000 */
[----:B------:R-:W-:Y:S02]  /*9190*/  HADD2.F32 R0, -RZ, R71.H0_H0 ;  /* 0x20000047ff007230 */ /* 0x000fe40000004100 */
[--C-:B------:R-:W-:Y:S02]  /*91a0*/  HADD2.F32 R14, -RZ, R5.reuse.H0_H0 ;  /* 0x20000005ff0e7230 */ /* 0x100fe40000004100 */
[----:B------:R-:W-:Y:S01]  /*91b0*/  HADD2.F32 R13, -RZ, R5.H1_H1 ;  /* 0x30000005ff0d7230 */ /* 0x000fe20000004100 */
[C---:B------:R-:W-:Y:S01]  /*91c0*/  FMUL.FTZ R5, R8.reuse, R6 ;  /* 0x0000000608057220 */ /* 0x040fe20000410000 */
[----:B------:R-:W-:Y:S01]  /*91d0*/  HADD2.F32 R4, -RZ, R72.H0_H0 ;  /* 0x20000048ff047230 */ /* 0x000fe20000004100 */
[----:B------:R-:W-:-:S02]  /*91e0*/  FFMA.FTZ R8, R8, R18, -R3 ;  /* 0x0000001208087223 */ /* 0x000fc40000010803 */
[-C--:B------:R-:W-:Y:S02]  /*91f0*/  FMUL.FTZ R6, R9, R0.reuse ;  /* 0x0000000009067220 */ /* 0x080fe40000410000 */
        /* <DEDUP_REMOVED lines=20> */
.L_x_418:
[----:B------:R-:W-:Y:S05]  /*9340*/  BSYNC B0 ;  /* 0x0000000000007941 */ /* 0x000fea0003800000 */
.L_x_417:
[----:B------:R-:W-:Y:S01]  /*9350*/  IADD3 R0, R16, 0x10, RZ ;  /* 0x0000001010007810 */ /* 0x000fe20007ffe0ff */
[----:B------:R-:W-:Y:S03]  /*9360*/  BSSY B0, `(.L_x_419) ;  /* 0x000002d000007945 */ /* 0x000fe60003800000 */
[----:B------:R-:W-:-:S13]  /*9370*/  ISETP.GE.AND P0, PT, R0, c[0x0][0x27c], PT ;  /* 0x00009f0000007a0c */ /* 0x000fda0003f06270 */
[----:B------:R-:W-:Y:S05]  /*9380*/  @P0 BRA `(.L_x_420) ;  /* 0x000002a000000947 */ /* 0x000fea0003800000 */
[----:B-1----:R-:W1:Y:S01]  /*9390*/  LDS.128 R4, [R24+0x2000] ;  /* 0x0020000018047984 */ /* 0x002e620000000c00 */
        /* <DEDUP_REMOVED lines=40> */
[----:B------:R1:W-:Y:S02]  /*9620*/  STS.128 [R24+0x2000], R4 ;  /* 0x0020000418007388 */ /* 0x0003e40000000c00 */
.L_x_420:
[----:B------:R-:W-:Y:S05]  /*9630*/  BSYNC B0 ;  /* 0x0000000000007941 */ /* 0x000fea0003800000 */
.L_x_419:
        /* <DEDUP_REMOVED lines=46> */
.L_x_422:
[----:B------:R-:W-:Y:S05]  /*9920*/  BSYNC B0 ;  /* 0x0000000000007941 */ /* 0x000fea0003800000 */
.L_x_421:
        /* <DEDUP_REMOVED lines=32> */
[----:B------:R-:W-:Y:S01]  /*9b30*/  HADD2.F32 R3, -RZ, R79.H0_H0 ;  /* 0x2000004fff037230 */ /* 0x000fe20000004100 */
        /* <DEDUP_REMOVED lines=13> */
.L_x_424:
[----:B------:R-:W-:Y:S05]  /*9c10*/  BSYNC B0 ;  /* 0x0000000000007941 */ /* 0x000fea0003800000 */
.L_x_423:
[----:B------:R-:W-:-:S04]  /*9c20*/  IADD3 R0, R16, 0x28, RZ ;  /* 0x0000002810007810 */ /* 0x000fc80007ffe0ff */
        /* <DEDUP_REMOVED lines=44> */
.L_x_414:
[----:B------:R-:W-:Y:S05]  /*9ef0*/  BSYNC B1 ;  /* 0x0000000000017941 */ /* 0x000fea0003800000 */
.L_x_413:
[----:B------:R-:W-:-:S04]  /*9f00*/  IADD3 R0, R60, 0x40, RZ ;  /* 0x000000403c007810 */ /* 0x000fc80007ffe0ff */
[----:B------:R-:W-:-:S13]  /*9f10*/  ISETP.GE.AND P0, PT, R0, R44, PT ;  /* 0x0000002c0000720c */ /* 0x000fda0003f06270 */
[----:B------:R-:W-:Y:S05]  /*9f20*/  @P0 BRA `(.L_x_425) ;  /* 0x00004b7000000947 */ /* 0x000fea0003800000 */
[----:B------:R-:W-:Y:S01]  /*9f30*/  ISETP.GE.AND P0, PT, R16, c[0x0][0x27c], PT ;  /* 0x00009f0010007a0c */ /* 0x000fe20003f06270 */
[----:B------:R-:W-:-:S12]  /*9f40*/  BSSY B0, `(.L_x_426) ;  /* 0x000002c000007945 */ /* 0x000fd80003800000 */
        /* <DEDUP_REMOVED lines=20> */
[----:B------:R-:W-:Y:S01]  /*a090*/  HADD2.F32 R4, -RZ, R78.H1_H1 ;  /* 0x3000004eff047230 */ /* 0x000fe20000004100 */
        /* <DEDUP_REMOVED lines=22> */
.L_x_427:
[----:B------:R-:W-:Y:S05]  /*a200*/  BSYNC B0 ;  /* 0x0000000000007941 */ /* 0x000fea0003800000 */
.L_x_426:
        /* <DEDUP_REMOVED lines=46> */
.L_x_429:
[----:B------:R-:W-:Y:S05]  /*a4f0*/  BSYNC B0 ;  /* 0x0000000000007941 */ /* 0x000fea0003800000 */
.L_x_428:
        /* <DEDUP_REMOVED lines=46> */
.L_x_431:
[----:B------:R-:W-:Y:S05]  /*a7e0*/  BSYNC B0 ;  /* 0x0000000000007941 */ /* 0x000fea0003800000 */
.L_x_430:
        /* <DEDUP_REMOVED lines=46> */
.L_x_433:
[----:B------:R-:W-:Y:S05]  /*aad0*/  BSYNC B0 ;  /* 0x0000000000007941 */ /* 0x000fea0003800000 */
.L_x_432:
        /* <DEDUP_REMOVED lines=46> */
.L_x_435:
[----:B------:R-:W-:Y:S05]  /*adc0*/  BSYNC B0 ;  /* 0x0000000000007941 */ /* 0x000fea0003800000 */
.L_x_434:
        /* <DEDUP_REMOVED lines=8> */
[----:B------:R-:W-:Y:S02]  /*ae50*/  HADD2.F32 R16, -RZ, R3.H0_H0 ;  /* 0x20000003ff107230 */ /* 0x000fe40000004100 */
[----:B-1----:R-:W-:-:S02]  /*ae60*/  HADD2.F32 R8, -RZ, R7.H0_H0 ;  /* 0x20000007ff087230 */ /* 0x002fc40000004100 */
[--C-:B------:R-:W-:Y:S02]  /*ae70*/  HADD2.F32 R12, -RZ, R6.reuse.H0_H0 ;  /* 0x20000006ff0c7230 */ /* 0x100fe40000004100 */
[----:B------:R-:W-:Y:S02]  /*ae80*/  HADD2.F32 R11, -RZ, R6.H1_H1 ;  /* 0x30000006ff0b7230 */ /* 0x000fe40000004100 */
[----:B------:R-:W-:Y:S02]  /*ae90*/  HADD2.F32 R7, -RZ, R7.H1_H1 ;  /* 0x30000007ff077230 */ /* 0x000fe40000004100 */
[----:B------:R-:W-:Y:S02]  /*aea0*/  HADD2.F32 R6, -RZ, R0.H0_H0 ;  /* 0x20000000ff067230 */ /* 0x000fe40000004100 */
[--C-:B------:R-:W-:Y:S02]  /*aeb0*/  HADD2.F32 R10, -RZ, R4.reuse.H0_H0 ;  /* 0x20000004ff0a7230 */ /* 0x100fe40000004100 */
[----:B------:R-:W-:Y:S01]  /*aec0*/  HADD2.F32 R9, -RZ, R4.H1_H1 ;  /* 0x30000004ff097230 */ /* 0x000fe20000004100 */
[----:B------:R-:W-:Y:S01]  /*aed0*/  FMUL.FTZ R3, R7, R6 ;  /* 0x0000000607037220 */ /* 0x000fe20000410000 */
[----:B------:R-:W-:-:S02]  /*aee0*/  HADD2.F32 R0, -RZ, R90.H0_H0 ;  /* 0x2000005aff007230 */ /* 0x000fc40000004100 */
[--C-:B------:R-:W-:Y:S01]  /*aef0*/  HADD2.F32 R14, -RZ, R5.reuse.H0_H0 ;  /* 0x20000005ff0e7230 */ /* 0x100fe20000004100 */
[C---:B------:R-:W-:Y:S01]  /*af00*/  FFMA.FTZ R18, R8.reuse, R16, -R3 ;  /* 0x0000001008127223 */ /* 0x040fe20000010803 */
[----:B------:R-:W-:Y:S01]  /*af10*/  HADD2.F32 R13, -RZ, R5.H1_H1 ;  /* 0x30000005ff0d7230 */ /* 0x000fe20000004100 */
[----:B------:R-:W-:Y:S01]  /*af20*/  FMUL.FTZ R5, R8, R6 ;  /* 0x0000000608057220 */ /* 0x000fe20000410000 */
[----:B------:R-:W-:Y:S01]  /*af30*/  HADD2.F32 R4, -RZ, R91.H0_H0 ;  /* 0x2000005bff047230 */ /* 0x000fe20000004100 */
[-C--:B------:R-:W-:Y:S01]  /*af40*/  FMUL.FTZ R6, R9, R0.reuse ;  /* 0x0000000009067220 */ /* 0x080fe20000410000 */
[----:B------:R-:W-:Y:S01]  /*af50*/  HADD2.F32 R8, -RZ, R17.H0_H0 ;  /* 0x20000011ff087230 */ /* 0x000fe20000004100 */
[C---:B------:R-:W-:Y:S01]  /*af60*/  FMUL.FTZ R3, R10.reuse, R0 ;  /* 0x000000000a037220 */ /* 0x040fe20000410000 */
[----:B------:R-:W-:Y:S01]  /*af70*/  HADD2.F32 R0, -RZ, R90.H1_H1 ;  /* 0x3000005aff007230 */ /* 0x000fe20000004100 */
[----:B------:R-:W-:Y:S01]  /*af80*/  FFMA.FTZ R7, R7, R16, R5 ;  /* 0x0000001007077223 */ /* 0x000fe20000010005 */
[----:B------:R-:W-:Y:S01]  /*af90*/  HADD2.F32 R5, -RZ, R15.H0_H0 ;  /* 0x2000000fff057230 */ /* 0x000fe20000004100 */
[----:B------:R-:W-:-:S02]  /*afa0*/  FFMA.FTZ R10, R10, R4, -R6 ;  /* 0x000000040a0a7223 */ /* 0x000fc40000010806 */
[----:B------:R-:W-:Y:S01]  /*afb0*/  FFMA.FTZ R9, R9, R4, R3 ;  /* 0x0000000409097223 */ /* 0x000fe20000010003 */
[----:B------:R-:W-:Y:S01]  /*afc0*/  HADD2.F32 R3, -RZ, R91.H1_H1 ;  /* 0x3000005bff037230 */ /* 0x000fe20000004100 */
[----:B------:R-:W-:Y:S01]  /*afd0*/  FMUL.FTZ R4, R11, R0 ;  /* 0x000000000b047220 */ /* 0x000fe20000410000 */
[----:B------:R-:W-:Y:S01]  /*afe0*/  F2FP.PACK_AB R7, R7, R18 ;  /* 0x000000120707723e */ /* 0x000fe200000000ff */
[----:B------:R-:W-:Y:S02]  /*aff0*/  FMUL.FTZ R0, R12, R0 ;  /* 0x000000000c007220 */ /* 0x000fe40000410000 */
[-C--:B------:R-:W-:Y:S02]  /*b000*/  FMUL.FTZ R6, R13, R5.reuse ;  /* 0x000000050d067220 */ /* 0x080fe40000410000 */
[----:B------:R-:W-:Y:S02]  /*b010*/  FMUL.FTZ R5, R14, R5 ;  /* 0x000000050e057220 */ /* 0x000fe40000410000 */
[----:B------:R-:W-:-:S02]  /*b020*/  FFMA.FTZ R4, R12, R3, -R4 ;  /* 0x000000030c047223 */ /* 0x000fc40000010804 */
[----:B------:R-:W-:Y:S02]  /*b030*/  FFMA.FTZ R0, R11, R3, R0 ;  /* 0x000000030b007223 */ /* 0x000fe40000010000 */
[-C--:B------:R-:W-:Y:S02]  /*b040*/  FFMA.FTZ R3, R14, R8.reuse, -R6 ;  /* 0x000000080e037223 */ /* 0x080fe40000010806 */
[----:B------:R-:W-:Y:S01]  /*b050*/  FFMA.FTZ R5, R13, R8, R5 ;  /* 0x000000080d057223 */ /* 0x000fe20000010005 */
[----:B------:R-:W-:Y:S02]  /*b060*/  F2FP.PACK_AB R6, R0, R4 ;  /* 0x000000040006723e */ /* 0x000fe400000000ff */
[----:B------:R-:W-:Y:S02]  /*b070*/  F2FP.PACK_AB R4, R9, R10 ;  /* 0x0000000a0904723e */ /* 0x000fe400000000ff */
[----:B------:R-:W-:-:S05]  /*b080*/  F2FP.PACK_AB R5, R5, R3 ;  /* 0x000000030505723e */ /* 0x000fca00000000ff */
[----:B------:R1:W-:Y:S01]  /*b090*/  STS.128 [R25+0x5000], R4 ;  /* 0x0050000419007388 */ /* 0x0003e20000000c00 */
[----:B------:R-:W-:Y:S05]  /*b0a0*/  BRA `(.L_x_425) ;  /* 0x000039f000007947 */ /* 0x000fea0003800000 */
.L_x_408:
[----:B------:R-:W-:Y:S01]  /*b0b0*/  @P6 IMAD.HI.U32 R3, R0, c[0x0][0x2c8], RZ ;  /* 0x0000b20000036a27 */ /* 0x000fe200078e00ff */
[----:B------:R-:W-:Y:S01]  /*b0c0*/  BSSY B0, `(.L_x_436) ;  /* 0x0000047000007945 */ /* 0x000fe20003800000 */
[----:B------:R-:W-:Y:S01]  /*b0d0*/  CS2R R86, SRZ ;  /* 0x0000000000567805 */ /* 0x000fe2000001ff00 */
[----:B------:R-:W-:Y:S01]  /*b0e0*/  CS2R R54, SRZ ;  /* 0x0000000000367805 */ /* 0x000fe2000001ff00 */
[----:B------:R-:W-:Y:S01]  /*b0f0*/  IMAD.MOV.U32 R6, RZ, RZ, R10 ;  /* 0x000000ffff067224 */ /* 0x000fe200078e000a */
[----:B------:R-:W-:Y:S01]  /*b100*/  @P6 SHF.R.U32.HI R0, RZ, c[0x0][0x2cc], R3 ;  /* 0x0000b300ff006a19 */ /* 0x000fe20000011603 */
[----:B------:R-:W-:Y:S01]  /*b110*/  IMAD.MOV.U32 R4, RZ, RZ, R8 ;  /* 0x000000ffff047224 */ /* 0x000fe200078e0008 */
        /* <DEDUP_REMOVED lines=19> */
[----:B---3--:R-:W-:Y:S01]  /*b250*/  CS2R R16, SRZ ;  /* 0x0000000000107805 */ /* 0x008fe2000001ff00 */
[----:B------:R-:W-:-:S02]  /*b260*/  IADD3 R3, R7, R3, RZ ;  /* 0x0000000307037210 */ /* 0x000fc40007ffe0ff */
[----:B------:R-:W-:Y:S02]  /*b270*/  IADD3 R0, R5, R0, RZ ;  /* 0x0000000005007210 */ /* 0x000fe40007ffe0ff */
        /* <DEDUP_REMOVED lines=8> */
[C---:B------:R-:W-:Y:S01]  /*b300*/  ISETP.GE.AND P0, PT, R61.reuse, c[0x0][0x27c], PT ;  /* 0x00009f003d007a0c */ /* 0x040fe20003f06270 */
[----:B------:R-:W-:Y:S01]  /*b310*/  CS2R R22, SRZ ;  /* 0x0000000000167805 */ /* 0x000fe2000001ff00 */
[----:B------:R-:W-:Y:S01]  /*b320*/  CS2R R20, SRZ ;  /* 0x0000000000147805 */ /* 0x000fe2000001ff00 */
[----:B------:R-:W-:Y:S01]  /*b330*/  CS2R R18, SRZ ;  /* 0x0000000000127805 */ /* 0x000fe2000001ff00 */
[----:B------:R-:W-:Y:S01]  /*b340*/  CS2R R16, SRZ ;  /* 0x0000000000107805 */ /* 0x000fe2000001ff00 */
[----:B------:R-:W-:-:S02]  /*b350*/  IADD3 R12, R61, 0x10, RZ ;  /* 0x000000103d0c7810 */ /* 0x000fc40007ffe0ff */
[----:B------:R-:W-:-:S06]  /*b360*/  IADD3 R13, R61, 0x20, RZ ;  /* 0x000000203d0d7810 */ /* 0x000fcc0007ffe0ff */
[----:B--2-4-:R-:W-:-:S04]  /*b370*/  @!P0 IMAD.WIDE R10, R61, 0x2, R6 ;  /* 0x000000023d0a8825 */ /* 0x014fc800078e0206 */
[----:B-1-3--:R-:W-:Y:S01]  /*b380*/  @!P0 IMAD.WIDE R8, R61, 0x2, R4 ;  /* 0x000000023d088825 */ /* 0x00afe200078e0204 */
[----:B------:R1:W5:Y:S01]  /*b390*/  @!P0 LD.E.128 R20, [R10.64] ;  /* 0x0000000c0a148980 */ /* 0x000362000c101d00 */
[----:B------:R-:W-:-:S03]  /*b3a0*/  ISETP.GE.AND P1, PT, R12, c[0x0][0x27c], PT ;  /* 0x00009f000c007a0c */ /* 0x000fc60003f26270 */
[----:B------:R2:W5:Y:S01]  /*b3b0*/  @!P0 LD.E.128 R16, [R8.64] ;  /* 0x0000000c08108980 */ /* 0x000562000c101d00 */
[----:B------:R-:W-:Y:S01]  /*b3c0*/  ISETP.GE.AND P0, PT, R13, c[0x0][0x27c], PT ;  /* 0x00009f000d007a0c */ /* 0x000fe20003f06270 */
        /* <DEDUP_REMOVED lines=8> */
[----:B------:R-:W-:-:S04]  /*b450*/  @!P1 SHF.R.S32.HI R3, RZ, 0x1f, R12 ;  /* 0x0000001fff039819 */ /* 0x000fc8000001140c */
[----:B------:R-:W-:Y:S02]  /*b460*/  @!P0 SHF.R.S32.HI R0, RZ, 0x1f, R13 ;  /* 0x0000001fff008819 */ /* 0x000fe4000001140d */
[----:B--2---:R-:W-:Y:S02]  /*b470*/  @!P1 LEA.HI R8, R3, R12, RZ, 0x3 ;  /* 0x0000000c03089211 */ /* 0x004fe400078f18ff */
[----:B------:R-:W-:Y:S02]  /*b480*/  @!P0 LEA.HI R3, R0, R13, RZ, 0x3 ;  /* 0x0000000d00038211 */ /* 0x000fe400078f18ff */
[----:B------:R-:W-:Y:S02]  /*b490*/  @!P1 LOP3.LUT R0, R8, 0xfffffff8, RZ, 0xc0, !PT ;  /* 0xfffffff808009812 */ /* 0x000fe400078ec0ff */
[----:B------:R-:W-:-:S03]  /*b4a0*/  @!P0 LOP3.LUT R3, R3, 0xfffffff8, RZ, 0xc0, !PT ;  /* 0xfffffff803038812 */ /* 0x000fc600078ec0ff */
[----:B-1----:R-:W-:-:S04]  /*b4b0*/  @!P1 IMAD.WIDE R10, R0, 0x2, R6 ;  /* 0x00000002000a9825 */ /* 0x002fc800078e0206 */
[C---:B------:R-:W-:Y:S01]  /*b4c0*/  @!P0 IMAD.WIDE R8, R3.reuse, 0x2, R6 ;  /* 0x0000000203088825 */ /* 0x040fe200078e0206 */
[----:B------:R1:W5:Y:S03]  /*b4d0*/  @!P1 LD.E.128 R36, [R10.64] ;  /* 0x0000000c0a249980 */ /* 0x000366000c101d00 */
[--C-:B------:R-:W-:Y:S01]  /*b4e0*/  @!P1 IMAD.WIDE R6, R0, 0x2, R4.reuse ;  /* 0x0000000200069825 */ /* 0x100fe200078e0204 */
[----:B------:R1:W5:Y:S03]  /*b4f0*/  @!P0 LD.E.128 R52, [R8.64] ;  /* 0x0000000c08348980 */ /* 0x000366000c101d00 */
[----:B------:R-:W-:Y:S01]  /*b500*/  @!P0 IMAD.WIDE R4, R3, 0x2, R4 ;  /* 0x0000000203048825 */ /* 0x000fe200078e0204 */
[----:B------:R1:W5:Y:S04]  /*b510*/  @!P1 LD.E.128 R40, [R6.64] ;  /* 0x0000000c06289980 */ /* 0x000368000c101d00 */
[----:B------:R1:W5:Y:S02]  /*b520*/  @!P0 LD.E.128 R56, [R4.64] ;  /* 0x0000000c04388980 */ /* 0x000364000c101d00 */
.L_x_437:
[----:B------:R-:W-:Y:S05]  /*b530*/  BSYNC B0 ;  /* 0x0000000000007941 */ /* 0x000fea0003800000 */
.L_x_436:
[----:B------:R-:W-:Y:S01]  /*b540*/  IADD3 R3, R24, 0x40, RZ ;  /* 0x0000004018037810 */ /* 0x000fe20007ffe0ff */
[----:B-----5:R-:W-:Y:S01]  /*b550*/  IMAD.MOV.U32 R0, RZ, RZ, R54 ;  /* 0x000000ffff007224 */ /* 0x020fe200078e0036 */
[----:B-1--4-:R-:W1:Y:S01]  /*b560*/  SHFL.IDX PT, R7, R15, 0x1, 0x1e1f ;  /* 0x003e1f000f077f89 */ /* 0x012e6200000e0000 */
[----:B------:R-:W-:Y:S01]  /*b570*/  IMAD.MOV.U32 R5, RZ, RZ, R55 ;  /* 0x000000ffff057224 */ /* 0x000fe200078e0037 */
        /* <DEDUP_REMOVED lines=9> */
[----:B---3--:R-:W-:Y:S01]  /*b610*/  IMAD.MOV.U32 R4, RZ, RZ, R52 ;  /* 0x000000ffff047224 */ /* 0x008fe200078e0034 */
        /* <DEDUP_REMOVED lines=48> */
[----:B----4-:R-:W-:Y:S01]  /*b920*/  PRMT R26, R8, 0x5410, R0 ;  /* 0x00005410081a7816 */ /* 0x010fe20000000000 */
[----:B------:R-:W-:Y:S05]  /*b930*/  @P0 BRA `(.L_x_439) ;  /* 0x0000023000000947 */ /* 0x000fea0003800000 */
[C---:B-123--:R-:W-:Y:S01]  /*b940*/  ISETP.GE.AND P0, PT, R61.reuse, c[0x0][0x27c], PT ;  /* 0x00009f003d007a0c */ /* 0x04efe20003f06270 */
[----:B------:R-:W-:Y:S01]  /*b950*/  CS2R R66, SRZ ;  /* 0x0000000000427805 */ /* 0x000fe2000001ff00 */
[----:B------:R-:W-:Y:S01]  /*b960*/  CS2R R64, SRZ ;  /* 0x0000000000407805 */ /* 0x000fe2000001ff00 */
[----:B------:R-:W-:Y:S01]  /*b970*/  CS2R R70, SRZ ;  /* 0x0000000000467805 */ /* 0x000fe2000001ff00 */
[----:B------:R-:W-:Y:S01]  /*b980*/  CS2R R68, SRZ ;  /* 0x0000000000447805 */ /* 0x000fe2000001ff00 */
[----:B------:R-:W-:-:S02]  /*b990*/  IADD3 R12, R61, 0x10, RZ ;  /* 0x000000103d0c7810 */ /* 0x000fc40007ffe0ff */
[----:B------:R-:W-:-:S06]  /*b9a0*/  IADD3 R13, R61, 0x20, RZ ;  /* 0x000000203d0d7810 */ /* 0x000fcc0007ffe0ff */
[----:B------:R-:W-:-:S04]  /*b9b0*/  @!P0 IMAD.WIDE R10, R61, 0x2, R6 ;  /* 0x000000023d0a8825 */ /* 0x000fc800078e0206 */
[----:B------:R-:W-:Y:S01]  /*b9c0*/  @!P0 IMAD.WIDE R8, R61, 0x2, R4 ;  /* 0x000000023d088825 */ /* 0x000fe200078e0204 */
        /* <DEDUP_REMOVED lines=26> */
.L_x_439:
[----:B-123--:R-:W-:Y:S05]  /*bb70*/  BSYNC B0 ;  /* 0x0000000000007941 */ /* 0x00efea0003800000 */
.L_x_438:
[----:B-----5:R-:W-:Y:S01]  /*bb80*/  IMAD.MOV.U32 R5, RZ, RZ, R87 ;  /* 0x000000ffff057224 */ /* 0x020fe200078e0057 */
[----:B------:R-:W-:-:S04]  /*bb90*/  DEPBAR.LE SB0, 0x1 ;  /* 0x000080400000791a */ /* 0x000fc80000000000 */
[----:B------:R-:W-:Y:S01]  /*bba0*/  IMAD.MOV.U32 R3, RZ, RZ, R85 ;  /* 0x000000ffff037224 */ /* 0x000fe200078e0055 */
[----:B------:R-:W-:Y:S01]  /*bbb0*/  PRMT R106, R5, 0x7610, R106 ;  /* 0x00007610056a7816 */ /* 0x000fe2000000006a */
[----:B------:R-:W-:Y:S01]  /*bbc0*/  IMAD.MOV.U32 R5, RZ, RZ, R75 ;  /* 0x000000ffff057224 */ /* 0x000fe200078e004b */
[----:B------:R-:W-:Y:S01]  /*bbd0*/  BSSY B1, `(.L_x_440) ;  /* 0x0000187000017945 */ /* 0x000fe20003800000 */
[----:B------:R-:W-:Y:S01]  /*bbe0*/  IMAD.MOV.U32 R0, RZ, RZ, R86 ;  /* 0x000000ffff007224 */ /* 0x000fe200078e0056 */
[----:B------:R-:W-:Y:S01]  /*bbf0*/  PRMT R107, R3, 0x7610, R107 ;  /* 0x00007610036b7816 */ /* 0x000fe2000000006b */
        /* <DEDUP_REMOVED lines=14> */
[----:B------:R-:W-:-:S02]  /*bce0*/  MOV R0, R66 ;  /* 0x0000004200007202 */ /* 0x000fc40000000f00 */
[----:B------:R-:W-:Y:S01]  /*bcf0*/  PRMT R105, R5, 0x5410, R3 ;  /* 0x0000541005697816 */ /* 0x000fe20000000003 */
[----:B------:R-:W-:Y:S01]  /*bd00*/  IMAD.IADD R5, R44, 0x1, -R196 ;  /* 0x000000012c057824 */ /* 0x000fe200078e0ac4 */
[----:B------:R-:W-:Y:S01]  /*bd10*/  PRMT R103, R4, 0x7610, R103 ;  /* 0x0000761004677816 */ /* 0x000fe20000000067 */
[----:B------:R-:W-:Y:S01]  /*bd20*/  IMAD.MOV.U32 R4, RZ, RZ, R64 ;  /* 0x000000ffff047224 */ /* 0x000fe200078e0040 */
[----:B------:R-:W-:Y:S01]  /*bd30*/  PRMT R99, R99, 0x5410, R0 ;  /* 0x0000541063637816 */ /* 0x000fe20000000000 */
[----:B------:R-:W-:Y:S01]  /*bd40*/  IMAD.MOV.U32 R0, RZ, RZ, R82 ;  /* 0x000000ffff007224 */ /* 0x000fe200078e0052 */
[----:B------:R-:W-:Y:S01]  /*bd50*/  IMNMX R62, R5, 0x80, PT ;  /* 0x00000080053e7817 */ /* 0x000fe20003800200 */
[----:B------:R-:W-:Y:S01]  /*bd60*/  IMAD.MOV.U32 R3, RZ, RZ, R76 ;  /* 0x000000ffff037224 */ /* 0x000fe200078e004c */
[----:B------:R-:W-:Y:S01]  /*bd70*/  PRMT R99, R4, 0x7610, R99 ;  /* 0x0000761004637816 */ /* 0x000fe20000000063 */
[----:B------:R-:W-:Y:S01]  /*bd80*/  IMAD.MOV.U32 R5, RZ, RZ, R70 ;  /* 0x000000ffff057224 */ /* 0x000fe200078e0046 */
[----:B------:R-:W-:Y:S01]  /*bd90*/  PRMT R107, R107, 0x5410, R0 ;  /* 0x000054106b6b7816 */ /* 0x000fe20000000000 */
[----:B------:R-:W-:Y:S01]  /*bda0*/  IMAD.MOV.U32 R0, RZ, RZ, R78 ;  /* 0x000000ffff007224 */ /* 0x000fe200078e004e */
[----:B------:R-:W-:Y:S01]  /*bdb0*/  MOV R4, R80 ;  /* 0x0000005000047202 */ /* 0x000fe20000000f00 */
[----:B------:R-:W-:Y:S01]  /*bdc0*/  BAR.SYNC.DEFER_BLOCKING 0x0 ;  /* 0x0000000000007b1d */ /* 0x000fe20000010000 */
[----:B------:R-:W-:-:S02]  /*bdd0*/  ISETP.GE.AND P0, PT, R60, R62, PT ;  /* 0x0000003e3c00720c */ /* 0x000fc40003f06270 */
[----:B------:R-:W-:Y:S01]  /*bde0*/  PRMT R106, R106, 0x5410, R4 ;  /* 0x000054106a6a7816 */ /* 0x000fe20000000004 */
[----:B------:R-:W-:Y:S01]  /*bdf0*/  IMAD.MOV.U32 R4, RZ, RZ, R79 ;  /* 0x000000ffff047224 */ /* 0x000fe200078e004f */
[----:B------:R-:W-:Y:S02]  /*be00*/  PRMT R102, R102, 0x5410, R0 ;  /* 0x0000541066667816 */ /* 0x000fe40000000000 */
[----:B------:R-:W-:Y:S02]  /*be10*/  MOV R0, R77 ;  /* 0x0000004d00007202 */ /* 0x000fe40000000f00 */
[----:B------:R-:W-:Y:S01]  /*be20*/  PRMT R101, R101, 0x5410, R3 ;  /* 0x0000541065657816 */ /* 0x000fe20000000003 */
[----:B------:R-:W-:Y:S01]  /*be30*/  IMAD.MOV.U32 R3, RZ, RZ, R68 ;  /* 0x000000ffff037224 */ /* 0x000fe200078e0044 */
[----:B------:R-:W-:Y:S01]  /*be40*/  PRMT R100, R4, 0x5410, R0 ;  /* 0x0000541004647816 */ /* 0x000fe20000000000 */
[----:B------:R-:W-:Y:S01]  /*be50*/  IMAD.MOV.U32 R4, RZ, RZ, R71 ;  /* 0x000000ffff047224 */ /* 0x000fe200078e0047 */
[----:B------:R-:W-:Y:S01]  /*be60*/  PRMT R98, R5, 0x7610, R98 ;  /* 0x0000761005627816 */ /* 0x000fe20000000062 */
[----:B------:R-:W-:Y:S01]  /*be70*/  IMAD.MOV.U32 R0, RZ, RZ, R69 ;  /* 0x000000ffff007224 */ /* 0x000fe200078e0045 */
[----:B------:R-:W-:-:S04]  /*be80*/  PRMT R97, R3, 0x7610, R97 ;  /* 0x0000761003617816 */ /* 0x000fc80000000061 */
[----:B------:R-:W-:Y:S01]  /*be90*/  PRMT R96, R4, 0x5410, R0 ;  /* 0x0000541004607816 */ /* 0x000fe20000000000 */
[----:B------:R-:W-:Y:S05]  /*bea0*/  @P0 BRA `(.L_x_441) ;  /* 0x0000159000000947 */ /* 0x000fea0003800000 */
[----:B------:R-:W-:Y:S01]  /*beb0*/  ISETP.GE.AND P0, PT, R61, c[0x0][0x27c], PT ;  /* 0x00009f003d007a0c */ /* 0x000fe20003f06270 */
[----:B------:R-:W-:-:S12]  /*bec0*/  BSSY B0, `(.L_x_442) ;  /* 0x000006d000007945 */ /* 0x000fd80003800000 */
[----:B------:R-:W-:Y:S05]  /*bed0*/  @P0 BRA `(.L_x_443) ;  /* 0x000006b000000947 */ /* 0x000fea0003800000 */
[----:B------:R-:W-:Y:S02]  /*bee0*/  LEA.HI R3, R60, R60, RZ, 0x1 ;  /* 0x0000003c3c037211 */ /* 0x000fe400078f08ff */
[----:B------:R-:W-:Y:S02]  /*bef0*/  MOV R4, c[0x0][0x27c] ;  /* 0x00009f0000047a02 */ /* 0x000fe40000000f00 */
[----:B------:R-:W-:Y:S02]  /*bf00*/  LOP3.LUT R3, R3, 0x7fffffe, RZ, 0xc0, !PT ;  /* 0x07fffffe03037812 */ /* 0x000fe400078ec0ff */
[----:B------:R-:W-:Y:S02]  /*bf10*/  SHF.L.U32 R0, R132, 0x6, RZ ;  /* 0x0000000684007819 */ /* 0x000fe400000006ff */
[----:B------:R-:W-:Y:S01]  /*bf20*/  LEA.HI R4, R4, R48, RZ, 0x1d ;  /* 0x0000003004047211 */ /* 0x000fe200078fe8ff */
[----:B------:R-:W-:Y:S01]  /*bf30*/  IMAD.IADD R3, R60, 0x1, -R3 ;  /* 0x000000013c037824 */ /* 0x000fe200078e0a03 */
[----:B------:R-:W-:-:S02]  /*bf40*/  LOP3.LUT R0, R0, 0xc0, RZ, 0xc0, !PT ;  /* 0x000000c000007812 */ /* 0x000fc400078ec0ff */
[----:B------:R-:W-:Y:S02]  /*bf50*/  SHF.R.S32.HI R6, RZ, 0x1f, R4 ;  /* 0x0000001fff067819 */ /* 0x000fe40000011404 */
[----:B------:R-:W-:Y:S02]  /*bf60*/  LOP3.LUT R5, R0, 0x18, R61, 0xf8, !PT ;  /* 0x0000001800057812 */ /* 0x000fe400078ef83d */
[----:B------:R-:W-:Y:S02]  /*bf70*/  SHF.R.U32.HI R8, RZ, 0x3, R0 ;  /* 0x00000003ff087819 */ /* 0x000fe40000011600 */
[----:B------:R-:W-:Y:S01]  /*bf80*/  LEA.HI R6, R6, R4, RZ, 0x2 ;  /* 0x0000000406067211 */ /* 0x000fe200078f10ff */
[----:B------:R-:W-:Y:S01]  /*bf90*/  IMAD.SHL.U32 R4, R4, 0x8, RZ ;  /* 0x0000000804047824 */ /* 0x000fe200078e00ff */
[----:B------:R-:W-:Y:S02]  /*bfa0*/  LEA R3, R92, R3, 0x3 ;  /* 0x000000035c037211 */ /* 0x000fe400078e18ff */
[----:B------:R-:W-:-:S02]  /*bfb0*/  LOP3.LUT R7, R5, R8, RZ, 0x3c, !PT ;  /* 0x0000000805077212 */ /* 0x000fc400078e3cff */
[----:B------:R-:W-:Y:S02]  /*bfc0*/  SHF.L.U32 R5, R3, 0x5, RZ ;  /* 0x0000000503057819 */ /* 0x000fe400000006ff */
[----:B------:R-:W-:Y:S02]  /*bfd0*/  LOP3.LUT R0, R0, 0x18, R4, 0xf8, !PT ;  /* 0x0000001800007812 */ /* 0x000fe400078ef804 */
[----:B------:R-:W-:Y:S01]  /*bfe0*/  SHF.L.U32 R3, R6, 0xa, RZ ;  /* 0x0000000a06037819 */ /* 0x000fe200000006ff */
[----:B------:R-:W-:Y:S01]  /*bff0*/  IMAD.IADD R4, R5, 0x1, R7 ;  /* 0x0000000105047824 */ /* 0x000fe200078e0207 */
[----:B------:R-:W-:Y:S02]  /*c000*/  LOP3.LUT R0, R0, R8, RZ, 0x3c, !PT ;  /* 0x0000000800007212 */ /* 0x000fe400078e3cff */
[----:B------:R-:W-:Y:S02]  /*c010*/  LOP3.LUT R3, R3, 0x7ffff000, RZ, 0xc0, !PT ;  /* 0x7ffff00003037812 */ /* 0x000fe400078ec0ff */
[----:B------:R-:W-:-:S02]  /*c020*/  SHF.L.U32 R35, R4, 0x1, RZ ;  /* 0x0000000104237819 */ /* 0x000fc400000006ff */
[----:B------:R-:W-:Y:S02]  /*c030*/  IADD3 R0, R0, R3, R5 ;  /* 0x0000000300007210 */ /* 0x000fe40007ffe005 */
[--C-:B------:R-:W-:Y:S01]  /*c040*/  SHF.R.U64 R47, R22, 0x10, R23.reuse ;  /* 0x00000010162f7819 */ /* 0x100fe20000001217 */
[----:B------:R-:W1:Y:S01]  /*c050*/  LDS.128 R4, [R35+0x6080] ;  /* 0x0060800023047984 */ /* 0x000e620000000c00 */
[----:B------:R-:W-:Y:S01]  /*c060*/  SHF.L.U32 R34, R0, 0x1, RZ ;  /* 0x0000000100227819 */ /* 0x000fe200000006ff */
[----:B------:R-:W-:Y:S01]  /*c070*/  HADD2.F32 R0, -RZ, R26.H0_H0 ;  /* 0x2000001aff007230 */ /* 0x000fe20000004100 */
[----:B------:R-:W-:Y:S01]  /*c080*/  SHF.R.U32.HI R15, RZ, 0x10, R23 ;  /* 0x00000010ff0f7819 */ /* 0x000fe20000011617 */
[----:B------:R-:W-:Y:S01]  /*c090*/  HADD2.F32 R47, -RZ, R47.H0_H0 ;  /* 0x2000002fff2f7230 */ /* 0x000fe20000004100 */
[--C-:B------:R-:W-:Y:S01]  /*c0a0*/  SHF.R.U64 R45, R18, 0x10, R19.reuse ;  /* 0x00000010122d7819 */ /* 0x100fe20000001213 */
[----:B------:R-:W2:Y:S01]  /*c0b0*/  LDS.128 R8, [R34+0x6080] ;  /* 0x0060800022087984 */ /* 0x000ea20000000c00 */
[----:B------:R-:W-:Y:S01]  /*c0c0*/  SHF.R.U32.HI R3, RZ, 0x10, R19 ;  /* 0x00000010ff037819 */ /* 0x000fe20000011613 */
[----:B------:R-:W-:Y:S01]  /*c0d0*/  HADD2.F32 R50, -RZ, R15.H0_H0 ;  /* 0x2000000fff327230 */ /* 0x000fe20000004100 */
[----:B------:R-:W-:-:S02]  /*c0e0*/  SHF.R.U64 R46, R20, 0x10, R21 ;  /* 0x00000010142e7819 */ /* 0x000fc40000001215 */
[----:B------:R-:W-:Y:S02]  /*c0f0*/  SHF.R.U32.HI R27, RZ, 0x10, R21 ;  /* 0x00000010ff1b7819 */ /* 0x000fe40000011615 */
[--C-:B------:R-:W-:Y:S01]  /*c100*/  SHF.R.U64 R28, R16, 0x10, R17.reuse ;  /* 0x00000010101c7819 */ /* 0x100fe20000001211 */
[----:B------:R-:W-:Y:S01]  /*c110*/  HADD2.F32 R16, -RZ, R3.H0_H0 ;  /* 0x20000003ff107230 */ /* 0x000fe20000004100 */
[----:B------:R-:W-:Y:S01]  /*c120*/  SHF.R.U32.HI R14, RZ, 0x10, R17 ;  /* 0x00000010ff0e7819 */ /* 0x000fe20000011611 */
[----:B------:R-:W-:Y:S02]  /*c130*/  HADD2.F32 R3, -RZ, R26.H1_H1 ;  /* 0x3000001aff037230 */ /* 0x000fe40000004100 */
[----:B------:R-:W-:Y:S02]  /*c140*/  HADD2.F32 R46, -RZ, R46.H0_H0 ;  /* 0x2000002eff2e7230 */ /* 0x000fe40000004100 */
[----:B------:R-:W-:Y:S02]  /*c150*/  HADD2.F32 R14, -RZ, R14.H0_H0 ;  /* 0x2000000eff0e7230 */ /* 0x000fe40000004100 */
[----:B-1----:R-:W-:-:S02]  /*c160*/  HADD2.F32 R19, -RZ, R7.H0_H0 ;  /* 0x20000007ff137230 */ /* 0x002fc40000004100 */
[--C-:B------:R-:W-:Y:S02]  /*c170*/  HADD2.F32 R21, -RZ, R5.reuse.H0_H0 ;  /* 0x20000005ff157230 */ /* 0x100fe40000004100 */
[----:B------:R-:W-:Y:S02]  /*c180*/  HADD2.F32 R20, -RZ, R5.H1_H1 ;  /* 0x30000005ff147230 */ /* 0x000fe40000004100 */
[--C-:B------:R-:W-:Y:S02]  /*c190*/  HADD2.F32 R23, -RZ, R4.reuse.H0_H0 ;  /* 0x20000004ff177230 */ /* 0x100fe40000004100 */
[----:B------:R-:W-:Y:S02]  /*c1a0*/  HADD2.F32 R25, -RZ, R4.H1_H1 ;  /* 0x30000004ff197230 */ /* 0x000fe40000004100 */
[--C-:B--2---:R-:W-:Y:S02]  /*c1b0*/  HADD2.F32 R5, -RZ, R11.reuse.H0_H0 ;  /* 0x2000000bff057230 */ /* 0x104fe40000004100 */
[----:B------:R-:W-:-:S02]  /*c1c0*/  HADD2.F32 R4, -RZ, R11.H1_H1 ;  /* 0x3000000bff047230 */ /* 0x000fc40000004100 */
[--C-:B------:R-:W-:Y:S01]  /*c1d0*/  HADD2.F32 R11, -RZ, R8.reuse.H0_H0 ;  /* 0x20000008ff0b7230 */ /* 0x100fe20000004100 */
[-C--:B------:R-:W-:Y:S01]  /*c1e0*/  FMUL.FTZ R32, R5, R0.reuse ;  /* 0x0000000005207220 */ /* 0x080fe20000410000 */
[----:B------:R-:W-:Y:S02]  /*c1f0*/  HADD2.F32 R13, -RZ, R8.H1_H1 ;  /* 0x30000008ff0d7230 */ /* 0x000fe40000004100 */
[--C-:B------:R-:W-:Y:S02]  /*c200*/  HADD2.F32 R8, -RZ, R10.reuse.H0_H0 ;  /* 0x2000000aff087230 */ /* 0x100fe40000004100 */
[----:B------:R-:W-:Y:S02]  /*c210*/  HADD2.F32 R12, -RZ, R10.H1_H1 ;  /* 0x3000000aff0c7230 */ /* 0x000fe40000004100 */
[----:B------:R-:W-:Y:S01]  /*c220*/  HADD2.F32 R18, -RZ, R7.H1_H1 ;  /* 0x30000007ff127230 */ /* 0x000fe20000004100 */
[----:B------:R-:W-:Y:S01]  /*c230*/  FMUL.FTZ R7, R19, R0 ;  /* 0x0000000013077220 */ /* 0x000fe20000410000 */
[----:B------:R-:W-:-:S02]  /*c240*/  HADD2.F32 R10, -RZ, R29.H1_H1 ;  /* 0x3000001dff0a7230 */ /* 0x000fc40000004100 */
[--C-:B------:R-:W-:Y:S01]  /*c250*/  HADD2.F32 R22, -RZ, R6.reuse.H0_H0 ;  /* 0x20000006ff167230 */ /* 0x100fe20000004100 */
[----:B------:R-:W-:Y:S01]  /*c260*/  FMUL.FTZ R0, R18, R16 ;  /* 0x0000001012007220 */ /* 0x000fe20000410000 */
[----:B------:R-:W-:Y:S01]  /*c270*/  HADD2.F32 R24, -RZ, R6.H1_H1 ;  /* 0x30000006ff187230 */ /* 0x000fe20000004100 */
[----:B------:R-:W-:Y:S01]  /*c280*/  FFMA.FTZ R44, R5, R10, R7 ;  /* 0x0000000a052c7223 */ /* 0x000fe20000010007 */
[--C-:B------:R-:W-:Y:S01]  /*c290*/  HADD2.F32 R6, -RZ, R9.reuse.H0_H0 ;  /* 0x20000009ff067230 */ /* 0x100fe20000004100 */
[-C--:B------:R-:W-:Y:S01]  /*c2a0*/  FMUL.FTZ R5, R21, R3.reuse ;  /* 0x0000000315057220 */ /* 0x080fe20000410000 */
[----:B------:R-:W-:Y:S01]  /*c2b0*/  HADD2.F32 R7, -RZ, R30.H0_H0 ;  /* 0x2000001eff077230 */ /* 0x000fe20000004100 */
[----:B------:R-:W-:Y:S01]  /*c2c0*/  FMUL.FTZ R30, R4, R16 ;  /* 0x00000010041e7220 */ /* 0x000fe20000410000 */
[----:B------:R-:W-:Y:S01]  /*c2d0*/  HADD2.F32 R9, -RZ, R9.H1_H1 ;  /* 0x30000009ff097230 */ /* 0x000fe20000004100 */
[C---:B------:R-:W-:Y:S01]  /*c2e0*/  FMUL.FTZ R26, R6.reuse, R3 ;  /* 0x00000003061a7220 */ /* 0x040fe20000410000 */
[----:B------:R-:W-:Y:S01]  /*c2f0*/  HADD2.F32 R3, -RZ, R29.H0_H0 ;  /* 0x2000001dff037230 */ /* 0x000fe20000004100 */
[----:B------:R-:W-:Y:S01]  /*c300*/  FFMA.FTZ R31, R6, R7, R5 ;  /* 0x00000007061f7223 */ /* 0x000fe20000010005 */
[----:B------:R-:W-:Y:S01]  /*c310*/  HADD2.F32 R6, -RZ, R49.H0_H0 ;  /* 0x20000031ff067230 */ /* 0x000fe20000004100 */
[----:B------:R-:W-:Y:S01]  /*c320*/  FFMA.FTZ R33, R4, R50, R0 ;  /* 0x0000003204217223 */ /* 0x000fe20000010000 */
[----:B------:R-:W-:Y:S01]  /*c330*/  HADD2.F32 R49, -RZ, R27.H0_H0 ;  /* 0x2000001bff317230 */ /* 0x000fe20000004100 */
[----:B------:R-:W-:Y:S01]  /*c340*/  FMUL.FTZ R5, R23, R3 ;  /* 0x0000000317057220 */ /* 0x000fe20000410000 */
[----:B------:R-:W-:Y:S01]  /*c350*/  HADD2.F32 R0, -RZ, R51.H0_H0 ;  /* 0x20000033ff007230 */ /* 0x000fe20000004100 */
[----:B------:R-:W-:-:S02]  /*c360*/  FMUL.FTZ R4, R20, R14 ;  /* 0x0000000e14047220 */ /* 0x000fc40000410000 */
[----:B------:R-:W-:Y:S01]  /*c370*/  FFMA.FTZ R27, R11, R6, R5 ;  /* 0x000000060b1b7223 */ /* 0x000fe20000010005 */
[----:B------:R-:W-:Y:S01]  /*c380*/  HADD2.F32 R5, -RZ, R28.H0_H0 ;  /* 0x2000001cff057230 */ /* 0x000fe20000004100 */
[C---:B------:R-:W-:Y:S01]  /*c390*/  FFMA.FTZ R29, R9.reuse, R49, R4 ;  /* 0x00000031091d7223 */ /* 0x040fe20000010004 */
[----:B------:R-:W-:Y:S01]  /*c3a0*/  HADD2.F32 R4, -RZ, R51.H1_H1 ;  /* 0x30000033ff047230 */ /* 0x000fe20000004100 */
[----:B------:R-:W-:Y:S01]  /*c3b0*/  FMUL.FTZ R17, R9, R14 ;  /* 0x0000000e09117220 */ /* 0x000fe20000410000 */
[----:B------:R-:W-:Y:S01]  /*c3c0*/  HADD2.F32 R9, -RZ, R45.H0_H0 ;  /* 0x2000002dff097230 */ /* 0x000fe20000004100 */
[----:B------:R-:W-:Y:S02]  /*c3d0*/  FMUL.FTZ R15, R11, R3 ;  /* 0x000000030b0f7220 */ /* 0x000fe40000410000 */
[-C--:B------:R-:W-:Y:S02]  /*c3e0*/  FMUL.FTZ R3, R22, R0.reuse ;  /* 0x0000000016037220 */ /* 0x080fe40000410000 */
[----:B------:R-:W-:-:S02]  /*c3f0*/  FMUL.FTZ R14, R8, R0 ;  /* 0x00000000080e7220 */ /* 0x000fc40000410000 */
[----:B------:R-:W-:Y:S02]  /*c400*/  FMUL.FTZ R0, R25, R5 ;  /* 0x0000000519007220 */ /* 0x000fe40000410000 */
[----:B------:R-:W-:Y:S02]  /*c410*/  FFMA.FTZ R28, R8, R4, R3 ;  /* 0x00000004081c7223 */ /* 0x000fe40000010003 */
[----:B------:R-:W-:Y:S02]  /*c420*/  FMUL.FTZ R3, R24, R9 ;  /* 0x0000000918037220 */ /* 0x000fe40000410000 */
[C---:B------:R-:W-:Y:S02]  /*c430*/  FMUL.FTZ R5, R13.reuse, R5 ;  /* 0x000000050d057220 */ /* 0x040fe40000410000 */
[----:B------:R-:W-:Y:S02]  /*c440*/  FFMA.FTZ R13, R13, R46, R0 ;  /* 0x0000002e0d0d7223 */ /* 0x000fe40000010000 */
[----:B------:R-:W-:-:S02]  /*c450*/  FMUL.FTZ R0, R12, R9 ;  /* 0x000000090c007220 */ /* 0x000fc40000410000 */
[----:B------:R-:W-:Y:S02]  /*c460*/  FFMA.FTZ R16, R12, R47, R3 ;  /* 0x0000002f0c107223 */ /* 0x000fe40000010003 */
[----:B------:R-:W-:Y:S02]  /*c470*/  FFMA.FTZ R8, R19, R10, -R32 ;  /* 0x0000000a13087223 */ /* 0x000fe40000010820 */
[----:B------:R-:W-:Y:S02]  /*c480*/  FFMA.FTZ R11, R18, R50, -R30 ;  /* 0x00000032120b7223 */ /* 0x000fe4000001081e */
[----:B------:R-:W-:Y:S01]  /*c490*/  FFMA.FTZ R10, R21, R7, -R26 ;  /* 0x00000007150a7223 */ /* 0x000fe2000001081a */
[----:B------:R-:W-:Y:S01]  /*c4a0*/  F2FP.PACK_AB R7, R33, R44 ;  /* 0x0000002c2107723e */ /* 0x000fe200000000ff */
        /* <DEDUP_REMOVED lines=8> */
[----:B------:R-:W-:Y:S02]  /*c530*/  F2FP.PACK_AB R4, R13, R27 ;  /* 0x0000001b0d04723e */ /* 0x000fe400000000ff */
[----:B------:R-:W-:Y:S02]  /*c540*/  F2FP.PACK_AB R8, R3, R12 ;  /* 0x0000000c0308723e */ /* 0x000fe400000000ff */
[----:B------:R-:W-:Y:S02]  /*c550*/  F2FP.PACK_AB R10, R0, R6 ;  /* 0x00000006000a723e */ /* 0x000fe400000000ff */
[----:B------:R-:W-:-:S03]  /*c560*/  F2FP.PACK_AB R6, R16, R28 ;  /* 0x0000001c1006723e */ /* 0x000fc600000000ff */
[----:B------:R1:W-:Y:S04]  /*c570*/  STS.128 [R35+0x6080], R8 ;  /* 0x0060800823007388 */ /* 0x0003e80000000c00 */
[----:B------:R1:W-:Y:S02]  /*c580*/  STS.128 [R34+0x6080], R4 ;  /* 0x0060800422007388 */ /* 0x0003e40000000c00 */
.L_x_443:
[----:B------:R-:W-:Y:S05]  /*c590*/  BSYNC B0 ;  /* 0x0000000000007941 */ /* 0x000fea0003800000 */
.L_x_442:
[----:B------:R-:W-:Y:S01]  /*c5a0*/  IADD3 R0, R61, 0x10, RZ ;  /* 0x000000103d007810 */ /* 0x000fe20007ffe0ff */
[----:B------:R-:W-:Y:S03]  /*c5b0*/  BSSY B0, `(.L_x_444) ;  /* 0x0000074000007945 */ /* 0x000fe60003800000 */
[----:B------:R-:W-:-:S13]  /*c5c0*/  ISETP.GE.AND P0, PT, R0, c[0x0][0x27c], PT ;  /* 0x00009f0000007a0c */ /* 0x000fda0003f06270 */
[----:B------:R-:W-:Y:S05]  /*c5d0*/  @P0 BRA `(.L_x_445) ;  /* 0x0000071000000947 */ /* 0x000fea0003800000 */
[----:B-1----:R-:W-:Y:S01]  /*c5e0*/  SHF.R.S32.HI R6, RZ, 0x1f, R0 ;  /* 0x0000001fff067819 */ /* 0x002fe20000011400 */
[----:B------:R-:W-:Y:S01]  /*c5f0*/  IMAD.SHL.U32 R7, R132, 0x40, RZ ;  /* 0x0000004084077824 */ /* 0x000fe200078e00ff */
[----:B------:R-:W-:Y:S01]  /*c600*/  LEA.HI R5, R60, R60, RZ, 0x1 ;  /* 0x0000003c3c057211 */ /* 0x000fe200078f08ff */
[----:B------:R-:W-:Y:S01]  /*c610*/  IMAD.MOV.U32 R8, RZ, RZ, c[0x0][0x27c] ;  /* 0x00009f00ff087624 */ /* 0x000fe200078e00ff */
[CC--:B------:R-:W-:Y:S02]  /*c620*/  LEA.HI R4, R6.reuse, R0.reuse, RZ, 0x3 ;  /* 0x0000000006047211 */ /* 0x0c0fe400078f18ff */
[----:B------:R-:W-:Y:S02]  /*c630*/  LOP3.LUT R5, R5, 0x7fffffe, RZ, 0xc0, !PT ;  /* 0x07fffffe05057812 */ /* 0x000fe400078ec0ff */
[----:B------:R-:W-:Y:S02]  /*c640*/  LEA.HI R6, R6, R0, RZ, 0x5 ;  /* 0x0000000006067211 */ /* 0x000fe400078f28ff */
[----:B------:R-:W-:-:S02]  /*c650*/  SHF.R.S32.HI R3, RZ, 0x3, R4 ;  /* 0x00000003ff037819 */ /* 0x000fc40000011404 */
[----:B------:R-:W-:Y:S01]  /*c660*/  LOP3.LUT R0, R7, 0xc0, RZ, 0xc0, !PT ;  /* 0x000000c007007812 */ /* 0x000fe200078ec0ff */
[----:B------:R-:W-:Y:S01]  /*c670*/  IMAD.SHL.U32 R6, R6, 0x80, RZ ;  /* 0x0000008006067824 */ /* 0x000fe200078e00ff */
[----:B------:R-:W-:Y:S02]  /*c680*/  IADD3 R5, R60, -R5, RZ ;  /* 0x800000053c057210 */ /* 0x000fe40007ffe0ff */
[----:B------:R-:W-:Y:S02]  /*c690*/  LEA.HI R3, R8, R3, RZ, 0x1d ;  /* 0x0000000308037211 */ /* 0x000fe400078fe8ff */
[----:B------:R-:W-:Y:S02]  /*c6a0*/  LOP3.LUT R7, R0, 0x18, R4, 0xf8, !PT ;  /* 0x0000001800077812 */ /* 0x000fe400078ef804 */
[----:B------:R-:W-:Y:S02]  /*c6b0*/  LEA R4, R92, R5, 0x3 ;  /* 0x000000055c047211 */ /* 0x000fe400078e18ff */
[----:B------:R-:W-:-:S02]  /*c6c0*/  SHF.R.S32.HI R5, RZ, 0x1f, R3 ;  /* 0x0000001fff057819 */ /* 0x000fc40000011403 */
[----:B------:R-:W-:Y:S01]  /*c6d0*/  SHF.R.U32.HI R10, RZ, 0x3, R0 ;  /* 0x00000003ff0a7819 */ /* 0x000fe20000011600 */
[----:B------:R-:W-:Y:S01]  /*c6e0*/  IMAD.SHL.U32 R9, R4, 0x20, RZ ;  /* 0x0000002004097824 */ /* 0x000fe200078e00ff */
[----:B------:R-:W-:Y:S02]  /*c6f0*/  SHF.L.U32 R4, R3, 0x3, RZ ;  /* 0x0000000303047819 */ /* 0x000fe400000006ff */
[----:B------:R-:W-:Y:S02]  /*c700*/  LEA.HI R3, R5, R3, RZ, 0x2 ;  /* 0x0000000305037211 */ /* 0x000fe400078f10ff */
[----:B------:R-:W-:Y:S02]  /*c710*/  LOP3.LUT R4, R0, 0x18, R4, 0xf8, !PT ;  /* 0x0000001800047812 */ /* 0x000fe400078ef804 */
[----:B------:R-:W-:Y:S01]  /*c720*/  LOP3.LUT R8, R6, 0x7ffff000, RZ, 0xc0, !PT ;  /* 0x7ffff00006087812 */ /* 0x000fe200078ec0ff */
[----:B------:R-:W-:Y:S01]  /*c730*/  IMAD.SHL.U32 R0, R3, 0x400, RZ ;  /* 0x0000040003007824 */ /* 0x000fe200078e00ff */
[----:B------:R-:W-:-:S02]  /*c740*/  LOP3.LUT R6, R7, R10, RZ, 0x3c, !PT ;  /* 0x0000000a07067212 */ /* 0x000fc400078e3cff */
[----:B------:R-:W-:Y:S02]  /*c750*/  LOP3.LUT R3, R4, R10, RZ, 0x3c, !PT ;  /* 0x0000000a04037212 */ /* 0x000fe400078e3cff */
[----:B------:R-:W-:Y:S02]  /*c760*/  LOP3.LUT R0, R0, 0x7ffff000, RZ, 0xc0, !PT ;  /* 0x7ffff00000007812 */ /* 0x000fe400078ec0ff */
[--C-:B------:R-:W-:Y:S02]  /*c770*/  IADD3 R5, R6, R8, R9.reuse ;  /* 0x0000000806057210 */ /* 0x100fe40007ffe009 */
[----:B------:R-:W-:Y:S01]  /*c780*/  IADD3 R0, R3, R0, R9 ;  /* 0x0000000003007210 */ /* 0x000fe20007ffe009 */
[----:B------:R-:W-:Y:S01]  /*c790*/  HADD2.F32 R3, -RZ, R63.H0_H0 ;  /* 0x2000003fff037230 */ /* 0x000fe20000004100 */
[----:B------:R-:W-:Y:S02]  /*c7a0*/  SHF.L.U32 R44, R5, 0x1, RZ ;  /* 0x00000001052c7819 */ /* 0x000fe400000006ff */
[----:B------:R-:W-:Y:S01]  /*c7b0*/  SHF.R.U64 R45, R36, 0x10, R37 ;  /* 0x00000010242d7819 */ /* 0x000fe20000001225 */
[----:B------:R-:W-:Y:S01]  /*c7c0*/  IMAD.SHL.U32 R32, R0, 0x2, RZ ;  /* 0x0000000200207824 */ /* 0x000fe200078e00ff */
[----:B------:R-:W-:Y:S01]  /*c7d0*/  SHF.R.U32.HI R0, RZ, 0x10, R41 ;  /* 0x00000010ff007819 */ /* 0x000fe20000011629 */
[----:B------:R-:W1:Y:S01]  /*c7e0*/  LDS.128 R4, [R44+0x6080] ;  /* 0x006080002c047984 */ /* 0x000e620000000c00 */
[----:B------:R-:W-:-:S02]  /*c7f0*/  SHF.R.U32.HI R14, RZ, 0x10, R37 ;  /* 0x00000010ff0e7819 */ /* 0x000fc40000011625 */
[----:B------:R-:W-:Y:S01]  /*c800*/  SHF.R.U64 R35, R40, 0x10, R41 ;  /* 0x0000001028237819 */ /* 0x000fe20000001229 */
[----:B------:R-:W2:Y:S01]  /*c810*/  LDS.128 R8, [R32+0x6080] ;  /* 0x0060800020087984 */ /* 0x000ea20000000c00 */
[----:B------:R-:W-:Y:S01]  /*c820*/  HADD2.F32 R17, -RZ, R0.H0_H0 ;  /* 0x20000000ff117230 */ /* 0x000fe20000004100 */
[----:B------:R-:W-:Y:S01]  /*c830*/  SHF.R.U32.HI R15, RZ, 0x10, R43 ;  /* 0x00000010ff0f7819 */ /* 0x000fe2000001162b */
[----:B------:R-:W-:Y:S01]  /*c840*/  HADD2.F32 R0, -RZ, R63.H1_H1 ;  /* 0x3000003fff007230 */ /* 0x000fe20000004100 */
[--C-:B------:R-:W-:Y:S01]  /*c850*/  SHF.R.U32.HI R16, RZ, 0x10, R39.reuse ;  /* 0x00000010ff107819 */ /* 0x100fe20000011627 */
[----:B------:R-:W-:Y:S01]  /*c860*/  HADD2.F32 R40, -RZ, R14.H0_H0 ;  /* 0x2000000eff287230 */ /* 0x000fe20000004100 */
[----:B------:R-:W-:Y:S01]  /*c870*/  SHF.R.U64 R37, R38, 0x10, R39 ;  /* 0x0000001026257819 */ /* 0x000fe20000001227 */
[----:B------:R-:W-:Y:S01]  /*c880*/  HADD2.F32 R15, -RZ, R15.H0_H0 ;  /* 0x2000000fff0f7230 */ /* 0x000fe20000004100 */
[----:B------:R-:W-:Y:S01]  /*c890*/  SHF.R.U64 R29, R42, 0x10, R43 ;  /* 0x000000102a1d7819 */ /* 0x000fe2000000122b */
[----:B------:R-:W-:-:S02]  /*c8a0*/  HADD2.F32 R39, -RZ, R16.H0_H0 ;  /* 0x20000010ff277230 */ /* 0x000fc40000004100 */
[----:B------:R-:W-:Y:S02]  /*c8b0*/  HADD2.F32 R38, -RZ, R45.H0_H0 ;  /* 0x2000002dff267230 */ /* 0x000fe40000004100 */
[--C-:B-1----:R-:W-:Y:S02]  /*c8c0*/  HADD2.F32 R19, -RZ, R5.reuse.H0_H0 ;  /* 0x20000005ff137230 */ /* 0x102fe40000004100 */
[----:B------:R-:W-:Y:S02]  /*c8d0*/  HADD2.F32 R18, -RZ, R5.H1_H1 ;  /* 0x30000005ff127230 */ /* 0x000fe40000004100 */
[--C-:B------:R-:W-:Y:S02]  /*c8e0*/  HADD2.F32 R22, -RZ, R6.reuse.H0_H0 ;  /* 0x20000006ff167230 */ /* 0x100fe40000004100 */
[----:B------:R-:W-:Y:S02]  /*c8f0*/  HADD2.F32 R24, -RZ, R6.H1_H1 ;  /* 0x30000006ff187230 */ /* 0x000fe40000004100 */
[----:B--2---:R-:W-:-:S02]  /*c900*/  HADD2.F32 R6, -RZ, R9.H0_H0 ;  /* 0x20000009ff067230 */ /* 0x004fc40000004100 */
[----:B------:R-:W-:Y:S02]  /*c910*/  HADD2.F32 R5, -RZ, R9.H1_H1 ;  /* 0x30000009ff057230 */ /* 0x000fe40000004100 */
[--C-:B------:R-:W-:Y:S01]  /*c920*/  HADD2.F32 R9, -RZ, R8.reuse.H0_H0 ;  /* 0x20000008ff097230 */ /* 0x100fe20000004100 */
[----:B------:R-:W-:Y:S01]  /*c930*/  FMUL.FTZ R33, R6, R3 ;  /* 0x0000000306217220 */ /* 0x000fe20000410000 */
[----:B------:R-:W-:Y:S01]  /*c940*/  HADD2.F32 R13, -RZ, R8.H1_H1 ;  /* 0x30000008ff0d7230 */ /* 0x000fe20000004100 */
[----:B------:R-:W-:Y:S01]  /*c950*/  FMUL.FTZ R30, R5, R17 ;  /* 0x00000011051e7220 */ /* 0x000fe20000410000 */
[--C-:B------:R-:W-:Y:S02]  /*c960*/  HADD2.F32 R8, -RZ, R10.reuse.H0_H0 ;  /* 0x2000000aff087230 */ /* 0x100fe40000004100 */
[----:B------:R-:W-:Y:S02]  /*c970*/  HADD2.F32 R12, -RZ, R10.H1_H1 ;  /* 0x3000000aff0c7230 */ /* 0x000fe40000004100 */
[----:B------:R-:W-:-:S02]  /*c980*/  HADD2.F32 R21, -RZ, R7.H0_H0 ;  /* 0x20000007ff157230 */ /* 0x000fc40000004100 */
[----:B------:R-:W-:Y:S01]  /*c990*/  HADD2.F32 R20, -RZ, R7.H1_H1 ;  /* 0x30000007ff147230 */ /* 0x000fe20000004100 */
[----:B------:R-:W-:Y:S01]  /*c9a0*/  FMUL.FTZ R7, R19, R3 ;  /* 0x0000000313077220 */ /* 0x000fe20000410000 */
[----:B------:R-:W-:Y:S01]  /*c9b0*/  HADD2.F32 R10, -RZ, R88.H1_H1 ;  /* 0x30000058ff0a7230 */ /* 0x000fe20000004100 */
[----:B------:R-:W-:Y:S01]  /*c9c0*/  FMUL.FTZ R3, R21, R0 ;  /* 0x0000000015037220 */ /* 0x000fe20000410000 */
[--C-:B------:R-:W-:Y:S02]  /*c9d0*/  HADD2.F32 R23, -RZ, R4.reuse.H0_H0 ;  /* 0x20000004ff177230 */ /* 0x100fe40000004100 */
[----:B------:R-:W-:Y:S01]  /*c9e0*/  HADD2.F32 R25, -RZ, R4.H1_H1 ;  /* 0x30000004ff197230 */ /* 0x000fe20000004100 */
[-C--:B------:R-:W-:Y:S01]  /*c9f0*/  FFMA.FTZ R36, R6, R10.reuse, R7 ;  /* 0x0000000a06247223 */ /* 0x080fe20000010007 */
[----:B------:R-:W-:Y:S01]  /*ca00*/  HADD2.F32 R4, -RZ, R11.H0_H0 ;  /* 0x2000000bff047230 */ /* 0x000fe20000004100 */
[----:B------:R-:W-:Y:S01]  /*ca10*/  FMUL.FTZ R6, R18, R17 ;  /* 0x0000001112067220 */ /* 0x000fe20000410000 */
[----:B------:R-:W-:Y:S01]  /*ca20*/  HADD2.F32 R7, -RZ, R89.H1_H1 ;  /* 0x30000059ff077230 */ /* 0x000fe20000004100 */
[----:B------:R-:W-:Y:S01]  /*ca30*/  FFMA.FTZ R10, R19, R10, -R33 ;  /* 0x0000000a130a7223 */ /* 0x000fe20000010821 */
[----:B------:R-:W-:Y:S01]  /*ca40*/  HADD2.F32 R11, -RZ, R11.H1_H1 ;  /* 0x3000000bff0b7230 */ /* 0x000fe20000004100 */
[----:B------:R-:W-:Y:S01]  /*ca50*/  FFMA.FTZ R34, R5, R40, R6 ;  /* 0x0000002805227223 */ /* 0x000fe20000010006 */
[----:B------:R-:W-:Y:S01]  /*ca60*/  HADD2.F32 R6, -RZ, R90.H0_H0 ;  /* 0x2000005aff067230 */ /* 0x000fe20000004100 */
[C---:B------:R-:W-:Y:S01]  /*ca70*/  FFMA.FTZ R31, R4.reuse, R7, R3 ;  /* 0x00000007041f7223 */ /* 0x040fe20000010003 */
[----:B------:R-:W-:Y:S01]  /*ca80*/  HADD2.F32 R3, -RZ, R88.H0_H0 ;  /* 0x20000058ff037230 */ /* 0x000fe20000004100 */
[----:B------:R-:W-:Y:S01]  /*ca90*/  FMUL.FTZ R26, R4, R0 ;  /* 0x00000000041a7220 */ /* 0x000fe20000410000 */
[----:B------:R-:W-:Y:S01]  /*caa0*/  HADD2.F32 R0, -RZ, R89.H0_H0 ;  /* 0x20000059ff007230 */ /* 0x000fe20000004100 */
[----:B------:R-:W-:-:S02]  /*cab0*/  FMUL.FTZ R4, R20, R15 ;  /* 0x0000000f14047220 */ /* 0x000fc40000410000 */
[----:B------:R-:W-:Y:S02]  /*cac0*/  FMUL.FTZ R5, R23, R3 ;  /* 0x0000000317057220 */ /* 0x000fe40000410000 */
[----:B------:R-:W-:Y:S02]  /*cad0*/  FMUL.FTZ R16, R11, R15 ;  /* 0x0000000f0b107220 */ /* 0x000fe40000410000 */
[----:B------:R-:W-:Y:S01]  /*cae0*/  FFMA.FTZ R27, R9, R6, R5 ;  /* 0x00000006091b7223 */ /* 0x000fe20000010005 */
[----:B------:R-:W-:Y:S01]  /*caf0*/  HADD2.F32 R5, -RZ, R35.H0_H0 ;  /* 0x20000023ff057230 */ /* 0x000fe20000004100 */
[----:B------:R-:W-:Y:S01]  /*cb00*/  FFMA.FTZ R28, R11, R39, R4 ;  /* 0x000000270b1c7223 */ /* 0x000fe20000010004 */
[----:B------:R-:W-:Y:S01]  /*cb10*/  HADD2.F32 R4, -RZ, R90.H1_H1 ;  /* 0x3000005aff047230 */ /* 0x000fe20000004100 */
[----:B------:R-:W-:Y:S01]  /*cb20*/  FMUL.FTZ R15, R9, R3 ;  /* 0x00000003090f7220 */ /* 0x000fe20000410000 */
[----:B------:R-:W-:Y:S01]  /*cb30*/  HADD2.F32 R9, -RZ, R29.H0_H0 ;  /* 0x2000001dff097230 */ /* 0x000fe20000004100 */
[-C--:B------:R-:W-:Y:S01]  /*cb40*/  FMUL.FTZ R3, R22, R0.reuse ;  /* 0x0000000016037220 */ /* 0x080fe20000410000 */
[----:B------:R-:W-:Y:S01]  /*cb50*/  HADD2.F32 R35, -RZ, R37.H0_H0 ;  /* 0x20000025ff237230 */ /* 0x000fe20000004100 */
        /* <DEDUP_REMOVED lines=9> */
[----:B------:R-:W-:Y:S01]  /*cbf0*/  FFMA.FTZ R8, R21, R7, -R26 ;  /* 0x0000000715087223 */ /* 0x000fe2000001081a */
[----:B------:R-:W-:Y:S01]  /*cc00*/  F2FP.PACK_AB R7, R28, R31 ;  /* 0x0000001f1c07723e */ /* 0x000fe200000000ff */
        /* <DEDUP_REMOVED lines=8> */
[----:B------:R-:W-:-:S02]  /*cc90*/  F2FP.PACK_AB R4, R13, R27 ;  /* 0x0000001b0d04723e */ /* 0x000fc400000000ff */
[----:B------:R-:W-:Y:S02]  /*cca0*/  F2FP.PACK_AB R8, R3, R12 ;  /* 0x0000000c0308723e */ /* 0x000fe400000000ff */
[----:B------:R-:W-:Y:S02]  /*ccb0*/  F2FP.PACK_AB R10, R0, R6 ;  /* 0x00000006000a723e */ /* 0x000fe400000000ff */
[----:B------:R-:W-:-:S03]  /*ccc0*/  F2FP.PACK_AB R6, R17, R29 ;  /* 0x0000001d1106723e */ /* 0x000fc600000000ff */
[----:B------:R1:W-:Y:S04]  /*ccd0*/  STS.128 [R44+0x6080], R8 ;  /* 0x006080082c007388 */ /* 0x0003e80000000c00 */
[----:B------:R1:W-:Y:S02]  /*cce0*/  STS.128 [R32+0x6080], R4 ;  /* 0x0060800420007388 */ /* 0x0003e40000000c00 */
.L_x_445:
[----:B------:R-:W-:Y:S05]  /*ccf0*/  BSYNC B0 ;  /* 0x0000000000007941 */ /* 0x000fea0003800000 */
.L_x_444:
[----:B------:R-:W-:-:S04]  /*cd00*/  IADD3 R0, R61, 0x20, RZ ;  /* 0x000000203d007810 */ /* 0x000fc80007ffe0ff */
        /* <DEDUP_REMOVED lines=29> */
[--C-:B------:R-:W-:Y:S01]  /*cee0*/  HADD2.F32 R3, -RZ, R91.reuse.H0_H0 ;  /* 0x2000005bff037230 */ /* 0x100fe20000004100 */
[----:B------:R-:W-:Y:S02]  /*cef0*/  SHF.L.U32 R35, R5, 0x1, RZ ;  /* 0x0000000105237819 */ /* 0x000fe400000006ff */
[----:B------:R-:W-:Y:S01]  /*cf00*/  SHF.R.U32.HI R14, RZ, 0x10, R53 ;  /* 0x00000010ff0e7819 */ /* 0x000fe20000011635 */
[----:B------:R-:W-:Y:S01]  /*cf10*/  IMAD.SHL.U32 R32, R0, 0x2, RZ ;  /* 0x0000000200207824 */ /* 0x000fe200078e00ff */
[----:B------:R-:W-:Y:S01]  /*cf20*/  SHF.R.U32.HI R0, RZ, 0x10, R57 ;  /* 0x00000010ff007819 */ /* 0x000fe20000011639 */
[----:B------:R-:W1:Y:S01]  /*cf30*/  LDS.128 R4, [R35+0x6080] ;  /* 0x0060800023047984 */ /* 0x000e620000000c00 */
[----:B------:R-:W-:Y:S01]  /*cf40*/  SHF.R.U32.HI R15, RZ, 0x10, R59 ;  /* 0x00000010ff0f7819 */ /* 0x000fe2000001163b */
[----:B------:R-:W-:Y:S01]  /*cf50*/  HADD2.F32 R41, -RZ, R14.H0_H0 ;  /* 0x2000000eff297230 */ /* 0x000fe20000004100 */
[----:B------:R-:W-:Y:S01]  /*cf60*/  SHF.R.U32.HI R16, RZ, 0x10, R55 ;  /* 0x00000010ff107819 */ /* 0x000fe20000011637 */
[----:B------:R-:W2:Y:S01]  /*cf70*/  LDS.128 R8, [R32+0x6080] ;  /* 0x0060800020087984 */ /* 0x000ea20000000c00 */
[----:B------:R-:W-:Y:S01]  /*cf80*/  HADD2.F32 R17, -RZ, R0.H0_H0 ;  /* 0x20000000ff117230 */ /* 0x000fe20000004100 */
[----:B------:R-:W-:Y:S01]  /*cf90*/  SHF.R.U64 R29, R56, 0x10, R57 ;  /* 0x00000010381d7819 */ /* 0x000fe20000001239 */
[----:B------:R-:W-:Y:S01]  /*cfa0*/  HADD2.F32 R0, -RZ, R91.H1_H1 ;  /* 0x3000005bff007230 */ /* 0x000fe20000004100 */
[----:B------:R-:W-:Y:S01]  /*cfb0*/  SHF.R.U64 R34, R58, 0x10, R59 ;  /* 0x000000103a227819 */ /* 0x000fe2000000123b */
[----:B------:R-:W-:Y:S01]  /*cfc0*/  HADD2.F32 R15, -RZ, R15.H0_H0 ;  /* 0x2000000fff0f7230 */ /* 0x000fe20000004100 */
[----:B------:R-:W-:Y:S01]  /*cfd0*/  SHF.R.U64 R37, R52, 0x10, R53 ;  /* 0x0000001034257819 */ /* 0x000fe20000001235 */
[----:B------:R-:W-:Y:S01]  /*cfe0*/  HADD2.F32 R40, -RZ, R16.H0_H0 ;  /* 0x20000010ff287230 */ /* 0x000fe20000004100 */
[----:B------:R-:W-:-:S03]  /*cff0*/  SHF.R.U64 R38, R54, 0x10, R55 ;  /* 0x0000001036267819 */ /* 0x000fc60000001237 */
        /* <DEDUP_REMOVED lines=16> */
[----:B------:R-:W-:Y:S01]  /*d100*/  HADD2.F32 R10, -RZ, R93.H0_H0 ;  /* 0x2000005dff0a7230 */ /* 0x000fe20000004100 */
[----:B------:R-:W-:Y:S01]  /*d110*/  FMUL.FTZ R3, R21, R0 ;  /* 0x0000000015037220 */ /* 0x000fe20000410000 */
[--C-:B------:R-:W-:Y:S02]  /*d120*/  HADD2.F32 R23, -RZ, R4.reuse.H0_H0 ;  /* 0x20000004ff177230 */ /* 0x100fe40000004100 */
[----:B------:R-:W-:Y:S01]  /*d130*/  HADD2.F32 R25, -RZ, R4.H1_H1 ;  /* 0x30000004ff197230 */ /* 0x000fe20000004100 */
[-C--:B------:R-:W-:Y:S01]  /*d140*/  FFMA.FTZ R39, R6, R10.reuse, R7 ;  /* 0x0000000a06277223 */ /* 0x080fe20000010007 */
[--C-:B------:R-:W-:Y:S01]  /*d150*/  HADD2.F32 R4, -RZ, R11.reuse.H0_H0 ;  /* 0x2000000bff047230 */ /* 0x100fe20000004100 */
[----:B------:R-:W-:Y:S01]  /*d160*/  FMUL.FTZ R6, R18, R17 ;  /* 0x0000001112067220 */ /* 0x000fe20000410000 */
[--C-:B------:R-:W-:Y:S01]  /*d170*/  HADD2.F32 R7, -RZ, R94.reuse.H1_H1 ;  /* 0x3000005eff077230 */ /* 0x100fe20000004100 */
[----:B------:R-:W-:Y:S01]  /*d180*/  FFMA.FTZ R10, R19, R10, -R33 ;  /* 0x0000000a130a7223 */ /* 0x000fe20000010821 */
[----:B------:R-:W-:Y:S01]  /*d190*/  HADD2.F32 R11, -RZ, R11.H1_H1 ;  /* 0x3000000bff0b7230 */ /* 0x000fe20000004100 */
[----:B------:R-:W-:Y:S01]  /*d1a0*/  FFMA.FTZ R36, R5, R41, R6 ;  /* 0x0000002905247223 */ /* 0x000fe20000010006 */
[----:B------:R-:W-:Y:S01]  /*d1b0*/  HADD2.F32 R6, -RZ, R95.H0_H0 ;  /* 0x2000005fff067230 */ /* 0x000fe20000004100 */
[C---:B------:R-:W-:Y:S01]  /*d1c0*/  FFMA.FTZ R31, R4.reuse, R7, R3 ;  /* 0x00000007041f7223 */ /* 0x040fe20000010003 */
[----:B------:R-:W-:Y:S01]  /*d1d0*/  HADD2.F32 R3, -RZ, R93.H1_H1 ;  /* 0x3000005dff037230 */ /* 0x000fe20000004100 */
        /* <DEDUP_REMOVED lines=38> */
.L_x_441:
[----:B------:R-:W-:Y:S05]  /*d440*/  BSYNC B1 ;  /* 0x0000000000017941 */ /* 0x000fea0003800000 */
.L_x_440:
[----:B------:R-:W-:-:S04]  /*d450*/  IADD3 R12, R60, 0x40, RZ ;  /* 0x000000403c0c7810 */ /* 0x000fc80007ffe0ff */
[----:B------:R-:W-:-:S13]  /*d460*/  ISETP.GE.AND P0, PT, R12, R62, PT ;  /* 0x0000003e0c00720c */ /* 0x000fda0003f06270 */
[----:B------:R-:W-:Y:S05]  /*d470*/  @P0 BRA `(.L_x_425) ;  /* 0x0000162000000947 */ /* 0x000fea0003800000 */
[----:B------:R-:W-:Y:S01]  /*d480*/  ISETP.GE.AND P0, PT, R61, c[0x0][0x27c], PT ;  /* 0x00009f003d007a0c */ /* 0x000fe20003f06270 */
[----:B------:R-:W-:-:S12]  /*d490*/  BSSY B0, `(.L_x_446) ;  /* 0x0000070000007945 */ /* 0x000fd80003800000 */
[----:B------:R-:W-:Y:S05]  /*d4a0*/  @P0 BRA `(.L_x_447) ;  /* 0x000006e000000947 */ /* 0x000fea0003800000 */
[----:B------:R-:W-:Y:S01]  /*d4b0*/  SHF.R.S32.HI R0, RZ, 0x1f, R12 ;  /* 0x0000001fff007819 */ /* 0x000fe2000001140c */
[----:B-1----:R-:W-:Y:S01]  /*d4c0*/  IMAD.MOV.U32 R6, RZ, RZ, c[0x0][0x27c] ;  /* 0x00009f00ff067624 */ /* 0x002fe200078e00ff */
[-C--:B------:R-:W-:Y:S02]  /*d4d0*/  LEA.HI R3, R12, R12.reuse, RZ, 0x1 ;  /* 0x0000000c0c037211 */ /* 0x080fe400078f08ff */
[----:B------:R-:W-:Y:S02]  /*d4e0*/  LEA.HI R0, R0, R12, RZ, 0x3 ;  /* 0x0000000c00007211 */ /* 0x000fe400078f18ff */
[----:B------:R-:W-:Y:S01]  /*d4f0*/  LEA.HI R6, R6, R48, RZ, 0x1d ;  /* 0x0000003006067211 */ /* 0x000fe200078fe8ff */
[C---:B------:R-:W-:Y:S01]  /*d500*/  IMAD.SHL.U32 R4, R3.reuse, 0x20, RZ ;  /* 0x0000002003047824 */ /* 0x040fe200078e00ff */
[----:B------:R-:W-:Y:S02]  /*d510*/  LOP3.LUT R5, R3, 0x7fffffe, RZ, 0xc0, !PT ;  /* 0x07fffffe03057812 */ /* 0x000fe400078ec0ff */
[----:B------:R-:W-:-:S02]  /*d520*/  SHF.L.U32 R3, R0, 0x5, RZ ;  /* 0x0000000500037819 */ /* 0x000fc400000006ff */
[----:B------:R-:W-:Y:S02]  /*d530*/  SHF.R.S32.HI R7, RZ, 0x1f, R6 ;  /* 0x0000001fff077819 */ /* 0x000fe40000011406 */
[----:B------:R-:W-:Y:S01]  /*d540*/  LOP3.LUT R0, R4, 0xc0, RZ, 0xc0, !PT ;  /* 0x000000c004007812 */ /* 0x000fe200078ec0ff */
[----:B------:R-:W-:Y:S01]  /*d550*/  IMAD.IADD R4, R12, 0x1, -R5 ;  /* 0x000000010c047824 */ /* 0x000fe200078e0a05 */
[----:B------:R-:W-:Y:S02]  /*d560*/  LOP3.LUT R3, R3, 0xffffff00, RZ, 0xc0, !PT ;  /* 0xffffff0003037812 */ /* 0x000fe400078ec0ff */
[----:B------:R-:W-:Y:S02]  /*d570*/  LEA.HI R7, R7, R6, RZ, 0x2 ;  /* 0x0000000607077211 */ /* 0x000fe400078f10ff */
[----:B------:R-:W-:Y:S01]  /*d580*/  SHF.L.U32 R6, R6, 0x3, RZ ;  /* 0x0000000306067819 */ /* 0x000fe200000006ff */
[----:B------:R-:W-:Y:S01]  /*d590*/  IMAD R4, R4, 0x20, R3 ;  /* 0x0000002004047824 */ /* 0x000fe200078e0203 */
[----:B------:R-:W-:-:S02]  /*d5a0*/  LOP3.LUT R5, R0, 0x18, R61, 0xf8, !PT ;  /* 0x0000001800057812 */ /* 0x000fc400078ef83d */
[----:B------:R-:W-:Y:S02]  /*d5b0*/  SHF.R.U32.HI R8, RZ, 0x3, R0 ;  /* 0x00000003ff087819 */ /* 0x000fe40000011600 */
[----:B------:R-:W-:Y:S02]  /*d5c0*/  LOP3.LUT R3, R0, 0x18, R6, 0xf8, !PT ;  /* 0x0000001800037812 */ /* 0x000fe400078ef806 */
[----:B------:R-:W-:Y:S02]  /*d5d0*/  SHF.L.U32 R0, R7, 0xa, RZ ;  /* 0x0000000a07007819 */ /* 0x000fe400000006ff */
[-C--:B------:R-:W-:Y:S02]  /*d5e0*/  LOP3.LUT R5, R5, R8.reuse, RZ, 0x3c, !PT ;  /* 0x0000000805057212 */ /* 0x080fe400078e3cff */
[----:B------:R-:W-:Y:S02]  /*d5f0*/  LOP3.LUT R3, R3, R8, RZ, 0x3c, !PT ;  /* 0x0000000803037212 */ /* 0x000fe400078e3cff */
[----:B------:R-:W-:Y:S01]  /*d600*/  LOP3.LUT R0, R0, 0x7ffff000, RZ, 0xc0, !PT ;  /* 0x7ffff00000007812 */ /* 0x000fe200078ec0ff */
[----:B------:R-:W-:Y:S01]  /*d610*/  IMAD.IADD R5, R4, 0x1, R5 ;  /* 0x0000000104057824 */ /* 0x000fe200078e0205 */
[----:B------:R-:W-:-:S02]  /*d620*/  SHF.R.U32.HI R15, RZ, 0x10, R67 ;  /* 0x00000010ff0f7819 */ /* 0x000fc40000011643 */
[----:B------:R-:W-:Y:S02]  /*d630*/  IADD3 R0, R3, R0, R4 ;  /* 0x0000000003007210 */ /* 0x000fe40007ffe004 */
[----:B------:R-:W-:Y:S01]  /*d640*/  SHF.L.U32 R35, R5, 0x1, RZ ;  /* 0x0000000105237819 */ /* 0x000fe200000006ff */
[----:B------:R-:W-:Y:S01]  /*d650*/  HADD2.F32 R42, -RZ, R15.H0_H0 ;  /* 0x2000000fff2a7230 */ /* 0x000fe20000004100 */
[----:B------:R-:W-:Y:S01]  /*d660*/  SHF.L.U32 R33, R0, 0x1, RZ ;  /* 0x0000000100217819 */ /* 0x000fe200000006ff */
[--C-:B------:R-:W-:Y:S01]  /*d670*/  HADD2.F32 R0, -RZ, R96.reuse.H0_H0 ;  /* 0x20000060ff007230 */ /* 0x100fe20000004100 */
[----:B------:R-:W-:Y:S01]  /*d680*/  SHF.R.U32.HI R3, RZ, 0x10, R71 ;  /* 0x00000010ff037819 */ /* 0x000fe20000011647 */
[----:B------:R-:W1:Y:S01]  /*d690*/  LDS.128 R4, [R35+0x6080] ;  /* 0x0060800023047984 */ /* 0x000e620000000c00 */
[----:B------:R-:W-:Y:S02]  /*d6a0*/  SHF.R.U32.HI R16, RZ, 0x10, R69 ;  /* 0x00000010ff107819 */ /* 0x000fe40000011645 */
        /* <DEDUP_REMOVED lines=11> */
[----:B------:R-:W-:Y:S02]  /*d760*/  HADD2.F32 R39, -RZ, R39.H0_H0 ;  /* 0x20000027ff277230 */ /* 0x000fe40000004100 */
[----:B-1----:R-:W-:Y:S02]  /*d770*/  HADD2.F32 R20, -RZ, R7.H0_H0 ;  /* 0x20000007ff147230 */ /* 0x002fe40000004100 */
[--C-:B------:R-:W-:Y:S02]  /*d780*/  HADD2.F32 R22, -RZ, R5.reuse.H0_H0 ;  /* 0x20000005ff167230 */ /* 0x100fe40000004100 */
[----:B------:R-:W-:Y:S02]  /*d790*/  HADD2.F32 R21, -RZ, R5.H1_H1 ;  /* 0x30000005ff157230 */ /* 0x000fe40000004100 */
[----:B------:R-:W-:-:S02]  /*d7a0*/  HADD2.F32 R24, -RZ, R4.H0_H0 ;  /* 0x20000004ff187230 */ /* 0x000fc40000004100 */
[----:B------:R-:W-:Y:S02]  /*d7b0*/  HADD2.F32 R26, -RZ, R4.H1_H1 ;  /* 0x30000004ff1a7230 */ /* 0x000fe40000004100 */
[--C-:B--2---:R-:W-:Y:S02]  /*d7c0*/  HADD2.F32 R5, -RZ, R11.reuse.H0_H0 ;  /* 0x2000000bff057230 */ /* 0x104fe40000004100 */
[----:B------:R-:W-:Y:S02]  /*d7d0*/  HADD2.F32 R4, -RZ, R11.H1_H1 ;  /* 0x3000000bff047230 */ /* 0x000fe40000004100 */
[--C-:B------:R-:W-:Y:S01]  /*d7e0*/  HADD2.F32 R11, -RZ, R8.reuse.H0_H0 ;  /* 0x20000008ff0b7230 */ /* 0x100fe20000004100 */
[----:B------:R-:W-:Y:S01]  /*d7f0*/  FMUL.FTZ R34, R5, R0 ;  /* 0x0000000005227220 */ /* 0x000fe20000410000 */
[----:B------:R-:W-:Y:S01]  /*d800*/  HADD2.F32 R14, -RZ, R8.H1_H1 ;  /* 0x30000008ff0e7230 */ /* 0x000fe20000004100 */
[----:B------:R-:W-:Y:S01]  /*d810*/  FMUL.FTZ R31, R4, R18 ;  /* 0x00000012041f7220 */ /* 0x000fe20000410000 */
[----:B------:R-:W-:-:S02]  /*d820*/  HADD2.F32 R8, -RZ, R10.H0_H0 ;  /* 0x2000000aff087230 */ /* 0x000fc40000004100 */
[----:B------:R-:W-:Y:S02]  /*d830*/  HADD2.F32 R13, -RZ, R10.H1_H1 ;  /* 0x3000000aff0d7230 */ /* 0x000fe40000004100 */
[----:B------:R-:W-:Y:S01]  /*d840*/  HADD2.F32 R19, -RZ, R7.H1_H1 ;  /* 0x30000007ff137230 */ /* 0x000fe20000004100 */
[----:B------:R-:W-:Y:S01]  /*d850*/  FMUL.FTZ R7, R20, R0 ;  /* 0x0000000014077220 */ /* 0x000fe20000410000 */
[----:B------:R-:W-:Y:S02]  /*d860*/  HADD2.F32 R10, -RZ, R97.H1_H1 ;  /* 0x30000061ff0a7230 */ /* 0x000fe40000004100 */
[--C-:B------:R-:W-:Y:S01]  /*d870*/  HADD2.F32 R23, -RZ, R6.reuse.H0_H0 ;  /* 0x20000006ff177230 */ /* 0x100fe20000004100 */
[----:B------:R-:W-:Y:S01]  /*d880*/  FMUL.FTZ R0, R19, R18 ;  /* 0x0000001213007220 */ /* 0x000fe20000410000 */
[----:B------:R-:W-:Y:S01]  /*d890*/  HADD2.F32 R25, -RZ, R6.H1_H1 ;  /* 0x30000006ff197230 */ /* 0x000fe20000004100 */
[----:B------:R-:W-:Y:S01]  /*d8a0*/  FFMA.FTZ R40, R5, R10, R7 ;  /* 0x0000000a05287223 */ /* 0x000fe20000010007 */
[--C-:B------:R-:W-:Y:S01]  /*d8b0*/  HADD2.F32 R6, -RZ, R9.reuse.H0_H0 ;  /* 0x20000009ff067230 */ /* 0x100fe20000004100 */
[-C--:B------:R-:W-:Y:S01]  /*d8c0*/  FMUL.FTZ R5, R22, R3.reuse ;  /* 0x0000000316057220 */ /* 0x080fe20000410000 */
[--C-:B------:R-:W-:Y:S01]  /*d8d0*/  HADD2.F32 R7, -RZ, R98.reuse.H1_H1 ;  /* 0x30000062ff077230 */ /* 0x100fe20000004100 */
[----:B------:R-:W-:Y:S01]  /*d8e0*/  FFMA.FTZ R37, R4, R42, R0 ;  /* 0x0000002a04257223 */ /* 0x000fe20000010000 */
[----:B------:R-:W-:Y:S01]  /*d8f0*/  HADD2.F32 R9, -RZ, R9.H1_H1 ;  /* 0x30000009ff097230 */ /* 0x000fe20000004100 */
[C---:B------:R-:W-:Y:S01]  /*d900*/  FMUL.FTZ R27, R6.reuse, R3 ;  /* 0x00000003061b7220 */ /* 0x040fe20000410000 */
[----:B------:R-:W-:Y:S01]  /*d910*/  HADD2.F32 R3, -RZ, R97.H0_H0 ;  /* 0x20000061ff037230 */ /* 0x000fe20000004100 */
[----:B------:R-:W-:Y:S01]  /*d920*/  FFMA.FTZ R32, R6, R7, R5 ;  /* 0x0000000706207223 */ /* 0x000fe20000010005 */
[----:B------:R-:W-:Y:S01]  /*d930*/  HADD2.F32 R6, -RZ, R99.H0_H0 ;  /* 0x20000063ff067230 */ /* 0x000fe20000004100 */
[----:B------:R-:W-:Y:S01]  /*d940*/  FMUL.FTZ R4, R21, R15 ;  /* 0x0000000f15047220 */ /* 0x000fe20000410000 */
[----:B------:R-:W-:Y:S01]  /*d950*/  HADD2.F32 R0, -RZ, R98.H0_H0 ;  /* 0x20000062ff007230 */ /* 0x000fe20000004100 */
[----:B------:R-:W-:-:S02]  /*d960*/  FMUL.FTZ R5, R24, R3 ;  /* 0x0000000318057220 */ /* 0x000fc40000410000 */
[----:B------:R-:W-:Y:S01]  /*d970*/  FFMA.FTZ R30, R9, R41, R4 ;  /* 0x00000029091e7223 */ /* 0x000fe20000010004 */
[----:B------:R-:W-:Y:S01]  /*d980*/  HADD2.F32 R4, -RZ, R99.H1_H1 ;  /* 0x30000063ff047230 */ /* 0x000fe20000004100 */
[----:B------:R-:W-:Y:S01]  /*d990*/  FFMA.FTZ R28, R11, R6, R5 ;  /* 0x000000060b1c7223 */ /* 0x000fe20000010005 */
[----:B------:R-:W-:Y:S01]  /*d9a0*/  HADD2.F32 R5, -RZ, R29.H0_H0 ;  /* 0x2000001dff057230 */ /* 0x000fe20000004100 */
        /* <DEDUP_REMOVED lines=30> */
.L_x_447:
[----:B------:R-:W-:Y:S05]  /*db90*/  BSYNC B0 ;  /* 0x0000000000007941 */ /* 0x000fea0003800000 */
.L_x_446:
[----:B------:R-:W-:Y:S01]  /*dba0*/  IADD3 R0, R61, 0x10, RZ ;  /* 0x000000103d007810 */ /* 0x000fe20007ffe0ff */
[----:B------:R-:W-:Y:S03]  /*dbb0*/  BSSY B0, `(.L_x_448) ;  /* 0x0000077000007945 */ /* 0x000fe60003800000 */
[----:B------:R-:W-:-:S13]  /*dbc0*/  ISETP.GE.AND P0, PT, R0, c[0x0][0x27c], PT ;  /* 0x00009f0000007a0c */ /* 0x000fda0003f06270 */
[----:B------:R-:W-:Y:S05]  /*dbd0*/  @P0 BRA `(.L_x_449) ;  /* 0x0000074000000947 */ /* 0x000fea0003800000 */
[----:B------:R-:W-:Y:S01]  /*dbe0*/  SHF.R.S32.HI R3, RZ, 0x1f, R0 ;  /* 0x0000001fff037819 */ /* 0x000fe20000011400 */
[----:B-1----:R-:W-:Y:S01]  /*dbf0*/  IMAD.MOV.U32 R9, RZ, RZ, c[0x0][0x27c] ;  /* 0x00009f00ff097624 */ /* 0x002fe200078e00ff */
[----:B------:R-:W-:Y:S02]  /*dc00*/  SHF.R.S32.HI R4, RZ, 0x1f, R12 ;  /* 0x0000001fff047819 */ /* 0x000fe4000001140c */
[CC--:B------:R-:W-:Y:S02]  /*dc10*/  LEA.HI R7, R3.reuse, R0.reuse, RZ, 0x3 ;  /* 0x0000000003077211 */ /* 0x0c0fe400078f18ff */
[----:B------:R-:W-:Y:S02]  /*dc20*/  LEA.HI R8, R3, R0, RZ, 0x5 ;  /* 0x0000000003087211 */ /* 0x000fe400078f28ff */
[-C--:B------:R-:W-:Y:S02]  /*dc30*/  LEA.HI R6, R12, R12.reuse, RZ, 0x1 ;  /* 0x0000000c0c067211 */ /* 0x080fe400078f08ff */
[----:B------:R-:W-:-:S02]  /*dc40*/  LEA.HI R0, R4, R12, RZ, 0x3 ;  /* 0x0000000c04007211 */ /* 0x000fc400078f18ff */
[----:B------:R-:W-:Y:S01]  /*dc50*/  SHF.R.S32.HI R3, RZ, 0x3, R7 ;  /* 0x00000003ff037819 */ /* 0x000fe20000011407 */
[C---:B------:R-:W-:Y:S01]  /*dc60*/  IMAD.SHL.U32 R5, R6.reuse, 0x20, RZ ;  /* 0x0000002006057824 */ /* 0x040fe200078e00ff */
[----:B------:R-:W-:Y:S01]  /*dc70*/  LOP3.LUT R6, R6, 0x7fffffe, RZ, 0xc0, !PT ;  /* 0x07fffffe06067812 */ /* 0x000fe200078ec0ff */
[----:B------:R-:W-:Y:S01]  /*dc80*/  IMAD.SHL.U32 R4, R0, 0x20, RZ ;  /* 0x0000002000047824 */ /* 0x000fe200078e00ff */
[----:B------:R-:W-:Y:S02]  /*dc90*/  LEA.HI R3, R9, R3, RZ, 0x1d ;  /* 0x0000000309037211 */ /* 0x000fe400078fe8ff */
[----:B------:R-:W-:Y:S01]  /*dca0*/  LOP3.LUT R0, R5, 0xc0, RZ, 0xc0, !PT ;  /* 0x000000c005007812 */ /* 0x000fe200078ec0ff */
[----:B------:R-:W-:Y:S01]  /*dcb0*/  IMAD.SHL.U32 R5, R8, 0x80, RZ ;  /* 0x0000008008057824 */ /* 0x000fe200078e00ff */
[----:B------:R-:W-:Y:S02]  /*dcc0*/  IADD3 R6, R12, -R6, RZ ;  /* 0x800000060c067210 */ /* 0x000fe40007ffe0ff */
[----:B------:R-:W-:-:S02]  /*dcd0*/  LOP3.LUT R4, R4, 0xffffff00, RZ, 0xc0, !PT ;  /* 0xffffff0004047812 */ /* 0x000fc400078ec0ff */
[----:B------:R-:W-:Y:S02]  /*dce0*/  LOP3.LUT R7, R0, 0x18, R7, 0xf8, !PT ;  /* 0x0000001800077812 */ /* 0x000fe400078ef807 */
[----:B------:R-:W-:Y:S01]  /*dcf0*/  SHF.R.U32.HI R9, RZ, 0x3, R0 ;  /* 0x00000003ff097819 */ /* 0x000fe20000011600 */
[----:B------:R-:W-:Y:S01]  /*dd00*/  IMAD R8, R6, 0x20, R4 ;  /* 0x0000002006087824 */ /* 0x000fe200078e0204 */
[----:B------:R-:W-:Y:S02]  /*dd10*/  SHF.R.S32.HI R4, RZ, 0x1f, R3 ;  /* 0x0000001fff047819 */ /* 0x000fe40000011403 */
[----:B------:R-:W-:Y:S02]  /*dd20*/  LOP3.LUT R6, R7, R9, RZ, 0x3c, !PT ;  /* 0x0000000907067212 */ /* 0x000fe400078e3cff */
[----:B------:R-:W-:Y:S02]  /*dd30*/  SHF.L.U32 R7, R3, 0x3, RZ ;  /* 0x0000000303077819 */ /* 0x000fe400000006ff */
[----:B------:R-:W-:-:S02]  /*dd40*/  LEA.HI R3, R4, R3, RZ, 0x2 ;  /* 0x0000000304037211 */ /* 0x000fc400078f10ff */
[----:B------:R-:W-:Y:S02]  /*dd50*/  LOP3.LUT R4, R0, 0x18, R7, 0xf8, !PT ;  /* 0x0000001800047812 */ /* 0x000fe400078ef807 */
[----:B------:R-:W-:Y:S01]  /*dd60*/  LOP3.LUT R5, R5, 0x7ffff000, RZ, 0xc0, !PT ;  /* 0x7ffff00005057812 */ /* 0x000fe200078ec0ff */
[----:B------:R-:W-:Y:S01]  /*dd70*/  IMAD.SHL.U32 R0, R3, 0x400, RZ ;  /* 0x0000040003007824 */ /* 0x000fe200078e00ff */
[----:B------:R-:W-:Y:S02]  /*dd80*/  LOP3.LUT R3, R4, R9, RZ, 0x3c, !PT ;  /* 0x0000000904037212 */ /* 0x000fe400078e3cff */
[----:B------:R-:W-:Y:S02]  /*dd90*/  IADD3 R5, R6, R8, R5 ;  /* 0x0000000806057210 */ /* 0x000fe40007ffe005 */
[----:B------:R-:W-:Y:S02]  /*dda0*/  LOP3.LUT R0, R0, 0x7ffff000, RZ, 0xc0, !PT ;  /* 0x7ffff00000007812 */ /* 0x000fe400078ec0ff */
[----:B------:R-:W-:Y:S01]  /*ddb0*/  SHF.R.U32.HI R15, RZ, 0x10, R75 ;  /* 0x00000010ff0f7819 */ /* 0x000fe2000001164b */
[----:B------:R-:W-:Y:S01]  /*ddc0*/  IMAD.SHL.U32 R37, R5, 0x2, RZ ;  /* 0x0000000205257824 */ /* 0x000fe200078e00ff */
[----:B------:R-:W-:-:S02]  /*ddd0*/  IADD3 R0, R3, R0, R8 ;  /* 0x0000000003007210 */ /* 0x000fc40007ffe008 */
[----:B------:R-:W-:Y:S01]  /*dde0*/  SHF.R.U32.HI R3, RZ, 0x10, R79 ;  /* 0x00000010ff037819 */ /* 0x000fe2000001164f */
[----:B------:R-:W-:Y:S01]  /*ddf0*/  HADD2.F32 R42, -RZ, R15.H0_H0 ;  /* 0x2000000fff2a7230 */ /* 0x000fe20000004100 */
[----:B------:R-:W-:Y:S01]  /*de00*/  SHF.L.U32 R33, R0, 0x1, RZ ;  /* 0x0000000100217819 */ /* 0x000fe200000006ff */
[----:B------:R-:W1:Y:S01]  /*de10*/  LDS.128 R4, [R37+0x6080] ;  /* 0x0060800025047984 */ /* 0x000e620000000c00 */
[--C-:B------:R-:W-:Y:S01]  /*de20*/  HADD2.F32 R0, -RZ, R100.reuse.H0_H0 ;  /* 0x20000064ff007230 */ /* 0x100fe20000004100 */
[----:B------:R-:W-:Y:S01]  /*de30*/  SHF.R.U32.HI R16, RZ, 0x10, R77 ;  /* 0x00000010ff107819 */ /* 0x000fe2000001164d */
[----:B------:R-:W-:Y:S01]  /*de40*/  HADD2.F32 R18, -RZ, R3.H0_H0 ;  /* 0x20000003ff127230 */ /* 0x000fe20000004100 */
[----:B------:R-:W2:Y:S01]  /*de50*/  LDS.128 R8, [R33+0x6080] ;  /* 0x0060800021087984 */ /* 0x000ea20000000c00 */
[----:B------:R-:W-:Y:S01]  /*de60*/  HADD2.F32 R3, -RZ, R100.H1_H1 ;  /* 0x30000064ff037230 */ /* 0x000fe20000004100 */
[----:B------:R-:W-:Y:S01]  /*de70*/  SHF.R.U32.HI R17, RZ, 0x10, R73 ;  /* 0x00000010ff117819 */ /* 0x000fe20000011649 */
[----:B------:R-:W-:Y:S01]  /*de80*/  HADD2.F32 R15, -RZ, R16.H0_H0 ;  /* 0x20000010ff0f7230 */ /* 0x000fe20000004100 */
[----:B------:R-:W-:-:S02]  /*de90*/  SHF.R.U64 R29, R76, 0x10, R77 ;  /* 0x000000104c1d7819 */ /* 0x000fc4000000124d */
[----:B------:R-:W-:Y:S01]  /*dea0*/  SHF.R.U64 R35, R78, 0x10, R79 ;  /* 0x000000104e237819 */ /* 0x000fe2000000124f */
[----:B------:R-:W-:Y:S01]  /*deb0*/  HADD2.F32 R41, -RZ, R17.H0_H0 ;  /* 0x20000011ff297230 */ /* 0x000fe20000004100 */
[----:B------:R-:W-:Y:S02]  /*dec0*/  SHF.R.U64 R38, R72, 0x10, R73 ;  /* 0x0000001048267819 */ /* 0x000fe40000001249 */
[----:B------:R-:W-:-:S03]  /*ded0*/  SHF.R.U64 R39, R74, 0x10, R75 ;  /* 0x000000104a277819 */ /* 0x000fc6000000124b */
[----:B------:R-:W-:Y:S02]  /*dee0*/  HADD2.F32 R38, -RZ, R38.H0_H0 ;  /* 0x20000026ff267230 */ /* 0x000fe40000004100 */
[----:B-1----:R-:W-:Y:S02]  /*def0*/  HADD2.F32 R20, -RZ, R7.H0_H0 ;  /* 0x20000007ff147230 */ /* 0x002fe40000004100 */
[--C-:B------:R-:W-:Y:S02]  /*df00*/  HADD2.F32 R22, -RZ, R5.reuse.H0_H0 ;  /* 0x20000005ff167230 */ /* 0x100fe40000004100 */
[----:B------:R-:W-:Y:S02]  /*df10*/  HADD2.F32 R21, -RZ, R5.H1_H1 ;  /* 0x30000005ff157230 */ /* 0x000fe40000004100 */
[--C-:B------:R-:W-:Y:S02]  /*df20*/  HADD2.F32 R24, -RZ, R4.reuse.H0_H0 ;  /* 0x20000004ff187230 */ /* 0x100fe40000004100 */
[----:B------:R-:W-:-:S02]  /*df30*/  HADD2.F32 R26, -RZ, R4.H1_H1 ;  /* 0x30000004ff1a7230 */ /* 0x000fc40000004100 */
[--C-:B--2---:R-:W-:Y:S02]  /*df40*/  HADD2.F32 R5, -RZ, R11.reuse.H0_H0 ;  /* 0x2000000bff057230 */ /* 0x104fe40000004100 */
[----:B------:R-:W-:Y:S02]  /*df50*/  HADD2.F32 R4, -RZ, R11.H1_H1 ;  /* 0x3000000bff047230 */ /* 0x000fe40000004100 */
[--C-:B------:R-:W-:Y:S01]  /*df60*/  HADD2.F32 R11, -RZ, R8.reuse.H0_H0 ;  /* 0x20000008ff0b7230 */ /* 0x100fe20000004100 */
[----:B------:R-:W-:Y:S01]  /*df70*/  FMUL.FTZ R34, R5, R0 ;  /* 0x0000000005227220 */ /* 0x000fe20000410000 */
[----:B------:R-:W-:Y:S01]  /*df80*/  HADD2.F32 R14, -RZ, R8.H1_H1 ;  /* 0x30000008ff0e7230 */ /* 0x000fe20000004100 */
[----:B------:R-:W-:Y:S01]  /*df90*/  FMUL.FTZ R31, R4, R18 ;  /* 0x00000012041f7220 */ /* 0x000fe20000410000 */
[--C-:B------:R-:W-:Y:S02]  /*dfa0*/  HADD2.F32 R8, -RZ, R10.reuse.H0_H0 ;  /* 0x2000000aff087230 */ /* 0x100fe40000004100 */
[----:B------:R-:W-:-:S02]  /*dfb0*/  HADD2.F32 R13, -RZ, R10.H1_H1 ;  /* 0x3000000aff0d7230 */ /* 0x000fc40000004100 */
[----:B------:R-:W-:Y:S01]  /*dfc0*/  HADD2.F32 R19, -RZ, R7.H1_H1 ;  /* 0x30000007ff137230 */ /* 0x000fe20000004100 */
[----:B------:R-:W-:Y:S01]  /*dfd0*/  FMUL.FTZ R7, R20, R0 ;  /* 0x0000000014077220 */ /* 0x000fe20000410000 */
[----:B------:R-:W-:Y:S02]  /*dfe0*/  HADD2.F32 R10, -RZ, R101.H0_H0 ;  /* 0x20000065ff0a7230 */ /* 0x000fe40000004100 */
[--C-:B------:R-:W-:Y:S01]  /*dff0*/  HADD2.F32 R23, -RZ, R6.reuse.H0_H0 ;  /* 0x20000006ff177230 */ /* 0x100fe20000004100 */
[----:B------:R-:W-:Y:S01]  /*e000*/  FMUL.FTZ R0, R19, R18 ;  /* 0x0000001213007220 */ /* 0x000fe20000410000 */
[----:B------:R-:W-:Y:S01]  /*e010*/  HADD2.F32 R25, -RZ, R6.H1_H1 ;  /* 0x30000006ff197230 */ /* 0x000fe20000004100 */
[----:B------:R-:W-:Y:S01]  /*e020*/  FFMA.FTZ R40, R5, R10, R7 ;  /* 0x0000000a05287223 */ /* 0x000fe20000010007 */
[--C-:B------:R-:W-:Y:S01]  /*e030*/  HADD2.F32 R6, -RZ, R9.reuse.H0_H0 ;  /* 0x20000009ff067230 */ /* 0x100fe20000004100 */
[-C--:B------:R-:W-:Y:S01]  /*e040*/  FMUL.FTZ R5, R22, R3.reuse ;  /* 0x0000000316057220 */ /* 0x080fe20000410000 */
[--C-:B------:R-:W-:Y:S01]  /*e050*/  HADD2.F32 R7, -RZ, R102.reuse.H0_H0 ;  /* 0x20000066ff077230 */ /* 0x100fe20000004100 */
[----:B------:R-:W-:Y:S01]  /*e060*/  FFMA.FTZ R36, R4, R42, R0 ;  /* 0x0000002a04247223 */ /* 0x000fe20000010000 */
[----:B------:R-:W-:Y:S01]  /*e070*/  HADD2.F32 R9, -RZ, R9.H1_H1 ;  /* 0x30000009ff097230 */ /* 0x000fe20000004100 */
[C---:B------:R-:W-:Y:S01]  /*e080*/  FMUL.FTZ R27, R6.reuse, R3 ;  /* 0x00000003061b7220 */ /* 0x040fe20000410000 */
[----:B------:R-:W-:Y:S01]  /*e090*/  HADD2.F32 R3, -RZ, R101.H1_H1 ;  /* 0x30000065ff037230 */ /* 0x000fe20000004100 */
[----:B------:R-:W-:Y:S01]  /*e0a0*/  FFMA.FTZ R32, R6, R7, R5 ;  /* 0x0000000706207223 */ /* 0x000fe20000010005 */
[----:B------:R-:W-:Y:S01]  /*e0b0*/  HADD2.F32 R6, -RZ, R103.H0_H0 ;  /* 0x20000067ff067230 */ /* 0x000fe20000004100 */
[----:B------:R-:W-:Y:S01]  /*e0c0*/  FMUL.FTZ R4, R21, R15 ;  /* 0x0000000f15047220 */ /* 0x000fe20000410000 */
[----:B------:R-:W-:Y:S01]  /*e0d0*/  HADD2.F32 R0, -RZ, R102.H1_H1 ;  /* 0x30000066ff007230 */ /* 0x000fe20000004100 */
[----:B------:R-:W-:-:S02]  /*e0e0*/  FMUL.FTZ R5, R24, R3 ;  /* 0x0000000318057220 */ /* 0x000fc40000410000 */
[----:B------:R-:W-:Y:S01]  /*e0f0*/  FFMA.FTZ R30, R9, R41, R4 ;  /* 0x00000029091e7223 */ /* 0x000fe20000010004 */
[----:B------:R-:W-:Y:S01]  /*e100*/  HADD2.F32 R4, -RZ, R103.H1_H1 ;  /* 0x30000067ff047230 */ /* 0x000fe20000004100 */
[----:B------:R-:W-:Y:S01]  /*e110*/  FFMA.FTZ R28, R11, R6, R5 ;  /* 0x000000060b1c7223 */ /* 0x000fe20000010005 */
[----:B------:R-:W-:Y:S01]  /*e120*/  HADD2.F32 R5, -RZ, R29.H0_H0 ;  /* 0x2000001dff057230 */ /* 0x000fe20000004100 */
[----:B------:R-:W-:Y:S01]  /*e130*/  FMUL.FTZ R18, R9, R15 ;  /* 0x0000000f09127220 */ /* 0x000fe20000410000 */
[----:B------:R-:W-:Y:S01]  /*e140*/  HADD2.F32 R9, -RZ, R35.H0_H0 ;  /* 0x20000023ff097230 */ /* 0x000fe20000004100 */
[----:B------:R-:W-:Y:S01]  /*e150*/  FMUL.FTZ R16, R11, R3 ;  /* 0x000000030b107220 */ /* 0x000fe20000410000 */
[----:B------:R-:W-:Y:S01]  /*e160*/  HADD2.F32 R35, -RZ, R39.H0_H0 ;  /* 0x20000027ff237230 */ /* 0x000fe20000004100 */
        /* <DEDUP_REMOVED lines=27> */
.L_x_449:
[----:B------:R-:W-:Y:S05]  /*e320*/  BSYNC B0 ;  /* 0x0000000000007941 */ /* 0x000fea0003800000 */
.L_x_448:
[----:B------:R-:W-:-:S04]  /*e330*/  IADD3 R0, R61, 0x20, RZ ;  /* 0x000000203d007810 */ /* 0x000fc80007ffe0ff */
[----:B------:R-:W-:-:S13]  /*e340*/  ISETP.GE.AND P0, PT, R0, c[0x0][0x27c], PT ;  /* 0x00009f0000007a0c */ /* 0x000fda0003f06270 */
[----:B------:R-:W-:Y:S05]  /*e350*/  @P0 BRA `(.L_x_425) ;  /* 0x0000074000000947 */ /* 0x000fea0003800000 */
[----:B------:R-:W-:Y:S01]  /*e360*/  SHF.R.S32.HI R3, RZ, 0x1f, R0 ;  /* 0x0000001fff037819 */ /* 0x000fe20000011400 */
[----:B-1----:R-:W-:Y:S01]  /*e370*/  IMAD.MOV.U32 R10, RZ, RZ, c[0x0][0x27c] ;  /* 0x00009f00ff0a7624 */ /* 0x002fe200078e00ff */
[----:B------:R-:W-:Y:S02]  /*e380*/  SHF.R.S32.HI R4, RZ, 0x1f, R12 ;  /* 0x0000001fff047819 */ /* 0x000fe4000001140c */
[----:B------:R-:W-:Y:S02]  /*e390*/  LEA.HI R5, R12, R12, RZ, 0x1 ;  /* 0x0000000c0c057211 */ /* 0x000fe400078f08ff */
[CC--:B------:R-:W-:Y:S02]  /*e3a0*/  LEA.HI R7, R3.reuse, R0.reuse, RZ, 0x3 ;  /* 0x0000000003077211 */ /* 0x0c0fe400078f18ff */
[----:B------:R-:W-:Y:S02]  /*e3b0*/  LEA.HI R9, R3, R0, RZ, 0x5 ;  /* 0x0000000003097211 */ /* 0x000fe400078f28ff */
[----:B------:R-:W-:Y:S01]  /*e3c0*/  LEA.HI R0, R4, R12, RZ, 0x3 ;  /* 0x0000000c04007211 */ /* 0x000fe200078f18ff */
[C---:B------:R-:W-:Y:S01]  /*e3d0*/  IMAD.SHL.U32 R4, R5.reuse, 0x20, RZ ;  /* 0x0000002005047824 */ /* 0x040fe200078e00ff */
[----:B------:R-:W-:-:S02]  /*e3e0*/  LOP3.LUT R3, R5, 0x7fffffe, RZ, 0xc0, !PT ;  /* 0x07fffffe05037812 */ /* 0x000fc400078ec0ff */
[--C-:B------:R-:W-:Y:S01]  /*e3f0*/  SHF.R.S32.HI R6, RZ, 0x3, R7.reuse ;  /* 0x00000003ff067819 */ /* 0x100fe20000011407 */
[----:B------:R-:W-:Y:S01]  /*e400*/  IMAD.SHL.U32 R5, R0, 0x20, RZ ;  /* 0x0000002000057824 */ /* 0x000fe200078e00ff */
[----:B------:R-:W-:Y:S02]  /*e410*/  LOP3.LUT R0, R4, 0xc0, RZ, 0xc0, !PT ;  /* 0x000000c004007812 */ /* 0x000fe400078ec0ff */
[----:B------:R-:W-:Y:S02]  /*e420*/  IADD3 R8, R12, -R3, RZ ;  /* 0x800000030c087210 */ /* 0x000fe40007ffe0ff */
[----:B------:R-:W-:Y:S01]  /*e430*/  LOP3.LUT R4, R5, 0xffffff00, RZ, 0xc0, !PT ;  /* 0xffffff0005047812 */ /* 0x000fe200078ec0ff */
[----:B------:R-:W-:Y:S01]  /*e440*/  IMAD.SHL.U32 R5, R9, 0x80, RZ ;  /* 0x0000008009057824 */ /* 0x000fe200078e00ff */
[----:B------:R-:W-:Y:S02]  /*e450*/  LEA.HI R3, R10, R6, RZ, 0x1d ;  /* 0x000000060a037211 */ /* 0x000fe400078fe8ff */
[----:B------:R-:W-:Y:S01]  /*e460*/  LOP3.LUT R6, R0, 0x18, R7, 0xf8, !PT ;  /* 0x0000001800067812 */ /* 0x000fe200078ef807 */
[----:B------:R-:W-:Y:S01]  /*e470*/  IMAD R8, R8, 0x20, R4 ;  /* 0x0000002008087824 */ /* 0x000fe200078e0204 */
[----:B------:R-:W-:-:S02]  /*e480*/  SHF.R.U32.HI R9, RZ, 0x3, R0 ;  /* 0x00000003ff097819 */ /* 0x000fc40000011600 */
[----:B------:R-:W-:Y:S02]  /*e490*/  SHF.R.S32.HI R4, RZ, 0x1f, R3 ;  /* 0x0000001fff047819 */ /* 0x000fe40000011403 */
[----:B------:R-:W-:Y:S02]  /*e4a0*/  LOP3.LUT R7, R5, 0x7ffff000, RZ, 0xc0, !PT ;  /* 0x7ffff00005077812 */ /* 0x000fe400078ec0ff */
[----:B------:R-:W-:Y:S02]  /*e4b0*/  LOP3.LUT R5, R6, R9, RZ, 0x3c, !PT ;  /* 0x0000000906057212 */ /* 0x000fe400078e3cff */
[----:B------:R-:W-:Y:S02]  /*e4c0*/  SHF.L.U32 R6, R3, 0x3, RZ ;  /* 0x0000000303067819 */ /* 0x000fe400000006ff */
[----:B------:R-:W-:Y:S02]  /*e4d0*/  LEA.HI R3, R4, R3, RZ, 0x2 ;  /* 0x0000000304037211 */ /* 0x000fe400078f10ff */
[----:B------:R-:W-:-:S02]  /*e4e0*/  LOP3.LUT R4, R0, 0x18, R6, 0xf8, !PT ;  /* 0x0000001800047812 */ /* 0x000fc400078ef806 */
[----:B------:R-:W-:Y:S01]  /*e4f0*/  IADD3 R5, R5, R8, R7 ;  /* 0x0000000805057210 */ /* 0x000fe20007ffe007 */
[----:B------:R-:W-:Y:S01]  /*e500*/  IMAD.SHL.U32 R0, R3, 0x400, RZ ;  /* 0x0000040003007824 */ /* 0x000fe200078e00ff */
[----:B------:R-:W-:Y:S02]  /*e510*/  LOP3.LUT R3, R4, R9, RZ, 0x3c, !PT ;  /* 0x0000000904037212 */ /* 0x000fe400078e3cff */
[----:B------:R-:W-:Y:S01]  /*e520*/  SHF.R.U32.HI R14, RZ, 0x10, R87 ;  /* 0x00000010ff0e7819 */ /* 0x000fe20000011657 */
[----:B------:R-:W-:Y:S01]  /*e530*/  IMAD.SHL.U32 R36, R5, 0x2, RZ ;  /* 0x0000000205247824 */ /* 0x000fe200078e00ff */
[----:B------:R-:W-:Y:S02]  /*e540*/  LOP3.LUT R0, R0, 0x7ffff000, RZ, 0xc0, !PT ;  /* 0x7ffff00000007812 */ /* 0x000fe400078ec0ff */
[----:B------:R-:W-:Y:S01]  /*e550*/  SHF.R.U32.HI R15, RZ, 0x10, R81 ;  /* 0x00000010ff0f7819 */ /* 0x000fe20000011651 */
[----:B------:R-:W-:Y:S01]  /*e560*/  HADD2.F32 R41, -RZ, R14.H0_H0 ;  /* 0x2000000eff297230 */ /* 0x000fe20000004100 */
[----:B------:R-:W-:Y:S01]  /*e570*/  IADD3 R0, R3, R0, R8 ;  /* 0x0000000003007210 */ /* 0x000fe20007ffe008 */
[----:B------:R-:W1:Y:S01]  /*e580*/  LDS.128 R4, [R36+0x6080] ;  /* 0x0060800024047984 */ /* 0x000e620000000c00 */
[----:B------:R-:W-:Y:S01]  /*e590*/  SHF.R.U32.HI R3, RZ, 0x10, R83 ;  /* 0x00000010ff037819 */ /* 0x000fe20000011653 */
[----:B------:R-:W-:Y:S01]  /*e5a0*/  HADD2.F32 R15, -RZ, R15.H0_H0 ;  /* 0x2000000fff0f7230 */ /* 0x000fe20000004100 */
[----:B------:R-:W-:Y:S01]  /*e5b0*/  SHF.L.U32 R32, R0, 0x1, RZ ;  /* 0x0000000100207819 */ /* 0x000fe200000006ff */
[----:B------:R-:W-:Y:S01]  /*e5c0*/  HADD2.F32 R0, -RZ, R105.H0_H0 ;  /* 0x20000069ff007230 */ /* 0x000fe20000004100 */
[----:B------:R-:W-:Y:S01]  /*e5d0*/  SHF.R.U32.HI R16, RZ, 0x10, R85 ;  /* 0x00000010ff107819 */ /* 0x000fe20000011655 */
[----:B------:R-:W-:Y:S01]  /*e5e0*/  HADD2.F32 R17, -RZ, R3.H0_H0 ;  /* 0x20000003ff117230 */ /* 0x000fe20000004100 */
[----:B------:R-:W-:Y:S01]  /*e5f0*/  SHF.R.U64 R28, R80, 0x10, R81 ;  /* 0x00000010501c7819 */ /* 0x000fe20000001251 */
[----:B------:R-:W2:Y:S01]  /*e600*/  LDS.128 R8, [R32+0x6080] ;  /* 0x0060800020087984 */ /* 0x000ea20000000c00 */
[----:B------:R-:W-:Y:S01]  /*e610*/  HADD2.F32 R3, -RZ, R105.H1_H1 ;  /* 0x30000069ff037230 */ /* 0x000fe20000004100 */
[----:B------:R-:W-:Y:S01]  /*e620*/  SHF.R.U64 R34, R82, 0x10, R83 ;  /* 0x0000001052227819 */ /* 0x000fe20000001253 */
[----:B------:R-:W-:Y:S01]  /*e630*/  HADD2.F32 R40, -RZ, R16.H0_H0 ;  /* 0x20000010ff287230 */ /* 0x000fe20000004100 */
[----:B------:R-:W-:-:S02]  /*e640*/  SHF.R.U64 R37, R84, 0x10, R85 ;  /* 0x0000001054257819 */ /* 0x000fc40000001255 */
        /* <DEDUP_REMOVED lines=18> */
[----:B------:R-:W-:Y:S02]  /*e770*/  HADD2.F32 R10, -RZ, R106.H0_H0 ;  /* 0x2000006aff0a7230 */ /* 0x000fe40000004100 */
[--C-:B------:R-:W-:Y:S01]  /*e780*/  HADD2.F32 R22, -RZ, R6.reuse.H0_H0 ;  /* 0x20000006ff167230 */ /* 0x100fe20000004100 */
[----:B------:R-:W-:Y:S01]  /*e790*/  FMUL.FTZ R0, R18, R17 ;  /* 0x0000001112007220 */ /* 0x000fe20000410000 */
[----:B------:R-:W-:Y:S01]  /*e7a0*/  HADD2.F32 R24, -RZ, R6.H1_H1 ;  /* 0x30000006ff187230 */ /* 0x000fe20000004100 */
[----:B------:R-:W-:Y:S01]  /*e7b0*/  FFMA.FTZ R39, R5, R10, R7 ;  /* 0x0000000a05277223 */ /* 0x000fe20000010007 */
[----:B------:R-:W-:Y:S01]  /*e7c0*/  HADD2.F32 R6, -RZ, R9.H0_H0 ;  /* 0x20000009ff067230 */ /* 0x000fe20000004100 */
[----:B------:R-:W-:Y:S01]  /*e7d0*/  FMUL.FTZ R5, R21, R3 ;  /* 0x0000000315057220 */ /* 0x000fe20000410000 */
[----:B------:R-:W-:Y:S01]  /*e7e0*/  HADD2.F32 R7, -RZ, R107.H0_H0 ;  /* 0x2000006bff077230 */ /* 0x000fe20000004100 */
        /* <DEDUP_REMOVED lines=9> */
[----:B------:R-:W-:Y:S02]  /*e880*/  FMUL.FTZ R17, R9, R15 ;  /* 0x0000000f09117220 */ /* 0x000fe40000410000 */
[----:B------:R-:W-:Y:S01]  /*e890*/  FFMA.FTZ R27, R11, R6, R5 ;  /* 0x000000060b1b7223 */ /* 0x000fe20000010005 */
[----:B------:R-:W-:Y:S01]  /*e8a0*/  HADD2.F32 R5, -RZ, R28.H0_H0 ;  /* 0x2000001cff057230 */ /* 0x000fe20000004100 */
[----:B------:R-:W-:Y:S01]  /*e8b0*/  FFMA.FTZ R29, R9, R40, R4 ;  /* 0x00000028091d7223 */ /* 0x000fe20000010004 */
[----:B------:R-:W-:Y:S01]  /*e8c0*/  HADD2.F32 R4, -RZ, R108.H1_H1 ;  /* 0x3000006cff047230 */ /* 0x000fe20000004100 */
        /* <DEDUP_REMOVED lines=29> */
.L_x_425:
[----:B------:R-:W-:Y:S05]  /*eaa0*/  BSYNC B2 ;  /* 0x0000000000027941 */ /* 0x000fea0003800000 */
.L_x_407:
[----:B------:R-:W-:Y:S01]  /*eab0*/  LOP3.LUT R0, R114, 0xfffffff8, RZ, 0xc0, !PT ;  /* 0xfffffff872007812 */ /* 0x000fe200078ec0ff */
[----:B------:R-:W-:Y:S01]  /*eac0*/  IMAD.MOV.U32 R245, RZ, RZ, R119 ;  /* 0x000000fffff57224 */ /* 0x000fe200078e0077 */
[----:B------:R-:W-:Y:S01]  /*ead0*/  SHF.R.S32.HI R3, RZ, 0x1f, R104 ;  /* 0x0000001fff037819 */ /* 0x000fe20000011468 */
[----:B-1----:R-:W-:Y:S01]  /*eae0*/  IMAD.WIDE.U32 R6, R121, c[0x0][0x208], RZ ;  /* 0x0000820079067a25 */ /* 0x002fe200078e00ff */
[----:B------:R-:W-:Y:S01]  /*eaf0*/  LEA.HI R10, R92, R92, RZ, 0x1 ;  /* 0x0000005c5c0a7211 */ /* 0x000fe200078f08ff */
[----:B------:R-:W-:-:S04]  /*eb00*/  DEPBAR.LE SB0, 0x0 ;  /* 0x000080000000791a */ /* 0x000fc80000000000 */
[----:B------:R-:W-:Y:S01]  /*eb10*/  IMAD.IADD R9, R131, 0x1, -R0 ;  /* 0x0000000183097824 */ /* 0x000fe200078e0a00 */
[----:B------:R-:W-:Y:S01]  /*eb20*/  LOP3.LUT R0, R109, 0x7fffffe, RZ, 0xc0, !PT ;  /* 0x07fffffe6d007812 */ /* 0x000fe200078ec0ff */
[----:B------:R-:W-:Y:S01]  /*eb30*/  IMAD.MOV.U32 R244, RZ, RZ, R118 ;  /* 0x000000fffff47224 */ /* 0x000fe200078e0076 */
[----:B------:R-:W-:Y:S01]  /*eb40*/  LEA.HI R12, R3, R104, RZ, 0x3 ;  /* 0x00000068030c7211 */ /* 0x000fe200078f18ff */
[----:B------:R-:W-:Y:S01]  /*eb50*/  IMAD.MOV.U32 R244, RZ, RZ, R246 ;  /* 0x000000fffff47224 */ /* 0x000fe200078e00f6 */
[----:B------:R-:W-:Y:S01]  /*eb60*/  LEA.HI R8, R9, R9, RZ, 0x1 ;  /* 0x0000000909087211 */ /* 0x000fe200078f08ff */
[----:B------:R-:W-:Y:S01]  /*eb70*/  IMAD.IADD R119, R104, 0x1, -R0 ;  /* 0x0000000168777824 */ /* 0x000fe200078e0a00 */
[----:B------:R-:W-:Y:S01]  /*eb80*/  ISETP.GT.AND P2, PT, R131, 0x3f, PT ;  /* 0x0000003f8300780c */ /* 0x000fe20003f44270 */
[----:B------:R-:W-:Y:S01]  /*eb90*/  IMAD R0, R110, c[0x0][0x208], RZ ;  /* 0x000082006e007a24 */ /* 0x000fe200078e02ff */
[----:B------:R-:W-:Y:S01]  /*eba0*/  SHF.R.S32.HI R11, RZ, 0x1, R8 ;  /* 0x00000001ff0b7819 */ /* 0x000fe20000011408 */
[----:B------:R-:W-:Y:S01]  /*ebb0*/  IMAD.SHL.U32 R13, R112, 0x8, RZ ;  /* 0x00000008700d7824 */ /* 0x000fe200078e00ff */
[----:B------:R-:W-:Y:S01]  /*ebc0*/  LOP3.LUT R130, R130, 0xffffffbf, RZ, 0xc0, !PT ;  /* 0xffffffbf82827812 */ /* 0x000fe200078ec0ff */
[----:B------:R-:W-:Y:S01]  /*ebd0*/  IMAD R3, R121, c[0x0][0x20c], R0 ;  /* 0x0000830079037a24 */ /* 0x000fe200078e0200 */
[----:B------:R-:W-:Y:S01]  /*ebe0*/  BAR.SYNC.DEFER_BLOCKING 0x0 ;  /* 0x0000000000007b1d */ /* 0x000fe20000010000 */
[C---:B------:R-:W-:Y:S01]  /*ebf0*/  IMAD.SHL.U32 R0, R11.reuse, 0x40, RZ ;  /* 0x000000400b007824 */ /* 0x040fe200078e00ff */
[----:B------:R-:W-:Y:S01]  /*ec00*/  LOP3.LUT P1, RZ, R11, 0x2, RZ, 0xc0, !PT ;  /* 0x000000020bff7812 */ /* 0x000fe2000782c0ff */
[----:B------:R-:W-:-:S03]  /*ec10*/  IMAD.WIDE.U32 R4, R6, 0x30, R244 ;  /* 0x0000003006047825 */ /* 0x000fc600078e00f4 */
[----:B------:R-:W-:Y:S01]  /*ec20*/  LOP3.LUT R0, R0, 0xc0, RZ, 0xc0, !PT ;  /* 0x000000c000007812 */ /* 0x000fe200078ec0ff */
[----:B------:R-:W-:Y:S01]  /*ec30*/  IMAD.IADD R6, R7, 0x1, R3 ;  /* 0x0000000107067824 */ /* 0x000fe200078e0203 */
[----:B------:R-:W-:Y:S01]  /*ec40*/  LOP3.LUT R3, R10, 0xfffffffe, RZ, 0xc0, !PT ;  /* 0xfffffffe0a037812 */ /* 0x000fe200078ec0ff */
[----:B------:R-:W-:Y:S01]  /*ec50*/  IMAD.SHL.U32 R222, R222, 0x2, RZ ;  /* 0x00000002dede7824 */ /* 0x000fe200078e00ff */
[----:B------:R-:W-:Y:S01]  /*ec60*/  LOP3.LUT R7, R8, 0x3fffffe, RZ, 0xc0, !PT ;  /* 0x03fffffe08077812 */ /* 0x000fe200078ec0ff */
[----:B------:R-:W-:Y:S01]  /*ec70*/  IMAD R10, R6, 0x30, RZ ;  /* 0x00000030060a7824 */ /* 0x000fe200078e02ff */
[----:B------:R-:W-:Y:S01]  /*ec80*/  LOP3.LUT R8, R0, 0x8, R13, 0xf8, !PT ;  /* 0x0000000800087812 */ /* 0x000fe200078ef80d */
[----:B------:R-:W-:Y:S01]  /*ec90*/  IMAD.IADD R6, R92, 0x1, -R3 ;  /* 0x000000015c067824 */ /* 0x000fe200078e0a03 */
[----:B------:R-:W-:Y:S01]  /*eca0*/  SHF.R.U32.HI R0, RZ, 0x3, R0 ;  /* 0x00000003ff007819 */ /* 0x000fe20000011600 */
[----:B------:R-:W-:Y:S01]  /*ecb0*/  IMAD.IADD R3, R9, 0x1, -R7 ;  /* 0x0000000109037824 */ /* 0x000fe200078e0a07 */
[----:B------:R-:W-:Y:S01]  /*ecc0*/  LEA R22, P0, R4, c[0x0][0x1f8], 0x1 ;  /* 0x00007e0004167a11 */ /* 0x000fe200078008ff */
[----:B------:R-:W-:Y:S01]  /*ecd0*/  STL.64 [R1+0x38], R244 ;  /* 0x000038f401007387 */ /* 0x000fe20000100a00 */
[----:B------:R-:W-:Y:S01]  /*ece0*/  LOP3.LUT R7, R8, R0, RZ, 0x3c, !PT ;  /* 0x0000000008077212 */ /* 0x000fe200078e3cff */
[----:B------:R-:W-:Y:S01]  /*ecf0*/  IMAD.IADD R0, R5, 0x1, R10 ;  /* 0x0000000105007824 */ /* 0x000fe200078e020a */
[----:B------:R-:W-:Y:S01]  /*ed00*/  @P2 LOP3.LUT R130, R130, 0x40, RZ, 0xfc, !PT ;  /* 0x0000004082822812 */ /* 0x000fe200078efcff */
[----:B------:R-:W-:-:S02]  /*ed10*/  IMAD R3, R6, 0x8, R3 ;  /* 0x0000000806037824 */ /* 0x000fc400078e0203 */
[----:B------:R-:W-:Y:S01]  /*ed20*/  IMAD.SHL.U32 R5, R111, 0x40, RZ ;  /* 0x000000406f057824 */ /* 0x000fe200078e00ff */
[----:B------:R-:W-:Y:S01]  /*ed30*/  LEA.HI.X R23, R4, c[0x0][0x1fc], R0, 0x1, P0 ;  /* 0x00007f0004177a11 */ /* 0x000fe200000f0c00 */
[----:B------:R-:W-:Y:S01]  /*ed40*/  IMAD.U32 R0, R3, 0x20, R7 ;  /* 0x0000002003007824 */ /* 0x000fe200078e0007 */
[----:B------:R-:W-:Y:S01]  /*ed50*/  STL [R1+0x20], R130 ;  /* 0x0000208201007387 */ /* 0x000fe20000100800 */
[----:B------:R-:W-:Y:S01]  /*ed60*/  IMAD.SHL.U32 R4, R6, 0x8, RZ ;  /* 0x0000000806047824 */ /* 0x000fe200078e00ff */
[----:B------:R-:W-:Y:S01]  /*ed70*/  LOP3.LUT R3, R5, 0xc0, RZ, 0xc0, !PT ;  /* 0x000000c005037812 */ /* 0x000fe200078ec0ff */
[----:B------:R-:W-:Y:S01]  /*ed80*/  IMAD.SHL.U32 R208, R0, 0x2, RZ ;  /* 0x0000000200d07824 */ /* 0x000fe200078e00ff */
[----:B------:R-:W-:Y:S01]  /*ed90*/  SEL R6, RZ, 0x2, P3 ;  /* 0x00000002ff067807 */ /* 0x000fe20001800000 */
[----:B------:R-:W-:Y:S01]  /*eda0*/  IMAD.SHL.U32 R5, R12, 0x20, RZ ;  /* 0x000000200c057824 */ /* 0x000fe200078e00ff */
[----:B------:R-:W-:Y:S02]  /*edb0*/  LOP3.LUT R4, R3, 0x8, R4, 0xf8, !PT ;  /* 0x0000000803047812 */ /* 0x000fe400078ef804 */
[----:B------:R-:W-:Y:S01]  /*edc0*/  SHF.R.U32.HI R3, RZ, 0x3, R3 ;  /* 0x00000003ff037819 */ /* 0x000fe20000011603 */
[----:B------:R-:W-:Y:S01]  /*edd0*/  IMAD.IADD R25, R6, 0x1, R113 ;  /* 0x0000000106197824 */ /* 0x000fe200078e0271 */
[----:B------:R-:W-:Y:S01]  /*ede0*/  IADD3 R0, R208, 0x3c80, RZ ;  /* 0x00003c80d0007810 */ /* 0x000fe20007ffe0ff */
[----:B------:R-:W-:Y:S01]  /*edf0*/  LDSM.16.M88.4 R36, [R208+0x3c80] ;  /* 0x003c8000d024783b */ /* 0x000fe20000000200 */
[----:B------:R-:W-:Y:S01]  /*ee00*/  LOP3.LUT R117, R4, R3, RZ, 0x3c, !PT ;  /* 0x0000000304757212 */ /* 0x000fe200078e3cff */
[----:B------:R-:W-:Y:S01]  /*ee10*/  @!P2 IMAD.MOV.U32 R3, RZ, RZ, c[0x0][0x208] ;  /* 0x00008200ff03a624 */ /* 0x000fe200078e00ff */
[----:B------:R-:W-:Y:S01]  /*ee20*/  LOP3.LUT R118, R5, 0xffffff00, RZ, 0xc0, !PT ;  /* 0xffffff0005767812 */ /* 0x000fe200078ec0ff */
[----:B------:R-:W-:Y:S01]  /*ee30*/  @!P2 IMAD.MOV.U32 R5, RZ, RZ, c[0x0][0x20c] ;  /* 0x00008300ff05a624 */ /* 0x000fe200078e00ff */
[----:B------:R-:W-:Y:S01]  /*ee40*/  SEL R4, RZ, 0x4, P4 ;  /* 0x00000004ff047807 */ /* 0x000fe20002000000 */
[----:B------:R-:W-:Y:S01]  /*ee50*/  LDSM.16.M88.4 R32, [R208+0x4080] ;  /* 0x00408000d020783b */ /* 0x000fe20000000200 */
[----:B------:R-:W-:-:S02]  /*ee60*/  IADD3 R213, R208, 0x3ca0, RZ ;  /* 0x00003ca0d0d57810 */ /* 0x000fc40007ffe0ff */
[----:B------:R-:W-:Y:S01]  /*ee70*/  @P1 IADD3 R213, R0, -0x20, RZ ;  /* 0xffffffe000d51810 */ /* 0x000fe20007ffe0ff */
[----:B------:R-:W-:Y:S01]  /*ee80*/  IMAD R0, R123, 0x200, R118 ;  /* 0x000002007b007824 */ /* 0x000fe200078e0276 */
[----:B------:R-:W-:Y:S01]  /*ee90*/  @!P2 LEA R20, P0, R3, R22, 0x6 ;  /* 0x000000160314a211 */ /* 0x000fe200078030ff */
[----:B------:R-:W-:Y:S01]  /*eea0*/  IMAD.IADD R24, R4, 0x1, R25 ;  /* 0x0000000104187824 */ /* 0x000fe200078e0219 */
[----:B------:R-:W-:Y:S01]  /*eeb0*/  LDSM.16.M88.4 R28, [R208+0x4480] ;  /* 0x00448000d01c783b */ /* 0x000fe20000000200 */
[----:B------:R-:W-:Y:S01]  /*eec0*/  IMAD R0, R119, 0x20, R0 ;  /* 0x0000002077007824 */ /* 0x000fe200078e0200 */
[----:B------:R-:W-:Y:S02]  /*eed0*/  @!P2 LEA.HI.X R21, R3, R23, R5, 0x6, P0 ;  /* 0x000000170315a211 */ /* 0x000fe400000f3405 */
[----:B------:R-:W-:Y:S01]  /*eee0*/  IADD3 R3, R116, R128, -R132 ;  /* 0x0000008074037210 */ /* 0x000fe20007ffe884 */
[----:B------:R-:W-:Y:S01]  /*eef0*/  IMAD.IADD R0, R117, 0x1, R0 ;  /* 0x0000000175007824 */ /* 0x000fe200078e0200 */
[----:B------:R-:W-:Y:S01]  /*ef00*/  LOP3.LUT P0, RZ, R24, 0x1, RZ, 0xc0, !PT ;  /* 0x0000000118ff7812 */ /* 0x000fe2000780c0ff */
[----:B------:R-:W-:Y:S01]  /*ef10*/  LDSM.16.M88.4 R40, [R213] ;  /* 0x00000000d528783b */ /* 0x000fe20000000200 */
[----:B------:R-:W-:Y:S01]  /*ef20*/  IADD3 R221, R213, 0x400, RZ ;  /* 0x00000400d5dd7810 */ /* 0x000fe20007ffe0ff */
[----:B------:R-:W-:Y:S01]  /*ef30*/  IMAD.SHL.U32 R211, R0, 0x2, RZ ;  /* 0x0000000200d37824 */ /* 0x000fe200078e00ff */
[----:B------:R-:W-:Y:S01]  /*ef40*/  ISETP.LT.OR P0, PT, R3, 0x1, !P0 ;  /* 0x000000010300780c */ /* 0x000fe20004701670 */
[----:B------:R-:W-:Y:S01]  /*ef50*/  LDSM.16.M88.4 R44, [R213+0x400] ;  /* 0x00040000d52c783b */ /* 0x000fe20000000200 */
[----:B------:R-:W-:Y:S01]  /*ef60*/  IMAD R0, R119, 0x20, R118 ;  /* 0x0000002077007824 */ /* 0x000fe200078e0276 */
[----:B------:R-:W-:Y:S01]  /*ef70*/  IADD3 R220, R213, 0x800, RZ ;  /* 0x00000800d5dc7810 */ /* 0x000fe20007ffe0ff */
[----:B------:R-:W-:Y:S01]  /*ef80*/  IMAD R212, R2, 0x2, R211 ;  /* 0x0000000202d47824 */ /* 0x000fe200078e02d3 */
[----:B---3--:R-:W1:Y:S01]  /*ef90*/  LDSM.16.M88.4 R12, [R211+0x6080] ;  /* 0x00608000d30c783b */ /* 0x008e620000000200 */
[----:B------:R-:W-:Y:S01]  /*efa0*/  IMAD.IADD R0, R117, 0x1, R0 ;  /* 0x0000000175007824 */ /* 0x000fe200078e0200 */
[----:B------:R-:W-:-:S02]  /*efb0*/  IADD3 R219, R213, 0xc00, RZ ;  /* 0x00000c00d5db7810 */ /* 0x000fc40007ffe0ff */
[----:B------:R-:W2:Y:S01]  /*efc0*/  LDSM.16.M88.4 R8, [R211+0x7080] ;  /* 0x00708000d308783b */ /* 0x000ea20000000200 */
[C---:B------:R-:W-:Y:S02]  /*efd0*/  IADD3 R218, R213.reuse, 0x1000, RZ ;  /* 0x00001000d5da7810 */ /* 0x040fe40007ffe0ff */
[C---:B------:R-:W-:Y:S01]  /*efe0*/  IADD3 R217, R213.reuse, 0x1400, RZ ;  /* 0x00001400d5d97810 */ /* 0x040fe20007ffe0ff */
[----:B------:R-:W-:Y:S01]  /*eff0*/  LDSM.16.M88.4 R16, [R212+0x6080] ;  /* 0x00608000d410783b */ /* 0x000fe20000000200 */
[C---:B------:R-:W-:Y:S02]  /*f000*/  IADD3 R216, R213.reuse, 0x1800, RZ ;  /* 0x00001800d5d87810 */ /* 0x040fe40007ffe0ff */
[C---:B------:R-:W-:Y:S01]  /*f010*/  IADD3 R215, R213.reuse, 0x1c00, RZ ;  /* 0x00001c00d5d77810 */ /* 0x040fe20007ffe0ff */
[----:B------:R-:W3:Y:S01]  /*f020*/  LDSM.16.M88.4 R4, [R212+0x7080] ;  /* 0x00708000d404783b */ /* 0x000ee20000000200 */
[----:B------:R-:W-:-:S03]  /*f030*/  IADD3 R214, R213, 0x2000, RZ ;  /* 0x00002000d5d67810 */ /* 0x000fc60007ffe0ff */
[----:B------:R-:W4:Y:S04]  /*f040*/  LDSM.16.M88.4 R48, [R213+0x800] ;  /* 0x00080000d530783b */ /* 0x000f280000000200 */
[----:B------:R-:W-:Y:S01]  /*f050*/  @!PT LDS RZ, [RZ] ;  /* 0x00000000fffff984 */ /* 0x000fe20000000800 */
[----:B------:R-:W-:Y:S01]  /*f060*/  @!PT LDS RZ, [RZ] ;  /* 0x00000000fffff984 */ /* 0x000fe20000000800 */
[----:B------:R-:W-:Y:S01]  /*f070*/  @!PT LDS RZ, [RZ] ;  /* 0x00000000fffff984 */ /* 0x000fe20000000800 */
[----:B------:R2:W-:Y:S01]  /*f080*/  LDGSTS.E.BYPASS.LTC128B.128 [R222+0x1880], [R22.64], !P0 ;  /* 0x0188000016de7fae */ /* 0x0005e2000c101d4c */
[----:B------:R-:W-:-:S04]  /*f090*/  LOP3.LUT P0, RZ, R24, 0x2, RZ, 0xc0, !PT ;  /* 0x0000000218ff7812 */ /* 0x000fc8000780c0ff */
[----:B------:R-:W-:-:S13]  /*f0a0*/  ISETP.LT.OR P0, PT, R3, 0x1, !P0 ;  /* 0x000000010300780c */ /* 0x000fda0004701670 */
[----:B------:R3:W-:Y:S01]  /*f0b0*/  LDGSTS.E.BYPASS.LTC128B.128 [R222+0x2480], [R22.64+0x40], !P0 ;  /* 0x0248004016de7fae */ /* 0x0007e2000c101d4c */
[----:B------:R-:W-:Y:S01]  /*f0c0*/  LOP3.LUT P0, RZ, R24, 0x4, RZ, 0xc0, !PT ;  /* 0x0000000418ff7812 */ /* 0x000fe2000780c0ff */
[----:B-1----:R-:W-:Y:S03]  /*f0d0*/  HMMA.16816.F32 R84, R12, R38, RZ ;  /* 0x000000260c54723c */ /* 0x002fe600000018ff */
[----:B------:R-:W-:-:S05]  /*f0e0*/  ISETP.LT.OR P0, PT, R3, 0x1, !P0 ;  /* 0x000000010300780c */ /* 0x000fca0004701670 */
[C---:B--2---:R-:W-:Y:S08]  /*f0f0*/  HMMA.16816.F32 R68, R8.reuse, R36, RZ ;  /* 0x000000240844723c */ /* 0x044ff000000018ff */
[----:B------:R1:W-:Y:S01]  /*f100*/  LDGSTS.E.BYPASS.LTC128B.128 [R222+0x3080], [R22.64+0x80], !P0 ;  /* 0x0308008016de7fae */ /* 0x0003e2000c101d4c */
[----:B------:R-:W-:Y:S01]  /*f110*/  @!P2 LOP3.LUT P0, RZ, R25, 0x1, RZ, 0xc0, !PT ;  /* 0x0000000119ffa812 */ /* 0x000fe2000780c0ff */
[----:B------:R-:W-:Y:S03]  /*f120*/  HMMA.16816.F32 R60, R8, R32, RZ ;  /* 0x00000020083c723c */ /* 0x000fe600000018ff */
[----:B------:R-:W-:-:S05]  /*f130*/  @!P2 ISETP.LT.OR P0, PT, R3, 0x21, !P0 ;  /* 0x000000210300a80c */ /* 0x000fca0004701670 */
[C---:B------:R-:W-:Y:S08]  /*f140*/  HMMA.16816.F32 R52, R8.reuse, R28, RZ ;  /* 0x0000001c0834723c */ /* 0x040ff000000018ff */
[----:B------:R1:W-:Y:S01]  /*f150*/  @!P2 LDGSTS.E.BYPASS.LTC128B.128 [R222+0x2080], [R20.64], !P0 ;  /* 0x0208000014deafae */ /* 0x0003e2000c101d4c */
[----:B------:R-:W-:Y:S01]  /*f160*/  @!P2 LOP3.LUT P0, RZ, R25, 0x2, RZ, 0xc0, !PT ;  /* 0x0000000219ffa812 */ /* 0x000fe2000780c0ff */
[----:B------:R-:W-:Y:S03]  /*f170*/  HMMA.16816.F32 R64, R8, R38, RZ ;  /* 0x000000260840723c */ /* 0x000fe600000018ff */
[----:B------:R-:W-:-:S05]  /*f180*/  @!P2 ISETP.LT.OR P0, PT, R3, 0x21, !P0 ;  /* 0x000000210300a80c */ /* 0x000fca0004701670 */
[C---:B------:R-:W-:Y:S08]  /*f190*/  HMMA.16816.F32 R56, R8.reuse, R34, RZ ;  /* 0x000000220838723c */ /* 0x040ff000000018ff */
[----:B------:R-:W-:Y:S01]  /*f1a0*/  HMMA.16816.F32 R8, R8, R30, RZ ;  /* 0x0000001e0808723c */ /* 0x000fe200000018ff */
[----:B------:R1:W-:Y:S01]  /*f1b0*/  @!P2 LDGSTS.E.BYPASS.LTC128B.128 [R222+0x2c80], [R20.64+0x40], !P0 ;  /* 0x02c8004014deafae */ /* 0x0003e2000c101d4c */
[----:B------:R-:W-:-:S06]  /*f1c0*/  @!P2 ISETP.LT.OR P0, PT, R3, 0x21, P4 ;  /* 0x000000210300a80c */ /* 0x000fcc0002701670 */
[C---:B------:R-:W-:Y:S07]  /*f1d0*/  HMMA.16816.F32 R24, R12.reuse, R36, RZ ;  /* 0x000000240c18723c */ /* 0x040fee00000018ff */
[----:B------:R1:W-:Y:S01]  /*f1e0*/  @!P2 LDGSTS.E.BYPASS.LTC128B.128 [R222+0x3880], [R20.64+0x80], !P0 ;  /* 0x0388008014deafae */ /* 0x0003e2000c101d4c */
[C---:B------:R-:W-:Y:S01]  /*f1f0*/  HMMA.16816.F32 R36, R12.reuse, R32, RZ ;  /* 0x000000200c24723c */ /* 0x040fe200000018ff */
[----:B------:R-:W-:Y:S02]  /*f200*/  ISETP.GT.AND P0, PT, R121, R241, PT ;  /* 0x000000f17900720c */ /* 0x000fe40003f04270 */
[----:B------:R-:W0:Y:S05]  /*f210*/  LDGDEPBAR ;  /* 0x00000000000079af */ /* 0x000e2a0000000000 */
[C---:B------:R-:W-:Y:S01]  /*f220*/  HMMA.16816.F32 R80, R12.reuse, R34, RZ ;  /* 0x000000220c50723c */ /* 0x040fe200000018ff */
[----:B------:R-:W-:Y:S07]  /*f230*/  LDSM.16.M88.4 R32, [R208+0x4880] ;  /* 0x00488000d020783b */ /* 0x000fee0000000200 */
[C---:B------:R-:W-:Y:S08]  /*f240*/  HMMA.16816.F32 R72, R12.reuse, R28, RZ ;  /* 0x0000001c0c48723c */ /* 0x040ff000000018ff */
[----:B------:R-:W-:Y:S01]  /*f250*/  HMMA.16816.F32 R92, R12, R30, RZ ;  /* 0x0000001e0c5c723c */ /* 0x000fe200000018ff */
[----:B------:R-:W-:Y:S04]  /*f260*/  LDSM.16.M88.4 R28, [R208+0x4c80] ;  /* 0x004c8000d01c783b */ /* 0x000fe80000000200 */
[----:B------:R-:W-:Y:S03]  /*f270*/  LDSM.16.M88.4 R12, [R208+0x5080] ;  /* 0x00508000d00c783b */ /* 0x000fe60000000200 */
[C---:B---3--:R-:W-:Y:S01]  /*f280*/  HMMA.16816.F32 R108, R4.reuse, R40, R68 ;  /* 0x00000028046c723c */ /* 0x048fe20000001844 */
[----:B-1----:R-:W-:Y:S07]  /*f290*/  LDSM.16.M88.4 R20, [R212+0x9080] ;  /* 0x00908000d414783b */ /* 0x002fee0000000200 */
[C---:B------:R-:W-:Y:S08]  /*f2a0*/  HMMA.16816.F32 R104, R4.reuse, R44, R60 ;  /* 0x0000002c0468723c */ /* 0x040ff0000000183c */
[C---:B----4-:R-:W-:Y:S01]  /*f2b0*/  HMMA.16816.F32 R100, R4.reuse, R48, R52 ;  /* 0x000000300464723c */ /* 0x050fe20000001834 */
[----:B------:R-:W-:Y:S07]  /*f2c0*/  LDSM.16.M88.4 R52, [R213+0xc00] ;  /* 0x000c0000d534783b */ /* 0x000fee0000000200 */
[C---:B------:R-:W-:Y:S08]  /*f2d0*/  HMMA.16816.F32 R96, R4.reuse, R42, R64 ;  /* 0x0000002a0460723c */ /* 0x040ff00000001840 */
[C---:B------:R-:W-:Y:S01]  /*f2e0*/  HMMA.16816.F32 R88, R4.reuse, R46, R56 ;  /* 0x0000002e0458723c */ /* 0x040fe20000001838 */
[----:B------:R-:W-:Y:S07]  /*f2f0*/  LDSM.16.M88.4 R56, [R213+0x1400] ;  /* 0x00140000d538783b */ /* 0x000fee0000000200 */
[----:B------:R-:W-:Y:S01]  /*f300*/  HMMA.16816.F32 R76, R4, R50, R8 ;  /* 0x00000032044c723c */ /* 0x000fe20000001808 */
[----:B------:R-:W1:Y:S04]  /*f310*/  LDSM.16.M88.4 R4, [R211+0x9080] ;  /* 0x00908000d304783b */ /* 0x000e680000000200 */
[----:B------:R-:W2:Y:S03]  /*f320*/  LDSM.16.M88.4 R8, [R211+0x8080] ;  /* 0x00808000d308783b */ /* 0x000ea60000000200 */
[C---:B------:R-:W-:Y:S01]  /*f330*/  HMMA.16816.F32 R68, R16.reuse, R40, R24 ;  /* 0x000000281044723c */ /* 0x040fe20000001818 */
[----:B------:R-:W-:Y:S07]  /*f340*/  LDSM.16.M88.4 R24, [R212+0x8080] ;  /* 0x00808000d418783b */ /* 0x000fee0000000200 */
[C---:B------:R-:W-:Y:S08]  /*f350*/  HMMA.16816.F32 R40, R16.reuse, R42, R84 ;  /* 0x0000002a1028723c */ /* 0x040ff00000001854 */
[C---:B------:R-:W-:Y:S08]  /*f360*/  HMMA.16816.F32 R60, R16.reuse, R44, R36 ;  /* 0x0000002c103c723c */ /* 0x040ff00000001824 */
[C---:B------:R-:W-:Y:S08]  /*f370*/  HMMA.16816.F32 R64, R16.reuse, R48, R72 ;  /* 0x000000301040723c */ /* 0x040ff00000001848 */
[C---:B------:R-:W-:Y:S01]  /*f380*/  HMMA.16816.F32 R36, R16.reuse, R46, R80 ;  /* 0x0000002e1024723c */ /* 0x040fe20000001850 */
[----:B------:R-:W3:Y:S07]  /*f390*/  LDSM.16.M88.4 R44, [R213+0x1000] ;  /* 0x00100000d52c783b */ /* 0x000eee0000000200 */
[----:B------:R-:W-:Y:S01]  /*f3a0*/  HMMA.16816.F32 R16, R16, R50, R92 ;  /* 0x000000321010723c */ /* 0x000fe2000000185c */
[----:B------:R-:W-:Y:S07]  /*f3b0*/  LDSM.16.M88.4 R48, [R208+0x5c80] ;  /* 0x005c8000d030783b */ /* 0x000fee0000000200 */
[C---:B-1----:R-:W-:Y:S08]  /*f3c0*/  HMMA.16816.F32 R104, R4.reuse, R28, R104 ;  /* 0x0000001c0468723c */ /* 0x042ff00000001868 */
[----:B------:R-:W-:Y:S08]  /*f3d0*/  HMMA.16816.F32 R96, R4, R34, R96 ;  /* 0x000000220460723c */ /* 0x000ff00000001860 */
[-C--:B--2---:R-:W-:Y:S08]  /*f3e0*/  HMMA.16816.F32 R72, R8, R32.reuse, R68 ;  /* 0x000000200848723c */ /* 0x084ff00000001844 */
[C---:B------:R-:W-:Y:S08]  /*f3f0*/  HMMA.16816.F32 R80, R4.reuse, R32, R108 ;  /* 0x000000200450723c */ /* 0x040ff0000000186c */
[C---:B------:R-:W-:Y:S08]  /*f400*/  HMMA.16816.F32 R100, R4.reuse, R12, R100 ;  /* 0x0000000c0464723c */ /* 0x040ff00000001864 */
[----:B------:R-:W-:Y:S08]  /*f410*/  HMMA.16816.F32 R88, R4, R30, R88 ;  /* 0x0000001e0458723c */ /* 0x000ff00000001858 */
[----:B------:R-:W-:Y:S01]  /*f420*/  HMMA.16816.F32 R68, R8, R34, R40 ;  /* 0x000000220844723c */ /* 0x000fe20000001828 */
[----:B------:R-:W-:Y:S07]  /*f430*/  LDSM.16.M88.4 R40, [R208+0x5480] ;  /* 0x00548000d028783b */ /* 0x000fee0000000200 */
[----:B------:R-:W-:Y:S08]  /*f440*/  HMMA.16816.F32 R76, R4, R14, R76 ;  /* 0x0000000e044c723c */ /* 0x000ff0000000184c */
[C---:B------:R-:W-:Y:S08]  /*f450*/  HMMA.16816.F32 R32, R8.reuse, R28, R60 ;  /* 0x0000001c0820723c */ /* 0x040ff0000000183c */
[C---:B------:R-:W-:Y:S01]  /*f460*/  HMMA.16816.F32 R28, R8.reuse, R30, R36 ;  /* 0x0000001e081c723c */ /* 0x040fe20000001824 */
[----:B------:R-:W-:Y:S07]  /*f470*/  LDSM.16.M88.4 R36, [R208+0x5880] ;  /* 0x00588000d024783b */ /* 0x000fee0000000200 */
[C---:B------:R-:W-:Y:S08]  /*f480*/  HMMA.16816.F32 R4, R8.reuse, R12, R64 ;  /* 0x0000000c0804723c */ /* 0x040ff00000001840 */
[----:B------:R-:W-:Y:S01]  /*f490*/  HMMA.16816.F32 R8, R8, R14, R16 ;  /* 0x0000000e0808723c */ /* 0x000fe20000001810 */
[----:B------:R-:W1:Y:S04]  /*f4a0*/  LDSM.16.M88.4 R12, [R211+0xb080] ;  /* 0x00b08000d30c783b */ /* 0x000e680000000200 */
[----:B------:R-:W2:Y:S03]  /*f4b0*/  LDSM.16.M88.4 R16, [R211+0xa080] ;  /* 0x00a08000d310783b */ /* 0x000ea60000000200 */
[C---:B------:R-:W-:Y:S08]  /*f4c0*/  HMMA.16816.F32 R60, R20.reuse, R54, R96 ;  /* 0x00000036143c723c */ /* 0x040ff00000001860 */
[C---:B---3--:R-:W-:Y:S08]  /*f4d0*/  HMMA.16816.F32 R108, R20.reuse, R44, R104 ;  /* 0x0000002c146c723c */ /* 0x048ff00000001868 */
[C---:B------:R-:W-:Y:S08]  /*f4e0*/  HMMA.16816.F32 R64, R20.reuse, R52, R80 ;  /* 0x000000341440723c */ /* 0x040ff00000001850 */
[C---:B------:R-:W-:Y:S08]  /*f4f0*/  HMMA.16816.F32 R104, R20.reuse, R46, R88 ;  /* 0x0000002e1468723c */ /* 0x040ff00000001858 */
[----:B------:R-:W-:Y:S08]  /*f500*/  HMMA.16816.F32 R112, R20, R56, R100 ;  /* 0x000000381470723c */ /* 0x000ff00000001864 */
[----:B------:R-:W-:Y:S08]  /*f510*/  HMMA.16816.F32 R96, R24, R52, R72 ;  /* 0x000000341860723c */ /* 0x000ff00000001848 */
[----:B------:R-:W-:Y:S01]  /*f520*/  HMMA.16816.F32 R100, R20, R58, R76 ;  /* 0x0000003a1464723c */ /* 0x000fe2000000184c */
[----:B------:R-:W-:Y:S07]  /*f530*/  LDSM.16.M88.4 R20, [R213+0x2000] ;  /* 0x00200000d514783b */ /* 0x000fee0000000200 */
[C---:B------:R-:W-:Y:S08]  /*f540*/  HMMA.16816.F32 R92, R24.reuse, R54, R68 ;  /* 0x00000036185c723c */ /* 0x040ff00000001844 */
[C---:B------:R-:W-:Y:S01]  /*f550*/  HMMA.16816.F32 R88, R24.reuse, R44, R32 ;  /* 0x0000002c1858723c */ /* 0x040fe20000001820 */
[----:B------:R-:W-:Y:S07]  /*f560*/  LDSM.16.M88.4 R32, [R213+0x1800] ;  /* 0x00180000d520783b */ /* 0x000fee0000000200 */
[C---:B------:R-:W-:Y:S01]  /*f570*/  HMMA.16816.F32 R84, R24.reuse, R46, R28 ;  /* 0x0000002e1854723c */ /* 0x040fe2000000181c */
[----:B------:R-:W-:Y:S07]  /*f580*/  LDSM.16.M88.4 R28, [R213+0x1c00] ;  /* 0x001c0000d51c783b */ /* 0x000fee0000000200 */
[C---:B------:R-:W-:Y:S01]  /*f590*/  HMMA.16816.F32 R80, R24.reuse, R56, R4 ;  /* 0x000000381850723c */ /* 0x040fe20000001804 */
[----:B------:R-:W-:Y:S07]  /*f5a0*/  LDSM.16.M88.4 R4, [R212+0xb080] ;  /* 0x00b08000d404783b */ /* 0x000fee0000000200 */
[----:B------:R-:W-:Y:S01]  /*f5b0*/  HMMA.16816.F32 R76, R24, R58, R8 ;  /* 0x0000003a184c723c */ /* 0x000fe20000001808 */
[----:B------:R-:W3:Y:S01]  /*f5c0*/  LDSM.16.M88.4 R8, [R212+0xa080] ;  /* 0x00a08000d408783b */ /* 0x000ee20000000200 */
[----:B------:R-:W-:-:S06]  /*f5d0*/  DEPBAR.LE SB0, 0x0 ;  /* 0x000080000000791a */ /* 0x000fcc0000000000 */
[C---:B-1----:R-:W-:Y:S08]  /*f5e0*/  HMMA.16816.F32 R72, R12.reuse, R40, R64 ;  /* 0x000000280c48723c */ /* 0x042ff00000001840 */
[----:B------:R-:W-:Y:S08]  /*f5f0*/  HMMA.16816.F32 R68, R12, R42, R60 ;  /* 0x0000002a0c44723c */ /* 0x000ff0000000183c */
[----:B--2---:R-:W-:Y:S08]  /*f600*/  HMMA.16816.F32 R44, R16, R40, R96 ;  /* 0x00000028102c723c */ /* 0x004ff00000001860 */
[C---:B------:R-:W-:Y:S08]  /*f610*/  HMMA.16816.F32 R64, R12.reuse, R36, R108 ;  /* 0x000000240c40723c */ /* 0x040ff0000000186c */
[C---:B------:R-:W-:Y:S08]  /*f620*/  HMMA.16816.F32 R60, R12.reuse, R38, R104 ;  /* 0x000000260c3c723c */ /* 0x040ff00000001868 */
[C---:B------:R-:W-:Y:S08]  /*f630*/  HMMA.16816.F32 R56, R12.reuse, R48, R112 ;  /* 0x000000300c38723c */ /* 0x040ff00000001870 */
[----:B------:R-:W-:Y:S08]  /*f640*/  HMMA.16816.F32 R52, R12, R50, R100 ;  /* 0x000000320c34723c */ /* 0x000ff00000001864 */
[C---:B------:R-:W-:Y:S08]  /*f650*/  HMMA.16816.F32 R40, R16.reuse, R42, R92 ;  /* 0x0000002a1028723c */ /* 0x040ff0000000185c */
[C---:B------:R-:W-:Y:S08]  /*f660*/  HMMA.16816.F32 R24, R16.reuse, R36, R88 ;  /* 0x000000241018723c */ /* 0x040ff00000001858 */
[C---:B------:R-:W-:Y:S08]  /*f670*/  HMMA.16816.F32 R36, R16.reuse, R38, R84 ;  /* 0x000000261024723c */ /* 0x040ff00000001854 */
[C---:B------:R-:W-:Y:S08]  /*f680*/  HMMA.16816.F32 R12, R16.reuse, R48, R80 ;  /* 0x00000030100c723c */ /* 0x040ff00000001850 */
[----:B------:R-:W-:Y:S08]  /*f690*/  HMMA.16816.F32 R16, R16, R50, R76 ;  /* 0x000000321010723c */ /* 0x000ff0000000184c */
[-C--:B---3--:R-:W-:Y:S08]  /*f6a0*/  HMMA.16816.F32 R48, R8, R32.reuse, R44 ;  /* 0x000000200830723c */ /* 0x088ff0000000182c */
[----:B------:R-:W-:Y:S08]  /*f6b0*/  HMMA.16816.F32 R80, R4, R32, R72 ;  /* 0x000000200450723c */ /* 0x000ff00000001848 */
[-C--:B------:R-:W-:Y:S08]  /*f6c0*/  HMMA.16816.F32 R44, R8, R34.reuse, R40 ;  /* 0x00000022082c723c */ /* 0x080ff00000001828 */
[C---:B------:R-:W-:Y:S08]  /*f6d0*/  HMMA.16816.F32 R84, R4.reuse, R34, R68 ;  /* 0x000000220454723c */ /* 0x040ff00000001844 */
[C---:B------:R-:W-:Y:S08]  /*f6e0*/  HMMA.16816.F32 R76, R4.reuse, R28, R64 ;  /* 0x0000001c044c723c */ /* 0x040ff00000001840 */
[----:B------:R-:W-:Y:S08]  /*f6f0*/  HMMA.16816.F32 R72, R4, R30, R60 ;  /* 0x0000001e0448723c */ /* 0x000ff0000000183c */
[C---:B------:R-:W-:Y:S08]  /*f700*/  HMMA.16816.F32 R40, R8.reuse, R28, R24 ;  /* 0x0000001c0828723c */ /* 0x040ff00000001818 */
[----:B------:R-:W-:Y:S08]  /*f710*/  HMMA.16816.F32 R36, R8, R30, R36 ;  /* 0x0000001e0824723c */ /* 0x000ff00000001824 */
[C---:B------:R-:W-:Y:S08]  /*f720*/  HMMA.16816.F32 R64, R4.reuse, R20, R56 ;  /* 0x000000140440723c */ /* 0x040ff00000001838 */
[----:B------:R-:W-:Y:S08]  /*f730*/  HMMA.16816.F32 R60, R4, R22, R52 ;  /* 0x00000016043c723c */ /* 0x000ff00000001834 */
[C---:B------:R-:W-:Y:S08]  /*f740*/  HMMA.16816.F32 R28, R8.reuse, R20, R12 ;  /* 0x00000014081c723c */ /* 0x040ff0000000180c */
[----:B------:R-:W-:Y:S01]  /*f750*/  HMMA.16816.F32 R32, R8, R22, R16 ;  /* 0x000000160820723c */ /* 0x000fe20000001810 */
[----:B------:R-:W-:Y:S06]  /*f760*/  BAR.SYNC.DEFER_BLOCKING 0x0 ;  /* 0x0000000000007b1d */ /* 0x000fec0000010000 */
[----:B------:R-:W-:Y:S07]  /*f770*/  @!P0 BRA `(.L_x_450) ;  /* 0x000001b000008947 */ /* 0x000fee0003800000 */
        /* <DEDUP_REMOVED lines=8> */
[----:B------:R-:W-:-:S04]  /*f800*/  @P0 IADD3 R5, P2, P1, R248, UR6, R4 ;  /* 0x00000006f8050c10 */ /* 0x000fc8000f95e004 */
[----:B------:R-:W-:Y:S02]  /*f810*/  @P0 IADD3.X R8, R243, UR7, R3, P2, P1 ;  /* 0x00000007f3080c10 */ /* 0x000fe400097e2403 */
        /* <DEDUP_REMOVED lines=17> */
.L_x_450:
        /* <DEDUP_REMOVED lines=43> */
[----:B--2---:R1:W2:Y:S02]  /*fbe0*/  MUFU.TANH R10, R4 ;  /* 0x00000004000a7308 */ /* 0x0042a40000002400 */
[----:B-1----:R-:W-:Y:S02]  /*fbf0*/  LOP3.LUT R4, R5, 0x7ffffffc, RZ, 0xc0, !PT ;  /* 0x7ffffffc05047812 */ /* 0x002fe400078ec0ff */
[----:B------:R-:W1:Y:S03]  /*fc00*/  SHFL.IDX PT, R5, R11, RZ, 0x1c1f ;  /* 0x001c1fff0b057589 */ /* 0x000e6600000e0000 */
[----:B------:R-:W-:Y:S02]  /*fc10*/  IMAD.IADD R4, R3, 0x1, -R4 ;  /* 0x0000000103047824 */ /* 0x000fe400078e0a04 */
[----:B------:R-:W-:-:S03]  /*fc20*/  FMUL.FTZ R3, R40, c[0x0][0x320] ;  /* 0x0000c80028037a20 */ /* 0x000fc60000410000 */
[----:B------:R-:W-:Y:S01]  /*fc30*/  SHF.L.U32 R251, R4, 0x1, RZ ;  /* 0x0000000104fb7819 */ /* 0x000fe200000006ff */
[----:B------:R1:W1:Y:S01]  /*fc40*/  MUFU.TANH R8, R3 ;  /* 0x0000000300087308 */ /* 0x0002620000002400 */
[----:B------:R-:W-:Y:S02]  /*fc50*/  FMUL.FTZ R4, R48, c[0x0][0x320] ;  /* 0x0000c80030047a20 */ /* 0x000fe40000410000 */
[----:B------:R-:W-:Y:S01]  /*fc60*/  IADD3 R20, -R251, R116, R128 ;  /* 0x00000074fb147210 */ /* 0x000fe20007ffe180 */
[----:B------:R-:W-:-:S04]  /*fc70*/  IMAD.IADD R23, R116, 0x1, -R251 ;  /* 0x0000000174177824 */ /* 0x000fc800078e0afb */
[----:B------:R2:W2:Y:S01]  /*fc80*/  MUFU.TANH R7, R4 ;  /* 0x0000000400077308 */ /* 0x0004a20000002400 */
[----:B-1----:R-:W-:-:S05]  /*fc90*/  IADD3 R3, -R251, 0x1, R122 ;  /* 0x00000001fb037810 */ /* 0x002fca0007ffe17a */
[----:B------:R-:W-:-:S05]  /*fca0*/  IMAD.IADD R3, R3, 0x1, -R129 ;  /* 0x0000000103037824 */ /* 0x000fca00078e0a81 */
[C---:B------:R-:W-:Y:S02]  /*fcb0*/  IADD3 R17, R3.reuse, c[0x0][0x328], RZ ;  /* 0x0000ca0003117a10 */ /* 0x040fe40007ffe0ff */
[----:B------:R-:W-:Y:S02]  /*fcc0*/  IADD3 R21, R3, UR8, RZ ;  /* 0x0000000803157c10 */ /* 0x000fe4000fffe0ff */
[-C--:B--2---:R-:W-:Y:S02]  /*fcd0*/  IADD3 R4, R17, R5.reuse, RZ ;  /* 0x0000000511047210 */ /* 0x084fe40007ffe0ff */
[----:B------:R-:W-:Y:S02]  /*fce0*/  IADD3 R3, R21, R5, RZ ;  /* 0x0000000515037210 */ /* 0x000fe40007ffe0ff */
[----:B------:R-:W-:Y:S01]  /*fcf0*/  IMNMX R4, R4, R20, PT ;  /* 0x0000001404047217 */ /* 0x000fe20003800200 */
[----:B------:R-:W-:Y:S05]  /*fd00*/  @!P5 BRA `(.L_x_451) ;  /* 0x000001400000d947 */ /* 0x000fea0003800000 */
[----:B---34-:R-:W-:Y:S01]  /*fd10*/  IADD3 R5, -R129, R128, R5 ;  /* 0x0000008081057210 */ /* 0x018fe20007ffe105 */
        /* <DEDUP_REMOVED lines=10> */
.L_x_453:
[----:B------:R-:W-:-:S04]  /*fdc0*/  MOV R6, c[0x0][0x32c] ;  /* 0x0000cb0000067a02 */ /* 0x000fc80000000f00 */
[----:B------:R-:W-:-:S13]  /*fdd0*/  ISETP.NE.AND P0, PT, R6, 0x1, PT ;  /* 0x000000010600780c */ /* 0x000fda0003f05270 */
[----:B------:R-:W-:-:S05]  /*fde0*/  @P0 IMAD.HI.U32 R6, R5, c[0x0][0x330], RZ ;  /* 0x0000cc0005060a27 */ /* 0x000fca00078e00ff */
[----:B------:R-:W-:Y:S02]  /*fdf0*/  @P0 SHF.R.U32.HI R5, RZ, c[0x0][0x334], R6 ;  /* 0x0000cd00ff050a19 */ /* 0x000fe40000011606 */
.L_x_454:
[----:B------:R-:W-:Y:S05]  /*fe00*/  BSYNC B0 ;  /* 0x0000000000007941 */ /* 0x000fea0003800000 */
.L_x_452:
[----:B------:R-:W-:-:S05]  /*fe10*/  IMAD R5, R5, c[0x0][0x32c], R23 ;  /* 0x0000cb0005057a24 */ /* 0x000fca00078e0217 */
[----:B------:R-:W-:Y:S02]  /*fe20*/  IADD3 R6, R5, c[0x0][0x32c], RZ ;  /* 0x0000cb0005067a10 */ /* 0x000fe40007ffe0ff */
[----:B------:R-:W-:Y:S02]  /*fe30*/  IMNMX R3, R3, R5, !PT ;  /* 0x0000000503037217 */ /* 0x000fe40007800200 */
[----:B------:R-:W-:Y:S02]  /*fe40*/  IMNMX R4, R4, R6, PT ;  /* 0x0000000604047217 */ /* 0x000fe40003800200 */
.L_x_451:
[C---:B---34-:R-:W-:Y:S01]  /*fe50*/  ISETP.GE.AND P0, PT, R116.reuse, 0x2, PT ;  /* 0x000000027400780c */ /* 0x058fe20003f06270 */
[----:B------:R-:W1:Y:S01]  /*fe60*/  SHFL.IDX PT, R5, R11, 0x1, 0x1c1f ;  /* 0x003c1f000b057f89 */ /* 0x000e6200000e0000 */
[----:B------:R-:W-:Y:S02]  /*fe70*/  ISETP.GE.AND P1, PT, R116, 0x9, PT ;  /* 0x000000097400780c */ /* 0x000fe40003f26270 */
[----:B------:R-:W-:Y:S02]  /*fe80*/  P2R R29, PR, RZ, 0x1 ;  /* 0x00000001ff1d7803 */ /* 0x000fe40000000000 */
[----:B------:R-:W-:-:S02]  /*fe90*/  ISETP.GT.AND P0, PT, R3, 0x1, !P0 ;  /* 0x000000010300780c */ /* 0x000fc40004704270 */
[----:B------:R-:W-:Y:S02]  /*fea0*/  P2R R28, PR, RZ, 0x2 ;  /* 0x00000002ff1c7803 */ /* 0x000fe40000000000 */
[----:B------:R-:W-:Y:S02]  /*feb0*/  ISETP.LT.OR P0, PT, R4, 0x2, P0 ;  /* 0x000000020400780c */ /* 0x000fe40000701670 */
[----:B------:R-:W-:Y:S02]  /*fec0*/  ISETP.GE.AND P6, PT, R116, 0x12, PT ;  /* 0x000000127400780c */ /* 0x000fe40003fc6270 */
        /* <DEDUP_REMOVED lines=9> */
[C---:B------:R-:W-:Y:S02]  /*ff60*/  ISETP.GE.AND P5, PT, R116.reuse, 0x19, PT ;  /* 0x000000197400780c */ /* 0x040fe40003fa6270 */
        /* <DEDUP_REMOVED lines=77> */
.L_x_457:
[----:B------:R-:W-:-:S04]  /*10440*/  MOV R6, c[0x0][0x32c] ;  /* 0x0000cb0000067a02 */ /* 0x000fc80000000f00 */
[----:B------:R-:W-:-:S13]  /*10450*/  ISETP.NE.AND P0, PT, R6, 0x1, PT ;  /* 0x000000010600780c */ /* 0x000fda0003f05270 */
[----:B------:R-:W-:-:S05]  /*10460*/  @P0 IMAD.HI.U32 R6, R5, c[0x0][0x330], RZ ;  /* 0x0000cc0005060a27 */ /* 0x000fca00078e00ff */
[----:B------:R-:W-:Y:S02]  /*10470*/  @P0 SHF.R.U32.HI R5, RZ, c[0x0][0x334], R6 ;  /* 0x0000cd00ff050a19 */ /* 0x000fe40000011606 */
.L_x_458:
[----:B------:R-:W-:Y:S05]  /*10480*/  BSYNC B0 ;  /* 0x0000000000007941 */ /* 0x000fea0003800000 */
.L_x_456:
[----:B------:R-:W-:-:S05]  /*10490*/  IMAD R5, R5, c[0x0][0x32c], R23 ;  /* 0x0000cb0005057a24 */ /* 0x000fca00078e0217 */
[----:B------:R-:W-:Y:S02]  /*104a0*/  IADD3 R6, R5, c[0x0][0x32c], RZ ;  /* 0x0000cb0005067a10 */ /* 0x000fe40007ffe0ff */
[----:B------:R-:W-:Y:S02]  /*104b0*/  IMNMX R3, R3, R5, !PT ;  /* 0x0000000503037217 */ /* 0x000fe40007800200 */
[----:B------:R-:W-:Y:S02]  /*104c0*/  IMNMX R4, R4, R6, PT ;  /* 0x0000000604047217 */ /* 0x000fe40003800200 */
.L_x_455:
        /* <DEDUP_REMOVED lines=83> */
.L_x_461:
[----:B------:R-:W-:-:S04]  /*10a00*/  MOV R6, c[0x0][0x32c] ;  /* 0x0000cb0000067a02 */ /* 0x000fc80000000f00 */
[----:B------:R-:W-:-:S13]  /*10a10*/  ISETP.NE.AND P0, PT, R6, 0x1, PT ;  /* 0x000000010600780c */ /* 0x000fda0003f05270 */
[----:B------:R-:W-:-:S05]  /*10a20*/  @P0 IMAD.HI.U32 R6, R5, c[0x0][0x330], RZ ;  /* 0x0000cc0005060a27 */ /* 0x000fca00078e00ff */
[----:B------:R-:W-:Y:S02]  /*10a30*/  @P0 SHF.R.U32.HI R5, RZ, c[0x0][0x334], R6 ;  /* 0x0000cd00ff050a19 */ /* 0x000fe40000011606 */
.L_x_462:
[----:B------:R-:W-:Y:S05]  /*10a40*/  BSYNC B0 ;  /* 0x0000000000007941 */ /* 0x000fea0003800000 */
.L_x_460:
[----:B------:R-:W-:-:S05]  /*10a50*/  IMAD R5, R5, c[0x0][0x32c], R23 ;  /* 0x0000cb0005057a24 */ /* 0x000fca00078e0217 */
[----:B------:R-:W-:Y:S02]  /*10a60*/  IADD3 R6, R5, c[0x0][0x32c], RZ ;  /* 0x0000cb0005067a10 */ /* 0x000fe40007ffe0ff */
[----:B------:R-:W-:Y:S02]  /*10a70*/  IMNMX R3, R3, R5, !PT ;  /* 0x0000000503037217 */ /* 0x000fe40007800200 */
[----:B------:R-:W-:Y:S02]  /*10a80*/  IMNMX R4, R4, R6, PT ;  /* 0x0000000604047217 */ /* 0x000fe40003800200 */
.L_x_459:
        /* <DEDUP_REMOVED lines=83> */
.L_x_465:
[----:B------:R-:W-:-:S04]  /*10fc0*/  MOV R5, c[0x0][0x32c] ;  /* 0x0000cb0000057a02 */ /* 0x000fc80000000f00 */
[----:B------:R-:W-:-:S13]  /*10fd0*/  ISETP.NE.AND P0, PT, R5, 0x1, PT ;  /* 0x000000010500780c */ /* 0x000fda0003f05270 */
[----:B------:R-:W-:-:S05]  /*10fe0*/  @P0 IMAD.HI.U32 R5, R4, c[0x0][0x330], RZ ;  /* 0x0000cc0004050a27 */ /* 0x000fca00078e00ff */
[----:B------:R-:W-:Y:S02]  /*10ff0*/  @P0 SHF.R.U32.HI R4, RZ, c[0x0][0x334], R5 ;  /* 0x0000cd00ff040a19 */ /* 0x000fe40000011605 */
.L_x_466:
[----:B------:R-:W-:Y:S05]  /*11000*/  BSYNC B0 ;  /* 0x0000000000007941 */ /* 0x000fea0003800000 */
.L_x_464:
[----:B------:R-:W-:-:S05]  /*11010*/  IMAD R4, R4, c[0x0][0x32c], R23 ;  /* 0x0000cb0004047a24 */ /* 0x000fca00078e0217 */
[----:B------:R-:W-:Y:S02]  /*11020*/  IADD3 R5, R4, c[0x0][0x32c], RZ ;  /* 0x0000cb0004057a10 */ /* 0x000fe40007ffe0ff */
[----:B------:R-:W-:Y:S02]  /*11030*/  IMNMX R3, R3, R4, !PT ;  /* 0x0000000403037217 */ /* 0x000fe40007800200 */
[----:B------:R-:W-:Y:S02]  /*11040*/  IMNMX R12, R12, R5, PT ;  /* 0x000000050c0c7217 */ /* 0x000fe40003800200 */
.L_x_463:
        /* <DEDUP_REMOVED lines=30> */
[----:B-----5:R-:W-:Y:S01]  /*11230*/  LDSM.16.MT88.4 R148, [R209+0x2880] ;  /* 0x00288000d194783b */ /* 0x020fe20000004200 */
        /* <DEDUP_REMOVED lines=35> */
[----:B------:R-:W-:-:S04]  /*11470*/  ISETP.LT.OR P0, PT, R12, 0x19, P0 ;  /* 0x000000190c00780c */ /* 0x000fc80000701670 */
[----:B------:R-:W-:Y:S02]  /*11480*/  FSEL R107, R16, -INF , !P0 ;  /* 0xff800000106b7808 */ /* 0x000fe40004000000 */
[----:B------:R-:W-:-:S04]  /*11490*/  ISETP.GT.AND P0, PT, R3, 0x19, !P4 ;  /* 0x000000190300780c */ /* 0x000fc80006704270 */
[----:B------:R-:W-:-:S04]  /*114a0*/  ISETP.LT.OR P0, PT, R12, 0x1a, P0 ;  /* 0x0000001a0c00780c */ /* 0x000fc80000701670 */
[----:B------:R-:W-:Y:S02]  /*114b0*/  FSEL R184, R15, -INF , !P0 ;  /* 0xff8000000fb87808 */ /* 0x000fe40004000000 */
[----:B-1----:R-:W-:Y:S02]  /*114c0*/  FMNMX.FTZ R106, R106, R4, !PT ;  /* 0x000000046a6a7209 */ /* 0x002fe40007810000 */
[----:B------:R-:W1:Y:S01]  /*114d0*/  SHFL.BFLY PT, R4, R105, 0x2, 0x1f ;  /* 0x0c401f0069047f89 */ /* 0x000e6200000e0000 */
[----:B------:R-:W-:-:S04]  /*114e0*/  ISETP.GT.AND P0, PT, R3, 0x20, !P3 ;  /* 0x000000200300780c */ /* 0x000fc80005f04270 */
        /* <DEDUP_REMOVED lines=9> */
[----:B------:R-:W-:Y:S01]  /*11580*/  FSEL R191, R14, -INF , !P0 ;  /* 0xff8000000ebf7808 */ /* 0x000fe20004000000 */
[----:B------:R-:W-:Y:S01]  /*11590*/  FMUL.FTZ R14, R106, c[0x0][0x2d0] ;  /* 0x0000b4006a0e7a20 */ /* 0x000fe20000410000 */
        /* <DEDUP_REMOVED lines=246> */
[----:B------:R-:W-:Y:S02]  /*12500*/  FFMA.FTZ R2, R191, c[0x0][0x2d0], -R0 ;  /* 0x0000b400bf027a23 */ /* 0x000fe40000010800 */
[----:B------:R-:W-:Y:S02]  /*12510*/  FADD.FTZ R7, R234, R5 ;  /* 0x00000005ea077221 */ /* 0x000fe40000010000 */
[----:B------:R-:W-:-:S02]  /*12520*/  FADD.FTZ R4, R47, R10 ;  /* 0x0000000a2f047221 */ /* 0x000fc40000010000 */
        /* <DEDUP_REMOVED lines=12> */
[----:B------:R-:W-:Y:S01]  /*125f0*/  FADD.FTZ R5, R223, R5 ;  /* 0x00000005df057221 */ /* 0x000fe20000010000 */
[----:B------:R-:W-:Y:S01]  /*12600*/  IADD3 R223, R239, -0x2, RZ ;  /* 0xfffffffeefdf7810 */ /* 0x000fe20007ffe0ff */
        /* <DEDUP_REMOVED lines=13> */
[----:B------:R-:W-:Y:S01]  /*126e0*/  FADD.FTZ R0, R0, R8 ;  /* 0x0000000800007221 */ /* 0x000fe20000010000 */
[----:B------:R-:W-:Y:S01]  /*126f0*/  STL [R1], R4 ;  /* 0x0000000401007387 */ /* 0x000fe20000100800 */
[----:B------:R-:W-:-:S03]  /*12700*/  FADD.FTZ R252, R252, R10 ;  /* 0x0000000afcfc7221 */ /* 0x000fc60000010000 */
[----:B------:R1:W-:Y:S01]  /*12710*/  STL [R1+0x4], R2 ;  /* 0x0000040201007387 */ /* 0x0003e20000100800 */
[----:B------:R-:W-:Y:S01]  /*12720*/  FADD.FTZ R252, R204, R252 ;  /* 0x000000fcccfc7221 */ /* 0x000fe20000010000 */
[----:B------:R-:W-:Y:S02]  /*12730*/  HMMA.16816.F32 R132, R92, R88, R20 ;  /* 0x000000585c84723c */ /* 0x000fe40000001814 */
[----:B------:R2:W-:Y:S01]  /*12740*/  STL [R1+0x8], R0 ;  /* 0x0000080001007387 */ /* 0x0005e20000100800 */
[----:B------:R-:W-:-:S04]  /*12750*/  FADD.FTZ R252, R203, R252 ;  /* 0x000000fccbfc7221 */ /* 0x000fc80000010000 */
[----:B------:R-:W-:Y:S01]  /*12760*/  FADD.FTZ R252, R202, R252 ;  /* 0x000000fccafc7221 */ /* 0x000fe20000010000 */
[----:B------:R-:W-:Y:S03]  /*12770*/  HMMA.16816.F32 R136, R92, R90, R136 ;  /* 0x0000005a5c88723c */ /* 0x000fe60000001888 */
[----:B------:R-:W-:-:S05]  /*12780*/  FADD.FTZ R252, R201, R252 ;  /* 0x000000fcc9fc7221 */ /* 0x000fca0000010000 */
[----:B------:R-:W-:Y:S01]  /*12790*/  HMMA.16816.F32 R148, R92, R108, R16 ;  /* 0x0000006c5c94723c */ /* 0x000fe20000001810 */
[----:B-1----:R-:W-:-:S07]  /*127a0*/  IADD3 R2, R3, c[0x0][0x328], RZ ;  /* 0x0000ca0003027a10 */ /* 0x002fce0007ffe0ff */
[C---:B------:R-:W-:Y:S08]  /*127b0*/  HMMA.16816.F32 R152, R92.reuse, R110, R152 ;  /* 0x0000006e5c98723c */ /* 0x040ff00000001898 */
        /* <DEDUP_REMOVED lines=17> */
.L_x_468:
[----:B------:R-:W-:-:S13]  /*128d0*/  ISETP.NE.AND P0, PT, R4, 0x1, PT ;  /* 0x000000010400780c */ /* 0x000fda0003f05270 */
[----:B------:R-:W-:-:S05]  /*128e0*/  @P0 IMAD.HI.U32 R3, R0, c[0x0][0x330], RZ ;  /* 0x0000cc0000030a27 */ /* 0x000fca00078e00ff */
[----:B------:R-:W-:-:S05]  /*128f0*/  @P0 SHF.R.U32.HI R0, RZ, c[0x0][0x334], R3 ;  /* 0x0000cd00ff000a19 */ /* 0x000fca0000011603 */
.L_x_469:
[----:B------:R-:W-:-:S05]  /*12900*/  IMAD R0, R0, R4, c[0x0][0x32c] ;  /* 0x0000cb0000007624 */ /* 0x000fca00078e0204 */
[----:B------:R-:W-:-:S05]  /*12910*/  IMNMX R2, R2, R0, PT ;  /* 0x0000000002027217 */ /* 0x000fca0003800200 */
.L_x_467:
[----:B--2---:R-:W-:-:S05]  /*12920*/  IMAD.HI R2, R2, 0x2aaaaaab, RZ ;  /* 0x2aaaaaab02027827 */ /* 0x004fca00078e02ff */
[----:B------:R-:W-:-:S04]  /*12930*/  SHF.R.U32.HI R0, RZ, 0x1f, R2 ;  /* 0x0000001fff007819 */ /* 0x000fc80000011602 */
[----:B------:R-:W-:-:S04]  /*12940*/  LEA.HI.SX32 R2, R2, R0, 0x1d ;  /* 0x0000000002027211 */ /* 0x000fc800078feaff */
[----:B------:R-:W-:-:S04]  /*12950*/  IMNMX R3, R241, R2, !PT ;  /* 0x00000002f1037217 */ /* 0x000fc80007800200 */
[----:B------:R-:W-:Y:S01]  /*12960*/  ISETP.GE.AND P0, PT, R223, R3, PT ;  /* 0x00000003df00720c */ /* 0x000fe20003f06270 */
[----:B------:R1:W-:-:S12]  /*12970*/  STL [R1+0xc], R3 ;  /* 0x00000c0301007387 */ /* 0x0003d80000100800 */
[----:B------:R-:W-:Y:S05]  /*12980*/  @!P0 BRA `(.L_x_470) ;  /* 0x000044f000008947 */ /* 0x000fea0003800000 */
[C---:B------:R-:W-:Y:S01]  /*12990*/  IADD3 R250, P0, R246.reuse, 0x20, RZ ;  /* 0x00000020f6fa7810 */ /* 0x040fe20007f1e0ff */
[----:B------:R-:W-:Y:S01]  /*129a0*/  IMAD.MOV.U32 R5, RZ, RZ, R249 ;  /* 0x000000ffff057224 */ /* 0x000fe200078e00f9 */
[----:B------:R-:W-:Y:S01]  /*129b0*/  MOV R103, R105 ;  /* 0x0000006900677202 */ /* 0x000fe20000000f00 */
[----:B------:R-:W-:Y:S01]  /*129c0*/  IMAD.MOV.U32 R4, RZ, RZ, R248 ;  /* 0x000000ffff047224 */ /* 0x000fe200078e00f8 */
[----:B------:R-:W-:Y:S01]  /*129d0*/  IADD3.X R249, RZ, R245, RZ, P0, !PT ;  /* 0x000000f5fff97210 */ /* 0x000fe200007fe4ff */
[----:B------:R-:W-:Y:S01]  /*129e0*/  IMAD.MOV.U32 R102, RZ, RZ, R106 ;  /* 0x000000ffff667224 */ /* 0x000fe200078e006a */
[----:B------:R-:W-:Y:S01]  /*129f0*/  IADD3 R248, P0, R246, 0x40, RZ ;  /* 0x00000040f6f87810 */ /* 0x000fe20007f1e0ff */
[----:B------:R-:W-:Y:S01]  /*12a00*/  IMAD.MOV.U32 R107, RZ, RZ, R104 ;  /* 0x000000ffff6b7224 */ /* 0x000fe200078e0068 */
[----:B------:R-:W-:-:S03]  /*12a10*/  MOV R108, R100 ;  /* 0x00000064006c7202 */ /* 0x000fc60000000f00 */
[----:B------:R-:W-:Y:S01]  /*12a20*/  IMAD.X R247, RZ, RZ, R245, P0 ;  /* 0x000000fffff77224 */ /* 0x000fe200000e06f5 */
[----:B------:R-:W-:-:S05]  /*12a30*/  IADD3 R246, P0, R4, 0x20, RZ ;  /* 0x0000002004f67810 */ /* 0x000fca0007f1e0ff */
[----:B------:R-:W-:Y:S01]  /*12a40*/  IMAD.X R245, RZ, RZ, R243, P0 ;  /* 0x000000fffff57224 */ /* 0x000fe200000e06f3 */
[----:B------:R-:W-:-:S04]  /*12a50*/  IADD3 R244, P0, R4, 0x40, RZ ;  /* 0x0000004004f47810 */ /* 0x000fc80007f1e0ff */
[----:B------:R-:W-:Y:S02]  /*12a60*/  IADD3.X R243, RZ, R243, RZ, P0, !PT ;  /* 0x000000f3fff37210 */ /* 0x000fe400007fe4ff */
.L_x_489:
[----:B------:R-:W2:Y:S01]  /*12a70*/  LDL R224, [R1+0x48] ;  /* 0x0000480001e07983 */ /* 0x000ea20000100800 */
[----:B------:R-:W-:Y:S04]  /*12a80*/  DEPBAR.LE SB0, 0x0 ;  /* 0x000080000000791a */ /* 0x000fe80000000000 */
[----:B------:R-:W3:Y:S04]  /*12a90*/  LDL R0, [R1+0x20] ;  /* 0x0000200001007983 */ /* 0x000ee80000100800 */
[----:B------:R-:W-:Y:S06]  /*12aa0*/  BAR.SYNC.DEFER_BLOCKING 0x0 ;  /* 0x0000000000007b1d */ /* 0x000fec0000010000 */
        /* <DEDUP_REMOVED lines=10> */
[----:B--2---:R-:W-:Y:S02]  /*12b50*/  ISETP.GT.AND P0, PT, R224, R223, PT ;  /* 0x000000dfe000720c */ /* 0x004fe40003f04270 */
[C---:B---3--:R-:W-:Y:S02]  /*12b60*/  LOP3.LUT P5, RZ, R0.reuse, 0x100, RZ, 0xc0, !PT ;  /* 0x0000010000ff7812 */ /* 0x048fe400078ac0ff */
[C---:B------:R-:W-:Y:S02]  /*12b70*/  LOP3.LUT P4, RZ, R0.reuse, 0x80, RZ, 0xc0, !PT ;  /* 0x0000008000ff7812 */ /* 0x040fe4000788c0ff */
[----:B------:R-:W-:Y:S07]  /*12b80*/  LOP3.LUT P3, RZ, R0, 0x200, RZ, 0xc0, !PT ;  /* 0x0000020000ff7812 */ /* 0x000fee000786c0ff */
[----:B------:R-:W-:-:S05]  /*12b90*/  @P0 BRA `(.L_x_471) ;  /* 0x0000031000000947 */ /* 0x000fca0003800000 */
[----:B-1--4-:R-:W-:Y:S01]  /*12ba0*/  SHF.R.S32.HI R0, RZ, 0x1f, R223 ;  /* 0x0000001fff007819 */ /* 0x012fe200000114df */
[----:B------:R-:W2:Y:S04]  /*12bb0*/  LDL.64 R22, [R1+0x40] ;  /* 0x0000400001167983 */ /* 0x000ea80000100a00 */
[----:B------:R-:W3:Y:S01]  /*12bc0*/  LDL.64 R20, [R1+0x38] ;  /* 0x0000380001147983 */ /* 0x000ee20000100a00 */
[----:B------:R-:W-:Y:S03]  /*12bd0*/  IMAD R0, R0, c[0x0][0x208], RZ ;  /* 0x0000820000007a24 */ /* 0x000fe600078e02ff */
[----:B------:R-:W1:Y:S01]  /*12be0*/  S2R R2, SR_TID.X ;  /* 0x0000000000027919 */ /* 0x000e620000002100 */
[C---:B------:R-:W-:Y:S01]  /*12bf0*/  IMAD R0, R223.reuse, c[0x0][0x20c], R0 ;  /* 0x00008300df007a24 */ /* 0x040fe200078e0200 */
[----:B-1----:R-:W-:Y:S01]  /*12c00*/  ISETP.GT.AND P1, PT, R2, 0x3f, PT ;  /* 0x0000003f0200780c */ /* 0x002fe20003f24270 */
[----:B------:R-:W-:Y:S04]  /*12c10*/  IMAD.WIDE.U32 R2, R223, c[0x0][0x208], RZ ;  /* 0x00008200df027a25 */ /* 0x000fe800078e00ff */
[----:B------:R-:W-:Y:S02]  /*12c20*/  IMAD.IADD R0, R3, 0x1, R0 ;  /* 0x0000000103007824 */ /* 0x000fe400078e0200 */
[----:B------:R-:W-:Y:S04]  /*12c30*/  IMAD.WIDE.U32 R2, R2, 0x30, RZ ;  /* 0x0000003002027825 */ /* 0x000fe800078e00ff */
[----:B------:R-:W-:Y:S02]  /*12c40*/  IMAD R0, R0, 0x30, RZ ;  /* 0x0000003000007824 */ /* 0x000fe400078e02ff */
[----:B------:R-:W-:Y:S02]  /*12c50*/  @!P1 IMAD.MOV.U32 R5, RZ, RZ, c[0x0][0x208] ;  /* 0x00008200ff059624 */ /* 0x000fe400078e00ff */
[----:B------:R-:W-:Y:S02]  /*12c60*/  @!P1 IMAD.MOV.U32 R6, RZ, RZ, c[0x0][0x20c] ;  /* 0x00008300ff069624 */ /* 0x000fe400078e00ff */
[----:B------:R-:W-:Y:S01]  /*12c70*/  IMAD.IADD R0, R3, 0x1, R0 ;  /* 0x0000000103007824 */ /* 0x000fe200078e0200 */
[C---:B------:R-:W-:Y:S04]  /*12c80*/  @!P1 LEA R4, P0, R5.reuse, R2, 0x5 ;  /* 0x0000000205049211 */ /* 0x040fe800078028ff */
[----:B------:R-:W-:Y:S02]  /*12c90*/  @!P1 LEA.HI.X R3, R5, R0, R6, 0x5, P0 ;  /* 0x0000000005039211 */ /* 0x000fe400000f2c06 */
[-C--:B--2---:R-:W-:Y:S05]  /*12ca0*/  IADD3 R5, P0, R22, R2.reuse, RZ ;  /* 0x0000000216057210 */ /* 0x084fea0007f1e0ff */
[----:B---3--:R-:W-:Y:S01]  /*12cb0*/  IMAD.X R7, R0, 0x1, R21, P0 ;  /* 0x0000000100077824 */ /* 0x008fe200000e0615 */
        /* <DEDUP_REMOVED lines=10> */
[----:B------:R-:W-:Y:S03]  /*12d60*/  IADD3 R2, P0, R248, R2, RZ ;  /* 0x00000002f8027210 */ /* 0x000fe60007f1e0ff */
[----:B------:R1:W-:Y:S02]  /*12d70*/  LDGSTS.E.BYPASS.LTC128B.128 [R222+0x2480], [R12.64], !P4 ;  /* 0x024800000cde7fae */ /* 0x0003e4000e101d4c */
[----:B------:R-:W-:Y:S01]  /*12d80*/  IMAD.X R0, R0, 0x1, R247, P0 ;  /* 0x0000000100007824 */ /* 0x000fe200000e06f7 */
[C---:B------:R-:W-:Y:S04]  /*12d90*/  LEA R10, P0, R2.reuse, c[0x0][0x1f8], 0x1 ;  /* 0x00007e00020a7a11 */ /* 0x040fe800078008ff */
[----:B------:R-:W-:Y:S02]  /*12da0*/  LEA.HI.X R11, R2, c[0x0][0x1fc], R0, 0x1, P0 ;  /* 0x00007f00020b7a11 */ /* 0x000fe400000f0c00 */
[----:B------:R-:W-:Y:S03]  /*12db0*/  @!P1 IADD3 R0, P0, R4, R22, RZ ;  /* 0x0000001604009210 */ /* 0x000fe60007f1e0ff */
[----:B------:R1:W-:Y:S02]  /*12dc0*/  LDGSTS.E.BYPASS.LTC128B.128 [R222+0x3080], [R10.64], !P3 ;  /* 0x030800000ade7fae */ /* 0x0003e4000d901d4c */
[C---:B------:R-:W-:Y:S01]  /*12dd0*/  @!P1 IMAD.X R2, R3.reuse, 0x1, R21, P0 ;  /* 0x0000000103029824 */ /* 0x040fe200000e0615 */
[C---:B------:R-:W-:Y:S04]  /*12de0*/  @!P1 LEA R8, P0, R0.reuse, c[0x0][0x1f8], 0x1 ;  /* 0x00007e0000089a11 */ /* 0x040fe800078008ff */
[----:B------:R-:W-:Y:S02]  /*12df0*/  @!P1 LEA.HI.X R9, R0, c[0x0][0x1fc], R2, 0x1, P0 ;  /* 0x00007f0000099a11 */ /* 0x000fe400000f0c02 */
[----:B------:R-:W-:Y:S03]  /*12e00*/  @!P1 IADD3 R0, P0, R4, R250, RZ ;  /* 0x000000fa04009210 */ /* 0x000fe60007f1e0ff */
[----:B------:R1:W-:Y:S02]  /*12e10*/  @!P1 LDGSTS.E.BYPASS.LTC128B.128 [R222+0x2080], [R8.64], !P5 ;  /* 0x0208000008de9fae */ /* 0x0003e4000e901d4c */
[C---:B------:R-:W-:Y:S01]  /*12e20*/  @!P1 IMAD.X R2, R3.reuse, 0x1, R249, P0 ;  /* 0x0000000103029824 */ /* 0x040fe200000e06f9 */
        /* <DEDUP_REMOVED lines=8> */
.L_x_471:
[-C--:B-1--4-:R-:W-:Y:S01]  /*12eb0*/  HMMA.16816.F32 R4, R48, R16.reuse, RZ ;  /* 0x000000103004723c */ /* 0x092fe200000018ff */
        /* <DEDUP_REMOVED lines=192> */
[----:B--234-:R-:W2:Y:S04]  /*13ac0*/  LDL.64 R226, [R1+0x30] ;  /* 0x0000300001e27983 */ /* 0x01cea80000100a00 */
[----:B------:R-:W3:Y:S04]  /*13ad0*/  LDL.64 R224, [R1+0x28] ;  /* 0x0000280001e07983 */ /* 0x000ee80000100a00 */
[----:B------:R-:W4:Y:S02]  /*13ae0*/  S2R R0, SR_TID.X ;  /* 0x0000000000007919 */ /* 0x000f240000002100 */
[----:B----4-:R-:W-:Y:S04]  /*13af0*/  SHF.R.S32.HI R2, RZ, 0x1f, R0 ;  /* 0x0000001fff027819 */ /* 0x010fe80000011400 */
[----:B------:R-:W-:Y:S02]  /*13b00*/  LEA.HI R2, R2, R0, RZ, 0x2 ;  /* 0x0000000002027211 */ /* 0x000fe400078f10ff */
[----:B------:R-:W-:Y:S02]  /*13b10*/  IADD3 R0, R223, -0x1, RZ ;  /* 0xffffffffdf007810 */ /* 0x000fe40007ffe0ff */
[----:B------:R-:W-:Y:S02]  /*13b20*/  SHF.R.S32.HI R2, RZ, 0x2, R2 ;  /* 0x00000002ff027819 */ /* 0x000fe40000011402 */
[----:B------:R-:W-:Y:S02]  /*13b30*/  SHF.R.S32.HI R5, RZ, 0x1f, R0 ;  /* 0x0000001fff057819 */ /* 0x000fe40000011400 */
[----:B------:R-:W-:Y:S01]  /*13b40*/  IADD3 R4, -R2, 0x30, RZ ;  /* 0x0000003002047810 */ /* 0x000fe20007ffe1ff */
[----:B------:R-:W-:Y:S03]  /*13b50*/  IMAD.WIDE.U32 R2, R0, c[0x0][0x1e0], RZ ;  /* 0x0000780000027a25 */ /* 0x000fe600078e00ff */
[----:B------:R-:W-:Y:S01]  /*13b60*/  ISETP.GE.AND P1, PT, R4, 0x1, PT ;  /* 0x000000010400780c */ /* 0x000fe20003f26270 */
[----:B------:R-:W-:Y:S04]  /*13b70*/  IMAD R5, R5, c[0x0][0x1e0], RZ ;  /* 0x0000780005057a24 */ /* 0x000fe800078e02ff */
[----:B------:R-:W-:Y:S04]  /*13b80*/  IMAD R0, R0, c[0x0][0x1e4], R5 ;  /* 0x0000790000007a24 */ /* 0x000fe800078e0205 */
[----:B------:R-:W-:Y:S02]  /*13b90*/  IMAD.IADD R0, R3, 0x1, R0 ;  /* 0x0000000103007824 */ /* 0x000fe400078e0200 */
[----:B------:R-:W-:Y:S04]  /*13ba0*/  IMAD.WIDE.U32 R2, R2, 0x30, RZ ;  /* 0x0000003002027825 */ /* 0x000fe800078e00ff */
[----:B------:R-:W-:Y:S04]  /*13bb0*/  IMAD R0, R0, 0x30, RZ ;  /* 0x0000003000007824 */ /* 0x000fe800078e02ff */
[----:B------:R-:W-:Y:S01]  /*13bc0*/  IMAD.IADD R0, R3, 0x1, R0 ;  /* 0x0000000103007824 */ /* 0x000fe200078e0200 */
[-C--:B--2---:R-:W-:Y:S05]  /*13bd0*/  @P1 IADD3 R3, P0, R226, R2.reuse, RZ ;  /* 0x00000002e2031210 */ /* 0x084fea0007f1e0ff */
[----:B---3--:R-:W-:Y:S01]  /*13be0*/  @P1 IMAD.X R7, R0, 0x1, R225, P0 ;  /* 0x0000000100071824 */ /* 0x008fe200000e06e1 */
[-C--:B------:R-:W-:Y:S05]  /*13bf0*/  @P1 IADD3 R5, P0, R246, R2.reuse, RZ ;  /* 0x00000002f6051210 */ /* 0x080fea0007f1e0ff */
[----:B------:R-:W-:Y:S01]  /*13c00*/  @P1 IMAD.X R8, R0, 0x1, R245, P0 ;  /* 0x0000000100081824 */ /* 0x000fe200000e06f5 */
[----:B------:R-:W-:Y:S05]  /*13c10*/  @P1 IADD3 R6, P0, R244, R2, RZ ;  /* 0x00000002f4061210 */ /* 0x000fea0007f1e0ff */
        /* <DEDUP_REMOVED lines=14> */
[----:B------:R-:W-:Y:S04]  /*13d00*/  @P0 IADD3 R2, P2, R2, UR6, RZ ;  /* 0x0000000602020c10 */ /* 0x000fe8000ff5e0ff */
[----:B------:R-:W-:Y:S02]  /*13d10*/  @P0 IADD3.X R0, R0, UR7, RZ, P2, !PT ;  /* 0x0000000700000c10 */ /* 0x000fe400097fe4ff */
        /* <DEDUP_REMOVED lines=15> */
.L_x_472:
[----:B--234-:R-:W2:Y:S01]  /*13e10*/  LDL R2, [R1+0x4c] ;  /* 0x00004c0001027983 */ /* 0x01cea20000100800 */
[----:B------:R-:W-:Y:S02]  /*13e20*/  IMAD.MOV.U32 R0, RZ, RZ, c[0x0][0x2c4] ;  /* 0x0000b100ff007624 */ /* 0x000fe400078e00ff */
[----:B------:R-:W-:Y:S01]  /*13e30*/  IMAD.MOV.U32 R36, RZ, RZ, c[0x0][0x32c] ;  /* 0x0000cb00ff247624 */ /* 0x000fe200078e00ff */
[----:B------:R-:W3:Y:S02]  /*13e40*/  LDL R33, [R1+0x1c] ;  /* 0x00001c0001217983 */ /* 0x000ee40000100800 */
[----:B------:R-:W-:Y:S02]  /*13e50*/  ISETP.NE.AND P0, PT, R0, 0x1, PT ;  /* 0x000000010000780c */ /* 0x000fe40003f05270 */
[----:B------:R-:W3:Y:S04]  /*13e60*/  LDL R32, [R1+0x24] ;  /* 0x0000240001207983 */ /* 0x000ee80000100800 */
[----:B------:R-:W0:Y:S07]  /*13e70*/  LDGDEPBAR ;  /* 0x00000000000079af */ /* 0x000e2e0000000000 */
[----:B--2---:R-:W-:Y:S04]  /*13e80*/  @P0 IMAD.HI.U32 R0, R2, c[0x0][0x2c8], RZ ;  /* 0x0000b20002000a27 */ /* 0x004fe800078e00ff */
[----:B------:R-:W-:Y:S01]  /*13e90*/  IMAD.MOV.U32 R5, RZ, RZ, R2 ;  /* 0x000000ffff057224 */ /* 0x000fe200078e0002 */
[----:B------:R-:W-:Y:S01]  /*13ea0*/  @P0 SHF.R.U32.HI R5, RZ, c[0x0][0x2cc], R0 ;  /* 0x0000b300ff050a19 */ /* 0x000fe20000011600 */
[----:B------:R-:W-:Y:S01]  /*13eb0*/  IMAD R0, R223, -0x30, RZ ;  /* 0xffffffd0df007824 */ /* 0x000fe200078e02ff */
[----:B------:R-:W-:Y:S03]  /*13ec0*/  ISETP.GE.AND P0, PT, R36, 0x1, PT ;  /* 0x000000012400780c */ /* 0x000fe60003f06270 */
[----:B------:R-:W2:Y:S01]  /*13ed0*/  SHFL.IDX PT, R4, R5, RZ, 0x1c1f ;  /* 0x001c1fff05047589 */ /* 0x000ea200000e0000 */
[----:B------:R-:W-:Y:S04]  /*13ee0*/  IADD3 R7, -R251, 0x1, R0 ;  /* 0x00000001fb077810 */ /* 0x000fe80007ffe100 */
[----:B---3--:R-:W-:Y:S04]  /*13ef0*/  IADD3 R7, -R32, R7, R33 ;  /* 0x0000000720077210 */ /* 0x008fe80007ffe121 */
        /* <DEDUP_REMOVED lines=18> */
.L_x_475:
[----:B------:R-:W-:Y:S04]  /*14020*/  MOV R8, c[0x0][0x32c] ;  /* 0x0000cb0000087a02 */ /* 0x000fe80000000f00 */
[----:B------:R-:W-:Y:S11]  /*14030*/  ISETP.NE.AND P0, PT, R8, 0x1, PT ;  /* 0x000000010800780c */ /* 0x000ff60003f05270 */
[----:B------:R-:W-:Y:S02]  /*14040*/  @!UPT UIADD3 URZ, URZ, URZ, URZ ;  /* 0x0000003f3f3ff290 */ /* 0x000fe4000fffe03f */
[----:B------:R-:W-:Y:S05]  /*14050*/  @P0 IMAD.HI.U32 R8, R4, c[0x0][0x330], RZ ;  /* 0x0000cc0004080a27 */ /* 0x000fea00078e00ff */
[----:B------:R-:W-:Y:S02]  /*14060*/  @P0 SHF.R.U32.HI R4, RZ, c[0x0][0x334], R8 ;  /* 0x0000cd00ff040a19 */ /* 0x000fe40000011608 */
.L_x_476:
[----:B------:R-:W-:Y:S05]  /*14070*/  BSYNC B0 ;  /* 0x0000000000007941 */ /* 0x000fea0003800000 */
.L_x_474:
[----:B------:R-:W-:Y:S04]  /*14080*/  IMAD.IADD R8, R0, 0x1, -R251 ;  /* 0x0000000100087824 */ /* 0x000fe800078e0afb */
[----:B------:R-:W-:Y:S05]  /*14090*/  IMAD R4, R4, c[0x0][0x32c], R8 ;  /* 0x0000cb0004047a24 */ /* 0x000fea00078e0208 */
[----:B------:R-:W-:Y:S02]  /*140a0*/  IADD3 R8, R4, c[0x0][0x32c], RZ ;  /* 0x0000cb0004087a10 */ /* 0x000fe40007ffe0ff */
[----:B------:R-:W-:Y:S02]  /*140b0*/  IMNMX R2, R2, R4, !PT ;  /* 0x0000000402027217 */ /* 0x000fe40007800200 */
[----:B------:R-:W-:Y:S02]  /*140c0*/  IMNMX R3, R3, R8, PT ;  /* 0x0000000803037217 */ /* 0x000fe40003800200 */
.L_x_473:
        /* <DEDUP_REMOVED lines=73> */
.L_x_479:
[----:B------:R-:W-:Y:S04]  /*14560*/  MOV R14, c[0x0][0x32c] ;  /* 0x0000cb00000e7a02 */ /* 0x000fe80000000f00 */
[----:B------:R-:W-:Y:S11]  /*14570*/  ISETP.NE.AND P0, PT, R14, 0x1, PT ;  /* 0x000000010e00780c */ /* 0x000ff60003f05270 */
[----:B------:R-:W-:Y:S02]  /*14580*/  @!UPT UIADD3 URZ, URZ, URZ, URZ ;  /* 0x0000003f3f3ff290 */ /* 0x000fe4000fffe03f */
[----:B------:R-:W-:Y:S05]  /*14590*/  @P0 IMAD.HI.U32 R14, R4, c[0x0][0x330], RZ ;  /* 0x0000cc00040e0a27 */ /* 0x000fea00078e00ff */
[----:B------:R-:W-:Y:S02]  /*145a0*/  @P0 SHF.R.U32.HI R4, RZ, c[0x0][0x334], R14 ;  /* 0x0000cd00ff040a19 */ /* 0x000fe4000001160e */
.L_x_480:
[----:B------:R-:W-:Y:S05]  /*145b0*/  BSYNC B0 ;  /* 0x0000000000007941 */ /* 0x000fea0003800000 */
.L_x_478:
[----:B------:R-:W-:Y:S04]  /*145c0*/  IMAD.IADD R14, R0, 0x1, -R251 ;  /* 0x00000001000e7824 */ /* 0x000fe800078e0afb */
[----:B------:R-:W-:Y:S05]  /*145d0*/  IMAD R4, R4, c[0x0][0x32c], R14 ;  /* 0x0000cb0004047a24 */ /* 0x000fea00078e020e */
[----:B------:R-:W-:Y:S02]  /*145e0*/  IADD3 R14, R4, c[0x0][0x32c], RZ ;  /* 0x0000cb00040e7a10 */ /* 0x000fe40007ffe0ff */
[----:B------:R-:W-:Y:S02]  /*145f0*/  IMNMX R2, R2, R4, !PT ;  /* 0x0000000402027217 */ /* 0x000fe40007800200 */
[----:B------:R-:W-:Y:S02]  /*14600*/  IMNMX R3, R3, R14, PT ;  /* 0x0000000e03037217 */ /* 0x000fe40003800200 */
.L_x_477:
        /* <DEDUP_REMOVED lines=61> */
.L_x_483:
[----:B------:R-:W-:Y:S04]  /*149e0*/  MOV R14, c[0x0][0x32c] ;  /* 0x0000cb00000e7a02 */ /* 0x000fe80000000f00 */
[----:B------:R-:W-:Y:S11]  /*149f0*/  ISETP.NE.AND P0, PT, R14, 0x1, PT ;  /* 0x000000010e00780c */ /* 0x000ff60003f05270 */
[----:B------:R-:W-:Y:S02]  /*14a00*/  @!UPT UIADD3 URZ, URZ, URZ, URZ ;  /* 0x0000003f3f3ff290 */ /* 0x000fe4000fffe03f */
[----:B------:R-:W-:Y:S05]  /*14a10*/  @P0 IMAD.HI.U32 R14, R4, c[0x0][0x330], RZ ;  /* 0x0000cc00040e0a27 */ /* 0x000fea00078e00ff */
[----:B------:R-:W-:Y:S02]  /*14a20*/  @P0 SHF.R.U32.HI R4, RZ, c[0x0][0x334], R14 ;  /* 0x0000cd00ff040a19 */ /* 0x000fe4000001160e */
.L_x_484:
[----:B------:R-:W-:Y:S05]  /*14a30*/  BSYNC B0 ;  /* 0x0000000000007941 */ /* 0x000fea0003800000 */
.L_x_482:
[----:B------:R-:W-:Y:S04]  /*14a40*/  IMAD.IADD R14, R0, 0x1, -R251 ;  /* 0x00000001000e7824 */ /* 0x000fe800078e0afb */
[----:B------:R-:W-:Y:S05]  /*14a50*/  IMAD R4, R4, c[0x0][0x32c], R14 ;  /* 0x0000cb0004047a24 */ /* 0x000fea00078e020e */
[----:B------:R-:W-:Y:S02]  /*14a60*/  IADD3 R14, R4, c[0x0][0x32c], RZ ;  /* 0x0000cb00040e7a10 */ /* 0x000fe40007ffe0ff */
[----:B------:R-:W-:Y:S02]  /*14a70*/  IMNMX R2, R2, R4, !PT ;  /* 0x0000000402027217 */ /* 0x000fe40007800200 */
[----:B------:R-:W-:Y:S02]  /*14a80*/  IMNMX R3, R3, R14, PT ;  /* 0x0000000e03037217 */ /* 0x000fe40003800200 */
.L_x_481:
        /* <DEDUP_REMOVED lines=61> */
.L_x_487:
[----:B------:R-:W-:Y:S04]  /*14e60*/  MOV R5, c[0x0][0x32c] ;  /* 0x0000cb0000057a02 */ /* 0x000fe80000000f00 */
[----:B------:R-:W-:Y:S11]  /*14e70*/  ISETP.NE.AND P0, PT, R5, 0x1, PT ;  /* 0x000000010500780c */ /* 0x000ff60003f05270 */
[----:B------:R-:W-:Y:S02]  /*14e80*/  @!UPT UIADD3 URZ, URZ, URZ, URZ ;  /* 0x0000003f3f3ff290 */ /* 0x000fe4000fffe03f */
[----:B------:R-:W-:Y:S05]  /*14e90*/  @P0 IMAD.HI.U32 R5, R4, c[0x0][0x330], RZ ;  /* 0x0000cc0004050a27 */ /* 0x000fea00078e00ff */
[----:B------:R-:W-:Y:S02]  /*14ea0*/  @P0 SHF.R.U32.HI R4, RZ, c[0x0][0x334], R5 ;  /* 0x0000cd00ff040a19 */ /* 0x000fe40000011605 */
.L_x_488:
[----:B------:R-:W-:Y:S05]  /*14eb0*/  BSYNC B0 ;  /* 0x0000000000007941 */ /* 0x000fea0003800000 */
.L_x_486:
[----:B------:R-:W-:Y:S04]  /*14ec0*/  IMAD.IADD R0, R0, 0x1, -R251 ;  /* 0x0000000100007824 */ /* 0x000fe800078e0afb */
[----:B------:R-:W-:Y:S05]  /*14ed0*/  IMAD R4, R4, c[0x0][0x32c], R0 ;  /* 0x0000cb0004047a24 */ /* 0x000fea00078e0200 */
[----:B------:R-:W-:Y:S02]  /*14ee0*/  IADD3 R0, R4, c[0x0][0x32c], RZ ;  /* 0x0000cb0004007a10 */ /* 0x000fe40007ffe0ff */
[----:B------:R-:W-:Y:S02]  /*14ef0*/  IMNMX R2, R2, R4, !PT ;  /* 0x0000000402027217 */ /* 0x000fe40007800200 */
[----:B------:R-:W-:Y:S02]  /*14f00*/  IMNMX R3, R3, R0, PT ;  /* 0x0000000003037217 */ /* 0x000fe40003800200 */
.L_x_485:
        /* <DEDUP_REMOVED lines=166> */
[C---:B--2---:R-:W-:Y:S01]  /*15970*/  FMUL.FTZ R6, R3.reuse, R114 ;  /* 0x0000007203067220 */ /* 0x044fe20000410000 */
        /* <DEDUP_REMOVED lines=61> */
[----:B------:R-:W-:Y:S01]  /*15d50*/  FMUL.FTZ R69, R100, R69 ;  /* 0x0000004564457220 */ /* 0x000fe20000410000 */
        /* <DEDUP_REMOVED lines=9> */
[----:B------:R-:W-:Y:S01]  /*15df0*/  FMUL.FTZ R76, R2, R76 ;  /* 0x0000004c024c7220 */ /* 0x000fe20000410000 */
        /* <DEDUP_REMOVED lines=72> */
[C---:B------:R-:W-:Y:S02]  /*16280*/  FMUL.FTZ R39, R3.reuse, R147 ;  /* 0x0000009303277220 */ /* 0x040fe40000410000 */
[C---:B------:R-:W-:Y:S01]  /*16290*/  FMUL.FTZ R79, R0.reuse, R79 ;  /* 0x0000004f004f7220 */ /* 0x040fe20000410000 */
[----:B------:R1:W-:Y:S01]  /*162a0*/  MUFU.EX2 R174, R103 ;  /* 0x0000006700ae7308 */ /* 0x0003e20000000800 */
[C---:B------:R-:W-:Y:S02]  /*162b0*/  FMUL.FTZ R90, R0.reuse, R90 ;  /* 0x0000005a005a7220 */ /* 0x040fe40000410000 */
[----:B------:R-:W-:Y:S02]  /*162c0*/  FMUL.FTZ R91, R0, R91 ;  /* 0x0000005b005b7220 */ /* 0x000fe40000410000 */
[----:B----4-:R-:W-:Y:S02]  /*162d0*/  FMUL.FTZ R36, R100, R144 ;  /* 0x0000009064247220 */ /* 0x010fe40000410000 */
[C---:B------:R-:W-:Y:S02]  /*162e0*/  FMUL.FTZ R94, R0.reuse, R94 ;  /* 0x0000005e005e7220 */ /* 0x040fe40000410000 */
[----:B------:R-:W-:Y:S02]  /*162f0*/  FMUL.FTZ R95, R0, R95 ;  /* 0x0000005f005f7220 */ /* 0x000fe40000410000 */
[----:B------:R-:W-:Y:S01]  /*16300*/  FFMA.FTZ R3, R3, R252, R238 ;  /* 0x000000fc03037223 */ /* 0x000fe200000100ee */
        /* <DEDUP_REMOVED lines=53> */
[----:B------:R-:W2:Y:S01]  /*16660*/  LDL.LU R189, [R1] ;  /* 0x0000000001bd7983 */ /* 0x000ea20000300800 */
[----:B------:R-:W5:Y:S05]  /*16670*/  MUFU.EX2 R181, R111 ;  /* 0x0000006f00b57308 */ /* 0x000f6a0000000800 */
[C---:B------:R-:W-:Y:S08]  /*16680*/  HMMA.16816.F32 R24, R120.reuse, R124, R24 ;  /* 0x0000007c7818723c */ /* 0x040ff00000001818 */
[-C--:B------:R-:W-:Y:S01]  /*16690*/  HMMA.16816.F32 R28, R120, R126.reuse, R28 ;  /* 0x0000007e781c723c */ /* 0x080fe2000000181c */
[--C-:B-1----:R-:W-:Y:S04]  /*166a0*/  FFMA.FTZ R103, R185, c[0x0][0x2d0], -R164.reuse ;  /* 0x0000b400b9677a23 */ /* 0x102fe800000108a4 */
        /* <DEDUP_REMOVED lines=44> */
[----:B------:R-:W5:Y:S06]  /*16970*/  LDL R11, [R1+0xc] ;  /* 0x00000c00010b7983 */ /* 0x000f6c0000100800 */
[----:B------:R-:W-:Y:S01]  /*16980*/  FADD.FTZ R8, R237, R3 ;  /* 0x00000003ed087221 */ /* 0x000fe20000010000 */
[-C--:B------:R-:W-:Y:S04]  /*16990*/  HMMA.16816.F32 R120, R160, R134.reuse, R12 ;  /* 0x00000086a078723c */ /* 0x080fe8000000180c */
[----:B------:R-:W-:Y:S04]  /*169a0*/  FADD.FTZ R8, R235, R8 ;  /* 0x00000008eb087221 */ /* 0x000fe80000010000 */
        /* <DEDUP_REMOVED lines=10> */
[-C--:B------:R-:W-:Y:S01]  /*16a50*/  HMMA.16816.F32 R52, R108, R164.reuse, R52 ;  /* 0x000000a46c34723c */ /* 0x080fe20000001834 */
[----:B------:R-:W-:Y:S07]  /*16a60*/  FADD.FTZ R3, R233, R9 ;  /* 0x00000009e9037221 */ /* 0x000fee0000010000 */
[C---:B------:R-:W-:Y:S01]  /*16a70*/  HMMA.16816.F32 R56, R160.reuse, R164, R56 ;  /* 0x000000a4a038723c */ /* 0x040fe20000001838 */
[----:B------:R-:W-:Y:S03]  /*16a80*/  FADD.FTZ R10, R231, R3 ;  /* 0x00000003e70a7221 */ /* 0x000fe60000010000 */
[----:B--2---:R-:W-:Y:S02]  /*16a90*/  FFMA.FTZ R100, R100, R189, R242 ;  /* 0x000000bd64647223 */ /* 0x004fe400000100f2 */
[----:B---3--:R-:W-:Y:S02]  /*16aa0*/  FFMA.FTZ R3, R0, R193, R227 ;  /* 0x000000c100037223 */ /* 0x008fe400000100e3 */
[-C--:B------:R-:W-:Y:S01]  /*16ab0*/  HMMA.16816.F32 R60, R160, R166.reuse, R60 ;  /* 0x000000a6a03c723c */ /* 0x080fe2000000183c */
[----:B------:R-:W-:Y:S03]  /*16ac0*/  FADD.FTZ R2, R241, R100 ;  /* 0x00000064f1027221 */ /* 0x000fe60000010000 */
[----:B------:R-:W-:Y:S01]  /*16ad0*/  FADD.FTZ R3, R228, R3 ;  /* 0x00000003e4037221 */ /* 0x000fe20000010000 */
[-C--:B------:R-:W-:Y:S01]  /*16ae0*/  MOV R100, R101.reuse ;  /* 0x0000006500647202 */ /* 0x080fe20000000f00 */
[----:B------:R-:W-:Y:S02]  /*16af0*/  FADD.FTZ R2, R240, R2 ;  /* 0x00000002f0027221 */ /* 0x000fe40000010000 */
[----:B------:R-:W-:Y:S01]  /*16b00*/  FADD.FTZ R0, R234, R10 ;  /* 0x0000000aea007221 */ /* 0x000fe20000010000 */
[C---:B------:R-:W-:Y:S03]  /*16b10*/  HMMA.16816.F32 R64, R108.reuse, R166, R64 ;  /* 0x000000a66c40723c */ /* 0x040fe60000001840 */
[----:B------:R-:W-:Y:S02]  /*16b20*/  FADD.FTZ R9, R239, R2 ;  /* 0x00000002ef097221 */ /* 0x000fe40000010000 */
[----:B------:R-:W-:Y:S02]  /*16b30*/  FADD.FTZ R2, R236, R8 ;  /* 0x00000008ec027221 */ /* 0x000fe40000010000 */
[----:B------:R-:W-:Y:S01]  /*16b40*/  FADD.FTZ R9, R226, R9 ;  /* 0x00000009e2097221 */ /* 0x000fe20000010000 */
[-C--:B------:R-:W-:Y:S01]  /*16b50*/  HMMA.16816.F32 R68, R108, R168.reuse, R68 ;  /* 0x000000a86c44723c */ /* 0x080fe20000001844 */
[----:B------:R-:W-:Y:S03]  /*16b60*/  FADD.FTZ R3, R229, R3 ;  /* 0x00000003e5037221 */ /* 0x000fe60000010000 */
[----:B------:R-:W-:Y:S02]  /*16b70*/  FADD.FTZ R10, R224, R2 ;  /* 0x00000002e00a7221 */ /* 0x000fe40000010000 */
        /* <DEDUP_REMOVED lines=15> */
[-C--:B-1----:R-:W-:Y:S04]  /*16c70*/  HMMA.16816.F32 R84, R108, R4.reuse, R84 ;  /* 0x000000046c54723c */ /* 0x082fe80000001854 */
[----:B------:R-:W-:Y:S04]  /*16c80*/  FADD.FTZ R3, R174, R3 ;  /* 0x00000003ae037221 */ /* 0x000fe80000010000 */
[C---:B------:R-:W-:Y:S07]  /*16c90*/  HMMA.16816.F32 R88, R160.reuse, R4, R88 ;  /* 0x00000004a058723c */ /* 0x040fee0000001858 */
        /* <DEDUP_REMOVED lines=13> */
[----:B------:R-:W-:Y:S01]  /*16d70*/  FADD.FTZ R2, R107, R2 ;  /* 0x000000026b027221 */ /* 0x000fe20000010000 */
[----:B------:R-:W-:Y:S01]  /*16d80*/  MOV R107, R104 ;  /* 0x00000068006b7202 */ /* 0x000fe20000000f00 */
[----:B------:R-:W-:Y:S02]  /*16d90*/  FADD.FTZ R4, R183, R5 ;  /* 0x00000005b7047221 */ /* 0x000fe40000010000 */
[----:B------:R-:W-:Y:S02]  /*16da0*/  FADD.FTZ R5, R192, R0 ;  /* 0x00000000c0057221 */ /* 0x000fe40000010000 */
[----:B------:R-:W-:Y:S02]  /*16db0*/  FADD.FTZ R3, R179, R3 ;  /* 0x00000003b3037221 */ /* 0x000fe40000010000 */
[----:B------:R-:W-:Y:S01]  /*16dc0*/  FADD.FTZ R0, R103, R2 ;  /* 0x0000000267007221 */ /* 0x000fe20000010000 */
[----:B------:R1:W-:Y:S01]  /*16dd0*/  STL [R1], R5 ;  /* 0x0000000501007387 */ /* 0x0003e20000100800 */
[----:B------:R-:W-:Y:S01]  /*16de0*/  FADD.FTZ R2, R177, R3 ;  /* 0x00000003b1027221 */ /* 0x000fe20000010000 */
[----:B------:R-:W-:Y:S01]  /*16df0*/  MOV R103, R105 ;  /* 0x0000006900677202 */ /* 0x000fe20000000f00 */
[----:B------:R-:W-:Y:S01]  /*16e00*/  FADD.FTZ R0, R102, R0 ;  /* 0x0000000066007221 */ /* 0x000fe20000010000 */
[----:B------:R-:W-:Y:S01]  /*16e10*/  MOV R102, R106 ;  /* 0x0000006a00667202 */ /* 0x000fe20000000f00 */
[----:B------:R-:W-:Y:S01]  /*16e20*/  FADD.FTZ R252, R181, R4 ;  /* 0x00000004b5fc7221 */ /* 0x000fe20000010000 */
[----:B------:R1:W-:Y:S04]  /*16e30*/  STL [R1+0x4], R2 ;  /* 0x0000040201007387 */ /* 0x0003e80000100800 */
[----:B------:R1:W-:Y:S01]  /*16e40*/  STL [R1+0x8], R0 ;  /* 0x0000080001007387 */ /* 0x0003e20000100800 */
[C---:B-----5:R-:W-:Y:S02]  /*16e50*/  ISETP.GT.AND P0, PT, R223.reuse, R11, PT ;  /* 0x0000000bdf00720c */ /* 0x060fe40003f04270 */
[----:B------:R-:W-:Y:S11]  /*16e60*/  IADD3 R223, R223, -0x1, RZ ;  /* 0xffffffffdfdf7810 */ /* 0x000ff60007ffe0ff */
[----:B-1----:R-:W-:-:S05]  /*16e70*/  @P0 BRA `(.L_x_489) ;  /* 0xffffbbf000000947 */ /* 0x002fca000383ffff */
.L_x_470:
[----:B-1----:R-:W2:Y:S04]  /*16e80*/  LDL R3, [R1+0x24] ;  /* 0x0000240001037983 */ /* 0x002ea80000100800 */
[----:B------:R-:W3:Y:S01]  /*16e90*/  LDL R2, [R1+0x1c] ;  /* 0x00001c0001027983 */ /* 0x000ee20000100800 */
[----:B------:R-:W-:-:S02]  /*16ea0*/  IMAD.MOV.U32 R0, RZ, RZ, c[0x0][0x2c4] ;  /* 0x0000b100ff007624 */ /* 0x000fc400078e00ff */
[----:B------:R-:W-:-:S03]  /*16eb0*/  IMAD.MOV.U32 R4, RZ, RZ, c[0x0][0x32c] ;  /* 0x0000cb00ff047624 */ /* 0x000fc600078e00ff */
[----:B------:R-:W-:Y:S02]  /*16ec0*/  ISETP.NE.AND P1, PT, R0, 0x1, PT ;  /* 0x000000010000780c */ /* 0x000fe40003f25270 */
[----:B------:R-:W1:Y:S01]  /*16ed0*/  S2R R0, SR_CTAID.X ;  /* 0x0000000000007919 */ /* 0x000e620000002500 */
[----:B------:R-:W-:Y:S02]  /*16ee0*/  ISETP.GE.AND P0, PT, R4, 0x1, PT ;  /* 0x000000010400780c */ /* 0x000fe40003f06270 */
[----:B-1----:R-:W-:Y:S01]  /*16ef0*/  LEA R0, R0, 0x7f, 0x7 ;  /* 0x0000007f00007811 */ /* 0x002fe200078e38ff */
[----:B--2---:R-:W-:-:S07]  /*16f00*/  IMAD.MOV.U32 R5, RZ, RZ, R3 ;  /* 0x000000ffff057224 */ /* 0x004fce00078e0003 */
[----:B------:R-:W-:Y:S01]  /*16f10*/  @P1 IMAD.HI.U32 R3, R0, c[0x0][0x2c8], RZ ;  /* 0x0000b20000031a27 */ /* 0x000fe200078e00ff */
[----:B---3--:R-:W-:-:S04]  /*16f20*/  IADD3 R2, R2, 0x1, -R5 ;  /* 0x0000000102027810 */ /* 0x008fc80007ffe805 */
        /* <DEDUP_REMOVED lines=13> */
.L_x_491:
[----:B------:R-:W-:-:S04]  /*17000*/  MOV R3, c[0x0][0x32c] ;  /* 0x0000cb0000037a02 */ /* 0x000fc80000000f00 */
[----:B------:R-:W-:-:S13]  /*17010*/  ISETP.NE.AND P0, PT, R3, 0x1, PT ;  /* 0x000000010300780c */ /* 0x000fda0003f05270 */
[----:B------:R-:W-:-:S05]  /*17020*/  @P0 IMAD.HI.U32 R3, R0, c[0x0][0x330], RZ ;  /* 0x0000cc0000030a27 */ /* 0x000fca00078e00ff */
[----:B------:R-:W-:-:S05]  /*17030*/  @P0 SHF.R.U32.HI R0, RZ, c[0x0][0x334], R3 ;  /* 0x0000cd00ff000a19 */ /* 0x000fca0000011603 */
.L_x_492:
[----:B------:R-:W-:-:S05]  /*17040*/  IMAD R0, R0, c[0x0][0x32c], RZ ;  /* 0x0000cb0000007a24 */ /* 0x000fca00078e02ff */
[----:B------:R-:W-:-:S03]  /*17050*/  IMNMX R2, R2, R0, !PT ;  /* 0x0000000002027217 */ /* 0x000fc60007800200 */
.L_x_490:
        /* <DEDUP_REMOVED lines=29> */
.L_x_496:
[----:B------:R-:W2:Y:S01]  /*17230*/  LDL R102, [R1+0x48] ;  /* 0x0000480001667983 */ /* 0x000ea20000100800 */
[----:B------:R-:W-:Y:S04]  /*17240*/  DEPBAR.LE SB0, 0x0 ;  /* 0x000080000000791a */ /* 0x000fe80000000000 */
[----:B---3--:R-:W3:Y:S01]  /*17250*/  LDL R0, [R1+0x20] ;  /* 0x0000200001007983 */ /* 0x008ee20000100800 */
[----:B------:R-:W-:Y:S02]  /*17260*/  IMAD.MOV.U32 R2, RZ, RZ, R106 ;  /* 0x000000ffff027224 */ /* 0x000fe400078e006a */
[----:B------:R-:W-:Y:S01]  /*17270*/  IMAD.MOV.U32 R3, RZ, RZ, R105 ;  /* 0x000000ffff037224 */ /* 0x000fe200078e0069 */
[----:B------:R-:W-:Y:S01]  /*17280*/  BAR.SYNC.DEFER_BLOCKING 0x0 ;  /* 0x0000000000007b1d */ /* 0x000fe20000010000 */
[----:B------:R-:W-:Y:S05]  /*17290*/  IMAD.MOV.U32 R101, RZ, RZ, R104 ;  /* 0x000000ffff657224 */ /* 0x000fea00078e0068 */
        /* <DEDUP_REMOVED lines=15> */
[----:B-1--4-:R-:W2:Y:S01]  /*17390*/  LDL.64 R28, [R1+0x40] ;  /* 0x00004000011c7983 */ /* 0x012ea20000100a00 */
[----:B------:R-:W-:Y:S03]  /*173a0*/  SHF.R.S32.HI R0, RZ, 0x1f, R223 ;  /* 0x0000001fff007819 */ /* 0x000fe600000114df */
[----:B------:R-:W3:Y:S02]  /*173b0*/  LDL.64 R26, [R1+0x38] ;  /* 0x00003800011a7983 */ /* 0x000ee40000100a00 */
[----:B------:R-:W-:Y:S02]  /*173c0*/  IMAD R0, R0, c[0x0][0x208], RZ ;  /* 0x0000820000007a24 */ /* 0x000fe400078e02ff */
[----:B------:R-:W4:Y:S02]  /*173d0*/  LDL R25, [R1+0x18] ;  /* 0x0000180001197983 */ /* 0x000f240000100800 */
[C---:B------:R-:W-:Y:S02]  /*173e0*/  IMAD R0, R223.reuse, c[0x0][0x20c], R0 ;  /* 0x00008300df007a24 */ /* 0x040fe400078e0200 */
[----:B------:R-:W5:Y:S04]  /*173f0*/  LDL R24, [R1+0x14] ;  /* 0x0000140001187983 */ /* 0x000f680000100800 */
[----:B------:R-:W5:Y:S04]  /*17400*/  LDL R23, [R1+0x10] ;  /* 0x0000100001177983 */ /* 0x000f680000100800 */
[----:B------:R-:W5:Y:S04]  /*17410*/  LDL R22, [R1+0xc] ;  /* 0x00000c0001167983 */ /* 0x000f680000100800 */
[----:B------:R-:W1:Y:S02]  /*17420*/  S2R R4, SR_TID.X ;  /* 0x0000000000047919 */ /* 0x000e640000002100 */
        /* <DEDUP_REMOVED lines=11> */
[C---:B---3--:R-:W-:Y:S01]  /*174e0*/  IMAD.X R9, R0.reuse, 0x1, R27, P0 ;  /* 0x0000000100097824 */ /* 0x048fe200000e061b */
[-C--:B----4-:R-:W-:Y:S05]  /*174f0*/  IADD3 R8, P0, R25, R4.reuse, RZ ;  /* 0x0000000419087210 */ /* 0x090fea0007f1e0ff */
[----:B-----5:R-:W-:Y:S01]  /*17500*/  IMAD.X R10, R0, 0x1, R24, P0 ;  /* 0x00000001000a7824 */ /* 0x020fe200000e0618 */
        /* <DEDUP_REMOVED lines=29> */
.L_x_494:
        /* <DEDUP_REMOVED lines=193> */
[----:B--23--:R-:W2:Y:S04]  /*182f0*/  S2R R102, SR_TID.X ;  /* 0x0000000000667919 */ /* 0x00cea80000002100 */
[----:B------:R-:W3:Y:S04]  /*18300*/  LDL.64 R204, [R1+0x30] ;  /* 0x0000300001cc7983 */ /* 0x000ee80000100a00 */
[----:B----4-:R-:W4:Y:S04]  /*18310*/  LDL R22, [R1+0x60] ;  /* 0x0000600001167983 */ /* 0x010f280000100800 */
[----:B------:R-:W5:Y:S04]  /*18320*/  LDL R11, [R1+0x5c] ;  /* 0x00005c00010b7983 */ /* 0x000f680000100800 */
[----:B------:R-:W4:Y:S04]  /*18330*/  LDL R21, [R1+0x58] ;  /* 0x0000580001157983 */ /* 0x000f280000100800 */
[----:B------:R-:W4:Y:S01]  /*18340*/  LDL R20, [R1+0x54] ;  /* 0x0000540001147983 */ /* 0x000f220000100800 */
[----:B--2---:R-:W-:Y:S04]  /*18350*/  SHF.R.S32.HI R206, RZ, 0x1f, R102 ;  /* 0x0000001fffce7819 */ /* 0x004fe80000011466 */
[----:B------:R-:W-:Y:S02]  /*18360*/  LEA.HI R206, R206, R102, RZ, 0x2 ;  /* 0x00000066cece7211 */ /* 0x000fe400078f10ff */
[----:B------:R-:W2:Y:S02]  /*18370*/  LDL.64 R102, [R1+0x28] ;  /* 0x0000280001667983 */ /* 0x000ea40000100a00 */
[----:B------:R-:W-:Y:S04]  /*18380*/  SHF.R.S32.HI R206, RZ, 0x2, R206 ;  /* 0x00000002ffce7819 */ /* 0x000fe800000114ce */
[----:B------:R-:W-:Y:S04]  /*18390*/  IADD3 R0, -R206, 0x30, RZ ;  /* 0x00000030ce007810 */ /* 0x000fe80007ffe1ff */
[----:B------:R-:W-:Y:S11]  /*183a0*/  ISETP.GE.AND P1, PT, R0, 0x1, PT ;  /* 0x000000010000780c */ /* 0x000ff60003f26270 */
[----:B------:R-:W-:Y:S02]  /*183b0*/  @!UPT UIADD3 URZ, URZ, URZ, URZ ;  /* 0x0000003f3f3ff290 */ /* 0x000fe4000fffe03f */
[----:B------:R-:W-:Y:S04]  /*183c0*/  @P1 IADD3 R4, R223, -0x1, RZ ;  /* 0xffffffffdf041810 */ /* 0x000fe80007ffe0ff */
[----:B------:R-:W-:Y:S01]  /*183d0*/  @P1 SHF.R.S32.HI R5, RZ, 0x1f, R4 ;  /* 0x0000001fff051819 */ /* 0x000fe20000011404 */
[C---:B------:R-:W-:Y:S04]  /*183e0*/  @P1 IMAD.WIDE.U32 R6, R4.reuse, c[0x0][0x1e0], RZ ;  /* 0x0000780004061a25 */ /* 0x040fe800078e00ff */
[----:B------:R-:W-:Y:S04]  /*183f0*/  @P1 IMAD R5, R5, c[0x0][0x1e0], RZ ;  /* 0x0000780005051a24 */ /* 0x000fe800078e02ff */
[----:B------:R-:W-:Y:S04]  /*18400*/  @P1 IMAD R4, R4, c[0x0][0x1e4], R5 ;  /* 0x0000790004041a24 */ /* 0x000fe800078e0205 */
[----:B------:R-:W-:Y:S02]  /*18410*/  @P1 IMAD.IADD R7, R7, 0x1, R4 ;  /* 0x0000000107071824 */ /* 0x000fe400078e0204 */
[----:B---3--:R-:W-:Y:S02]  /*18420*/  @P1 IMAD.MOV.U32 R4, RZ, RZ, R204 ;  /* 0x000000ffff041224 */ /* 0x008fe400078e00cc */
[----:B--2---:R-:W-:Y:S04]  /*18430*/  @P1 IMAD.MOV.U32 R5, RZ, RZ, R103 ;  /* 0x000000ffff051224 */ /* 0x004fe800078e0067 */
[----:B------:R-:W-:Y:S04]  /*18440*/  @P1 IMAD.WIDE.U32 R4, R6, 0x30, R4 ;  /* 0x0000003006041825 */ /* 0x000fe800078e0004 */
[----:B------:R-:W-:Y:S02]  /*18450*/  @P1 IMAD R6, R7, 0x30, RZ ;  /* 0x0000003007061824 */ /* 0x000fe400078e02ff */
[C---:B------:R-:W-:Y:S02]  /*18460*/  @P1 IMAD.SHL.U32 R7, R4.reuse, 0x2, RZ ;  /* 0x0000000204071824 */ /* 0x040fe400078e00ff */
[----:B------:R-:W-:Y:S02]  /*18470*/  @P1 IMAD.IADD R6, R5, 0x1, R6 ;  /* 0x0000000105061824 */ /* 0x000fe400078e0206 */
[----:B------:R-:W-:Y:S01]  /*18480*/  IMAD.U32 R5, RZ, RZ, UR7 ;  /* 0x00000007ff057e24 */ /* 0x000fe2000f8e00ff */
        /* <DEDUP_REMOVED lines=11> */
[----:B------:R-:W-:Y:S04]  /*18540*/  @P0 IMAD.WIDE.U32 R8, R0, c[0x0][0x1e0], RZ ;  /* 0x0000780000080a25 */ /* 0x000fe800078e00ff */
[----:B------:R-:W-:Y:S04]  /*18550*/  @P0 IMAD R4, R4, c[0x0][0x1e0], RZ ;  /* 0x0000780004040a24 */ /* 0x000fe800078e02ff */
[----:B------:R-:W-:Y:S02]  /*18560*/  @P0 IMAD R10, R0, c[0x0][0x1e4], R4 ;  /* 0x00007900000a0a24 */ /* 0x000fe400078e0204 */
[----:B------:R-:W-:Y:S02]  /*18570*/  IMAD.U32 R4, RZ, RZ, UR6 ;  /* 0x00000006ff047e24 */ /* 0x000fe4000f8e00ff */
[----:B------:R-:W-:Y:S02]  /*18580*/  @P0 IMAD.IADD R0, R9, 0x1, R10 ;  /* 0x0000000109000824 */ /* 0x000fe400078e020a */
[----:B------:R-:W-:Y:S04]  /*18590*/  @P0 IMAD.WIDE.U32 R4, R8, 0x30, R4 ;  /* 0x0000003008040825 */ /* 0x000fe800078e0004 */
[----:B------:R-:W-:Y:S04]  /*185a0*/  @P0 IMAD R0, R0, 0x30, RZ ;  /* 0x0000003000000824 */ /* 0x000fe800078e02ff */
[----:B------:R-:W-:Y:S01]  /*185b0*/  @P0 IMAD.IADD R0, R0, 0x1, R5 ;  /* 0x0000000100000824 */ /* 0x000fe200078e0205 */
[-C--:B------:R-:W-:Y:S05]  /*185c0*/  @P0 IADD3 R5, P2, R204, R4.reuse, RZ ;  /* 0x00000004cc050210 */ /* 0x080fea0007f5e0ff */
[----:B------:R-:W-:Y:S01]  /*185d0*/  @P0 IMAD.X R8, R0, 0x1, R103, P2 ;  /* 0x0000000100080824 */ /* 0x000fe200010e0667 */
[C---:B-1----:R-:W-:Y:S04]  /*185e0*/  @P0 LEA R12, P2, R5.reuse, c[0x0][0x1c8], 0x1 ;  /* 0x00007200050c0a11 */ /* 0x042fe800078408ff */
[----:B------:R-:W-:Y:S02]  /*185f0*/  @P0 LEA.HI.X R13, R5, c[0x0][0x1cc], R8, 0x1, P2 ;  /* 0x00007300050d0a11 */ /* 0x000fe400010f0c08 */
[-C--:B----4-:R-:W-:Y:S05]  /*18600*/  @P0 IADD3 R5, P2, R22, R4.reuse, RZ ;  /* 0x0000000416050210 */ /* 0x090fea0007f5e0ff */
[C---:B-----5:R-:W-:Y:S01]  /*18610*/  @P0 IMAD.X R8, R0.reuse, 0x1, R11, P2 ;  /* 0x0000000100080824 */ /* 0x060fe200010e060b */
        /* <DEDUP_REMOVED lines=17> */
.L_x_495:
        /* <DEDUP_REMOVED lines=141> */
[C---:B------:R-:W-:Y:S02]  /*19000*/  FMUL.FTZ R76, R101.reuse, R76 ;  /* 0x0000004c654c7220 */ /* 0x040fe40000410000 */
[--C-:B-1----:R-:W-:Y:S01]  /*19010*/  FFMA.FTZ R3, R18, c[0x0][0x2d0], -R161.reuse ;  /* 0x0000b40012037a23 */ /* 0x102fe200000108a1 */
[----:B---3--:R-:W-:Y:S01]  /*19020*/  F2FP.PACK_AB R114, R248, R247 ;  /* 0x000000f7f872723e */ /* 0x008fe200000000ff */
[C---:B------:R-:W-:Y:S02]  /*19030*/  FMUL.FTZ R18, R102.reuse, R126 ;  /* 0x0000007e66127220 */ /* 0x040fe40000410000 */
[----:B------:R1:W-:Y:S01]  /*19040*/  MUFU.EX2 R244, R3 ;  /* 0x0000000300f47308 */ /* 0x0003e20000000800 */
[----:B------:R-:W-:Y:S02]  /*19050*/  FMUL.FTZ R77, R101, R77 ;  /* 0x0000004d654d7220 */ /* 0x000fe40000410000 */
[C---:B------:R-:W-:Y:S02]  /*19060*/  FMUL.FTZ R82, R102.reuse, R82 ;  /* 0x0000005266527220 */ /* 0x040fe40000410000 */
[----:B------:R-:W-:Y:S01]  /*19070*/  FMUL.FTZ R83, R102, R83 ;  /* 0x0000005366537220 */ /* 0x000fe20000410000 */
        /* <DEDUP_REMOVED lines=90> */
[C---:B-1----:R-:W-:Y:S01]  /*19620*/  FMUL.FTZ R4, R103.reuse, R112 ;  /* 0x0000007067047220 */ /* 0x042fe20000410000 */
[----:B------:R-:W-:Y:S02]  /*19630*/  F2FP.PACK_AB R112, R250, R249 ;  /* 0x000000f9fa70723e */ /* 0x000fe400000000ff */
[----:B----4-:R-:W-:Y:S05]  /*19640*/  F2FP.PACK_AB R119, R238, R237 ;  /* 0x000000edee77723e */ /* 0x010fea00000000ff */
[-C--:B------:R-:W-:Y:S05]  /*19650*/  HMMA.16816.F32 R4, R112, R20.reuse, R4 ;  /* 0x000000147004723c */ /* 0x080fea0000001804 */
[----:B--2---:R-:W-:Y:S03]  /*19660*/  FFMA.FTZ R100, R186, c[0x0][0x2d0], -R3 ;  /* 0x0000b400ba647a23 */ /* 0x004fe60000010803 */
        /* <DEDUP_REMOVED lines=22> */
[C---:B------:R-:W-:Y:S03]  /*197d0*/  FMUL.FTZ R39, R102.reuse, R147 ;  /* 0x0000009366277220 */ /* 0x040fe60000410000 */
[----:B------:R-:W-:Y:S02]  /*197e0*/  FFMA.FTZ R102, R102, R252, R245 ;  /* 0x000000fc66667223 */ /* 0x000fe400000100f5 */
        /* <DEDUP_REMOVED lines=10> */
[----:B------:R-:W4:Y:S01]  /*19890*/  LDL.LU R194, [R1+0x8] ;  /* 0x0000080001c27983 */ /* 0x000f220000300800 */
[----:B------:R1:W1:Y:S06]  /*198a0*/  MUFU.EX2 R193, R100 ;  /* 0x0000006400c17308 */ /* 0x00026c0000000800 */
        /* <DEDUP_REMOVED lines=15> */
[----:B------:R-:W2:Y:S07]  /*199a0*/  LDL.LU R196, [R1] ;  /* 0x0000000001c47983 */ /* 0x000eae0000300800 */
[C---:B------:R-:W-:Y:S08]  /*199b0*/  HMMA.16816.F32 R88, R116.reuse, R124, R88 ;  /* 0x0000007c7458723c */ /* 0x040ff00000001858 */
[-C--:B------:R-:W-:Y:S04]  /*199c0*/  HMMA.16816.F32 R92, R116, R126.reuse, R92 ;  /* 0x0000007e745c723c */ /* 0x080fe8000000185c */
[--C-:B-----5:R-:W-:Y:S02]  /*199d0*/  FFMA.FTZ R100, R197, c[0x0][0x2d0], -R161.reuse ;  /* 0x0000b400c5647a23 */ /* 0x120fe400000108a1 */
[----:B------:R-:W5:Y:S01]  /*199e0*/  LDL R197, [R1+0x50] ;  /* 0x0000500001c57983 */ /* 0x000f620000100800 */
[----:B------:R-:W-:Y:S01]  /*199f0*/  F2FP.PACK_AB R116, R225, R226 ;  /* 0x000000e2e174723e */ /* 0x000fe200000000ff */
[----:B------:R-:W-:Y:S01]  /*19a00*/  HMMA.16816.F32 R96, R112, R126, R96 ;  /* 0x0000007e7060723c */ /* 0x000fe20000001860 */
[----:B------:R1:W-:Y:S01]  /*19a10*/  MUFU.EX2 R187, R100 ;  /* 0x0000006400bb7308 */ /* 0x0003e20000000800 */
[----:B------:R-:W1:Y:S02]  /*19a20*/  LDSM.16.MT88.4 R124, [R209+0x2880] ;  /* 0x00288000d17c783b */ /* 0x000e640000004200 */
[----:B------:R-:W-:Y:S02]  /*19a30*/  F2FP.PACK_AB R117, R207, R224 ;  /* 0x000000e0cf75723e */ /* 0x000fe400000000ff */
[----:B------:R-:W-:Y:S02]  /*19a40*/  F2FP.PACK_AB R118, R205, R206 ;  /* 0x000000cecd76723e */ /* 0x000fe400000000ff */
[----:B------:R-:W-:Y:S04]  /*19a50*/  F2FP.PACK_AB R112, R233, R234 ;  /* 0x000000eae970723e */ /* 0x000fe800000000ff */
[----:B------:R-:W-:Y:S02]  /*19a60*/  F2FP.PACK_AB R113, R231, R232 ;  /* 0x000000e8e771723e */ /* 0x000fe400000000ff */
[----:B------:R-:W-:Y:S02]  /*19a70*/  F2FP.PACK_AB R114, R229, R230 ;  /* 0x000000e6e572723e */ /* 0x000fe400000000ff */
[----:B------:R-:W-:Y:S02]  /*19a80*/  F2FP.PACK_AB R115, R227, R228 ;  /* 0x000000e4e373723e */ /* 0x000fe400000000ff */
[----:B------:R-:W-:Y:S05]  /*19a90*/  F2FP.PACK_AB R119, R193, R204 ;  /* 0x000000ccc177723e */ /* 0x000fea00000000ff */
[-C--:B-1----:R-:W-:Y:S03]  /*19aa0*/  HMMA.16816.F32 R4, R112, R120.reuse, R4 ;  /* 0x000000787004723c */ /* 0x082fe60000001804 */
[--C-:B------:R-:W-:Y:S04]  /*19ab0*/  FFMA.FTZ R100, R198, c[0x0][0x2d0], -R161.reuse ;  /* 0x0000b400c6647a23 */ /* 0x100fe800000108a1 */
        /* <DEDUP_REMOVED lines=34> */
[-C--:B----4-:R-:W-:Y:S01]  /*19ce0*/  HMMA.16816.F32 R84, R112, R124.reuse, R84 ;  /* 0x0000007c7054723c */ /* 0x090fe20000001854 */
[----:B------:R1:W4:Y:S07]  /*19cf0*/  MUFU.EX2 R180, R100 ;  /* 0x0000006400b47308 */ /* 0x00032e0000000800 */
[C---:B------:R-:W-:Y:S08]  /*19d00*/  HMMA.16816.F32 R88, R116.reuse, R124, R88 ;  /* 0x0000007c7458723c */ /* 0x040ff00000001858 */
[-C--:B------:R-:W-:Y:S08]  /*19d10*/  HMMA.16816.F32 R92, R116, R126.reuse, R92 ;  /* 0x0000007e745c723c */ /* 0x080ff0000000185c */
[----:B------:R-:W-:Y:S04]  /*19d20*/  HMMA.16816.F32 R96, R112, R126, R96 ;  /* 0x0000007e7060723c */ /* 0x000fe80000001860 */
[----:B-1----:R-:W-:Y:S01]  /*19d30*/  FFMA.FTZ R100, R201, c[0x0][0x2d0], -R3 ;  /* 0x0000b400c9647a23 */ /* 0x002fe20000010803 */
[----:B----4-:R-:W-:Y:S01]  /*19d40*/  F2FP.PACK_AB R160, R180, R181 ;  /* 0x000000b5b4a0723e */ /* 0x010fe200000000ff */
[----:B------:R-:W-:Y:S02]  /*19d50*/  FFMA.FTZ R0, R0, R194, R235 ;  /* 0x000000c200007223 */ /* 0x000fe400000100eb */
[----:B------:R1:W-:Y:S04]  /*19d60*/  MUFU.EX2 R179, R100 ;  /* 0x0000006400b37308 */ /* 0x0003e80000000800 */
[----:B------:R-:W-:Y:S04]  /*19d70*/  FADD.FTZ R0, R236, R0 ;  /* 0x00000000ec007221 */ /* 0x000fe80000010000 */
[----:B------:R-:W-:Y:S02]  /*19d80*/  FADD.FTZ R0, R237, R0 ;  /* 0x00000000ed007221 */ /* 0x000fe40000010000 */
[--C-:B-1----:R-:W-:Y:S02]  /*19d90*/  FFMA.FTZ R100, R202, c[0x0][0x2d0], -R3.reuse ;  /* 0x0000b400ca647a23 */ /* 0x102fe40000010803 */
[----:B------:R-:W-:Y:S01]  /*19da0*/  FFMA.FTZ R3, R108, c[0x0][0x2d0], -R3 ;  /* 0x0000b4006c037a23 */ /* 0x000fe20000010803 */
[----:B------:R-:W-:Y:S01]  /*19db0*/  F2FP.PACK_AB R108, R192, R191 ;  /* 0x000000bfc06c723e */ /* 0x000fe200000000ff */
[----:B------:R1:W4:Y:S01]  /*19dc0*/  MUFU.EX2 R178, R100 ;  /* 0x0000006400b27308 */ /* 0x0003220000000800 */
[----:B---3--:R-:W-:Y:S02]  /*19dd0*/  FFMA.FTZ R101, R101, R195, R239 ;  /* 0x000000c365657223 */ /* 0x008fe400000100ef */
[--C-:B-1----:R-:W-:Y:S01]  /*19de0*/  FFMA.FTZ R100, R203, c[0x0][0x2d0], -R110.reuse ;  /* 0x0000b400cb647a23 */ /* 0x102fe2000001086e */
[----:B----4-:R-:W-:Y:S06]  /*19df0*/  F2FP.PACK_AB R161, R178, R179 ;  /* 0x000000b3b2a1723e */ /* 0x010fec00000000ff */
[----:B------:R1:W-:Y:S01]  /*19e00*/  MUFU.EX2 R177, R100 ;  /* 0x0000006400b17308 */ /* 0x0003e20000000800 */
[----:B--2---:R-:W-:Y:S02]  /*19e10*/  FFMA.FTZ R103, R103, R196, R249 ;  /* 0x000000c467677223 */ /* 0x004fe400000100f9 */
[----:B-1----:R-:W-:Y:S01]  /*19e20*/  FFMA.FTZ R100, R190, c[0x0][0x2d0], -R110 ;  /* 0x0000b400be647a23 */ /* 0x002fe2000001086e */
[----:B------:R-:W-:Y:S02]  /*19e30*/  F2FP.PACK_AB R110, R184, R185 ;  /* 0x000000b9b86e723e */ /* 0x000fe400000000ff */
[C---:B-----5:R-:W-:Y:S04]  /*19e40*/  ISETP.GT.AND P0, PT, R223.reuse, R197, PT ;  /* 0x000000c5df00720c */ /* 0x060fe80003f04270 */
[----:B------:R-:W1:Y:S01]  /*19e50*/  MUFU.EX2 R176, R100 ;  /* 0x0000006400b07308 */ /* 0x000e620000000800 */
[----:B------:R-:W-:Y:S01]  /*19e60*/  IADD3 R223, R223, -0x1, RZ ;  /* 0xffffffffdfdf7810 */ /* 0x000fe20007ffe0ff */
[-C--:B------:R-:W-:Y:S08]  /*19e70*/  HMMA.16816.F32 R112, R108, R132.reuse, R4 ;  /* 0x000000846c70723c */ /* 0x080ff00000001804 */
[----:B------:R-:W2:Y:S01]  /*19e80*/  MUFU.EX2 R100, R3 ;  /* 0x0000000300647308 */ /* 0x000ea20000000800 */
[----:B------:R-:W-:Y:S03]  /*19e90*/  FADD.FTZ R4, R238, R0 ;  /* 0x00000000ee047221 */ /* 0x000fe60000010000 */
[----:B------:R-:W-:Y:S02]  /*19ea0*/  FADD.FTZ R5, R246, R102 ;  /* 0x00000066f6057221 */ /* 0x000fe40000010000 */
[----:B------:R-:W-:Y:S02]  /*19eb0*/  FADD.FTZ R4, R224, R4 ;  /* 0x00000004e0047221 */ /* 0x000fe40000010000 */
[----:B------:R-:W-:Y:S02]  /*19ec0*/  FADD.FTZ R5, R244, R5 ;  /* 0x00000005f4057221 */ /* 0x000fe40000010000 */
[----:B------:R-:W-:Y:S02]  /*19ed0*/  FADD.FTZ R7, R207, R4 ;  /* 0x00000004cf077221 */ /* 0x000fe40000010000 */
[----:B------:R-:W-:Y:S01]  /*19ee0*/  FADD.FTZ R5, R243, R5 ;  /* 0x00000005f3057221 */ /* 0x000fe20000010000 */
[----:B-1----:R-:W-:Y:S03]  /*19ef0*/  F2FP.PACK_AB R162, R176, R177 ;  /* 0x000000b1b0a2723e */ /* 0x002fe600000000ff */
[----:B------:R-:W-:Y:S04]  /*19f00*/  FADD.FTZ R0, R232, R5 ;  /* 0x00000005e8007221 */ /* 0x000fe80000010000 */
        /* <DEDUP_REMOVED lines=36> */
[----:B------:R-:W-:Y:S04]  /*1a150*/  FADD.FTZ R4, R206, R8 ;  /* 0x00000008ce047221 */ /* 0x000fe80000010000 */
        /* <DEDUP_REMOVED lines=13> */
[C---:B------:R-:W-:Y:S01]  /*1a230*/  HMMA.16816.F32 R72, R160.reuse, R168, R72 ;  /* 0x000000a8a048723c */ /* 0x040fe20000001848 */
[----:B------:R1:W-:Y:S03]  /*1a240*/  STL [R1], R5 ;  /* 0x0000000501007387 */ /* 0x0003e60000100800 */
[----:B------:R-:W-:Y:S01]  /*1a250*/  FADD.FTZ R0, R100, R0 ;  /* 0x0000000064007221 */ /* 0x000fe20000010000 */
[----:B------:R1:W-:Y:S01]  /*1a260*/  STL [R1+0x4], R3 ;  /* 0x0000040301007387 */ /* 0x0003e20000100800 */
[----:B------:R-:W-:Y:S01]  /*1a270*/  FADD.FTZ R252, R182, R4 ;  /* 0x00000004b6fc7221 */ /* 0x000fe20000010000 */
[----:B------:R-:W-:Y:S01]  /*1a280*/  MOV R100, R2 ;  /* 0x0000000200647202 */ /* 0x000fe20000000f00 */
[-C--:B------:R-:W-:Y:S01]  /*1a290*/  HMMA.16816.F32 R76, R160, R170.reuse, R76 ;  /* 0x000000aaa04c723c */ /* 0x080fe2000000184c */
[----:B------:R1:W-:Y:S07]  /*1a2a0*/  STL [R1+0x8], R0 ;  /* 0x0000080001007387 */ /* 0x0003ee0000100800 */
[C---:B------:R-:W-:Y:S08]  /*1a2b0*/  HMMA.16816.F32 R80, R108.reuse, R170, R80 ;  /* 0x000000aa6c50723c */ /* 0x040ff00000001850 */
[-C--:B------:R-:W-:Y:S08]  /*1a2c0*/  HMMA.16816.F32 R84, R108, R172.reuse, R84 ;  /* 0x000000ac6c54723c */ /* 0x080ff00000001854 */
[C---:B------:R-:W-:Y:S08]  /*1a2d0*/  HMMA.16816.F32 R88, R160.reuse, R172, R88 ;  /* 0x000000aca058723c */ /* 0x040ff00000001858 */
[-C--:B------:R-:W-:Y:S08]  /*1a2e0*/  HMMA.16816.F32 R92, R160, R174.reuse, R92 ;  /* 0x000000aea05c723c */ /* 0x080ff0000000185c */
[----:B------:R-:W-:Y:S01]  /*1a2f0*/  HMMA.16816.F32 R96, R108, R174, R96 ;  /* 0x000000ae6c60723c */ /* 0x000fe20000001860 */
[----:B-1----:R-:W-:-:S07]  /*1a300*/  @P0 BRA `(.L_x_496) ;  /* 0xffffcf2000000947 */ /* 0x002fce000383ffff */
.L_x_493:
        /* <DEDUP_REMOVED lines=16> */
[----:B-1----:R-:W-:-:S04]  /*1a410*/  SHF.R.S32.HI R0, RZ, 0x1f, R6 ;  /* 0x0000001fff007819 */ /* 0x002fc80000011406 */
[----:B------:R-:W-:-:S04]  /*1a420*/  LEA.HI R0, R0, R6, RZ, 0x2 ;  /* 0x0000000600007211 */ /* 0x000fc800078f10ff */
[----:B------:R-:W-:-:S04]  /*1a430*/  SHF.R.S32.HI R0, RZ, 0x2, R0 ;  /* 0x00000002ff007819 */ /* 0x000fc80000011400 */
[----:B------:R-:W-:Y:S02]  /*1a440*/  IADD3 R224, -R0, 0x30, RZ ;  /* 0x0000003000e07810 */ /* 0x000fe40007ffe1ff */
[----:B--2---:R-:W-:-:S05]  /*1a450*/  IADD3 R250, P0, R10, 0x20, RZ ;  /* 0x000000200afa7810 */ /* 0x004fca0007f1e0ff */
[----:B---3--:R-:W-:Y:S01]  /*1a460*/  IMAD.X R249, RZ, RZ, R9, P0 ;  /* 0x000000fffff97224 */ /* 0x008fe200000e0609 */
[----:B------:R-:W-:-:S05]  /*1a470*/  IADD3 R248, P0, R10, 0x40, RZ ;  /* 0x000000400af87810 */ /* 0x000fca0007f1e0ff */
[----:B------:R-:W-:Y:S01]  /*1a480*/  IMAD.X R247, RZ, RZ, R9, P0 ;  /* 0x000000fffff77224 */ /* 0x000fe200000e0609 */
[----:B----4-:R-:W-:-:S05]  /*1a490*/  IADD3 R246, P0, R4, 0x20, RZ ;  /* 0x0000002004f67810 */ /* 0x010fca0007f1e0ff */
[----:B-----5:R-:W-:Y:S01]  /*1a4a0*/  IMAD.X R245, RZ, RZ, R3, P0 ;  /* 0x000000fffff57224 */ /* 0x020fe200000e0603 */
[----:B------:R-:W-:-:S05]  /*1a4b0*/  IADD3 R244, P0, R4, 0x40, RZ ;  /* 0x0000004004f47810 */ /* 0x000fca0007f1e0ff */
[----:B------:R-:W-:Y:S02]  /*1a4c0*/  IMAD.X R243, RZ, RZ, R3, P0 ;  /* 0x000000fffff37224 */ /* 0x000fe400000e0603 */
.L_x_515:
[----:B--2---:R-:W2:Y:S01]  /*1a4d0*/  LDL R0, [R1+0x20] ;  /* 0x0000200001007983 */ /* 0x004ea20000100800 */
[----:B------:R-:W-:Y:S04]  /*1a4e0*/  DEPBAR.LE SB0, 0x0 ;  /* 0x000080000000791a */ /* 0x000fe80000000000 */
[----:B------:R-:W3:Y:S01]  /*1a4f0*/  LDL.64 R8, [R1+0x40] ;  /* 0x0000400001087983 */ /* 0x000ee20000100a00 */
[----:B------:R-:W-:Y:S01]  /*1a500*/  SHF.R.S32.HI R2, RZ, 0x1f, R223 ;  /* 0x0000001fff027819 */ /* 0x000fe200000114df */
[C---:B------:R-:W-:Y:S01]  /*1a510*/  IMAD.WIDE.U32 R4, R223.reuse, UR10, RZ ;  /* 0x0000000adf047c25 */ /* 0x040fe2000f8e00ff */
[----:B------:R-:W-:Y:S02]  /*1a520*/  MOV R10, c[0x0][0x208] ;  /* 0x00008200000a7a02 */ /* 0x000fe40000000f00 */
[----:B------:R-:W-:Y:S01]  /*1a530*/  MOV R11, c[0x0][0x20c] ;  /* 0x00008300000b7a02 */ /* 0x000fe20000000f00 */
[----:B------:R-:W3:Y:S06]  /*1a540*/  LDL.64 R12, [R1+0x38] ;  /* 0x00003800010c7983 */ /* 0x000eec0000100a00 */
[----:B------:R-:W-:Y:S08]  /*1a550*/  BAR.SYNC.DEFER_BLOCKING 0x0 ;  /* 0x0000000000007b1d */ /* 0x000ff00000010000 */
        /* <DEDUP_REMOVED lines=13> */
[C---:B--2---:R-:W-:Y:S02]  /*1a630*/  LOP3.LUT P5, RZ, R0.reuse, 0x100, RZ, 0xc0, !PT ;  /* 0x0000010000ff7812 */ /* 0x044fe400078ac0ff */
[C---:B------:R-:W-:Y:S02]  /*1a640*/  LOP3.LUT P4, RZ, R0.reuse, 0x80, RZ, 0xc0, !PT ;  /* 0x0000008000ff7812 */ /* 0x040fe4000788c0ff */
[----:B------:R-:W-:Y:S01]  /*1a650*/  LOP3.LUT P3, RZ, R0, 0x200, RZ, 0xc0, !PT ;  /* 0x0000020000ff7812 */ /* 0x000fe2000786c0ff */
[----:B------:R-:W-:Y:S04]  /*1a660*/  IMAD R0, R223, UR5, RZ ;  /* 0x00000005df007c24 */ /* 0x000fe8000f8e02ff */
[----:B------:R-:W-:Y:S01]  /*1a670*/  IMAD R0, R2, UR10, R0 ;  /* 0x0000000a02007c24 */ /* 0x000fe2000f8e0200 */
[----:B---3--:R-:W-:Y:S04]  /*1a680*/  IADD3 R2, P0, R8, R4, RZ ;  /* 0x0000000408027210 */ /* 0x008fe80007f1e0ff */
[----:B------:R-:W-:Y:S04]  /*1a690*/  IADD3 R0, R5, R0, RZ ;  /* 0x0000000005007210 */ /* 0x000fe80007ffe0ff */
[----:B------:R-:W-:Y:S02]  /*1a6a0*/  IADD3.X R3, R0, R13, RZ, P0, !PT ;  /* 0x0000000d00037210 */ /* 0x000fe400007fe4ff */
[C---:B------:R-:W-:Y:S04]  /*1a6b0*/  LEA R28, P0, R2.reuse, c[0x0][0x1f8], 0x1 ;  /* 0x00007e00021c7a11 */ /* 0x040fe800078008ff */
[----:B------:R-:W-:Y:S02]  /*1a6c0*/  LEA.HI.X R29, R2, c[0x0][0x1fc], R3, 0x1, P0 ;  /* 0x00007f00021d7a11 */ /* 0x000fe400000f0c03 */
[-C--:B------:R-:W-:Y:S03]  /*1a6d0*/  IADD3 R2, P0, R250, R4.reuse, RZ ;  /* 0x00000004fa027210 */ /* 0x080fe60007f1e0ff */
[----:B------:R-:W-:Y:S01]  /*1a6e0*/  @!PT LDS RZ, [RZ] ;  /* 0x00000000fffff984 */ /* 0x000fe20000000800 */
[----:B------:R-:W-:Y:S01]  /*1a6f0*/  @!PT LDS RZ, [RZ] ;  /* 0x00000000fffff984 */ /* 0x000fe20000000800 */
[----:B------:R-:W-:Y:S01]  /*1a700*/  @!PT LDS RZ, [RZ] ;  /* 0x00000000fffff984 */ /* 0x000fe20000000800 */
[----:B------:R2:W-:Y:S01]  /*1a710*/  LDGSTS.E.BYPASS.LTC128B.128 [R222+0x1880], [R28.64], !P5 ;  /* 0x018800001cde7fae */ /* 0x0005e2000e901d4c */
[----:B------:R-:W-:Y:S02]  /*1a720*/  IADD3.X R3, R0, R249, RZ, P0, !PT ;  /* 0x000000f900037210 */ /* 0x000fe400007fe4ff */
[C---:B------:R-:W-:Y:S04]  /*1a730*/  LEA R100, P0, R2.reuse, c[0x0][0x1f8], 0x1 ;  /* 0x00007e0002647a11 */ /* 0x040fe800078008ff */
[----:B------:R-:W-:Y:S02]  /*1a740*/  LEA.HI.X R101, R2, c[0x0][0x1fc], R3, 0x1, P0 ;  /* 0x00007f0002657a11 */ /* 0x000fe400000f0c03 */
[-C--:B------:R-:W-:Y:S03]  /*1a750*/  IADD3 R2, P0, R248, R4.reuse, RZ ;  /* 0x00000004f8027210 */ /* 0x080fe60007f1e0ff */
[----:B------:R3:W-:Y:S01]  /*1a760*/  LDGSTS.E.BYPASS.LTC128B.128 [R222+0x2480], [R100.64], !P4 ;  /* 0x0248000064de7fae */ /* 0x0007e2000e101d4c */
[----:B------:R-:W-:Y:S02]  /*1a770*/  IADD3.X R3, R0, R247, RZ, P0, !PT ;  /* 0x000000f700037210 */ /* 0x000fe400007fe4ff */
[C---:B------:R-:W-:Y:S04]  /*1a780*/  LEA R42, P0, R2.reuse, c[0x0][0x1f8], 0x1 ;  /* 0x00007e00022a7a11 */ /* 0x040fe800078008ff */
[----:B------:R-:W-:Y:S02]  /*1a790*/  LEA.HI.X R43, R2, c[0x0][0x1fc], R3, 0x1, P0 ;  /* 0x00007f00022b7a11 */ /* 0x000fe400000f0c03 */
[C---:B------:R-:W-:Y:S02]  /*1a7a0*/  @!P1 LEA R2, P0, R10.reuse, R4, 0x5 ;  /* 0x000000040a029211 */ /* 0x040fe400078028ff */
[-C--:B-1----:R-:W-:Y:S01]  /*1a7b0*/  HMMA.16816.F32 R4, R48, R16.reuse, RZ ;  /* 0x000000103004723c */ /* 0x082fe200000018ff */
[----:B------:R1:W-:Y:S02]  /*1a7c0*/  LDGSTS.E.BYPASS.LTC128B.128 [R222+0x3080], [R42.64], !P3 ;  /* 0x030800002ade7fae */ /* 0x0003e4000d901d4c */
[----:B------:R-:W-:Y:S02]  /*1a7d0*/  @!P1 LEA.HI.X R0, R10, R0, R11, 0x5, P0 ;  /* 0x000000000a009211 */ /* 0x000fe400000f2c0b */
        /* <DEDUP_REMOVED lines=23> */
[----:B------:R-:W0:Y:S01]  /*1a950*/  LDGDEPBAR ;  /* 0x00000000000079af */ /* 0x000e220000000000 */
[----:B----4-:R-:W-:Y:S07]  /*1a960*/  ISETP.GT.AND P0, PT, R223, R225, PT ;  /* 0x000000e1df00720c */ /* 0x010fee0003f04270 */
[----:B------:R-:W2:Y:S01]  /*1a970*/  LDSM.16.M88.4 R188, [R208+0x4880] ;  /* 0x00488000d0bc783b */ /* 0x000ea20000000200 */
[-C--:B-----5:R-:W-:Y:S07]  /*1a980*/  HMMA.16816.F32 R36, R48, R160.reuse, RZ ;  /* 0x000000a03024723c */ /* 0x0a0fee00000018ff */
        /* <DEDUP_REMOVED lines=185> */
[----:B------:R-:W-:Y:S04]  /*1b520*/  IMAD.WIDE.U32 R2, R0, c[0x0][0x1e0], RZ ;  /* 0x0000780000027a25 */ /* 0x000fe800078e00ff */
        /* <DEDUP_REMOVED lines=42> */
.L_x_498:
        /* <DEDUP_REMOVED lines=13> */
[C---:B------:R-:W-:Y:S02]  /*1b8a0*/  IADD3 R7, -R251.reuse, 0x1, R2 ;  /* 0x00000001fb077810 */ /* 0x040fe40007ffe102 */
[----:B------:R-:W-:Y:S02]  /*1b8b0*/  IADD3 R8, -R251, R2, RZ ;  /* 0x00000002fb087210 */ /* 0x000fe40007ffe1ff */
[----:B---3--:R-:W-:Y:S04]  /*1b8c0*/  IADD3 R7, -R32, R7, R33 ;  /* 0x0000000720077210 */ /* 0x008fe80007ffe121 */
        /* <DEDUP_REMOVED lines=18> */
.L_x_501:
[----:B------:R-:W-:Y:S04]  /*1b9f0*/  MOV R9, c[0x0][0x32c] ;  /* 0x0000cb0000097a02 */ /* 0x000fe80000000f00 */
[----:B------:R-:W-:Y:S11]  /*1ba00*/  ISETP.NE.AND P0, PT, R9, 0x1, PT ;  /* 0x000000010900780c */ /* 0x000ff60003f05270 */
[----:B------:R-:W-:Y:S02]  /*1ba10*/  @!UPT UIADD3 URZ, URZ, URZ, URZ ;  /* 0x0000003f3f3ff290 */ /* 0x000fe4000fffe03f */
[----:B------:R-:W-:Y:S05]  /*1ba20*/  @P0 IMAD.HI.U32 R9, R4, c[0x0][0x330], RZ ;  /* 0x0000cc0004090a27 */ /* 0x000fea00078e00ff */
[----:B------:R-:W-:Y:S02]  /*1ba30*/  @P0 SHF.R.U32.HI R4, RZ, c[0x0][0x334], R9 ;  /* 0x0000cd00ff040a19 */ /* 0x000fe40000011609 */
.L_x_502:
[----:B------:R-:W-:Y:S05]  /*1ba40*/  BSYNC B0 ;  /* 0x0000000000007941 */ /* 0x000fea0003800000 */
.L_x_500:
[----:B------:R-:W-:Y:S05]  /*1ba50*/  IMAD R4, R4, c[0x0][0x32c], R8 ;  /* 0x0000cb0004047a24 */ /* 0x000fea00078e0208 */
[----:B------:R-:W-:Y:S02]  /*1ba60*/  IADD3 R9, R4, c[0x0][0x32c], RZ ;  /* 0x0000cb0004097a10 */ /* 0x000fe40007ffe0ff */
[----:B------:R-:W-:Y:S02]  /*1ba70*/  IMNMX R0, R0, R4, !PT ;  /* 0x0000000400007217 */ /* 0x000fe40007800200 */
[----:B------:R-:W-:Y:S02]  /*1ba80*/  IMNMX R3, R3, R9, PT ;  /* 0x0000000903037217 */ /* 0x000fe40003800200 */
.L_x_499:
        /* <DEDUP_REMOVED lines=72> */
.L_x_505:
[----:B------:R-:W-:Y:S04]  /*1bf10*/  MOV R14, c[0x0][0x32c] ;  /* 0x0000cb00000e7a02 */ /* 0x000fe80000000f00 */
[----:B------:R-:W-:Y:S11]  /*1bf20*/  ISETP.NE.AND P0, PT, R14, 0x1, PT ;  /* 0x000000010e00780c */ /* 0x000ff60003f05270 */
[----:B------:R-:W-:Y:S02]  /*1bf30*/  @!UPT UIADD3 URZ, URZ, URZ, URZ ;  /* 0x0000003f3f3ff290 */ /* 0x000fe4000fffe03f */
[----:B------:R-:W-:Y:S05]  /*1bf40*/  @P0 IMAD.HI.U32 R14, R3, c[0x0][0x330], RZ ;  /* 0x0000cc00030e0a27 */ /* 0x000fea00078e00ff */
[----:B------:R-:W-:Y:S02]  /*1bf50*/  @P0 SHF.R.U32.HI R3, RZ, c[0x0][0x334], R14 ;  /* 0x0000cd00ff030a19 */ /* 0x000fe4000001160e */
.L_x_506:
[----:B------:R-:W-:Y:S05]  /*1bf60*/  BSYNC B0 ;  /* 0x0000000000007941 */ /* 0x000fea0003800000 */
.L_x_504:
[----:B------:R-:W-:Y:S05]  /*1bf70*/  IMAD R3, R3, c[0x0][0x32c], R8 ;  /* 0x0000cb0003037a24 */ /* 0x000fea00078e0208 */
[----:B------:R-:W-:Y:S02]  /*1bf80*/  IADD3 R14, R3, c[0x0][0x32c], RZ ;  /* 0x0000cb00030e7a10 */ /* 0x000fe40007ffe0ff */
[----:B------:R-:W-:Y:S02]  /*1bf90*/  IMNMX R0, R0, R3, !PT ;  /* 0x0000000300007217 */ /* 0x000fe40007800200 */
[----:B------:R-:W-:Y:S02]  /*1bfa0*/  IMNMX R2, R2, R14, PT ;  /* 0x0000000e02027217 */ /* 0x000fe40003800200 */
.L_x_503:
        /* <DEDUP_REMOVED lines=61> */
.L_x_509:
[----:B------:R-:W-:Y:S04]  /*1c380*/  MOV R14, c[0x0][0x32c] ;  /* 0x0000cb00000e7a02 */ /* 0x000fe80000000f00 */
[----:B------:R-:W-:Y:S11]  /*1c390*/  ISETP.NE.AND P0, PT, R14, 0x1, PT ;  /* 0x000000010e00780c */ /* 0x000ff60003f05270 */
[----:B------:R-:W-:Y:S02]  /*1c3a0*/  @!UPT UIADD3 URZ, URZ, URZ, URZ ;  /* 0x0000003f3f3ff290 */ /* 0x000fe4000fffe03f */
[----:B------:R-:W-:Y:S05]  /*1c3b0*/  @P0 IMAD.HI.U32 R14, R3, c[0x0][0x330], RZ ;  /* 0x0000cc00030e0a27 */ /* 0x000fea00078e00ff */
[----:B------:R-:W-:Y:S02]  /*1c3c0*/  @P0 SHF.R.U32.HI R3, RZ, c[0x0][0x334], R14 ;  /* 0x0000cd00ff030a19 */ /* 0x000fe4000001160e */
.L_x_510:
[----:B------:R-:W-:Y:S05]  /*1c3d0*/  BSYNC B0 ;  /* 0x0000000000007941 */ /* 0x000fea0003800000 */
.L_x_508:
[----:B------:R-:W-:Y:S05]  /*1c3e0*/  IMAD R3, R3, c[0x0][0x32c], R8 ;  /* 0x0000cb0003037a24 */ /* 0x000fea00078e0208 */
[----:B------:R-:W-:Y:S02]  /*1c3f0*/  IADD3 R14, R3, c[0x0][0x32c], RZ ;  /* 0x0000cb00030e7a10 */ /* 0x000fe40007ffe0ff */
[----:B------:R-:W-:Y:S02]  /*1c400*/  IMNMX R0, R0, R3, !PT ;  /* 0x0000000300007217 */ /* 0x000fe40007800200 */
[----:B------:R-:W-:Y:S02]  /*1c410*/  IMNMX R2, R2, R14, PT ;  /* 0x0000000e02027217 */ /* 0x000fe40003800200 */
.L_x_507:
        /* <DEDUP_REMOVED lines=61> */
.L_x_513:
[----:B------:R-:W-:Y:S04]  /*1c7f0*/  MOV R5, c[0x0][0x32c] ;  /* 0x0000cb0000057a02 */ /* 0x000fe80000000f00 */
[----:B------:R-:W-:Y:S11]  /*1c800*/  ISETP.NE.AND P0, PT, R5, 0x1, PT ;  /* 0x000000010500780c */ /* 0x000ff60003f05270 */
[----:B------:R-:W-:Y:S02]  /*1c810*/  @!UPT UIADD3 URZ, URZ, URZ, URZ ;  /* 0x0000003f3f3ff290 */ /* 0x000fe4000fffe03f */
[----:B------:R-:W-:Y:S05]  /*1c820*/  @P0 IMAD.HI.U32 R5, R3, c[0x0][0x330], RZ ;  /* 0x0000cc0003050a27 */ /* 0x000fea00078e00ff */
[----:B------:R-:W-:Y:S02]  /*1c830*/  @P0 SHF.R.U32.HI R3, RZ, c[0x0][0x334], R5 ;  /* 0x0000cd00ff030a19 */ /* 0x000fe40000011605 */
.L_x_514:
[----:B------:R-:W-:Y:S05]  /*1c840*/  BSYNC B0 ;  /* 0x0000000000007941 */ /* 0x000fea0003800000 */
.L_x_512:
[----:B------:R-:W-:Y:S05]  /*1c850*/  IMAD R8, R3, c[0x0][0x32c], R8 ;  /* 0x0000cb0003087a24 */ /* 0x000fea00078e0208 */
[----:B------:R-:W-:Y:S02]  /*1c860*/  IADD3 R3, R8, c[0x0][0x32c], RZ ;  /* 0x0000cb0008037a10 */ /* 0x000fe40007ffe0ff */
[----:B------:R-:W-:Y:S02]  /*1c870*/  IMNMX R0, R0, R8, !PT ;  /* 0x0000000800007217 */ /* 0x000fe40007800200 */
[----:B------:R-:W-:Y:S02]  /*1c880*/  IMNMX R2, R2, R3, PT ;  /* 0x0000000302027217 */ /* 0x000fe40003800200 */
.L_x_511:
        /* <DEDUP_REMOVED lines=237> */
[----:B------:R-:W-:Y:S02]  /*1d760*/  FMUL.FTZ R77, R2, R77 ;  /* 0x0000004d024d7220 */ /* 0x000fe40000410000 */
[----:B------:R-:W-:Y:S01]  /*1d770*/  FMUL.FTZ R80, R100, R80 ;  /* 0x0000005064507220 */ /* 0x000fe20000410000 */
[-C--:B---3--:R-:W-:Y:S01]  /*1d780*/  HMMA.16816.F32 R4, R160, R20.reuse, R4 ;  /* 0x00000014a004723c */ /* 0x088fe20000001804 */
[C---:B------:R-:W-:Y:S02]  /*1d790*/  FMUL.FTZ R28, R2.reuse, R136 ;  /* 0x00000088021c7220 */ /* 0x040fe40000410000 */
[----:B-1----:R-:W-:Y:S02]  /*1d7a0*/  FFMA.FTZ R103, R173, c[0x0][0x2d0], -R164 ;  /* 0x0000b400ad677a23 */ /* 0x002fe400000108a4 */
[----:B------:R-:W-:Y:S02]  /*1d7b0*/  FMUL.FTZ R29, R2, R137 ;  /* 0x00000089021d7220 */ /* 0x000fe40000410000 */
[----:B------:R1:W-:Y:S01]  /*1d7c0*/  MUFU.EX2 R199, R103 ;  /* 0x0000006700c77308 */ /* 0x0003e20000000800 */
[----:B------:R-:W-:Y:S01]  /*1d7d0*/  FMUL.FTZ R81, R100, R81 ;  /* 0x0000005164517220 */ /* 0x000fe20000410000 */
[----:B--2---:R-:W-:Y:S03]  /*1d7e0*/  FSEL R0, R101, RZ, P0 ;  /* 0x000000ff65007208 */ /* 0x004fe60000000000 */
[C---:B------:R-:W-:Y:S01]  /*1d7f0*/  FMUL.FTZ R82, R3.reuse, R82 ;  /* 0x0000005203527220 */ /* 0x040fe20000410000 */
        /* <DEDUP_REMOVED lines=66> */
[C---:B------:R-:W-:Y:S02]  /*1dc20*/  FMUL.FTZ R39, R3.reuse, R147 ;  /* 0x0000009303277220 */ /* 0x040fe40000410000 */
[C---:B------:R-:W-:Y:S02]  /*1dc30*/  FMUL.FTZ R90, R0.reuse, R90 ;  /* 0x0000005a005a7220 */ /* 0x040fe40000410000 */
[C---:B------:R-:W-:Y:S01]  /*1dc40*/  FMUL.FTZ R91, R0.reuse, R91 ;  /* 0x0000005b005b7220 */ /* 0x040fe20000410000 */
[----:B------:R5:W-:Y:S01]  /*1dc50*/  MUFU.EX2 R226, R40 ;  /* 0x0000002800e27308 */ /* 0x000be20000000800 */
[C---:B------:R-:W-:Y:S02]  /*1dc60*/  FMUL.FTZ R94, R0.reuse, R94 ;  /* 0x0000005e005e7220 */ /* 0x040fe40000410000 */
[----:B------:R-:W-:Y:S02]  /*1dc70*/  FMUL.FTZ R95, R0, R95 ;  /* 0x0000005f005f7220 */ /* 0x000fe40000410000 */
[----:B----4-:R-:W-:Y:S02]  /*1dc80*/  FMUL.FTZ R36, R100, R144 ;  /* 0x0000009064247220 */ /* 0x010fe40000410000 */
[----:B------:R-:W-:Y:S05]  /*1dc90*/  FFMA.FTZ R3, R3, R252, R238 ;  /* 0x000000fc03037223 */ /* 0x000fea00000100ee */
        /* <DEDUP_REMOVED lines=66> */
[----:B------:R-:W3:Y:S06]  /*1e0c0*/  LDL.LU R188, [R1] ;  /* 0x0000000001bc7983 */ /* 0x000eec0000300800 */
[C---:B------:R-:W-:Y:S08]  /*1e0d0*/  HMMA.16816.F32 R40, R120.reuse, R128, R40 ;  /* 0x000000807828723c */ /* 0x040ff00000001828 */
[-C--:B------:R-:W-:Y:S01]  /*1e0e0*/  HMMA.16816.F32 R44, R120, R130.reuse, R44 ;  /* 0x00000082782c723c */ /* 0x080fe2000000182c */
[--C-:B--2---:R-:W-:Y:S03]  /*1e0f0*/  FFMA.FTZ R103, R191, c[0x0][0x2d0], -R164.reuse ;  /* 0x0000b400bf677a23 */ /* 0x104fe600000108a4 */
[----:B------:R-:W-:Y:S01]  /*1e100*/  F2FP.PACK_AB R160, R178, R181 ;  /* 0x000000b5b2a0723e */ /* 0x000fe200000000ff */
[----:B------:R-:W-:Y:S03]  /*1e110*/  FFMA.FTZ R164, R192, c[0x0][0x2d0], -R164 ;  /* 0x0000b400c0a47a23 */ /* 0x000fe600000108a4 */
[C---:B------:R-:W-:Y:S01]  /*1e120*/  HMMA.16816.F32 R48, R112.reuse, R130, R48 ;  /* 0x000000827030723c */ /* 0x040fe20000001830 */
[----:B------:R2:W-:Y:S01]  /*1e130*/  MUFU.EX2 R180, R103 ;  /* 0x0000006700b47308 */ /* 0x0005e20000000800 */
[----:B------:R-:W1:Y:S06]  /*1e140*/  LDSM.16.MT88.4 R128, [R210+0x3480] ;  /* 0x00348000d280783b */ /* 0x000e6c0000004200 */
[-C--:B----4-:R-:W-:Y:S03]  /*1e150*/  HMMA.16816.F32 R52, R112, R116.reuse, R52 ;  /* 0x000000747034723c */ /* 0x090fe60000001834 */
[----:B------:R4:W4:Y:S05]  /*1e160*/  MUFU.EX2 R177, R164 ;  /* 0x000000a400b17308 */ /* 0x00092a0000000800 */
[C---:B------:R-:W-:Y:S08]  /*1e170*/  HMMA.16816.F32 R56, R120.reuse, R116, R56 ;  /* 0x000000747838723c */ /* 0x040ff00000001838 */
[-C--:B------:R-:W-:Y:S01]  /*1e180*/  HMMA.16816.F32 R60, R120, R118.reuse, R60 ;  /* 0x00000076783c723c */ /* 0x080fe2000000183c */
[--C-:B--2---:R-:W-:Y:S04]  /*1e190*/  FFMA.FTZ R103, R183, c[0x0][0x2d0], -R102.reuse ;  /* 0x0000b400b7677a23 */ /* 0x104fe80000010866 */
[----:B------:R2:W-:Y:S03]  /*1e1a0*/  MUFU.EX2 R172, R103 ;  /* 0x0000006700ac7308 */ /* 0x0005e60000000800 */
[C---:B------:R-:W-:Y:S01]  /*1e1b0*/  HMMA.16816.F32 R64, R112.reuse, R118, R64 ;  /* 0x000000767040723c */ /* 0x040fe20000001840 */
[----:B----4-:R-:W4:Y:S03]  /*1e1c0*/  LDSM.16.MT88.4 R164, [R210+0x2c80] ;  /* 0x002c8000d2a4783b */ /* 0x010f260000004200 */
[----:B------:R-:W-:Y:S04]  /*1e1d0*/  F2FP.PACK_AB R162, R177, R180 ;  /* 0x000000b4b1a2723e */ /* 0x000fe800000000ff */
[-C--:B-1----:R-:W-:Y:S08]  /*1e1e0*/  HMMA.16816.F32 R68, R112, R124.reuse, R68 ;  /* 0x0000007c7044723c */ /* 0x082ff00000001844 */
[C---:B------:R-:W-:Y:S01]  /*1e1f0*/  HMMA.16816.F32 R72, R120.reuse, R124, R72 ;  /* 0x0000007c7848723c */ /* 0x040fe20000001848 */
[--C-:B--2---:R-:W-:Y:S07]  /*1e200*/  FFMA.FTZ R103, R184, c[0x0][0x2d0], -R102.reuse ;  /* 0x0000b400b8677a23 */ /* 0x104fee0000010866 */
[-C--:B------:R-:W-:Y:S01]  /*1e210*/  HMMA.16816.F32 R76, R120, R126.reuse, R76 ;  /* 0x0000007e784c723c */ /* 0x080fe2000000184c */
[----:B------:R1:W2:Y:S07]  /*1e220*/  MUFU.EX2 R107, R103 ;  /* 0x00000067006b7308 */ /* 0x0002ae0000000800 */
        /* <DEDUP_REMOVED lines=8> */
[----:B--2---:R-:W-:Y:S07]  /*1e2b0*/  F2FP.PACK_AB R161, R107, R172 ;  /* 0x000000ac6ba1723e */ /* 0x004fee00000000ff */
[----:B------:R-:W-:Y:S01]  /*1e2c0*/  HMMA.16816.F32 R96, R112, R130, R96 ;  /* 0x000000827060723c */ /* 0x000fe20000001860 */
[----:B------:R-:W1:Y:S07]  /*1e2d0*/  MUFU.EX2 R102, R102 ;  /* 0x0000006600667308 */ /* 0x000e6e0000000800 */
[-C--:B------:R-:W-:Y:S01]  /*1e2e0*/  HMMA.16816.F32 R112, R108, R132.reuse, R4 ;  /* 0x000000846c70723c */ /* 0x080fe20000001804 */
[----:B------:R-:W2:Y:S03]  /*1e2f0*/  LDSM.16.MT88.4 R4, [R210+0x3880] ;  /* 0x00388000d204783b */ /* 0x000ea60000004200 */
[----:B-1----:R-:W-:Y:S07]  /*1e300*/  F2FP.PACK_AB R163, R102, R103 ;  /* 0x0000006766a3723e */ /* 0x002fee00000000ff */
[C---:B------:R-:W-:Y:S07]  /*1e310*/  HMMA.16816.F32 R116, R160.reuse, R132, R8 ;  /* 0x00000084a074723c */ /* 0x040fee0000001808 */
        /* <DEDUP_REMOVED lines=17> */
[-C--:B------:R-:W-:Y:S01]  /*1e430*/  HMMA.16816.F32 R68, R108, R168.reuse, R68 ;  /* 0x000000a86c44723c */ /* 0x080fe20000001844 */
[----:B------:R-:W-:Y:S04]  /*1e440*/  FADD.FTZ R3, R233, R9 ;  /* 0x00000009e9037221 */ /* 0x000fe80000010000 */
[----:B------:R-:W-:Y:S03]  /*1e450*/  FADD.FTZ R10, R231, R3 ;  /* 0x00000003e70a7221 */ /* 0x000fe60000010000 */
[C---:B------:R-:W-:Y:S01]  /*1e460*/  HMMA.16816.F32 R72, R160.reuse, R168, R72 ;  /* 0x000000a8a048723c */ /* 0x040fe20000001848 */
[----:B---3--:R-:W-:Y:S03]  /*1e470*/  FFMA.FTZ R3, R0, R190, R179 ;  /* 0x000000be00037223 */ /* 0x008fe600000100b3 */
[----:B------:R-:W-:Y:S02]  /*1e480*/  FADD.FTZ R0, R234, R10 ;  /* 0x0000000aea007221 */ /* 0x000fe40000010000 */
[----:B------:R-:W-:Y:S02]  /*1e490*/  FADD.FTZ R3, R228, R3 ;  /* 0x00000003e4037221 */ /* 0x000fe40000010000 */
[-C--:B------:R-:W-:Y:S04]  /*1e4a0*/  HMMA.16816.F32 R76, R160, R170.reuse, R76 ;  /* 0x000000aaa04c723c */ /* 0x080fe8000000184c */
[----:B------:R-:W-:Y:S04]  /*1e4b0*/  FADD.FTZ R3, R229, R3 ;  /* 0x00000003e5037221 */ /* 0x000fe80000010000 */
[----:B------:R-:W-:Y:S01]  /*1e4c0*/  FADD.FTZ R3, R230, R3 ;  /* 0x00000003e6037221 */ /* 0x000fe20000010000 */
[C---:B------:R-:W-:Y:S03]  /*1e4d0*/  HMMA.16816.F32 R80, R108.reuse, R170, R80 ;  /* 0x000000aa6c50723c */ /* 0x040fe60000001850 */
[----:B------:R-:W-:Y:S02]  /*1e4e0*/  FADD.FTZ R3, R176, R3 ;  /* 0x00000003b0037221 */ /* 0x000fe40000010000 */
[----:B------:R-:W-:Y:S02]  /*1e4f0*/  FFMA.FTZ R100, R100, R188, R242 ;  /* 0x000000bc64647223 */ /* 0x000fe400000100f2 */
[----:B------:R-:W-:Y:S01]  /*1e500*/  FADD.FTZ R3, R175, R3 ;  /* 0x00000003af037221 */ /* 0x000fe20000010000 */
[-C--:B--2---:R-:W-:Y:S01]  /*1e510*/  HMMA.16816.F32 R84, R108, R4.reuse, R84 ;  /* 0x000000046c54723c */ /* 0x084fe20000001854 */
        /* <DEDUP_REMOVED lines=42> */
[----:B------:R2:W-:Y:S03]  /*1e7c0*/  STL [R1+0x4], R3 ;  /* 0x0000040301007387 */ /* 0x0005e60000100800 */
[----:B------:R-:W-:Y:S01]  /*1e7d0*/  FADD.FTZ R252, R182, R4 ;  /* 0x00000004b6fc7221 */ /* 0x000fe20000010000 */
[----:B------:R2:W-:Y:S01]  /*1e7e0*/  STL [R1+0x8], R2 ;  /* 0x0000080201007387 */ /* 0x0005e20000100800 */
[----:B-1----:R-:W-:Y:S04]  /*1e7f0*/  IADD3 R0, R223, -0x1, RZ ;  /* 0xffffffffdf007810 */ /* 0x002fe80007ffe0ff */
[----:B------:R-:W-:Y:S01]  /*1e800*/  MOV R223, R0 ;  /* 0x0000000000df7202 */ /* 0x000fe20000000f00 */
[----:B------:R-:W-:-:S05]  /*1e810*/  @P0 BRA `(.L_x_515) ;  /* 0xffffbcb000000947 */ /* 0x000fca000383ffff */
.L_x_497:
[----:B------:R-:W3:Y:S04]  /*1e820*/  LDL.LU R0, [R1] ;  /* 0x0000000001007983 */ /* 0x000ee80000300800 */
[----:B------:R-:W4:Y:S04]  /*1e830*/  LDL.LU R7, [R1+0x4] ;  /* 0x0000040001077983 */ /* 0x000f280000300800 */
[----:B--2---:R-:W2:Y:S01]  /*1e840*/  LDL.LU R2, [R1+0x8] ;  /* 0x0000080001027983 */ /* 0x004ea20000300800 */
[----:B------:R-:W-:-:S02]  /*1e850*/  MOV R50, 0xff800000 ;  /* 0xff80000000327802 */ /* 0x000fc40000000f00 */
[----:B------:R-:W-:Y:S01]  /*1e860*/  MOV R51, 0xff800000 ;  /* 0xff80000000337802 */ /* 0x000fe20000000f00 */
[----:B------:R-:W5:Y:S01]  /*1e870*/  SHFL.BFLY PT, R8, R252, 0x2, 0x1f ;  /* 0x0c401f00fc087f89 */ /* 0x000f6200000e0000 */
[----:B------:R-:W-:Y:S01]  /*1e880*/  PLOP3.LUT P4, PT, PT, PT, PT, 0x8, 0x0 ;  /* 0x000000000000781c */ /* 0x000fe20003f8e170 */
[----:B-----5:R-:W-:-:S05]  /*1e890*/  FADD.FTZ R8, R8, R252 ;  /* 0x000000fc08087221 */ /* 0x020fca0000010000 */
[----:B-1----:R-:W1:Y:S02]  /*1e8a0*/  SHFL.BFLY PT, R3, R8, 0x1, 0x1f ;  /* 0x0c201f0008037f89 */ /* 0x002e6400000e0000 */
[----:B-1----:R-:W-:Y:S01]  /*1e8b0*/  FADD.FTZ R8, R8, R3 ;  /* 0x0000000308087221 */ /* 0x002fe20000010000 */
[----:B------:R-:W-:-:S04]  /*1e8c0*/  MOV R3, RZ ;  /* 0x000000ff00037202 */ /* 0x000fc80000000f00 */
[----:B------:R-:W-:-:S13]  /*1e8d0*/  FSETP.NE.FTZ.AND P2, PT, R8, RZ, PT ;  /* 0x000000ff0800720b */ /* 0x000fda0003f55000 */
[----:B------:R-:W1:Y:S08]  /*1e8e0*/  @P2 MUFU.RCP R3, R8 ;  /* 0x0000000800032308 */ /* 0x000e700000001000 */
[----:B------:R-:W5:Y:S01]  /*1e8f0*/  @P2 MUFU.LG2 R8, R8 ;  /* 0x0000000800082308 */ /* 0x000f620000000c00 */
        /* <DEDUP_REMOVED lines=13> */
[C---:B------:R-:W-:Y:S01]  /*1e9d0*/  FMUL.FTZ R27, R3.reuse, R55 ;  /* 0x00000037031b7220 */ /* 0x040fe20000410000 */
[----:B------:R-:W-:Y:S01]  /*1e9e0*/  MOV R55, 0xff800000 ;  /* 0xff80000000377802 */ /* 0x000fe20000000f00 */
        /* <DEDUP_REMOVED lines=9> */
[----:B------:R-:W-:Y:S02]  /*1ea80*/  FMUL.FTZ R99, R3, R99 ;  /* 0x0000006303637220 */ /* 0x000fe40000410000 */
[----:B-----5:R-:W-:Y:S01]  /*1ea90*/  @P2 FMUL.FTZ R8, R8, 0.69314718246459960938 ;  /* 0x3f31721808082820 */ /* 0x020fe20000410000 */
[----:B---3--:R-:W1:Y:S04]  /*1eaa0*/  SHFL.BFLY PT, R4, R0, 0x2, 0x1f ;  /* 0x0c401f0000047f89 */ /* 0x008e6800000e0000 */
[----:B----4-:R-:W3:Y:S04]  /*1eab0*/  SHFL.BFLY PT, R6, R7, 0x2, 0x1f ;  /* 0x0c401f0007067f89 */ /* 0x010ee800000e0000 */
[----:B--2---:R-:W2:Y:S01]  /*1eac0*/  SHFL.BFLY PT, R5, R2, 0x2, 0x1f ;  /* 0x0c401f0002057f89 */ /* 0x004ea200000e0000 */
[----:B-1----:R-:W-:-:S02]  /*1ead0*/  FADD.FTZ R4, R4, R0 ;  /* 0x0000000004047221 */ /* 0x002fc40000010000 */
[----:B---3--:R-:W-:-:S03]  /*1eae0*/  FADD.FTZ R6, R6, R7 ;  /* 0x0000000706067221 */ /* 0x008fc60000010000 */
[----:B------:R-:W1:Y:S01]  /*1eaf0*/  SHFL.BFLY PT, R0, R4, 0x1, 0x1f ;  /* 0x0c201f0004007f89 */ /* 0x000e6200000e0000 */
[----:B--2---:R-:W-:-:S03]  /*1eb00*/  FADD.FTZ R5, R5, R2 ;  /* 0x0000000205057221 */ /* 0x004fc60000010000 */
[----:B------:R-:W2:Y:S04]  /*1eb10*/  SHFL.BFLY PT, R2, R6, 0x1, 0x1f ;  /* 0x0c201f0006027f89 */ /* 0x000ea800000e0000 */
[----:B------:R-:W3:Y:S01]  /*1eb20*/  SHFL.BFLY PT, R7, R5, 0x1, 0x1f ;  /* 0x0c201f0005077f89 */ /* 0x000ee200000e0000 */
[----:B-1----:R-:W-:Y:S01]  /*1eb30*/  FADD.FTZ R4, R4, R0 ;  /* 0x0000000004047221 */ /* 0x002fe20000010000 */
[----:B------:R-:W-:-:S04]  /*1eb40*/  MOV R0, RZ ;  /* 0x000000ff00007202 */ /* 0x000fc80000000f00 */
[----:B------:R-:W-:Y:S01]  /*1eb50*/  FSETP.NE.FTZ.AND P3, PT, R4, RZ, PT ;  /* 0x000000ff0400720b */ /* 0x000fe20003f75000 */
[----:B--2---:R-:W-:Y:S01]  /*1eb60*/  FADD.FTZ R6, R6, R2 ;  /* 0x0000000206067221 */ /* 0x004fe20000010000 */
[----:B------:R-:W-:Y:S01]  /*1eb70*/  MOV R2, RZ ;  /* 0x000000ff00027202 */ /* 0x000fe20000000f00 */
[----:B---3--:R-:W-:-:S03]  /*1eb80*/  FADD.FTZ R5, R7, R5 ;  /* 0x0000000507057221 */ /* 0x008fc60000010000 */
[----:B------:R-:W-:Y:S02]  /*1eb90*/  FSETP.NE.FTZ.AND P1, PT, R6, RZ, PT ;  /* 0x000000ff0600720b */ /* 0x000fe40003f35000 */
[----:B------:R-:W-:-:S05]  /*1eba0*/  FSETP.NE.FTZ.AND P0, PT, R5, RZ, PT ;  /* 0x000000ff0500720b */ /* 0x000fca0003f15000 */
[----:B------:R-:W1:Y:S01]  /*1ebb0*/  @P3 MUFU.RCP R0, R4 ;  /* 0x0000000400003308 */ /* 0x000e620000001000 */
[----:B------:R-:W-:-:S05]  /*1ebc0*/  @P3 MOV R3, 0x3f317218 ;  /* 0x3f31721800033802 */ /* 0x000fca0000000f00 */
[----:B------:R-:W-:Y:S02]  /*1ebd0*/  @P3 FMUL.FTZ R9, R3, c[0x0][0x2d0] ;  /* 0x0000b40003093a20 */ /* 0x000fe40000410000 */
[----:B------:R-:W2:Y:S01]  /*1ebe0*/  @P1 MUFU.RCP R2, R6 ;  /* 0x0000000600021308 */ /* 0x000ea20000001000 */
[----:B------:R-:W-:Y:S01]  /*1ebf0*/  @P0 MOV R7, 0x3f317218 ;  /* 0x3f31721800070802 */ /* 0x000fe20000000f00 */
[----:B-1----:R-:W-:-:S06]  /*1ec00*/  FMUL.FTZ R112, R0, R112 ;  /* 0x0000007000707220 */ /* 0x002fcc0000410000 */
[----:B------:R-:W-:Y:S01]  /*1ec10*/  @P3 MUFU.LG2 R10, R4 ;  /* 0x00000004000a3308 */ /* 0x000fe20000000c00 */
        /* <DEDUP_REMOVED lines=13> */
[C---:B------:R-:W-:Y:S01]  /*1ecf0*/  FMUL.FTZ R28, R0.reuse, R53 ;  /* 0x00000035001c7220 */ /* 0x040fe20000410000 */
[----:B------:R-:W-:Y:S01]  /*1ed00*/  MOV R53, 0xff800000 ;  /* 0xff80000000357802 */ /* 0x000fe20000000f00 */
        /* <DEDUP_REMOVED lines=10> */
[----:B------:R-:W-:Y:S01]  /*1edb0*/  MOV R0, RZ ;  /* 0x000000ff00007202 */ /* 0x000fe20000000f00 */
[----:B--2---:R-:W-:-:S02]  /*1edc0*/  FMUL.FTZ R47, R2, R116 ;  /* 0x00000074022f7220 */ /* 0x004fc40000410000 */
[C---:B------:R-:W-:Y:S02]  /*1edd0*/  FMUL.FTZ R117, R2.reuse, R117 ;  /* 0x0000007502757220 */ /* 0x040fe40000410000 */
[C---:B------:R-:W-:Y:S01]  /*1ede0*/  FMUL.FTZ R120, R2.reuse, R120 ;  /* 0x0000007802787220 */ /* 0x040fe20000410000 */
[----:B------:R-:W1:Y:S01]  /*1edf0*/  @P0 MUFU.RCP R0, R5 ;  /* 0x0000000500000308 */ /* 0x000e620000001000 */
[C---:B------:R-:W-:Y:S02]  /*1ee00*/  FMUL.FTZ R46, R2.reuse, R121 ;  /* 0x00000079022e7220 */ /* 0x040fe40000410000 */
[C---:B------:R-:W-:Y:S02]  /*1ee10*/  FMUL.FTZ R132, R2.reuse, R132 ;  /* 0x0000008402847220 */ /* 0x040fe40000410000 */
[C---:B------:R-:W-:Y:S02]  /*1ee20*/  FMUL.FTZ R39, R2.reuse, R133 ;  /* 0x0000008502277220 */ /* 0x040fe40000410000 */
[C---:B------:R-:W-:Y:S01]  /*1ee30*/  FMUL.FTZ R136, R2.reuse, R136 ;  /* 0x0000008802887220 */ /* 0x040fe20000410000 */
[----:B------:R-:W2:Y:S01]  /*1ee40*/  @P0 MUFU.LG2 R5, R5 ;  /* 0x0000000500050308 */ /* 0x000ea20000000c00 */
        /* <DEDUP_REMOVED lines=44> */
[----:B------:R-:W-:-:S02]  /*1f110*/  @P3 FMUL.FTZ R10, R10, 0.69314718246459960938 ;  /* 0x3f3172180a0a3820 */ /* 0x000fc40000410000 */
[----:B------:R-:W-:Y:S02]  /*1f120*/  @P1 FMUL.FTZ R2, R0, c[0x0][0x2d0] ;  /* 0x0000b40000021a20 */ /* 0x000fe40000410000 */
[----:B------:R-:W-:Y:S02]  /*1f130*/  @P1 FMUL.FTZ R6, R6, 0.69314718246459960938 ;  /* 0x3f31721806061820 */ /* 0x000fe40000410000 */
[----:B--2---:R-:W-:Y:S02]  /*1f140*/  @P0 FMUL.FTZ R3, R5, 0.69314718246459960938 ;  /* 0x3f31721805030820 */ /* 0x004fe40000410000 */
[----:B------:R-:W-:Y:S02]  /*1f150*/  @P0 FMUL.FTZ R0, R7, c[0x0][0x2d0] ;  /* 0x0000b40007000a20 */ /* 0x000fe40000410000 */
[----:B------:R-:W-:Y:S02]  /*1f160*/  @P3 FFMA.FTZ R50, R9, R106, R10 ;  /* 0x0000006a09323223 */ /* 0x000fe4000001000a */
[----:B------:R-:W-:-:S02]  /*1f170*/  @P2 FFMA.FTZ R51, R4, R105, R8 ;  /* 0x0000006904332223 */ /* 0x000fc40000010008 */
[----:B------:R-:W-:Y:S02]  /*1f180*/  @P1 FFMA.FTZ R53, R2, R104, R6 ;  /* 0x0000006802351223 */ /* 0x000fe40000010006 */
[----:B------:R-:W-:Y:S02]  /*1f190*/  @P0 FFMA.FTZ R55, R0, R100, R3 ;  /* 0x0000006400370223 */ /* 0x000fe40000010003 */
.L_x_399:
        /* <DEDUP_REMOVED lines=151> */
.L_x_517:
[----:B-1----:R-:W-:Y:S01]  /*1fb10*/  LOP3.LUT R4, R48, 0xffffffe0, RZ, 0xc0, !PT ;  /* 0xffffffe030047812 */ /* 0x002fe200078ec0ff */
[----:B------:R-:W1:Y:S01]  /*1fb20*/  S2R R10, SR_CTAID.Y ;  /* 0x00000000000a7919 */ /* 0x000e620000002600 */
[----:B------:R-:W-:Y:S01]  /*1fb30*/  SHF.R.S32.HI R5, RZ, 0x1f, R49 ;  /* 0x0000001fff057819 */ /* 0x000fe20000011431 */
[----:B------:R-:W-:Y:S01]  /*1fb40*/  IMAD.MOV.U32 R9, RZ, RZ, c[0x0][0x4e8] ;  /* 0x00013a00ff097624 */ /* 0x000fe200078e00ff */
[----:B------:R-:W-:Y:S01]  /*1fb50*/  LEA.HI R0, R29, R29, RZ, 0x1 ;  /* 0x0000001d1d007211 */ /* 0x000fe200078f08ff */
[----:B------:R-:W-:Y:S01]  /*1fb60*/  IMAD.IADD R8, R57, 0x1, -R4 ;  /* 0x0000000139087824 */ /* 0x000fe200078e0a04 */
[----:B------:R-:W2:Y:S01]  /*1fb70*/  S2R R14, SR_CTAID.Y ;  /* 0x00000000000e7919 */ /* 0x000ea20000002600 */
[----:B------:R-:W-:Y:S01]  /*1fb80*/  LEA.HI R4, R5, R49, RZ, 0x2 ;  /* 0x0000003105047211 */ /* 0x000fe200078f10ff */
[----:B------:R-:W-:Y:S01]  /*1fb90*/  IMAD R12, R29, 0x20, R52 ;  /* 0x000000201d0c7824 */ /* 0x000fe200078e0234 */
[C---:B------:R-:W-:Y:S01]  /*1fba0*/  LOP3.LUT R5, R0.reuse, 0x1ffffffe, RZ, 0xc0, !PT ;  /* 0x1ffffffe00057812 */ /* 0x040fe200078ec0ff */
[----:B------:R-:W3:Y:S01]  /*1fbb0*/  S2R R21, SR_CTAID.X ;  /* 0x0000000000157919 */ /* 0x000ee20000002500 */
[----:B------:R-:W-:Y:S01]  /*1fbc0*/  SHF.R.S32.HI R7, RZ, 0x1f, R8 ;  /* 0x0000001fff077819 */ /* 0x000fe20000011408 */
[----:B------:R-:W-:Y:S01]  /*1fbd0*/  IMAD.SHL.U32 R0, R0, 0x20, RZ ;  /* 0x0000002000007824 */ /* 0x000fe200078e00ff */
[----:B------:R-:W-:Y:S01]  /*1fbe0*/  LOP3.LUT R4, R4, 0xffffffc, RZ, 0xc0, !PT ;  /* 0x0ffffffc04047812 */ /* 0x000fe200078ec0ff */
[----:B-----5:R-:W-:Y:S01]  /*1fbf0*/  IMAD R24, R24, c[0x0][0x4e8], RZ ;  /* 0x00013a0018187a24 */ /* 0x020fe200078e02ff */
[----:B------:R-:W-:Y:S01]  /*1fc00*/  LEA.HI R7, R7, R8, RZ, 0x2 ;  /* 0x0000000807077211 */ /* 0x000fe200078f10ff */
[----:B------:R-:W-:Y:S01]  /*1fc10*/  BSSY B0, `(.L_x_518) ;  /* 0x0000087000007945 */ /* 0x000fe20003800000 */
[----:B------:R-:W-:-:S02]  /*1fc20*/  IADD3 R6, R29, -R5, RZ ;  /* 0x800000051d067210 */ /* 0x000fc40007ffe0ff */
[----:B------:R-:W-:Y:S01]  /*1fc30*/  LOP3.LUT R5, R0, 0xffffffc0, RZ, 0xc0, !PT ;  /* 0xffffffc000057812 */ /* 0x000fe200078ec0ff */
[----:B------:R-:W-:Y:S01]  /*1fc40*/  IMAD.IADD R0, R49, 0x1, -R4 ;  /* 0x0000000131007824 */ /* 0x000fe200078e0a04 */
[----:B------:R-:W-:Y:S02]  /*1fc50*/  SHF.R.S32.HI R4, RZ, 0x2, R7 ;  /* 0x00000002ff047819 */ /* 0x000fe40000011407 */
[----:B------:R-:W-:Y:S01]  /*1fc60*/  ISETP.NE.AND P2, PT, R9, 0x1, PT ;  /* 0x000000010900780c */ /* 0x000fe20003f45270 */
[----:B------:R-:W-:Y:S01]  /*1fc70*/  IMAD R6, R6, 0x8, R5 ;  /* 0x0000000806067824 */ /* 0x000fe200078e0205 */
[----:B------:R-:W-:Y:S01]  /*1fc80*/  LEA R16, R0, R4, 0x4 ;  /* 0x0000000400107211 */ /* 0x000fe200078e20ff */
[----:B------:R-:W-:Y:S01]  /*1fc90*/  IMAD R0, R3, c[0x0][0x3a0], RZ ;  /* 0x0000e80003007a24 */ /* 0x000fe200078e02ff */
[----:B-1----:R-:W-:Y:S02]  /*1fca0*/  SHF.R.S32.HI R11, RZ, 0x1f, R10 ;  /* 0x0000001fff0b7819 */ /* 0x002fe4000001140a */
[----:B------:R-:W-:Y:S01]  /*1fcb0*/  LEA.HI R10, R52, R52, RZ, 0x1 ;  /* 0x00000034340a7211 */ /* 0x000fe200078f08ff */
[----:B------:R-:W-:Y:S01]  /*1fcc0*/  IMAD.IADD R6, R16, 0x1, R6 ;  /* 0x0000000110067824 */ /* 0x000fe200078e0206 */
[----:B------:R-:W-:Y:S01]  /*1fcd0*/  LOP3.LUT P0, RZ, R8, 0x3, RZ, 0xc0, !PT ;  /* 0x0000000308ff7812 */ /* 0x000fe2000780c0ff */
[----:B--2---:R-:W-:Y:S01]  /*1fce0*/  IMAD.WIDE.U32 R4, R14, c[0x0][0x490], R2 ;  /* 0x000124000e047a25 */ /* 0x004fe200078e0002 */
[----:B------:R-:W-:-:S02]  /*1fcf0*/  LOP3.LUT R10, R10, 0x3fffffe, RZ, 0xc0, !PT ;  /* 0x03fffffe0a0a7812 */ /* 0x000fc400078ec0ff */
[----:B------:R-:W-:Y:S01]  /*1fd00*/  LEA.HI R13, R61, R57, RZ, 0x3 ;  /* 0x000000393d0d7211 */ /* 0x000fe200078f18ff */
[C---:B------:R-:W-:Y:S02]  /*1fd10*/  IMAD R7, R2.reuse, c[0x0][0x3a4], R0 ;  /* 0x0000e90002077a24 */ /* 0x040fe400078e0200 */
[----:B------:R-:W-:-:S04]  /*1fd20*/  IMAD.WIDE.U32 R2, R2, c[0x0][0x3a0], RZ ;  /* 0x0000e80002027a25 */ /* 0x000fc800078e00ff */
[----:B---3--:R-:W-:Y:S02]  /*1fd30*/  IMAD R0, R21, 0x80, R6 ;  /* 0x0000008015007824 */ /* 0x008fe400078e0206 */
[----:B------:R-:W-:Y:S02]  /*1fd40*/  IMAD R9, R11, c[0x0][0x490], RZ ;  /* 0x000124000b097a24 */ /* 0x000fe400078e02ff */
[----:B------:R-:W-:Y:S01]  /*1fd50*/  IMAD.IADD R3, R3, 0x1, R7 ;  /* 0x0000000103037824 */ /* 0x000fe200078e0207 */
[----:B------:R-:W-:Y:S01]  /*1fd60*/  MOV R6, R0 ;  /* 0x0000000000067202 */ /* 0x000fe20000000f00 */
[----:B------:R-:W-:-:S04]  /*1fd70*/  @P2 IMAD.HI.U32 R8, R0, c[0x0][0x4ec], RZ ;  /* 0x00013b0000082a27 */ /* 0x000fc800078e00ff */
[----:B------:R-:W-:Y:S01]  /*1fd80*/  IMAD.IADD R7, R52, 0x1, -R10 ;  /* 0x0000000134077824 */ /* 0x000fe200078e0a0a */
[----:B------:R-:W-:Y:S01]  /*1fd90*/  @P2 SHF.R.U32.HI R6, RZ, c[0x0][0x4f0], R8 ;  /* 0x00013c00ff062a19 */ /* 0x000fe20000011608 */
[C---:B------:R-:W-:Y:S02]  /*1fda0*/  IMAD R9, R14.reuse, c[0x0][0x494], R9 ;  /* 0x000125000e097a24 */ /* 0x040fe400078e0209 */
[----:B------:R-:W-:Y:S01]  /*1fdb0*/  IMAD R20, R49, 0x8, R7 ;  /* 0x0000000831147824 */ /* 0x000fe200078e0207 */
[----:B------:R-:W-:Y:S01]  /*1fdc0*/  SHF.R.S32.HI R7, RZ, 0x1f, R63 ;  /* 0x0000001fff077819 */ /* 0x000fe2000001143f */
[----:B------:R-:W-:Y:S01]  /*1fdd0*/  IMAD R11, R11, c[0x0][0x3e8], RZ ;  /* 0x0000fa000b0b7a24 */ /* 0x000fe200078e02ff */
[----:B------:R-:W-:Y:S01]  /*1fde0*/  IADD3 R5, R5, R9, RZ ;  /* 0x0000000905057210 */ /* 0x000fe20007ffe0ff */
[----:B------:R-:W-:Y:S01]  /*1fdf0*/  IMAD.WIDE.U32 R2, R14, c[0x0][0x3e8], R2 ;  /* 0x0000fa000e027a25 */ /* 0x000fe200078e0002 */
[----:B------:R-:W-:Y:S02]  /*1fe00*/  IADD3 R8, -R6, RZ, RZ ;  /* 0x000000ff06087210 */ /* 0x000fe40007ffe1ff */
[----:B------:R-:W-:Y:S01]  /*1fe10*/  SEL R9, R63, RZ, !P1 ;  /* 0x000000ff3f097207 */ /* 0x000fe20004800000 */
[----:B------:R-:W-:Y:S01]  /*1fe20*/  IMAD R12, R21, 0x80, R12 ;  /* 0x00000080150c7824 */ /* 0x000fe200078e020c */
[----:B------:R-:W-:Y:S01]  /*1fe30*/  SEL R10, R7, RZ, !P1 ;  /* 0x000000ff070a7207 */ /* 0x000fe20004800000 */
[----:B------:R-:W-:-:S02]  /*1fe40*/  IMAD R7, R14, c[0x0][0x3ec], R11 ;  /* 0x0000fb000e077a24 */ /* 0x000fc400078e020b */
        /* <DEDUP_REMOVED lines=99> */
.L_x_519:
[----:B---3--:R-:W-:Y:S05]  /*20480*/  BSYNC B0 ;  /* 0x0000000000007941 */ /* 0x008fea0003800000 */
.L_x_518:
        /* <DEDUP_REMOVED lines=23> */
.L_x_521:
[----:B------:R-:W-:Y:S05]  /*20600*/  BSYNC B0 ;  /* 0x0000000000007941 */ /* 0x000fea0003800000 */
.L_x_520:
        /* <DEDUP_REMOVED lines=23> */
.L_x_523:
[----:B------:R-:W-:Y:S05]  /*20780*/  BSYNC B0 ;  /* 0x0000000000007941 */ /* 0x000fea0003800000 */
.L_x_522:
        /* <DEDUP_REMOVED lines=24> */
.L_x_516:
        /* <DEDUP_REMOVED lines=19> */
.L_x_524:
[----:B-1----:R-:W1:Y:S01]  /*20a40*/  S2R R11, SR_TID.X ;  /* 0x00000000000b7919 */ /* 0x002e620000002100 */
[----:B------:R-:W-:Y:S01]  /*20a50*/  SHF.R.S32.HI R0, RZ, 0x1f, R8 ;  /* 0x0000001fff007819 */ /* 0x000fe20000011408 */
[----:B------:R-:W-:Y:S01]  /*20a60*/  BSSY B0, `(.L_x_525) ;  /* 0x0000029000007945 */ /* 0x000fe20003800000 */
[----:B------:R-:W-:Y:S01]  /*20a70*/  SEL R9, R8, RZ, !P0 ;  /* 0x000000ff08097207 */ /* 0x000fe20004000000 */
[----:B------:R-:W2:Y:S01]  /*20a80*/  S2R R2, SR_CTAID.Y ;  /* 0x0000000000027919 */ /* 0x000ea20000002600 */
[----:B------:R-:W-:-:S03]  /*20a90*/  SEL R10, R0, RZ, !P0 ;  /* 0x000000ff000a7207 */ /* 0x000fc60004000000 */
[----:B------:R-:W3:Y:S01]  /*20aa0*/  S2R R12, SR_CTAID.Y ;  /* 0x00000000000c7919 */ /* 0x000ee20000002600 */
[----:B-1----:R-:W-:Y:S02]  /*20ab0*/  ISETP.GT.AND P1, PT, R11, 0x7f, PT ;  /* 0x0000007f0b00780c */ /* 0x002fe40003f24270 */
[----:B--2---:R-:W-:-:S11]  /*20ac0*/  SHF.R.S32.HI R14, RZ, 0x1f, R2 ;  /* 0x0000001fff0e7819 */ /* 0x004fd60000011402 */
[----:B------:R-:W-:Y:S05]  /*20ad0*/  @P1 BRA `(.L_x_526) ;  /* 0x0000021000001947 */ /* 0x000fea0003800000 */
[----:B---3--:R-:W1:Y:S01]  /*20ae0*/  S2R R8, SR_CTAID.X ;  /* 0x0000000000087919 */ /* 0x008e620000002500 */
        /* <DEDUP_REMOVED lines=32> */
.L_x_526:
[----:B---3--:R-:W-:Y:S05]  /*20cf0*/  BSYNC B0 ;  /* 0x0000000000007941 */ /* 0x008fea0003800000 */
.L_x_525:
        /* <DEDUP_REMOVED lines=64> */
.L_x_528:
[----:B------:R-:W-:Y:S05]  /*21100*/  BSYNC B0 ;  /* 0x0000000000007941 */ /* 0x000fea0003800000 */
.L_x_527:
        /* <DEDUP_REMOVED lines=21> */
.L_x_530:
[----:B------:R-:W-:Y:S05]  /*21260*/  BSYNC B0 ;  /* 0x0000000000007941 */ /* 0x000fea0003800000 */
.L_x_529:
        /* <DEDUP_REMOVED lines=21> */
.L_x_532:
[----:B------:R-:W-:Y:S05]  /*213c0*/  BSYNC B0 ;  /* 0x0000000000007941 */ /* 0x000fea0003800000 */
.L_x_531:
        /* <DEDUP_REMOVED lines=22> */
.L_x_533:
        /* <DEDUP_REMOVED lines=13> */
.L_x_1513:


//--------------------- .text._ZN7cutlass13device_kernelIN5flash19enable_sm80_to_sm89INS1_16FlashAttnFwdSm80INS1_25CollectiveMainloopFwdSm80ILi4ELi1ELb0EN4cute5tupleIJNS5_1CILi128EEENS7_ILi64EEENS7_ILi96EEEEEELi96ENS_6half_tEfNS_4arch4Sm80ELb1ELb0ELb1ELb0ELb0ELb0ELb1ELb0EEENS1_21CollectiveEpilogueFwdINS6_IJS8_SA_S9_EEENS6_IJNS7_ILi1EEESI_SI_EEESC_SE_Li128ELb0ELb1ELb0ELb0EEENS1_30DynamicPersistentTileSchedulerILi128ELi128ELb0ELb1ELb0EEEEEEEEEvNT_6ParamsE --------------------------
	.section	.text._ZN7cutlass13device_kernelIN5flash19enable_sm80_to_sm89INS1_16FlashAttnFwdSm80INS1_25CollectiveMainloopFwdSm80ILi4ELi1ELb0EN4cute5tupleIJNS5_1CILi128EEENS7_ILi64EEENS7_ILi96EEEEEELi96ENS_6half_tEfNS_4arch4Sm80ELb1ELb0ELb1ELb0ELb0ELb0ELb1ELb0EEENS1_21CollectiveEpilogueFwdINS6_IJS8_SA_S9_EEENS6_IJNS7_ILi1EEESI_SI_EEESC_SE_Li128ELb0ELb1ELb0ELb0EEENS1_30DynamicPersistentTileSchedulerILi128ELi128ELb0ELb1ELb0EEEEEEEEEvNT_6ParamsE,"ax",@progbits
	.sectioninfo	@"SHI_REGISTERS=255"
	.align	128
.text._ZN7cutlass13device_kernelIN5flash19enable_sm80_to_sm89INS1_16FlashAttnFwdSm80INS1_25CollectiveMainloopFwdSm80ILi4ELi1ELb0EN4cute5tupleIJNS5_1CILi128EEENS7_ILi64EEENS7_ILi96EEEEEELi96ENS_6half_tEfNS_4arch4Sm80ELb1ELb0ELb1ELb0ELb0ELb0ELb1ELb0EEENS1_21CollectiveEpilogueFwdINS6_IJS8_SA_S9_EEENS6_IJNS7_ILi1EEESI_SI_EEESC_SE_Li128ELb0ELb1ELb0ELb0EEENS1_30DynamicPersistentTileSchedulerILi128ELi128ELb0ELb1ELb0EEEEEEEEEvNT_6ParamsE:
        .type           _ZN7cutlass13device_kernelIN5flash19enable_sm80_to_sm89INS1_16FlashAttnFwdSm80INS1_25CollectiveMainloopFwdSm80ILi4ELi1ELb0EN4cute5tupleIJNS5_1CILi128EEENS7_ILi64EEENS7_ILi96EEEEEELi96ENS_6half_tEfNS_4arch4Sm80ELb1ELb0ELb1ELb0ELb0ELb0ELb1ELb0EEENS1_21CollectiveEpilogueFwdINS6_IJS8_SA_S9_EEENS6_IJNS7_ILi1EEESI_SI_EEESC_SE_Li128ELb0ELb1ELb0ELb0EEENS1_30DynamicPersistentTileSchedulerILi128ELi128ELb0ELb1ELb0EEEEEEEEEvNT_6ParamsE,@function
        .size           _ZN7cutlass13device_kernelIN5flash19enable_sm80_to_sm89INS1_16FlashAttnFwdSm80INS1_25CollectiveMainloopFwdSm80ILi4ELi1ELb0EN4cute5tupleIJNS5_1CILi128EEENS7_ILi64EEENS7_ILi96EEEEEELi96ENS_6half_tEfNS_4arch4Sm80ELb1ELb0ELb1ELb0ELb0ELb0ELb1ELb0EEENS1_21CollectiveEpilogueFwdINS6_IJS8_SA_S9_EEENS6_IJNS7_ILi1EEESI_SI_EEESC_SE_Li128ELb0ELb1ELb0ELb0EEENS1_30DynamicPersistentTileSchedulerILi128ELi128ELb0ELb1ELb0EEEEEEEEEvNT_6ParamsE,(.L_x_1514 - _ZN7cutlass13device_kernelIN5flash19enable_sm80_to_sm89INS1_16FlashAttnFwdSm80INS1_25CollectiveMainloopFwdSm80ILi4ELi1ELb0EN4cute5tupleIJNS5_1CILi128EEENS7_ILi64EEENS7_ILi96EEEEEELi96ENS_6half_tEfNS_4arch4Sm80ELb1ELb0ELb1ELb0ELb0ELb0ELb1ELb0EEENS1_21CollectiveEpilogueFwdINS6_IJS8_SA_S9_EEENS6_IJNS7_ILi1EEESI_SI_EEESC_SE_Li128ELb0ELb1ELb0ELb0EEENS1_30DynamicPersistentTileSchedulerILi128ELi128ELb0ELb1ELb0EEEEEEEEEvNT_6ParamsE)
        .other          _ZN7cutlass13device_kernelIN5flash19enable_sm80_to_sm89INS1_16FlashAttnFwdSm80INS1_25CollectiveMainloopFwdSm80ILi4ELi1ELb0EN4cute5tupleIJNS5_1CILi128EEENS7_ILi64EEENS7_ILi96EEEEEELi96ENS_6half_tEfNS_4arch4Sm80ELb1ELb0ELb1ELb0ELb0ELb0ELb1ELb0EEENS1_21CollectiveEpilogueFwdINS6_IJS8_SA_S9_EEENS6_IJNS7_ILi1EEESI_SI_EEESC_SE_Li128ELb0ELb1ELb0ELb0EEENS1_30DynamicPersistentTileSchedulerILi128ELi128ELb0ELb1ELb0EEEEEEEEEvNT_6ParamsE,@"STO_CUDA_ENTRY STV_DEFAULT"
_ZN7cutlass13device_kernelIN5flash19enable_sm80_to_sm89INS1_16FlashAttnFwdSm80INS1_25CollectiveMainloopFwdSm80ILi4ELi1ELb0EN4cute5tupleIJNS5_1CILi128EEENS7_ILi64EEENS7_ILi96EEEEEELi96ENS_6half_tEfNS_4arch4Sm80ELb1ELb0ELb1ELb0ELb0ELb0ELb1ELb0EEENS1_21CollectiveEpilogueFwdINS6_IJS8_SA_S9_EEENS6_IJNS7_ILi1EEESI_SI_EEESC_SE_Li128ELb0ELb1ELb0ELb0EEENS1_30DynamicPersistentTileSchedulerILi128ELi128ELb0ELb1ELb0EEEEEEEEEvNT_6ParamsE:
[----:B------:R-:W-:-:S03]  /*0000*/  MOV R1, c[0x0][0x28] ;  /* 0x00000a0000017a02 */ /* 0x000fc60000000f00 */
[----:B------:R-:W1:Y:S01]  /*0010*/  S2R R18, SR_TID.X ;  /* 0x0000000000127919 */ /* 0x000e620000002100 */
[----:B------:R-:W-:-:S03]  /*0020*/  IADD3 R1, R1, -0x88, RZ ;  /* 0xffffff7801017810 */ /* 0x000fc60007ffe0ff */
[----:B------:R-:W2:Y:S01]  /*0030*/  S2R R17, SR_CTAID.X ;  /* 0x0000000000117919 */ /* 0x000ea20000002500 */
[----:B-1----:R-:W-:-:S05]  /*0040*/  SHF.R.U32.HI R2, RZ, 0x5, R18 ;  /* 0x00000005ff027819 */ /* 0x002fca0000011612 */
[----:B------:R-:W1:Y:S02]  /*0050*/  SHFL.IDX PT, R0, R2, RZ, 0x1f ;  /* 0x00001fff02007589 */ /* 0x000e6400000e0000 */
[----:B-1----:R-:W-:Y:S02]  /*0060*/  ISETP.GE.AND P0, PT, R0, 0x1, PT ;  /* 0x000000010000780c */ /* 0x002fe40003f06270 */
[----:B------:R1:W-:Y:S11]  /*0070*/  STL [R1+0x7c], R0 ;  /* 0x00007c0001007387 */ /* 0x0003f60000100800 */
[----:B------:R-:W-:Y:S06]  /*0080*/  @P0 BAR.ARV 0x4, 0x80 ;  /* 0x0102000000000b1d */ /* 0x000fec0000002000 */
[----:B--2---:R-:W-:-:S13]  /*0090*/  ISETP.GE.AND P0, PT, R17, c[0x0][0x538], PT ;  /* 0x00014e0011007a0c */ /* 0x004fda0003f06270 */
[----:B------:R-:W-:Y:S05]  /*00a0*/  @P0 EXIT ;  /* 0x000000000000094d */ /* 0x000fea0003800000 */
[----:B-1----:R-:W-:Y:S01]  /*00b0*/  SHF.R.S32.HI R6, RZ, 0x1f, R18 ;  /* 0x0000001fff067819 */ /* 0x002fe20000011412 */
[----:B------:R-:W-:Y:S01]  /*00c0*/  IMAD.MOV.U32 R206, RZ, RZ, 0x20 ;  /* 0x00000020ffce7424 */ /* 0x000fe200078e00ff */
[----:B------:R-:W-:Y:S02]  /*00d0*/  ULDC.64 UR6, c[0x0][0x118] ;  /* 0x0000460000067ab9 */ /* 0x000fe40000000a00 */
[CC--:B------:R-:W-:Y:S02]  /*00e0*/  LEA.HI R16, R6.reuse, R18.reuse, RZ, 0x3 ;  /* 0x0000001206107211 */ /* 0x0c0fe400078f18ff */
[----:B------:R-:W-:Y:S02]  /*00f0*/  LEA.HI R5, R6, R18, RZ, 0x4 ;  /* 0x0000001206057211 */ /* 0x000fe400078f20ff */
[----:B------:R-:W-:Y:S02]  /*0100*/  LOP3.LUT R0, R16, 0xfffffff8, RZ, 0xc0, !PT ;  /* 0xfffffff810007812 */ /* 0x000fe400078ec0ff */
[----:B------:R-:W-:-:S02]  /*0110*/  SHF.R.S32.HI R4, RZ, 0x4, R5 ;  /* 0x00000004ff047819 */ /* 0x000fc40000011405 */
[----:B------:R-:W-:Y:S01]  /*0120*/  LEA.HI R10, R6, R18, RZ, 0x2 ;  /* 0x00000012060a7211 */ /* 0x000fe200078f10ff */
[----:B------:R-:W-:Y:S01]  /*0130*/  IMAD.IADD R0, R18, 0x1, -R0 ;  /* 0x0000000112007824 */ /* 0x000fe200078e0a00 */
[----:B------:R-:W-:Y:S02]  /*0140*/  LEA.HI R3, R5, R4, RZ, 0x1 ;  /* 0x0000000405037211 */ /* 0x000fe400078f08ff */
[----:B------:R-:W-:Y:S02]  /*0150*/  SHF.R.S32.HI R24, RZ, 0x2, R10 ;  /* 0x00000002ff187819 */ /* 0x000fe4000001140a */
[----:B------:R-:W-:Y:S02]  /*0160*/  LEA.HI R11, R0, R0, RZ, 0x1 ;  /* 0x00000000000b7211 */ /* 0x000fe400078f08ff */
[----:B------:R-:W-:Y:S02]  /*0170*/  LOP3.LUT R3, R3, 0xfffffffe, RZ, 0xc0, !PT ;  /* 0xfffffffe03037812 */ /* 0x000fe400078ec0ff */
[----:B------:R-:W-:-:S02]  /*0180*/  LOP3.LUT R2, R11, 0x3fffffe, RZ, 0xc0, !PT ;  /* 0x03fffffe0b027812 */ /* 0x000fc400078ec0ff */
[----:B------:R-:W-:Y:S01]  /*0190*/  LEA.HI R13, R6, R18, RZ, 0x5 ;  /* 0x00000012060d7211 */ /* 0x000fe200078f28ff */
[----:B------:R-:W-:Y:S01]  /*01a0*/  IMAD.IADD R14, R4, 0x1, -R3 ;  /* 0x00000001040e7824 */ /* 0x000fe200078e0a03 */
[----:B------:R-:W-:Y:S01]  /*01b0*/  LOP3.LUT R3, R5, 0xfffffff0, RZ, 0xc0, !PT ;  /* 0xfffffff005037812 */ /* 0x000fe200078ec0ff */
[----:B------:R-:W-:Y:S01]  /*01c0*/  IMAD.IADD R204, R0, 0x1, -R2 ;  /* 0x0000000100cc7824 */ /* 0x000fe200078e0a02 */
[----:B------:R-:W-:Y:S02]  /*01d0*/  SHF.R.S32.HI R0, RZ, 0x3, R16 ;  /* 0x00000003ff007819 */ /* 0x000fe40000011410 */
[----:B------:R-:W-:Y:S01]  /*01e0*/  LOP3.LUT R2, R10, 0xfffffffc, RZ, 0xc0, !PT ;  /* 0xfffffffc0a027812 */ /* 0x000fe200078ec0ff */
[----:B------:R-:W-:Y:S01]  /*01f0*/  IMAD R204, R14, 0x8, R204 ;  /* 0x000000080ecc7824 */ /* 0x000fe200078e02cc */
[----:B------:R-:W-:Y:S01]  /*0200*/  LEA.HI R4, R10, R24, RZ, 0x1 ;  /* 0x000000180a047211 */ /* 0x000fe200078f08ff */
[----:B------:R-:W-:Y:S01]  /*0210*/  IMAD.SHL.U32 R0, R0, 0x40, RZ ;  /* 0x0000004000007824 */ /* 0x000fe200078e00ff */
[----:B------:R-:W-:Y:S01]  /*0220*/  SHF.R.S32.HI R207, RZ, 0x5, R13 ;  /* 0x00000005ffcf7819 */ /* 0x000fe2000001140d */
[----:B------:R-:W-:Y:S01]  /*0230*/  IMAD.IADD R9, R18, 0x1, -R2 ;  /* 0x0000000112097824 */ /* 0x000fe200078e0a02 */
[----:B------:R-:W-:-:S02]  /*0240*/  LOP3.LUT R4, R4, 0x7fffffe, RZ, 0xc0, !PT ;  /* 0x07fffffe04047812 */ /* 0x000fc400078ec0ff */
[----:B------:R-:W-:Y:S01]  /*0250*/  LOP3.LUT R2, R0, 0xc0, RZ, 0xc0, !PT ;  /* 0x000000c000027812 */ /* 0x000fe200078ec0ff */
[----:B------:R-:W-:Y:S02]  /*0260*/  IMAD.IADD R0, R18, 0x1, -R3 ;  /* 0x0000000112007824 */ /* 0x000fe400078e0a03 */
[----:B------:R-:W-:Y:S01]  /*0270*/  IMAD.SHL.U32 R22, R9, 0x8, RZ ;  /* 0x0000000809167824 */ /* 0x000fe200078e00ff */
[----:B------:R-:W-:Y:S01]  /*0280*/  SHF.R.U32.HI R3, RZ, 0x3, R2 ;  /* 0x00000003ff037819 */ /* 0x000fe20000011602 */
[----:B------:R-:W-:Y:S01]  /*0290*/  IMAD.IADD R6, R24, 0x1, -R4 ;  /* 0x0000000118067824 */ /* 0x000fe200078e0a04 */
[----:B------:R-:W-:Y:S02]  /*02a0*/  LEA.HI R7, R0, R0, RZ, 0x1 ;  /* 0x0000000000077211 */ /* 0x000fe400078f08ff */
[----:B------:R-:W-:Y:S02]  /*02b0*/  LOP3.LUT R2, R2, 0x18, R22, 0xf8, !PT ;  /* 0x0000001802027812 */ /* 0x000fe400078ef816 */
[----:B------:R-:W-:-:S02]  /*02c0*/  LOP3.LUT R4, R7, 0x7fffffe, RZ, 0xc0, !PT ;  /* 0x07fffffe07047812 */ /* 0x000fc400078ec0ff */
[----:B------:R-:W-:Y:S01]  /*02d0*/  LOP3.LUT R5, R2, R3, RZ, 0x3c, !PT ;  /* 0x0000000302057212 */ /* 0x000fe200078e3cff */
[----:B------:R-:W-:Y:S01]  /*02e0*/  IMAD R3, R207, 0x8, R6 ;  /* 0x00000008cf037824 */ /* 0x000fe200078e0206 */
[----:B------:R-:W-:Y:S01]  /*02f0*/  SHF.R.S32.HI R8, RZ, 0x1f, R0 ;  /* 0x0000001fff087819 */ /* 0x000fe20000011400 */
[----:B------:R-:W-:Y:S01]  /*0300*/  IMAD.IADD R12, R0, 0x1, -R4 ;  /* 0x00000001000c7824 */ /* 0x000fe200078e0a04 */
[----:B------:R-:W-:Y:S02]  /*0310*/  LEA.HI R2, R9, R9, RZ, 0x1 ;  /* 0x0000000909027211 */ /* 0x000fe400078f08ff */
[----:B------:R-:W-:Y:S01]  /*0320*/  LEA.HI R15, R8, R0, RZ, 0x3 ;  /* 0x00000000080f7211 */ /* 0x000fe200078f18ff */
[----:B------:R-:W-:Y:S01]  /*0330*/  IMAD.U32 R0, R3, 0x20, R5 ;  /* 0x0000002003007824 */ /* 0x000fe200078e0005 */
[----:B------:R-:W-:Y:S02]  /*0340*/  LOP3.LUT R4, R13, 0xffffffe0, RZ, 0xc0, !PT ;  /* 0xffffffe00d047812 */ /* 0x000fe400078ec0ff */
[----:B------:R-:W-:-:S02]  /*0350*/  SHF.R.S32.HI R6, RZ, 0x1f, R10 ;  /* 0x0000001fff067819 */ /* 0x000fc4000001140a */
[----:B------:R1:W-:Y:S01]  /*0360*/  STL [R1+0x30], R0 ;  /* 0x0000300001007387 */ /* 0x0003e20000100800 */
[----:B------:R-:W-:Y:S01]  /*0370*/  LOP3.LUT R3, R2, 0x1ffffffe, RZ, 0xc0, !PT ;  /* 0x1ffffffe02037812 */ /* 0x000fe200078ec0ff */
[----:B------:R-:W-:Y:S01]  /*0380*/  IMAD.IADD R21, R18, 0x1, -R4 ;  /* 0x0000000112157824 */ /* 0x000fe200078e0a04 */
[----:B------:R-:W-:Y:S02]  /*0390*/  SHF.R.S32.HI R5, RZ, 0x1f, R13 ;  /* 0x0000001fff057819 */ /* 0x000fe4000001140d */
[----:B------:R-:W-:Y:S01]  /*03a0*/  SHF.R.S32.HI R8, RZ, 0x1, R7 ;  /* 0x00000001ff087819 */ /* 0x000fe20000011407 */
[----:B------:R-:W-:Y:S01]  /*03b0*/  IMAD.IADD R3, R9, 0x1, -R3 ;  /* 0x0000000109037824 */ /* 0x000fe200078e0a03 */
[----:B------:R-:W-:Y:S02]  /*03c0*/  LEA.HI R4, R5, R207, RZ, 0x2 ;  /* 0x000000cf05047211 */ /* 0x000fe400078f10ff */
[----:B------:R-:W-:Y:S02]  /*03d0*/  SHF.R.S32.HI R5, RZ, 0x1f, R21 ;  /* 0x0000001fff057819 */ /* 0x000fe40000011415 */
[----:B------:R-:W-:-:S02]  /*03e0*/  SHF.R.S32.HI R23, RZ, 0x1f, R22 ;  /* 0x0000001fff177819 */ /* 0x000fc40000011416 */
[----:B------:R-:W-:Y:S01]  /*03f0*/  LEA.HI R10, R5, R21, RZ, 0x2 ;  /* 0x00000015050a7211 */ /* 0x000fe200078f10ff */
[----:B-1----:R-:W-:Y:S01]  /*0400*/  IMAD.SHL.U32 R0, R2, 0x20, RZ ;  /* 0x0000002002007824 */ /* 0x002fe200078e00ff */
[----:B------:R-:W-:Y:S02]  /*0410*/  LEA.HI R2, R6, R24, RZ, 0x3 ;  /* 0x0000001806027211 */ /* 0x000fe400078f18ff */
[----:B------:R-:W-:Y:S02]  /*0420*/  SHF.R.S32.HI R6, RZ, 0x1f, R7 ;  /* 0x0000001fff067819 */ /* 0x000fe40000011407 */
[----:B------:R-:W-:Y:S02]  /*0430*/  LOP3.LUT R0, R0, 0xffffffc0, RZ, 0xc0, !PT ;  /* 0xffffffc000007812 */ /* 0x000fe400078ec0ff */
[----:B------:R-:W-:-:S03]  /*0440*/  LOP3.LUT R2, R2, 0xfffffff8, RZ, 0xc0, !PT ;  /* 0xfffffff802027812 */ /* 0x000fc600078ec0ff */
[----:B------:R-:W-:Y:S01]  /*0450*/  IMAD R13, R3, 0x8, R0 ;  /* 0x00000008030d7824 */ /* 0x000fe200078e0200 */
[----:B------:R-:W-:Y:S01]  /*0460*/  LOP3.LUT R0, R4, 0xffffffc, RZ, 0xc0, !PT ;  /* 0x0ffffffc04007812 */ /* 0x000fe200078ec0ff */
[----:B------:R-:W-:Y:S01]  /*0470*/  IMAD.IADD R4, R24, 0x1, -R2 ;  /* 0x0000000118047824 */ /* 0x000fe200078e0a02 */
[----:B------:R-:W-:-:S03]  /*0480*/  SHF.R.S32.HI R3, RZ, 0x1, R11 ;  /* 0x00000001ff037819 */ /* 0x000fc6000001140b */
[C---:B------:R-:W-:Y:S01]  /*0490*/  IMAD.IADD R2, R207.reuse, 0x1, -R0 ;  /* 0x00000001cf027824 */ /* 0x040fe200078e0a00 */
[----:B------:R-:W-:Y:S01]  /*04a0*/  SHF.R.S32.HI R0, RZ, 0x2, R10 ;  /* 0x00000002ff007819 */ /* 0x000fe2000001140a */
[----:B------:R-:W-:Y:S01]  /*04b0*/  IMAD.SHL.U32 R207, R207, 0x200, RZ ;  /* 0x00000200cfcf7824 */ /* 0x000fe200078e00ff */
[----:B------:R-:W-:Y:S02]  /*04c0*/  LEA.HI R7, R4, R4, RZ, 0x1 ;  /* 0x0000000404077211 */ /* 0x000fe400078f08ff */
[C---:B------:R-:W-:Y:S01]  /*04d0*/  LOP3.LUT P2, RZ, R3.reuse, 0x2, RZ, 0xc0, !PT ;  /* 0x0000000203ff7812 */ /* 0x040fe2000784c0ff */
[----:B------:R-:W-:Y:S01]  /*04e0*/  IMAD.SHL.U32 R3, R3, 0x40, RZ ;  /* 0x0000004003037824 */ /* 0x000fe200078e00ff */
[----:B------:R-:W-:Y:S01]  /*04f0*/  LOP3.LUT R5, R7, 0x3fffffe, RZ, 0xc0, !PT ;  /* 0x03fffffe07057812 */ /* 0x000fe200078ec0ff */
[----:B------:R-:W-:Y:S01]  /*0500*/  IMAD R20, R2, 0x10, R0 ;  /* 0x0000001002147824 */ /* 0x000fe200078e0200 */
[----:B------:R-:W-:Y:S01]  /*0510*/  LEA.HI R2, R6, R8, RZ, 0x2 ;  /* 0x0000000806027211 */ /* 0x000fe200078f10ff */
[----:B------:R-:W-:Y:S01]  /*0520*/  IMAD R6, R9, 0x2, R207 ;  /* 0x0000000209067824 */ /* 0x000fe200078e02cf */
[----:B------:R-:W-:Y:S01]  /*0530*/  LOP3.LUT R0, R3, 0xc0, RZ, 0xc0, !PT ;  /* 0x000000c003007812 */ /* 0x000fe200078ec0ff */
[----:B------:R-:W-:Y:S01]  /*0540*/  IMAD.IADD R5, R4, 0x1, -R5 ;  /* 0x0000000104057824 */ /* 0x000fe200078e0a05 */
[----:B------:R-:W-:Y:S01]  /*0550*/  LOP3.LUT R2, R2, 0xfffffffc, RZ, 0xc0, !PT ;  /* 0xfffffffc02027812 */ /* 0x000fe200078ec0ff */
[----:B------:R-:W-:Y:S01]  /*0560*/  STL [R1+0x80], R20 ;  /* 0x0000801401007387 */ /* 0x000fe20000100800 */
[----:B------:R-:W-:Y:S01]  /*0570*/  LOP3.LUT R4, R0, 0x8, R16, 0xf8, !PT ;  /* 0x0000000800047812 */ /* 0x000fe200078ef810 */
[----:B------:R-:W-:Y:S01]  /*0580*/  IMAD R6, R5, 0x20, R6 ;  /* 0x0000002005067824 */ /* 0x000fe200078e0206 */
[----:B------:R-:W-:Y:S01]  /*0590*/  SHF.R.U32.HI R3, RZ, 0x3, R0 ;  /* 0x00000003ff037819 */ /* 0x000fe20000011600 */
[----:B------:R-:W-:Y:S01]  /*05a0*/  IMAD.IADD R2, R8, 0x1, -R2 ;  /* 0x0000000108027824 */ /* 0x000fe200078e0a02 */
[----:B------:R-:W-:Y:S01]  /*05b0*/  SHF.R.S32.HI R0, RZ, 0x1, R7 ;  /* 0x00000001ff007819 */ /* 0x000fe20000011407 */
[----:B------:R-:W-:Y:S01]  /*05c0*/  IMAD.SHL.U32 R5, R15, 0x20, RZ ;  /* 0x000000200f057824 */ /* 0x000fe200078e00ff */
[----:B------:R-:W-:Y:S01]  /*05d0*/  LOP3.LUT R8, R4, R3, RZ, 0x3c, !PT ;  /* 0x0000000304087212 */ /* 0x000fe200078e3cff */
[----:B------:R-:W-:Y:S01]  /*05e0*/  IMAD.SHL.U32 R7, R14, 0x8, RZ ;  /* 0x000000080e077824 */ /* 0x000fe200078e00ff */
[C---:B------:R-:W-:Y:S01]  /*05f0*/  LOP3.LUT R4, R0.reuse, 0x1, RZ, 0xc0, !PT ;  /* 0x0000000100047812 */ /* 0x040fe200078ec0ff */
[----:B------:R-:W-:Y:S01]  /*0600*/  IMAD.SHL.U32 R3, R0, 0x40, RZ ;  /* 0x0000004000037824 */ /* 0x000fe200078e00ff */
[C---:B------:R-:W-:Y:S01]  /*0610*/  LOP3.LUT P3, RZ, R2.reuse, 0x2, RZ, 0xc0, !PT ;  /* 0x0000000202ff7812 */ /* 0x040fe2000786c0ff */
[----:B------:R-:W-:Y:S01]  /*0620*/  IMAD.SHL.U32 R2, R2, 0x40, RZ ;  /* 0x0000004002027824 */ /* 0x000fe200078e00ff */
[----:B------:R-:W-:Y:S01]  /*0630*/  ISETP.NE.U32.AND P1, PT, R4, 0x1, PT ;  /* 0x000000010400780c */ /* 0x000fe20003f25070 */
[----:B------:R-:W-:Y:S01]  /*0640*/  IMAD.U32 R204, R204, 0x20, R8 ;  /* 0x00000020cccc7824 */ /* 0x000fe200078e0008 */
[----:B------:R-:W-:-:S02]  /*0650*/  LOP3.LUT R3, R3, 0xc0, RZ, 0xc0, !PT ;  /* 0x000000c003037812 */ /* 0x000fc400078ec0ff */
[----:B------:R-:W-:Y:S02]  /*0660*/  LOP3.LUT P0, RZ, R0, 0x2, RZ, 0xc0, !PT ;  /* 0x0000000200ff7812 */ /* 0x000fe4000780c0ff */
[----:B------:R-:W-:Y:S02]  /*0670*/  LEA.HI R3, R3, R3, RZ, 0x1d ;  /* 0x0000000303037211 */ /* 0x000fe400078fe8ff */
[----:B------:R-:W-:Y:S02]  /*0680*/  LOP3.LUT R0, R5, 0xffffff00, RZ, 0xc0, !PT ;  /* 0xffffff0005007812 */ /* 0x000fe400078ec0ff */
[----:B------:R-:W-:Y:S01]  /*0690*/  LOP3.LUT R2, R2, 0xc0, RZ, 0xc0, !PT ;  /* 0x000000c002027812 */ /* 0x000fe200078ec0ff */
[----:B------:R-:W-:Y:S01]  /*06a0*/  IMAD.IADD R3, R3, 0x1, R6 ;  /* 0x0000000103037824 */ /* 0x000fe200078e0206 */
[----:B------:R-:W-:Y:S01]  /*06b0*/  LEA R204, R204, 0x3100, 0x1 ;  /* 0x00003100cccc7811 */ /* 0x000fe200078e08ff */
[----:B------:R-:W-:Y:S01]  /*06c0*/  IMAD.IADD R207, R0, 0x1, R207 ;  /* 0x0000000100cf7824 */ /* 0x000fe200078e02cf */
[----:B------:R-:W-:Y:S01]  /*06d0*/  LOP3.LUT R4, R2, 0x8, R7, 0xf8, !PT ;  /* 0x0000000802047812 */ /* 0x000fe200078ef807 */
[----:B------:R-:W-:Y:S01]  /*06e0*/  IMAD.SHL.U32 R19, R3, 0x2, RZ ;  /* 0x0000000203137824 */ /* 0x000fe200078e00ff */
[----:B------:R-:W-:Y:S01]  /*06f0*/  SHF.R.U32.HI R205, RZ, 0x3, R2 ;  /* 0x00000003ffcd7819 */ /* 0x000fe20000011602 */
[----:B------:R-:W-:Y:S01]  /*0700*/  IMAD R2, R12, 0x20, R0 ;  /* 0x000000200c027824 */ /* 0x000fe200078e0200 */
[----:B------:R-:W-:Y:S01]  /*0710*/  IADD3 R3, R22, 0x20, RZ ;  /* 0x0000002016037810 */ /* 0x000fe20007ffe0ff */
[----:B------:R-:W-:Y:S01]  /*0720*/  IMAD R207, R12, 0x20, R207 ;  /* 0x000000200ccf7824 */ /* 0x000fe200078e02cf */
[----:B------:R-:W-:Y:S01]  /*0730*/  IADD3 R0, R19, 0x80, RZ ;  /* 0x0000008013007810 */ /* 0x000fe20007ffe0ff */
[----:B------:R-:W-:Y:S01]  /*0740*/  STL [R1+0x5c], R19 ;  /* 0x00005c1301007387 */ /* 0x000fe20000100800 */
[----:B------:R-:W-:-:S02]  /*0750*/  LOP3.LUT R205, R4, R205, RZ, 0x3c, !PT ;  /* 0x000000cd04cd7212 */ /* 0x000fc400078e3cff */
[----:B------:R-:W-:Y:S01]  /*0760*/  IADD3 R18, R19, 0x70, RZ ;  /* 0x0000007013127810 */ /* 0x000fe20007ffe0ff */
[----:B------:R-:W-:Y:S01]  /*0770*/  STL [R1+0x74], R17 ;  /* 0x0000741101007387 */ /* 0x000fe20000100800 */
[----:B------:R-:W-:Y:S01]  /*0780*/  @P1 IADD3 R18, R0, 0x10, RZ ;  /* 0x0000001000121810 */ /* 0x000fe20007ffe0ff */
[----:B------:R-:W-:Y:S01]  /*0790*/  IMAD R0, R9, 0x20, R24 ;  /* 0x0000002009007824 */ /* 0x000fe200078e0218 */
[C---:B------:R-:W-:Y:S01]  /*07a0*/  IADD3 R209, R204.reuse, 0x20, RZ ;  /* 0x00000020ccd17810 */ /* 0x040fe20007ffe0ff */
[C---:B------:R-:W-:Y:S01]  /*07b0*/  IMAD.IADD R207, R205.reuse, 0x1, R207 ;  /* 0x00000001cdcf7824 */ /* 0x040fe200078e02cf */
[----:B------:R-:W-:Y:S01]  /*07c0*/  @P2 IADD3 R209, R204, -0x20, RZ ;  /* 0xffffffe0ccd12810 */ /* 0x000fe20007ffe0ff */
[----:B------:R-:W-:Y:S01]  /*07d0*/  IMAD.IADD R205, R205, 0x1, R2 ;  /* 0x00000001cdcd7824 */ /* 0x000fe200078e0202 */
[----:B------:R-:W-:Y:S01]  /*07e0*/  STL [R1+0x60], R18 ;  /* 0x0000601201007387 */ /* 0x000fe20000100800 */
[----:B------:R-:W-:Y:S02]  /*07f0*/  IADD3 R2, R22, 0x40, RZ ;  /* 0x0000004016027810 */ /* 0x000fe40007ffe0ff */
[----:B------:R-:W-:Y:S01]  /*0800*/  LEA R207, R207, 0x6100, 0x1 ;  /* 0x00006100cfcf7811 */ /* 0x000fe200078e08ff */
[----:B------:R1:W-:Y:S01]  /*0810*/  STL [R1+0x78], R0 ;  /* 0x0000780001007387 */ /* 0x0003e20000100800 */
[----:B------:R-:W-:-:S02]  /*0820*/  LEA R205, R205, 0x100, 0x1 ;  /* 0x00000100cdcd7811 */ /* 0x000fc400078e08ff */
[C---:B------:R-:W-:Y:S01]  /*0830*/  IADD3 R220, R209.reuse, 0x400, RZ ;  /* 0x00000400d1dc7810 */ /* 0x040fe20007ffe0ff */
[----:B------:R-:W-:Y:S01]  /*0840*/  STL.64 [R1+0x38], R22 ;  /* 0x0000381601007387 */ /* 0x000fe20000100a00 */
[C---:B------:R-:W-:Y:S02]  /*0850*/  IADD3 R219, R209.reuse, 0x800, RZ ;  /* 0x00000800d1db7810 */ /* 0x040fe40007ffe0ff */
[C---:B------:R-:W-:Y:S01]  /*0860*/  IADD3 R218, R209.reuse, 0xc00, RZ ;  /* 0x00000c00d1da7810 */ /* 0x040fe20007ffe0ff */
[----:B------:R2:W-:Y:S01]  /*0870*/  STL [R1+0x40], R3 ;  /* 0x0000400301007387 */ /* 0x0005e20000100800 */
[C---:B------:R-:W-:Y:S02]  /*0880*/  IADD3 R217, R209.reuse, 0x1000, RZ ;  /* 0x00001000d1d97810 */ /* 0x040fe40007ffe0ff */
[C---:B------:R-:W-:Y:S01]  /*0890*/  IADD3 R216, R209.reuse, 0x1400, RZ ;  /* 0x00001400d1d87810 */ /* 0x040fe20007ffe0ff */
[----:B------:R3:W-:Y:S01]  /*08a0*/  STL [R1+0x44], R2 ;  /* 0x0000440201007387 */ /* 0x0007e20000100800 */
[----:B------:R-:W-:-:S02]  /*08b0*/  IADD3 R215, R209, 0x1800, RZ ;  /* 0x00001800d1d77810 */ /* 0x000fc40007ffe0ff */
[C---:B------:R-:W-:Y:S02]  /*08c0*/  IADD3 R214, R209.reuse, 0x1c00, RZ ;  /* 0x00001c00d1d67810 */ /* 0x040fe40007ffe0ff */
[C---:B------:R-:W-:Y:S02]  /*08d0*/  IADD3 R213, R209.reuse, 0x2000, RZ ;  /* 0x00002000d1d57810 */ /* 0x040fe40007ffe0ff */
[C---:B------:R-:W-:Y:S02]  /*08e0*/  IADD3 R212, R209.reuse, 0x2400, RZ ;  /* 0x00002400d1d47810 */ /* 0x040fe40007ffe0ff */
[C---:B------:R-:W-:Y:S02]  /*08f0*/  IADD3 R211, R209.reuse, 0x2800, RZ ;  /* 0x00002800d1d37810 */ /* 0x040fe40007ffe0ff */
[----:B------:R-:W-:Y:S02]  /*0900*/  IADD3 R210, R209, 0x2c00, RZ ;  /* 0x00002c00d1d27810 */ /* 0x000fe40007ffe0ff */
[----:B-1----:R-:W-:-:S05]  /*0910*/  LOP3.LUT R0, R10, 0x7ffffffc, RZ, 0xc0, !PT ;  /* 0x7ffffffc0a007812 */ /* 0x002fca00078ec0ff */
[----:B------:R-:W-:Y:S01]  /*0920*/  IMAD.IADD R0, R21, 0x1, -R0 ;  /* 0x0000000115007824 */ /* 0x000fe200078e0a00 */
[----:B--2---:R-:W-:-:S03]  /*0930*/  SHF.R.S32.HI R3, RZ, 0x1f, R3 ;  /* 0x0000001fff037819 */ /* 0x004fc60000011403 */
[----:B------:R-:W-:Y:S01]  /*0940*/  IMAD.SHL.U32 R0, R0, 0x2, RZ ;  /* 0x0000000200007824 */ /* 0x000fe200078e00ff */
[----:B---3--:R-:W-:Y:S01]  /*0950*/  SHF.R.S32.HI R2, RZ, 0x1f, R2 ;  /* 0x0000001fff027819 */ /* 0x008fe20000011402 */
[----:B------:R1:W-:Y:S04]  /*0960*/  STL [R1+0x70], R3 ;  /* 0x0000700301007387 */ /* 0x0003e80000100800 */
[----:B------:R2:W-:Y:S01]  /*0970*/  STL [R1+0x6c], R2 ;  /* 0x00006c0201007387 */ /* 0x0005e20000100800 */
[----:B-1----:R-:W-:Y:S01]  /*0980*/  IMAD.IADD R3, R20, 0x1, R13 ;  /* 0x0000000114037824 */ /* 0x002fe200078e020d */
[----:B--2---:R-:W-:-:S04]  /*0990*/  SEL R2, R206, 0xffffffe0, !P0 ;  /* 0xffffffe0ce027807 */ /* 0x004fc80004000000 */
[----:B------:R-:W-:Y:S01]  /*09a0*/  STL [R1+0x58], R3 ;  /* 0x0000580301007387 */ /* 0x000fe20000100800 */
[----:B------:R-:W-:-:S03]  /*09b0*/  SEL R206, R206, 0xffffffe0, !P3 ;  /* 0xffffffe0cece7807 */ /* 0x000fc60005800000 */
[----:B------:R1:W-:Y:S02]  /*09c0*/  STL [R1+0x54], R0 ;  /* 0x0000540001007387 */ /* 0x0003e40000100800 */
[----:B------:R-:W-:Y:S02]  /*09d0*/  IMAD.IADD R208, R207, 0x1, R206 ;  /* 0x00000001cfd07824 */ /* 0x000fe400078e02ce */
[----:B------:R-:W-:Y:S02]  /*09e0*/  IMAD.IADD R206, R206, 0x1, R205 ;  /* 0x00000001cece7824 */ /* 0x000fe400078e02cd */
[----:B-1----:R-:W-:-:S05]  /*09f0*/  IMAD.IADD R0, R19, 0x1, R2 ;  /* 0x0000000113007824 */ /* 0x002fca00078e0202 */
[----:B------:R1:W-:Y:S02]  /*0a00*/  STL [R1+0x68], R0 ;  /* 0x0000680001007387 */ /* 0x0003e40000100800 */
[----:B-1----:R-:W-:-:S05]  /*0a10*/  IMAD.IADD R0, R2, 0x1, R18 ;  /* 0x0000000102007824 */ /* 0x002fca00078e0212 */
[----:B------:R1:W-:Y:S02]  /*0a20*/  STL [R1+0x64], R0 ;  /* 0x0000640001007387 */ /* 0x0003e40000100800 */
.L_x_587:
[----:B------:R-:W2:Y:S01]  /*0a30*/  LDL R4, [R1+0x74] ;  /* 0x0000740001047983 */ /* 0x000ea20000100800 */
[----:B-1----:R-:W-:Y:S01]  /*0a40*/  IMAD.MOV.U32 R0, RZ, RZ, c[0x0][0x560] ;  /* 0x00015800ff007624 */ /* 0x002fe200078e00ff */
[----:B------:R-:W-:Y:S01]  /*0a50*/  YIELD ;  /* 0x0000000000007946 */ /* 0x000fe20003800000 */
[----:B------:R-:W-:Y:S03]  /*0a60*/  BSSY B0, `(.L_x_534) ;  /* 0x0000016000007945 */ /* 0x000fe60003800000 */
[----:B------:R-:W-:-:S13]  /*0a70*/  ISETP.NE.AND P0, PT, R0, 0x1, PT ;  /* 0x000000010000780c */ /* 0x000fda0003f05270 */
[----:B--2---:R-:W-:Y:S01]  /*0a80*/  @P0 IMAD.HI.U32 R0, R4, c[0x0][0x564], RZ ;  /* 0x0001590004000a27 */ /* 0x004fe200078e00ff */
[----:B------:R-:W-:-:S04]  /*0a90*/  MOV R3, R4 ;  /* 0x0000000400037202 */ /* 0x000fc80000000f00 */
[----:B------:R-:W-:-:S04]  /*0aa0*/  @P0 SHF.R.U32.HI R3, RZ, c[0x0][0x568], R0 ;  /* 0x00015a00ff030a19 */ /* 0x000fc80000011600 */
[----:B------:R-:W-:Y:S01]  /*0ab0*/  ISETP.GE.AND P0, PT, R3, c[0x0][0x578], PT ;  /* 0x00015e0003007a0c */ /* 0x000fe20003f06270 */
[----:B------:R-:W-:-:S04]  /*0ac0*/  IMAD.MOV R2, RZ, RZ, -R3 ;  /* 0x000000ffff027224 */ /* 0x000fc800078e0a03 */
[----:B------:R-:W-:-:S08]  /*0ad0*/  IMAD R2, R2, c[0x0][0x560], R4 ;  /* 0x0001580002027a24 */ /* 0x000fd000078e0204 */
[----:B------:R-:W-:Y:S05]  /*0ae0*/  @!P0 BRA `(.L_x_535) ;  /* 0x0000007000008947 */ /* 0x000fea0003800000 */
[----:B------:R-:W-:-:S04]  /*0af0*/  MOV R0, c[0x0][0x56c] ;  /* 0x00015b0000007a02 */ /* 0x000fc80000000f00 */
[----:B------:R-:W-:Y:S02]  /*0b00*/  ISETP.NE.AND P0, PT, R0, 0x1, PT ;  /* 0x000000010000780c */ /* 0x000fe40003f05270 */
[----:B------:R-:W-:-:S11]  /*0b10*/  MOV R0, R2 ;  /* 0x0000000200007202 */ /* 0x000fd60000000f00 */
[----:B------:R-:W-:-:S05]  /*0b20*/  @P0 IMAD.HI.U32 R4, R2, c[0x0][0x570], RZ ;  /* 0x00015c0002040a27 */ /* 0x000fca00078e00ff */
[----:B------:R-:W-:-:S05]  /*0b30*/  @P0 SHF.R.U32.HI R0, RZ, c[0x0][0x574], R4 ;  /* 0x00015d00ff000a19 */ /* 0x000fca0000011604 */
[----:B------:R-:W-:Y:S01]  /*0b40*/  IMAD R4, R0, c[0x0][0x56c], RZ ;  /* 0x00015b0000047a24 */ /* 0x000fe200078e02ff */
[----:B------:R-:W-:Y:S05]  /*0b50*/  BRA `(.L_x_536) ;  /* 0x0000006000007947 */ /* 0x000fea0003800000 */
.L_x_535:
[----:B------:R-:W-:-:S04]  /*0b60*/  MOV R0, c[0x0][0x554] ;  /* 0x0001550000007a02 */ /* 0x000fc80000000f00 */
[----:B------:R-:W-:Y:S02]  /*0b70*/  ISETP.NE.AND P0, PT, R0, 0x1, PT ;  /* 0x000000010000780c */ /* 0x000fe40003f05270 */
[----:B------:R-:W-:-:S11]  /*0b80*/  MOV R0, R2 ;  /* 0x0000000200007202 */ /* 0x000fd60000000f00 */
[----:B------:R-:W-:-:S05]  /*0b90*/  @P0 IMAD.HI.U32 R4, R2, c[0x0][0x558], RZ ;  /* 0x0001560002040a27 */ /* 0x000fca00078e00ff */
[----:B------:R-:W-:-:S05]  /*0ba0*/  @P0 SHF.R.U32.HI R0, RZ, c[0x0][0x55c], R4 ;  /* 0x00015700ff000a19 */ /* 0x000fca0000011604 */
[----:B------:R-:W-:Y:S02]  /*0bb0*/  IMAD R4, R0, c[0x0][0x554], RZ ;  /* 0x0001550000047a24 */ /* 0x000fe400078e02ff */
.L_x_536:
[----:B------:R-:W-:Y:S05]  /*0bc0*/  BSYNC B0 ;  /* 0x0000000000007941 */ /* 0x000fea0003800000 */
.L_x_534:
[----:B------:R-:W-:Y:S01]  /*0bd0*/  IMAD.MOV.U32 R5, RZ, RZ, c[0x0][0x2c4] ;  /* 0x0000b100ff057624 */ /* 0x000fe200078e00ff */
[----:B------:R-:W-:Y:S01]  /*0be0*/  LOP3.LUT R0, RZ, R0, RZ, 0x33, !PT ;  /* 0x00000000ff007212 */ /* 0x000fe200078e33ff */
[----:B------:R-:W-:Y:S01]  /*0bf0*/  IMAD.MOV.U32 R6, RZ, RZ, c[0x0][0x548] ;  /* 0x00015200ff067624 */ /* 0x000fe200078e00ff */
[----:B------:R-:W-:Y:S01]  /*0c00*/  ULDC UR5, c[0x0][0x1d0] ;  /* 0x0000740000057ab9 */ /* 0x000fe20000000800 */
[----:B------:R-:W-:Y:S01]  /*0c10*/  IMAD.IADD R2, R2, 0x1, -R4 ;  /* 0x0000000102027824 */ /* 0x000fe200078e0a04 */
[----:B------:R-:W-:Y:S01]  /*0c20*/  ISETP.NE.AND P2, PT, R5, 0x1, PT ;  /* 0x000000010500780c */ /* 0x000fe20003f45270 */
[----:B------:R-:W-:Y:S01]  /*0c30*/  IMAD.MOV.U32 R5, RZ, RZ, 0x40 ;  /* 0x00000040ff057424 */ /* 0x000fe200078e00ff */
[----:B------:R-:W-:Y:S01]  /*0c40*/  IADD3 R0, R0, c[0x0][0x53c], RZ ;  /* 0x00014f0000007a10 */ /* 0x000fe20007ffe0ff */
[----:B------:R-:W-:Y:S01]  /*0c50*/  IMAD R2, R3, c[0x0][0x554], R2 ;  /* 0x0001550003027a24 */ /* 0x000fe200078e0202 */
[----:B------:R-:W-:Y:S01]  /*0c60*/  ISETP.NE.AND P0, PT, R6, 0x1, PT ;  /* 0x000000010600780c */ /* 0x000fe20003f05270 */
[----:B------:R-:W-:Y:S01]  /*0c70*/  UIADD3 UR5, UR5, 0x3f, URZ ;  /* 0x0000003f05057890 */ /* 0x000fe2000fffe03f */
[----:B------:R-:W-:Y:S01]  /*0c80*/  SHF.L.U32 R49, R0, 0x7, RZ ;  /* 0x0000000700317819 */ /* 0x000fe200000006ff */
[----:B------:R-:W-:Y:S01]  /*0c90*/  CS2R R94, SRZ ;  /* 0x00000000005e7805 */ /* 0x000fe2000001ff00 */
[----:B------:R-:W-:Y:S01]  /*0ca0*/  MOV R52, R2 ;  /* 0x0000000200347202 */ /* 0x000fe20000000f00 */
[----:B------:R-:W-:Y:S01]  /*0cb0*/  USHF.R.S32.HI UR4, URZ, 0x1f, UR5 ;  /* 0x0000001f3f047899 */ /* 0x000fe20008011405 */
[----:B------:R-:W-:Y:S01]  /*0cc0*/  IADD3 R0, R49, 0x7f, RZ ;  /* 0x0000007f31007810 */ /* 0x000fe20007ffe0ff */
[----:B------:R1:W-:Y:S01]  /*0cd0*/  STL [R1+0x48], R49 ;  /* 0x0000483101007387 */ /* 0x0003e20000100800 */
[----:B------:R-:W-:Y:S01]  /*0ce0*/  CS2R R92, SRZ ;  /* 0x00000000005c7805 */ /* 0x000fe2000001ff00 */
[----:B------:R-:W-:Y:S01]  /*0cf0*/  ULEA.HI UR4, UR4, UR5, URZ, 0x6 ;  /* 0x0000000504047291 */ /* 0x000fe2000f8f303f */
[----:B------:R-:W-:Y:S01]  /*0d00*/  CS2R R98, SRZ ;  /* 0x0000000000627805 */ /* 0x000fe2000001ff00 */
[----:B------:R-:W-:Y:S01]  /*0d10*/  @P2 IMAD.HI.U32 R3, R0, c[0x0][0x2c8], RZ ;  /* 0x0000b20000032a27 */ /* 0x000fe200078e00ff */
[----:B------:R-:W-:Y:S01]  /*0d20*/  CS2R R96, SRZ ;  /* 0x0000000000607805 */ /* 0x000fe2000001ff00 */
[----:B------:R-:W-:Y:S01]  /*0d30*/  USHF.R.S32.HI UR4, URZ, 0x6, UR4 ;  /* 0x000000063f047899 */ /* 0x000fe20008011404 */
[----:B------:R-:W-:Y:S01]  /*0d40*/  MOV R90, RZ ;  /* 0x000000ff005a7202 */ /* 0x000fe20000000f00 */
[----:B------:R-:W-:Y:S01]  /*0d50*/  @P0 IMAD.HI.U32 R4, R2, c[0x0][0x54c], RZ ;  /* 0x0001530002040a27 */ /* 0x000fe200078e00ff */
[----:B------:R-:W-:Y:S01]  /*0d60*/  @P2 SHF.R.U32.HI R0, RZ, c[0x0][0x2cc], R3 ;  /* 0x0000b300ff002a19 */ /* 0x000fe20000011603 */
[----:B------:R-:W-:Y:S01]  /*0d70*/  CS2R R88, SRZ ;  /* 0x0000000000587805 */ /* 0x000fe2000001ff00 */
[----:B------:R-:W-:Y:S01]  /*0d80*/  IADD3 R3, R5, -c[0x0][0x168], RZ ;  /* 0x80005a0005037a10 */ /* 0x000fe20007ffe0ff */
[----:B------:R-:W-:Y:S01]  /*0d90*/  IMAD.MOV.U32 R5, RZ, RZ, RZ ;  /* 0x000000ffff057224 */ /* 0x000fe200078e00ff */
[----:B------:R-:W-:Y:S01]  /*0da0*/  @P0 SHF.R.U32.HI R52, RZ, c[0x0][0x550], R4 ;  /* 0x00015400ff340a19 */ /* 0x000fe20000011604 */
[----:B------:R-:W-:Y:S01]  /*0db0*/  CS2R R86, SRZ ;  /* 0x0000000000567805 */ /* 0x000fe2000001ff00 */
[----:B------:R-:W-:Y:S01]  /*0dc0*/  IADD3 R0, R0, c[0x0][0x1d0], R3 ;  /* 0x0000740000007a10 */ /* 0x000fe20007ffe003 */
[----:B------:R-:W-:Y:S01]  /*0dd0*/  CS2R R84, SRZ ;  /* 0x0000000000547805 */ /* 0x000fe2000001ff00 */
[----:B------:R-:W-:Y:S01]  /*0de0*/  IMAD.MOV.U32 R9, RZ, RZ, RZ ;  /* 0x000000ffff097224 */ /* 0x000fe200078e00ff */
[----:B------:R1:W-:Y:S01]  /*0df0*/  STL [R1+0x50], R52 ;  /* 0x0000503401007387 */ /* 0x0003e20000100800 */
[----:B------:R-:W-:Y:S01]  /*0e00*/  IMAD.MOV R3, RZ, RZ, -R52 ;  /* 0x000000ffff037224 */ /* 0x000fe200078e0a34 */
[----:B------:R-:W-:Y:S01]  /*0e10*/  SHF.R.S32.HI R4, RZ, 0x1f, R0 ;  /* 0x0000001fff047819 */ /* 0x000fe20000011400 */
[----:B------:R-:W-:Y:S01]  /*0e20*/  IMAD.MOV.U32 R78, RZ, RZ, RZ ;  /* 0x000000ffff4e7224 */ /* 0x000fe200078e00ff */
[----:B------:R-:W-:Y:S01]  /*0e30*/  CS2R R10, SRZ ;  /* 0x00000000000a7805 */ /* 0x000fe2000001ff00 */
[----:B------:R-:W-:Y:S01]  /*0e40*/  IMAD R53, R3, c[0x0][0x548], R2 ;  /* 0x0001520003357a24 */ /* 0x000fe200078e0202 */
[----:B------:R-:W-:Y:S01]  /*0e50*/  LEA.HI R2, R4, R0, RZ, 0x6 ;  /* 0x0000000004027211 */ /* 0x000fe200078f30ff */
[----:B------:R-:W-:Y:S01]  /*0e60*/  IMAD.MOV.U32 R82, RZ, RZ, RZ ;  /* 0x000000ffff527224 */ /* 0x000fe200078e00ff */
[----:B------:R-:W-:Y:S01]  /*0e70*/  PRMT R0, RZ, 0x7610, R0 ;  /* 0x00007610ff007816 */ /* 0x000fe20000000000 */
[----:B------:R-:W-:Y:S01]  /*0e80*/  CS2R R12, SRZ ;  /* 0x00000000000c7805 */ /* 0x000fe2000001ff00 */
[----:B------:R-:W-:Y:S01]  /*0e90*/  SHF.R.S32.HI R2, RZ, 0x6, R2 ;  /* 0x00000006ff027819 */ /* 0x000fe20000011402 */
[----:B------:R1:W-:Y:S01]  /*0ea0*/  STL [R1+0x4c], R53 ;  /* 0x00004c3501007387 */ /* 0x0003e20000100800 */
[----:B------:R-:W-:Y:S01]  /*0eb0*/  MOV R76, RZ ;  /* 0x000000ff004c7202 */ /* 0x000fe20000000f00 */
[----:B------:R-:W-:Y:S01]  /*0ec0*/  IMAD.MOV.U32 R80, RZ, RZ, RZ ;  /* 0x000000ffff507224 */ /* 0x000fe200078e00ff */
[----:B------:R-:W-:Y:S01]  /*0ed0*/  IMNMX R7, R2, UR4, PT ;  /* 0x0000000402077c17 */ /* 0x000fe2000b800200 */
[----:B------:R-:W-:Y:S01]  /*0ee0*/  CS2R R14, SRZ ;  /* 0x00000000000e7805 */ /* 0x000fe2000001ff00 */
[----:B------:R-:W-:Y:S01]  /*0ef0*/  MOV R74, RZ ;  /* 0x000000ff004a7202 */ /* 0x000fe20000000f00 */
[----:B------:R-:W-:Y:S01]  /*0f00*/  IMAD.MOV.U32 R72, RZ, RZ, RZ ;  /* 0x000000ffff487224 */ /* 0x000fe200078e00ff */
[----:B------:R-:W-:Y:S01]  /*0f10*/  ISETP.GE.AND P0, PT, R7, 0x1, PT ;  /* 0x000000010700780c */ /* 0x000fe20003f06270 */
[----:B------:R1:W-:Y:S01]  /*0f20*/  STL [R1], R7 ;  /* 0x0000000701007387 */ /* 0x0003e20000100800 */
[----:B------:R-:W-:Y:S01]  /*0f30*/  IMAD.MOV.U32 R70, RZ, RZ, RZ ;  /* 0x000000ffff467224 */ /* 0x000fe200078e00ff */
[----:B------:R-:W-:Y:S01]  /*0f40*/  CS2R R16, SRZ ;  /* 0x0000000000107805 */ /* 0x000fe2000001ff00 */
[----:B------:R-:W-:Y:S01]  /*0f50*/  MOV R68, RZ ;  /* 0x000000ff00447202 */ /* 0x000fe20000000f00 */
[----:B------:R-:W-:Y:S01]  /*0f60*/  IMAD.MOV.U32 R170, RZ, RZ, RZ ;  /* 0x000000ffffaa7224 */ /* 0x000fe200078e00ff */
[----:B------:R-:W-:Y:S01]  /*0f70*/  CS2R R18, SRZ ;  /* 0x0000000000127805 */ /* 0x000fe2000001ff00 */
[----:B------:R-:W-:Y:S01]  /*0f80*/  IMAD.MOV.U32 R168, RZ, RZ, RZ ;  /* 0x000000ffffa87224 */ /* 0x000fe200078e00ff */
[----:B------:R-:W-:Y:S01]  /*0f90*/  MOV R174, RZ ;  /* 0x000000ff00ae7202 */ /* 0x000fe20000000f00 */
[----:B------:R-:W-:Y:S01]  /*0fa0*/  CS2R R20, SRZ ;  /* 0x0000000000147805 */ /* 0x000fe2000001ff00 */
[----:B------:R-:W-:Y:S01]  /*0fb0*/  IMAD.MOV.U32 R172, RZ, RZ, RZ ;  /* 0x000000ffffac7224 */ /* 0x000fe200078e00ff */
[----:B------:R-:W-:Y:S01]  /*0fc0*/  CS2R R22, SRZ ;  /* 0x0000000000167805 */ /* 0x000fe2000001ff00 */
[----:B------:R-:W-:Y:S01]  /*0fd0*/  IMAD.MOV.U32 R166, RZ, RZ, RZ ;  /* 0x000000ffffa67224 */ /* 0x000fe200078e00ff */
[----:B------:R-:W-:Y:S01]  /*0fe0*/  MOV R164, RZ ;  /* 0x000000ff00a47202 */ /* 0x000fe20000000f00 */
[----:B------:R-:W-:Y:S01]  /*0ff0*/  IMAD.MOV.U32 R162, RZ, RZ, RZ ;  /* 0x000000ffffa27224 */ /* 0x000fe200078e00ff */
        /* <DEDUP_REMOVED lines=37> */
[----:B------:R-:W-:Y:S05]  /*1250*/  @!P0 BRA `(.L_x_537) ;  /* 0x0000d94000008947 */ /* 0x000fea0003800000 */
[----:B-1----:R-:W2:Y:S01]  /*1260*/  LDL R7, [R1+0x78] ;  /* 0x0000780001077983 */ /* 0x002ea20000100800 */
[----:B------:R-:W-:-:S03]  /*1270*/  ISETP.NE.U32.AND P1, PT, RZ, c[0x0][0x340], PT ;  /* 0x0000d000ff007a0c */ /* 0x000fc60003f25070 */
[----:B------:R-:W3:Y:S01]  /*1280*/  LDL.64 R50, [R1+0x38] ;  /* 0x0000380001327983 */ /* 0x000ee20000100a00 */
[----:B------:R-:W-:-:S03]  /*1290*/  ISETP.NE.AND.EX P1, PT, RZ, c[0x0][0x344], PT, P1 ;  /* 0x0000d100ff007a0c */ /* 0x000fc60003f25310 */
[----:B------:R-:W4:Y:S04]  /*12a0*/  LDL R17, [R1+0x40] ;  /* 0x0000400001117983 */ /* 0x000f280000100800 */
[----:B------:R-:W5:Y:S06]  /*12b0*/  LDL R16, [R1+0x44] ;  /* 0x0000440001107983 */ /* 0x000f6c0000100800 */
[----:B------:R-:W-:-:S05]  /*12c0*/  @P1 MOV R2, 0x4 ;  /* 0x0000000400021802 */ /* 0x000fca0000000f00 */
[----:B------:R-:W-:-:S05]  /*12d0*/  @P1 IMAD.WIDE R2, R52, R2, c[0x0][0x340] ;  /* 0x0000d00034021625 */ /* 0x000fca00078e0202 */
[----:B------:R1:W3:Y:S01]  /*12e0*/  @P1 LDG.E R15, [R2.64] ;  /* 0x00000006020f1981 */ /* 0x0002e2000c1e1900 */
[----:B------:R-:W-:-:S05]  /*12f0*/  SHF.R.S32.HI R13, RZ, 0x1f, R53 ;  /* 0x0000001fff0d7819 */ /* 0x000fca0000011435 */
[----:B------:R-:W-:Y:S01]  /*1300*/  IMAD R5, R13, c[0x0][0x1b8], RZ ;  /* 0x00006e000d057a24 */ /* 0x000fe200078e02ff */
[----:B------:R-:W-:-:S03]  /*1310*/  SHF.R.S32.HI R14, RZ, 0x1f, R52 ;  /* 0x0000001fff0e7819 */ /* 0x000fc60000011434 */
[C---:B------:R-:W-:Y:S02]  /*1320*/  IMAD R5, R53.reuse, c[0x0][0x1bc], R5 ;  /* 0x00006f0035057a24 */ /* 0x040fe400078e0205 */
[----:B-1----:R-:W-:-:S05]  /*1330*/  IMAD.WIDE.U32 R2, R53, c[0x0][0x1b8], RZ ;  /* 0x00006e0035027a25 */ /* 0x002fca00078e00ff */
[----:B------:R-:W-:Y:S01]  /*1340*/  IADD3 R3, R3, R5, RZ ;  /* 0x0000000503037210 */ /* 0x000fe20007ffe0ff */
[----:B------:R-:W-:-:S04]  /*1350*/  IMAD R5, R14, c[0x0][0x1c0], RZ ;  /* 0x000070000e057a24 */ /* 0x000fc800078e02ff */
[C---:B------:R-:W-:Y:S02]  /*1360*/  IMAD R5, R52.reuse, c[0x0][0x1c4], R5 ;  /* 0x0000710034057a24 */ /* 0x040fe400078e0205 */
[----:B------:R-:W-:-:S05]  /*1370*/  IMAD.WIDE.U32 R2, R52, c[0x0][0x1c0], R2 ;  /* 0x0000700034027a25 */ /* 0x000fca00078e0002 */
[----:B------:R-:W-:Y:S02]  /*1380*/  IADD3 R3, R3, R5, RZ ;  /* 0x0000000503037210 */ /* 0x000fe40007ffe0ff */
[----:B--2---:R-:W-:Y:S02]  /*1390*/  IADD3 R4, R7, R49, RZ ;  /* 0x0000003107047210 */ /* 0x004fe40007ffe0ff */
[----:B------:R-:W1:Y:S03]  /*13a0*/  S2R R7, SR_TID.X ;  /* 0x0000000000077919 */ /* 0x000e660000002100 */
[----:B------:R-:W-:-:S04]  /*13b0*/  @P2 IMAD.HI.U32 R6, R4, c[0x0][0x2c8], RZ ;  /* 0x0000b20004062a27 */ /* 0x000fc800078e00ff */
[----:B------:R-:W-:Y:S01]  /*13c0*/  IMAD.MOV.U32 R0, RZ, RZ, R4 ;  /* 0x000000ffff007224 */ /* 0x000fe200078e0004 */
[----:B------:R-:W-:-:S05]  /*13d0*/  @P2 SHF.R.U32.HI R0, RZ, c[0x0][0x2cc], R6 ;  /* 0x0000b300ff002a19 */ /* 0x000fca0000011606 */
[----:B------:R-:W-:-:S04]  /*13e0*/  IMAD.MOV R8, RZ, RZ, -R0 ;  /* 0x000000ffff087224 */ /* 0x000fc800078e0a00 */
[----:B------:R-:W-:Y:S01]  /*13f0*/  IMAD R8, R8, c[0x0][0x2c4], R4 ;  /* 0x0000b10008087a24 */ /* 0x000fe200078e0204 */
[----:B------:R-:W-:Y:S02]  /*1400*/  SHF.R.S32.HI R4, RZ, 0x1f, R0 ;  /* 0x0000001fff047819 */ /* 0x000fe40000011400 */
[----:B-1----:R-:W-:-:S04]  /*1410*/  SHF.R.S32.HI R48, RZ, 0x1f, R7 ;  /* 0x0000001fff307819 */ /* 0x002fc80000011407 */
[----:B------:R-:W-:Y:S01]  /*1420*/  LEA.HI R48, R48, R7, RZ, 0x2 ;  /* 0x0000000730307211 */ /* 0x000fe200078f10ff */
[----:B------:R-:W-:-:S03]  /*1430*/  IMAD R9, R4, c[0x0][0x1b0], RZ ;  /* 0x00006c0004097a24 */ /* 0x000fc600078e02ff */
[----:B------:R-:W-:Y:S01]  /*1440*/  SHF.R.S32.HI R48, RZ, 0x2, R48 ;  /* 0x00000002ff307819 */ /* 0x000fe20000011430 */
[----:B------:R-:W-:-:S03]  /*1450*/  IMAD R9, R0, c[0x0][0x1b4], R9 ;  /* 0x00006d0000097a24 */ /* 0x000fc600078e0209 */
[----:B------:R-:W-:Y:S01]  /*1460*/  SHF.R.S32.HI R10, RZ, 0x1f, R48 ;  /* 0x0000001fff0a7819 */ /* 0x000fe20000011430 */
[----:B------:R-:W-:Y:S01]  /*1470*/  IMAD.WIDE.U32 R2, R0, c[0x0][0x1b0], R2 ;  /* 0x00006c0000027a25 */ /* 0x000fe200078e0002 */
[----:B------:R-:W-:-:S03]  /*1480*/  SHF.R.S32.HI R0, RZ, 0x1f, R8 ;  /* 0x0000001fff007819 */ /* 0x000fc60000011408 */
[C---:B------:R-:W-:Y:S02]  /*1490*/  IMAD R11, R10.reuse, c[0x0][0x1e0], RZ ;  /* 0x000078000a0b7a24 */ /* 0x040fe400078e02ff */
[----:B------:R-:W-:Y:S01]  /*14a0*/  IMAD R10, R10, c[0x0][0x208], RZ ;  /* 0x000082000a0a7a24 */ /* 0x000fe200078e02ff */
[----:B------:R-:W-:Y:S01]  /*14b0*/  IADD3 R3, R3, R9, RZ ;  /* 0x0000000903037210 */ /* 0x000fe20007ffe0ff */
[----:B---3--:R-:W-:-:S04]  /*14c0*/  IMAD.WIDE.U32 R6, R48, c[0x0][0x1e0], R50 ;  /* 0x0000780030067a25 */ /* 0x008fc800078e0032 */
[----:B------:R-:W-:Y:S02]  /*14d0*/  IMAD R11, R48, c[0x0][0x1e4], R11 ;  /* 0x00007900300b7a24 */ /* 0x000fe400078e020b */
[----:B------:R-:W-:Y:S02]  /*14e0*/  IMAD R0, R0, c[0x0][0x1a8], RZ ;  /* 0x00006a0000007a24 */ /* 0x000fe400078e02ff */
[----:B------:R-:W-:Y:S01]  /*14f0*/  IMAD.WIDE.U32 R4, R48, c[0x0][0x208], R50 ;  /* 0x0000820030047a25 */ /* 0x000fe200078e0032 */
[----:B------:R-:W-:-:S03]  /*1500*/  IADD3 R7, R7, R11, RZ ;  /* 0x0000000b07077210 */ /* 0x000fc60007ffe0ff */
[----:B------:R-:W-:Y:S01]  /*1510*/  IMAD R10, R48, c[0x0][0x20c], R10 ;  /* 0x00008300300a7a24 */ /* 0x000fe200078e020a */
[----:B----4-:R-:W-:Y:S01]  /*1520*/  ISETP.GE.AND P4, PT, R17, c[0x0][0x1d4], PT ;  /* 0x0000750011007a0c */ /* 0x010fe20003f86270 */
[C---:B------:R-:W-:Y:S02]  /*1530*/  IMAD R12, R8.reuse, c[0x0][0x1ac], R0 ;  /* 0x00006b00080c7a24 */ /* 0x040fe400078e0200 */
[----:B------:R-:W-:Y:S01]  /*1540*/  IMAD.WIDE.U32 R8, R8, c[0x0][0x1a8], R2 ;  /* 0x00006a0008087a25 */ /* 0x000fe200078e0002 */
[----:B------:R-:W-:-:S03]  /*1550*/  ISETP.GE.AND P5, PT, R50, c[0x0][0x1d4], PT ;  /* 0x0000750032007a0c */ /* 0x000fc60003fa6270 */
[----:B------:R-:W-:Y:S02]  /*1560*/  IMAD.IADD R5, R5, 0x1, R10 ;  /* 0x0000000105057824 */ /* 0x000fe400078e020a */
[C---:B------:R-:W-:Y:S02]  /*1570*/  IMAD R2, R13.reuse, c[0x0][0x1e8], RZ ;  /* 0x00007a000d027a24 */ /* 0x040fe400078e02ff */
[----:B------:R-:W-:Y:S01]  /*1580*/  IMAD R3, R13, c[0x0][0x210], RZ ;  /* 0x000084000d037a24 */ /* 0x000fe200078e02ff */
[----:B------:R-:W-:Y:S01]  /*1590*/  SEL R0, RZ, 0xffffffff, P4 ;  /* 0xffffffffff007807 */ /* 0x000fe20002000000 */
[C---:B------:R-:W-:Y:S02]  /*15a0*/  IMAD R2, R53.reuse, c[0x0][0x1ec], R2 ;  /* 0x00007b0035027a24 */ /* 0x040fe400078e0202 */
[C---:B------:R-:W-:Y:S02]  /*15b0*/  IMAD R10, R53.reuse, c[0x0][0x214], R3 ;  /* 0x00008500350a7a24 */ /* 0x040fe400078e0203 */
[----:B------:R-:W-:Y:S01]  /*15c0*/  IMAD.WIDE.U32 R6, R53, c[0x0][0x1e8], R6 ;  /* 0x00007a0035067a25 */ /* 0x000fe200078e0006 */
[----:B------:R-:W-:-:S03]  /*15d0*/  @P1 SHF.R.S32.HI R3, RZ, 0x1f, R15 ;  /* 0x0000001fff031819 */ /* 0x000fc6000001140f */
[----:B------:R-:W-:Y:S01]  /*15e0*/  IMAD.WIDE.U32 R4, R53, c[0x0][0x210], R4 ;  /* 0x0000840035047a25 */ /* 0x000fe200078e0004 */
[----:B------:R-:W-:Y:S02]  /*15f0*/  SEL R11, RZ, 0x1, P5 ;  /* 0x00000001ff0b7807 */ /* 0x000fe40002800000 */
[----:B------:R-:W-:Y:S01]  /*1600*/  SHF.L.U32 R0, R0, 0x1, RZ ;  /* 0x0000000100007819 */ /* 0x000fe200000006ff */
[----:B------:R-:W-:Y:S01]  /*1610*/  IMAD.IADD R7, R7, 0x1, R2 ;  /* 0x0000000107077824 */ /* 0x000fe200078e0202 */
[----:B------:R-:W-:Y:S01]  /*1620*/  @!P1 MOV R3, R14 ;  /* 0x0000000e00039202 */ /* 0x000fe20000000f00 */
[----:B------:R-:W-:Y:S01]  /*1630*/  @P1 IMAD.MOV.U32 R2, RZ, RZ, R15 ;  /* 0x000000ffff021224 */ /* 0x000fe200078e000f */
[----:B------:R-:W-:Y:S02]  /*1640*/  IADD3 R5, R5, R10, RZ ;  /* 0x0000000a05057210 */ /* 0x000fe40007ffe0ff */
[----:B------:R-:W-:Y:S02]  /*1650*/  IADD3 R10, R9, R12, RZ ;  /* 0x0000000c090a7210 */ /* 0x000fe40007ffe0ff */
[----:B------:R-:W-:-:S02]  /*1660*/  @!P1 MOV R2, R52 ;  /* 0x0000003400029202 */ /* 0x000fc40000000f00 */
[----:B------:R-:W-:Y:S01]  /*1670*/  LOP3.LUT R9, R0, 0x2, R11, 0xe2, !PT ;  /* 0x0000000200097812 */ /* 0x000fe200078ee20b */
[C---:B------:R-:W-:Y:S02]  /*1680*/  IMAD R0, R3.reuse, c[0x0][0x1f0], RZ ;  /* 0x00007c0003007a24 */ /* 0x040fe400078e02ff */
[----:B------:R-:W-:Y:S02]  /*1690*/  IMAD R3, R3, c[0x0][0x218], RZ ;  /* 0x0000860003037a24 */ /* 0x000fe400078e02ff */
[----:B------:R-:W-:-:S04]  /*16a0*/  IMAD.WIDE.U32 R6, R2, c[0x0][0x1f0], R6 ;  /* 0x00007c0002067a25 */ /* 0x000fc800078e0006 */
[----:B------:R-:W-:-:S04]  /*16b0*/  IMAD.WIDE.U32 R4, R2, c[0x0][0x218], R4 ;  /* 0x0000860002047a25 */ /* 0x000fc800078e0004 */
[C---:B------:R-:W-:Y:S02]  /*16c0*/  IMAD R0, R2.reuse, c[0x0][0x1f4], R0 ;  /* 0x00007d0002007a24 */ /* 0x040fe400078e0200 */
[----:B------:R-:W-:Y:S01]  /*16d0*/  IMAD R2, R2, c[0x0][0x21c], R3 ;  /* 0x0000870002027a24 */ /* 0x000fe200078e0203 */
[----:B------:R1:W-:Y:S04]  /*16e0*/  STL.64 [R1+0x8], R6 ;  /* 0x0000080601007387 */ /* 0x0003e80000100a00 */
[----:B------:R2:W-:Y:S01]  /*16f0*/  STL.64 [R1+0x10], R4 ;  /* 0x0000100401007387 */ /* 0x0005e20000100a00 */
[----:B------:R-:W-:Y:S02]  /*1700*/  LEA R12, P0, R8, c[0x0][0x160], 0x1 ;  /* 0x00005800080c7a11 */ /* 0x000fe400078008ff */
[----:B-----5:R-:W-:-:S02]  /*1710*/  ISETP.GE.AND P3, PT, R16, c[0x0][0x1d4], PT ;  /* 0x0000750010007a0c */ /* 0x020fc40003f66270 */
[----:B-1----:R-:W-:Y:S02]  /*1720*/  IADD3 R6, R7, R0, RZ ;  /* 0x0000000007067210 */ /* 0x002fe40007ffe0ff */
[----:B------:R-:W-:-:S05]  /*1730*/  IADD3 R0, R5, R2, RZ ;  /* 0x0000000205007210 */ /* 0x000fca0007ffe0ff */
[----:B------:R2:W-:Y:S04]  /*1740*/  STL [R1+0x1c], R0 ;  /* 0x00001c0001007387 */ /* 0x0005e80000100800 */
[----:B------:R2:W-:Y:S01]  /*1750*/  STL [R1+0x18], R6 ;  /* 0x0000180601007387 */ /* 0x0005e20000100800 */
[----:B------:R-:W-:Y:S02]  /*1760*/  LEA.HI.X R10, R8, c[0x0][0x164], R10, 0x1, P0 ;  /* 0x00005900080a7a11 */ /* 0x000fe400000f0c0a */
[----:B------:R-:W-:Y:S02]  /*1770*/  ISETP.GE.AND P1, PT, R50, c[0x0][0x198], PT ;  /* 0x0000660032007a0c */ /* 0x000fe40003f26270 */
[----:B------:R-:W-:Y:S02]  /*1780*/  ISETP.GE.AND P0, PT, R17, c[0x0][0x198], PT ;  /* 0x0000660011007a0c */ /* 0x000fe40003f06270 */
[----:B------:R-:W-:Y:S01]  /*1790*/  SEL R8, RZ, 0x4, P3 ;  /* 0x00000004ff087807 */ /* 0x000fe20001800000 */
[----:B------:R-:W-:Y:S01]  /*17a0*/  IMAD.IADD R3, R48, 0x1, R49 ;  /* 0x0000000130037824 */ /* 0x000fe200078e0231 */
[----:B------:R-:W-:-:S02]  /*17b0*/  ISETP.GE.AND P6, PT, R16, c[0x0][0x198], PT ;  /* 0x0000660010007a0c */ /* 0x000fc40003fc6270 */
[----:B------:R-:W-:Y:S02]  /*17c0*/  P2R R11, PR, RZ, 0x2 ;  /* 0x00000002ff0b7803 */ /* 0x000fe40000000000 */
[----:B------:R-:W-:Y:S02]  /*17d0*/  P2R R13, PR, RZ, 0x1 ;  /* 0x00000001ff0d7803 */ /* 0x000fe40000000000 */
[----:B------:R-:W-:Y:S01]  /*17e0*/  LOP3.LUT R18, R9, R8, RZ, 0xfc, !PT ;  /* 0x0000000809127212 */ /* 0x000fe200078efcff */
[----:B------:R-:W-:Y:S05]  /*17f0*/  BRA.DIV ~URZ, `(.L_x_538) ;  /* 0x0000f4427f007947 */ /* 0x000fea000b800000 */
[----:B------:R1:W3:Y:S02]  /*1800*/  SHFL.IDX PT, R2, R10, RZ, 0x1c1f ;  /* 0x001c1fff0a027589 */ /* 0x0002e400000e0000 */
.L_x_588:
[----:B------:R-:W-:Y:S05]  /*1810*/  BRA.DIV ~URZ, `(.L_x_539) ;  /* 0x0000f4927f007947 */ /* 0x000fea000b800000 */
[----:B--2---:R2:W4:Y:S02]  /*1820*/  SHFL.IDX PT, R0, R12, RZ, 0x1c1f ;  /* 0x001c1fff0c007589 */ /* 0x00452400000e0000 */
.L_x_589:
[----:B------:R-:W-:Y:S01]  /*1830*/  MOV R14, c[0x0][0x2c4] ;  /* 0x0000b100000e7a02 */ /* 0x000fe20000000f00 */
[----:B------:R-:W-:Y:S04]  /*1840*/  BSSY B0, `(.L_x_540) ;  /* 0x0000019000007945 */ /* 0x000fe80003800000 */
[----:B------:R-:W-:-:S05]  /*1850*/  IMAD R14, R14, c[0x0][0x168], RZ ;  /* 0x00005a000e0e7a24 */ /* 0x000fca00078e02ff */
[----:B------:R-:W-:-:S13]  /*1860*/  ISETP.GE.AND P0, PT, R3, R14, PT ;  /* 0x0000000e0300720c */ /* 0x000fda0003f06270 */
[----:B------:R-:W-:Y:S05]  /*1870*/  @P0 BRA `(.L_x_541) ;  /* 0x0000015000000947 */ /* 0x000fea0003800000 */
[----:B------:R-:W5:Y:S04]  /*1880*/  LDL.64 R6, [R1+0x38] ;  /* 0x0000380001067983 */ /* 0x000f680000100a00 */
[----:B--2---:R-:W2:Y:S04]  /*1890*/  LDL R4, [R1+0x40] ;  /* 0x0000400001047983 */ /* 0x004ea80000100800 */
[----:B----4-:R-:W4:Y:S04]  /*18a0*/  LDL R5, [R1+0x70] ;  /* 0x0000700001057983 */ /* 0x010f280000100800 */
[----:B---3--:R-:W3:Y:S04]  /*18b0*/  LDL R16, [R1+0x44] ;  /* 0x0000440001107983 */ /* 0x008ee80000100800 */
[----:B------:R-:W3:Y:S04]  /*18c0*/  LDL R17, [R1+0x6c] ;  /* 0x00006c0001117983 */ /* 0x000ee80000100800 */
[----:B------:R-:W3:Y:S01]  /*18d0*/  LDL R15, [R1+0x30] ;  /* 0x00003000010f7983 */ /* 0x000ee20000100800 */
[----:B------:R-:W-:-:S02]  /*18e0*/  ISETP.NE.AND P1, PT, R13, RZ, PT ;  /* 0x000000ff0d00720c */ /* 0x000fc40003f25270 */
[----:B-----5:R-:W-:-:S04]  /*18f0*/  LEA R8, P0, R6, R0, 0x1 ;  /* 0x0000000006087211 */ /* 0x020fc800078008ff */
[----:B------:R-:W-:Y:S02]  /*1900*/  LEA.HI.X R9, R6, R2, R7, 0x1, P0 ;  /* 0x0000000206097211 */ /* 0x000fe400000f0c07 */
[----:B--2---:R-:W-:-:S04]  /*1910*/  LEA R6, P0, R4, R0, 0x1 ;  /* 0x0000000004067211 */ /* 0x004fc800078008ff */
[----:B----4-:R-:W-:Y:S02]  /*1920*/  LEA.HI.X R7, R4, R2, R5, 0x1, P0 ;  /* 0x0000000204077211 */ /* 0x010fe400000f0c05 */
[----:B---3--:R-:W-:-:S04]  /*1930*/  LEA R4, P0, R16, R0, 0x1 ;  /* 0x0000000010047211 */ /* 0x008fc800078008ff */
[----:B------:R-:W-:Y:S02]  /*1940*/  LEA.HI.X R5, R16, R2, R17, 0x1, P0 ;  /* 0x0000000210057211 */ /* 0x000fe400000f0c11 */
[----:B------:R-:W-:Y:S01]  /*1950*/  ISETP.NE.AND P0, PT, R11, RZ, PT ;  /* 0x000000ff0b00720c */ /* 0x000fe20003f05270 */
[----:B------:R-:W-:-:S12]  /*1960*/  IMAD.SHL.U32 R0, R15, 0x2, RZ ;  /* 0x000000020f007824 */ /* 0x000fd800078e00ff */
[----:B------:R-:W-:Y:S01]  /*1970*/  @!PT LDS RZ, [RZ] ;  /* 0x00000000fffff984 */ /* 0x000fe20000000800 */
[----:B------:R-:W-:Y:S01]  /*1980*/  @!PT LDS RZ, [RZ] ;  /* 0x00000000fffff984 */ /* 0x000fe20000000800 */
[----:B------:R-:W-:Y:S01]  /*1990*/  @!PT LDS RZ, [RZ] ;  /* 0x00000000fffff984 */ /* 0x000fe20000000800 */
[----:B------:R2:W-:Y:S04]  /*19a0*/  LDGSTS.E.BYPASS.LTC128B.128 [R0+0x6100], [R8.64], !P0 ;  /* 0x0610000008007fae */ /* 0x0005e8000c101d46 */
[----:B------:R2:W-:Y:S04]  /*19b0*/  LDGSTS.E.BYPASS.LTC128B.128 [R0+0x8100], [R6.64], !P1 ;  /* 0x0810000006007fae */ /* 0x0005e8000c901d46 */
[----:B------:R2:W-:Y:S02]  /*19c0*/  LDGSTS.E.BYPASS.LTC128B.128 [R0+0xa100], [R4.64], !P6 ;  /* 0x0a10000004007fae */ /* 0x0005e4000f101d46 */
.L_x_541:
[----:B------:R-:W-:Y:S05]  /*19d0*/  BSYNC B0 ;  /* 0x0000000000007941 */ /* 0x000fea0003800000 */
.L_x_540:
[----:B------:R-:W-:Y:S05]  /*19e0*/  BRA.DIV ~URZ, `(.L_x_542) ;  /* 0x0000f3227f007947 */ /* 0x000fea000b800000 */
[----:B---3--:R3:W1:Y:S04]  /*19f0*/  SHFL.IDX PT, R2, R10, 0x1, 0x1c1f ;  /* 0x003c1f000a027f89 */ /* 0x00866800000e0000 */
[----:B--2-4-:R3:W2:Y:S02]  /*1a00*/  SHFL.IDX PT, R0, R12, 0x1, 0x1c1f ;  /* 0x003c1f000c007f89 */ /* 0x0146a400000e0000 */
.L_x_590:
[----:B------:R-:W-:Y:S01]  /*1a10*/  IADD3 R4, R3, 0x20, RZ ;  /* 0x0000002003047810 */ /* 0x000fe20007ffe0ff */
[----:B------:R-:W-:Y:S03]  /*1a20*/  BSSY B0, `(.L_x_543) ;  /* 0x0000018000007945 */ /* 0x000fe60003800000 */
[----:B------:R-:W-:-:S13]  /*1a30*/  ISETP.GE.AND P0, PT, R4, R14, PT ;  /* 0x0000000e0400720c */ /* 0x000fda0003f06270 */
[----:B------:R-:W-:Y:S05]  /*1a40*/  @P0 BRA `(.L_x_544) ;  /* 0x0000015000000947 */ /* 0x000fea0003800000 */
[----:B------:R-:W4:Y:S04]  /*1a50*/  LDL.64 R6, [R1+0x38] ;  /* 0x0000380001067983 */ /* 0x000f280000100a00 */
[----:B------:R-:W5:Y:S04]  /*1a60*/  LDL R5, [R1+0x40] ;  /* 0x0000400001057983 */ /* 0x000f680000100800 */
[----:B---3--:R-:W3:Y:S04]  /*1a70*/  LDL R19, [R1+0x70] ;  /* 0x0000700001137983 */ /* 0x008ee80000100800 */
[----:B--2---:R-:W2:Y:S04]  /*1a80*/  LDL R16, [R1+0x44] ;  /* 0x0000440001107983 */ /* 0x004ea80000100800 */
[----:B------:R-:W2:Y:S04]  /*1a90*/  LDL R17, [R1+0x6c] ;  /* 0x00006c0001117983 */ /* 0x000ea80000100800 */
[----:B------:R-:W2:Y:S01]  /*1aa0*/  LDL R15, [R1+0x30] ;  /* 0x00003000010f7983 */ /* 0x000ea20000100800 */
[----:B------:R-:W-:-:S02]  /*1ab0*/  ISETP.NE.AND P1, PT, R13, RZ, PT ;  /* 0x000000ff0d00720c */ /* 0x000fc40003f25270 */
[----:B----4-:R-:W-:-:S04]  /*1ac0*/  LEA R8, P0, R6, R0, 0x1 ;  /* 0x0000000006087211 */ /* 0x010fc800078008ff */
[----:B-1----:R-:W-:Y:S02]  /*1ad0*/  LEA.HI.X R9, R6, R2, R7, 0x1, P0 ;  /* 0x0000000206097211 */ /* 0x002fe400000f0c07 */
[----:B-----5:R-:W-:-:S04]  /*1ae0*/  LEA R6, P0, R5, R0, 0x1 ;  /* 0x0000000005067211 */ /* 0x020fc800078008ff */
[----:B---3--:R-:W-:Y:S02]  /*1af0*/  LEA.HI.X R7, R5, R2, R19, 0x1, P0 ;  /* 0x0000000205077211 */ /* 0x008fe400000f0c13 */
[----:B--2---:R-:W-:-:S04]  /*1b00*/  LEA R4, P0, R16, R0, 0x1 ;  /* 0x0000000010047211 */ /* 0x004fc800078008ff */
        /* <DEDUP_REMOVED lines=9> */
.L_x_544:
[----:B------:R-:W-:Y:S05]  /*1ba0*/  BSYNC B0 ;  /* 0x0000000000007941 */ /* 0x000fea0003800000 */
.L_x_543:
[----:B------:R-:W-:Y:S05]  /*1bb0*/  BRA.DIV ~URZ, `(.L_x_545) ;  /* 0x0000f2127f007947 */ /* 0x000fea000b800000 */
[----:B-1----:R1:W4:Y:S02]  /*1bc0*/  SHFL.IDX PT, R2, R10, 0x2, 0x1c1f ;  /* 0x005c1f000a027f89 */ /* 0x00232400000e0000 */
.L_x_591:
[----:B------:R-:W-:Y:S05]  /*1bd0*/  BRA.DIV ~URZ, `(.L_x_546) ;  /* 0x0000f2627f007947 */ /* 0x000fea000b800000 */
[----:B--2---:R2:W1:Y:S02]  /*1be0*/  SHFL.IDX PT, R0, R12, 0x2, 0x1c1f ;  /* 0x005c1f000c007f89 */ /* 0x00446400000e0000 */
.L_x_592:
[----:B------:R-:W-:Y:S01]  /*1bf0*/  IADD3 R4, R3, 0x40, RZ ;  /* 0x0000004003047810 */ /* 0x000fe20007ffe0ff */
[----:B------:R-:W-:Y:S03]  /*1c00*/  BSSY B0, `(.L_x_547) ;  /* 0x0000018000007945 */ /* 0x000fe60003800000 */
[----:B------:R-:W-:-:S13]  /*1c10*/  ISETP.GE.AND P0, PT, R4, R14, PT ;  /* 0x0000000e0400720c */ /* 0x000fda0003f06270 */
[----:B------:R-:W-:Y:S05]  /*1c20*/  @P0 BRA `(.L_x_548) ;  /* 0x0000015000000947 */ /* 0x000fea0003800000 */
[----:B------:R-:W5:Y:S04]  /*1c30*/  LDL.64 R6, [R1+0x38] ;  /* 0x0000380001067983 */ /* 0x000f680000100a00 */
[----:B--2---:R-:W2:Y:S04]  /*1c40*/  LDL R5, [R1+0x40] ;  /* 0x0000400001057983 */ /* 0x004ea80000100800 */
[----:B---3--:R-:W3:Y:S04]  /*1c50*/  LDL R19, [R1+0x70] ;  /* 0x0000700001137983 */ /* 0x008ee80000100800 */
[----:B----4-:R-:W4:Y:S04]  /*1c60*/  LDL R16, [R1+0x44] ;  /* 0x0000440001107983 */ /* 0x010f280000100800 */
[----:B------:R-:W4:Y:S04]  /*1c70*/  LDL R17, [R1+0x6c] ;  /* 0x00006c0001117983 */ /* 0x000f280000100800 */
[----:B------:R-:W4:Y:S01]  /*1c80*/  LDL R15, [R1+0x30] ;  /* 0x00003000010f7983 */ /* 0x000f220000100800 */
[----:B------:R-:W-:-:S02]  /*1c90*/  ISETP.NE.AND P1, PT, R13, RZ, PT ;  /* 0x000000ff0d00720c */ /* 0x000fc40003f25270 */
[----:B-1---5:R-:W-:-:S04]  /*1ca0*/  LEA R8, P0, R6, R0, 0x1 ;  /* 0x0000000006087211 */ /* 0x022fc800078008ff */
[----:B------:R-:W-:Y:S02]  /*1cb0*/  LEA.HI.X R9, R6, R2, R7, 0x1, P0 ;  /* 0x0000000206097211 */ /* 0x000fe400000f0c07 */
[----:B--2---:R-:W-:-:S04]  /*1cc0*/  LEA R6, P0, R5, R0, 0x1 ;  /* 0x0000000005067211 */ /* 0x004fc800078008ff */
[----:B---3--:R-:W-:Y:S02]  /*1cd0*/  LEA.HI.X R7, R5, R2, R19, 0x1, P0 ;  /* 0x0000000205077211 */ /* 0x008fe400000f0c13 */
[----:B----4-:R-:W-:-:S04]  /*1ce0*/  LEA R4, P0, R16, R0, 0x1 ;  /* 0x0000000010047211 */ /* 0x010fc800078008ff */
        /* <DEDUP_REMOVED lines=9> */
.L_x_548:
[----:B------:R-:W-:Y:S05]  /*1d80*/  BSYNC B0 ;  /* 0x0000000000007941 */ /* 0x000fea0003800000 */
.L_x_547:
[----:B------:R-:W-:Y:S05]  /*1d90*/  BRA.DIV ~URZ, `(.L_x_549) ;  /* 0x0000f1027f007947 */ /* 0x000fea000b800000 */
[----:B----4-:R4:W2:Y:S04]  /*1da0*/  SHFL.IDX PT, R2, R10, 0x3, 0x1c1f ;  /* 0x007c1f000a027f89 */ /* 0x0108a800000e0000 */
[----:B-1----:R4:W1:Y:S02]  /*1db0*/  SHFL.IDX PT, R0, R12, 0x3, 0x1c1f ;  /* 0x007c1f000c007f89 */ /* 0x00286400000e0000 */
.L_x_593:
[----:B------:R-:W5:Y:S04]  /*1dc0*/  LDL.64 R6, [R1+0x38] ;  /* 0x0000380001067983 */ /* 0x000f680000100a00 */
[----:B---3--:R-:W3:Y:S04]  /*1dd0*/  LDL R4, [R1+0x40] ;  /* 0x0000400001047983 */ /* 0x008ee80000100800 */
[----:B----4-:R-:W4:Y:S04]  /*1de0*/  LDL R5, [R1+0x70] ;  /* 0x0000700001057983 */ /* 0x010f280000100800 */
[----:B--2---:R-:W2:Y:S04]  /*1df0*/  LDL R12, [R1+0x44] ;  /* 0x00004400010c7983 */ /* 0x004ea80000100800 */
[----:B------:R-:W2:Y:S04]  /*1e00*/  LDL R15, [R1+0x6c] ;  /* 0x00006c00010f7983 */ /* 0x000ea80000100800 */
[----:B------:R-:W2:Y:S04]  /*1e10*/  LDL R16, [R1+0x30] ;  /* 0x0000300001107983 */ /* 0x000ea80000100800 */
[----:B------:R-:W2:Y:S01]  /*1e20*/  LDL R180, [R1] ;  /* 0x0000000001b47983 */ /* 0x000ea20000100800 */
[----:B------:R-:W-:-:S04]  /*1e30*/  IADD3 R3, R3, 0x60, RZ ;  /* 0x0000006003037810 */ /* 0x000fc80007ffe0ff */
[----:B------:R-:W-:Y:S02]  /*1e40*/  ISETP.GE.AND P1, PT, R3, R14, PT ;  /* 0x0000000e0300720c */ /* 0x000fe40003f26270 */
[----:B------:R-:W-:Y:S02]  /*1e50*/  P2R R10, PR, RZ, 0x4 ;  /* 0x00000004ff0a7803 */ /* 0x000fe40000000000 */
[----:B------:R-:W-:-:S09]  /*1e60*/  ISETP.NE.AND P2, PT, R11, RZ, PT ;  /* 0x000000ff0b00720c */ /* 0x000fd20003f45270 */
[----:B-1---5:R-:W-:-:S04]  /*1e70*/  @!P1 LEA R8, P0, R6, R0, 0x1 ;  /* 0x0000000006089211 */ /* 0x022fc800078008ff */
[----:B------:R-:W-:Y:S02]  /*1e80*/  @!P1 LEA.HI.X R9, R6, R2, R7, 0x1, P0 ;  /* 0x0000000206099211 */ /* 0x000fe400000f0c07 */
[----:B---3--:R-:W-:-:S04]  /*1e90*/  @!P1 LEA R6, P0, R4, R0, 0x1 ;  /* 0x0000000004069211 */ /* 0x008fc800078008ff */
[----:B----4-:R-:W-:Y:S02]  /*1ea0*/  @!P1 LEA.HI.X R7, R4, R2, R5, 0x1, P0 ;  /* 0x0000000204079211 */ /* 0x010fe400000f0c05 */
[----:B--2---:R-:W-:-:S04]  /*1eb0*/  @!P1 LEA R4, P0, R12, R0, 0x1 ;  /* 0x000000000c049211 */ /* 0x004fc800078008ff */
[----:B------:R-:W-:Y:S02]  /*1ec0*/  @!P1 LEA.HI.X R5, R12, R2, R15, 0x1, P0 ;  /* 0x000000020c059211 */ /* 0x000fe400000f0c0f */
[----:B------:R-:W-:Y:S01]  /*1ed0*/  ISETP.NE.AND P0, PT, R13, RZ, PT ;  /* 0x000000ff0d00720c */ /* 0x000fe20003f05270 */
[----:B------:R-:W-:-:S05]  /*1ee0*/  IMAD.SHL.U32 R145, R16, 0x2, RZ ;  /* 0x0000000210917824 */ /* 0x000fca00078e00ff */
[----:B------:R-:W-:Y:S01]  /*1ef0*/  @!PT LDS RZ, [RZ] ;  /* 0x00000000fffff984 */ /* 0x000fe20000000800 */
[----:B------:R-:W-:Y:S01]  /*1f00*/  @!PT LDS RZ, [RZ] ;  /* 0x00000000fffff984 */ /* 0x000fe20000000800 */
[----:B------:R-:W-:Y:S01]  /*1f10*/  @!PT LDS RZ, [RZ] ;  /* 0x00000000fffff984 */ /* 0x000fe20000000800 */
[----:B------:R1:W-:Y:S01]  /*1f20*/  @!P1 LDGSTS.E.BYPASS.LTC128B.128 [R145+0x7900], [R8.64], !P2 ;  /* 0x0790000008919fae */ /* 0x0003e2000d101d46 */
[----:B------:R-:W-:-:S06]  /*1f30*/  ISETP.NE.AND P2, PT, R10, RZ, PT ;  /* 0x000000ff0a00720c */ /* 0x000fcc0003f45270 */
[----:B------:R1:W-:Y:S04]  /*1f40*/  @!P1 LDGSTS.E.BYPASS.LTC128B.128 [R145+0x9900], [R6.64], !P0 ;  /* 0x0990000006919fae */ /* 0x0003e8000c101d46 */
[----:B------:R1:W-:Y:S01]  /*1f50*/  @!P1 LDGSTS.E.BYPASS.LTC128B.128 [R145+0xb900], [R4.64], !P6 ;  /* 0x0b90000004919fae */ /* 0x0003e2000f101d46 */
[----:B------:R-:W-:-:S03]  /*1f60*/  IADD3 R40, R180, -0x1, RZ ;  /* 0xffffffffb4287810 */ /* 0x000fc60007ffe0ff */
[----:B------:R-:W0:Y:S01]  /*1f70*/  LDGDEPBAR ;  /* 0x00000000000079af */ /* 0x000e220000000000 */
[----:B------:R-:W-:Y:S03]  /*1f80*/  WARPSYNC 0xffffffff ;  /* 0xffffffff00007948 */ /* 0x000fe60003800000 */
[----:B------:R-:W2:Y:S04]  /*1f90*/  LDL.64 R162, [R1+0x8] ;  /* 0x0000080001a27983 */ /* 0x000ea80000100a00 */
[----:B------:R-:W3:Y:S04]  /*1fa0*/  LDL R161, [R1+0x18] ;  /* 0x0000180001a17983 */ /* 0x000ee80000100800 */
[----:B------:R-:W4:Y:S04]  /*1fb0*/  S2R R15, SR_TID.X ;  /* 0x00000000000f7919 */ /* 0x000f280000002100 */
[----:B------:R-:W5:Y:S01]  /*1fc0*/  LDL R10, [R1+0x1c] ;  /* 0x00001c00010a7983 */ /* 0x000f620000100800 */
[----:B----4-:R-:W-:-:S04]  /*1fd0*/  SHF.R.S32.HI R12, RZ, 0x1f, R15 ;  /* 0x0000001fff0c7819 */ /* 0x010fc8000001140f */
[----:B------:R-:W-:Y:S02]  /*1fe0*/  LEA.HI R12, R12, R15, RZ, 0x2 ;  /* 0x0000000f0c0c7211 */ /* 0x000fe400078f10ff */
[----:B------:R-:W4:Y:S02]  /*1ff0*/  LDL.64 R14, [R1+0x10] ;  /* 0x00001000010e7983 */ /* 0x000f240000100a00 */
[----:B------:R-:W-:-:S04]  /*2000*/  SHF.R.S32.HI R12, RZ, 0x2, R12 ;  /* 0x00000002ff0c7819 */ /* 0x000fc8000001140c */
[----:B------:R-:W-:Y:S02]  /*2010*/  IADD3 R0, -R12, c[0x0][0x1d0], RZ ;  /* 0x000074000c007a10 */ /* 0x000fe40007ffe1ff */
[----:B-1----:R-:W-:-:S03]  /*2020*/  SHF.R.S32.HI R7, RZ, 0x1f, R40 ;  /* 0x0000001fff077819 */ /* 0x002fc60000011428 */
[----:B------:R-:W-:Y:S02]  /*2030*/  IMAD R0, R40, -0x40, R0 ;  /* 0xffffffc028007824 */ /* 0x000fe400078e0200 */
[----:B------:R-:W-:-:S03]  /*2040*/  IMAD R4, R7, c[0x0][0x1e0], RZ ;  /* 0x0000780007047a24 */ /* 0x000fc600078e02ff */
[----:B------:R-:W-:Y:S01]  /*2050*/  ISETP.GE.AND P6, PT, R0, 0x1, PT ;  /* 0x000000010000780c */ /* 0x000fe20003fc6270 */
[----:B------:R-:W-:Y:S01]  /*2060*/  IMAD.WIDE.U32 R2, R40, c[0x0][0x1e0], RZ ;  /* 0x0000780028027a25 */ /* 0x000fe200078e00ff */
[----:B------:R-:W-:-:S03]  /*2070*/  ISETP.GE.AND P1, PT, R0, 0x21, PT ;  /* 0x000000210000780c */ /* 0x000fc60003f26270 */
[----:B------:R-:W-:Y:S01]  /*2080*/  IMAD R4, R40, c[0x0][0x1e4], R4 ;  /* 0x0000790028047a24 */ /* 0x000fe200078e0204 */
[----:B------:R-:W-:-:S04]  /*2090*/  MOV R5, 0x20 ;  /* 0x0000002000057802 */ /* 0x000fc80000000f00 */
[----:B------:R-:W-:Y:S01]  /*20a0*/  IADD3 R4, R3, R4, RZ ;  /* 0x0000000403047210 */ /* 0x000fe20007ffe0ff */
[----:B------:R-:W-:-:S04]  /*20b0*/  IMAD.WIDE.U32 R8, R5, c[0x0][0x1e0], RZ ;  /* 0x0000780005087a25 */ /* 0x000fc800078e00ff */
[----:B------:R-:W-:Y:S01]  /*20c0*/  IMAD R3, R5, c[0x0][0x1e4], RZ ;  /* 0x0000790005037a24 */ /* 0x000fe200078e02ff */
[----:B------:R-:W-:Y:S01]  /*20d0*/  @P6 SHF.L.U32 R6, R16, 0x1, RZ ;  /* 0x0000000110066819 */ /* 0x000fe200000006ff */
[----:B------:R-:W-:Y:S01]  /*20e0*/  IMAD R7, R7, c[0x0][0x208], RZ ;  /* 0x0000820007077a24 */ /* 0x000fe200078e02ff */
[----:B------:R-:W-:-:S05]  /*20f0*/  MOV R160, 0xffffffc0 ;  /* 0xffffffc000a07802 */ /* 0x000fca0000000f00 */
[----:B------:R-:W-:Y:S01]  /*2100*/  IMAD R144, R40, R160, c[0x0][0x1d0] ;  /* 0x0000740028907624 */ /* 0x000fe200078e02a0 */
[----:B------:R-:W-:Y:S01]  /*2110*/  P2R R19, PR, RZ, 0x4 ;  /* 0x00000004ff137803 */ /* 0x000fe20000000000 */
[----:B------:R-:W-:Y:S01]  /*2120*/  BAR.SYNC.DEFER_BLOCKING 0x0 ;  /* 0x0000000000007b1d */ /* 0x000fe20000010000 */
[----:B--2---:R-:W-:-:S04]  /*2130*/  LEA R0, P0, R2, R162, 0x6 ;  /* 0x000000a202007211 */ /* 0x004fc800078030ff */
[----:B---3--:R-:W-:Y:S02]  /*2140*/  LEA.HI.X R2, R2, R161, R4, 0x6, P0 ;  /* 0x000000a102027211 */ /* 0x008fe400000f3404 */
[----:B------:R-:W-:-:S04]  /*2150*/  @P6 LEA R4, P0, R0, c[0x0][0x1c8], 0x1 ;  /* 0x0000720000046a11 */ /* 0x000fc800078008ff */
[C---:B------:R-:W-:Y:S02]  /*2160*/  @P6 LEA.HI.X R5, R0.reuse, c[0x0][0x1cc], R2, 0x1, P0 ;  /* 0x0000730000056a11 */ /* 0x040fe400000f0c02 */
[----:B------:R-:W-:-:S03]  /*2170*/  @P1 IADD3 R0, P0, R0, R8, RZ ;  /* 0x0000000800001210 */ /* 0x000fc60007f1e0ff */
[----:B------:R-:W-:Y:S01]  /*2180*/  @!PT LDS RZ, [RZ] ;  /* 0x00000000fffff984 */ /* 0x000fe20000000800 */
[----:B------:R-:W-:Y:S01]  /*2190*/  @!PT LDS RZ, [RZ] ;  /* 0x00000000fffff984 */ /* 0x000fe20000000800 */
[----:B------:R-:W-:Y:S01]  /*21a0*/  @!PT LDS RZ, [RZ] ;  /* 0x00000000fffff984 */ /* 0x000fe20000000800 */
[----:B------:R1:W-:Y:S01]  /*21b0*/  @P6 LDGSTS.E.BYPASS.LTC128B.128 [R6+0x3100], [R4.64], !P5 ;  /* 0x0310000004066fae */ /* 0x0003e2000e901d46 */
[----:B------:R-:W-:Y:S02]  /*21c0*/  @P1 IADD3.X R3, R2, R9, R3, P0, !PT ;  /* 0x0000000902031210 */ /* 0x000fe400007fe403 */
[C---:B------:R-:W-:Y:S01]  /*21d0*/  @P1 LEA R2, P0, R0.reuse, c[0x0][0x1c8], 0x1 ;  /* 0x0000720000021a11 */ /* 0x040fe200078008ff */
[----:B------:R1:W-:Y:S03]  /*21e0*/  @P6 LDGSTS.E.BYPASS.LTC128B.128 [R6+0x4100], [R4.64+0x40], !P4 ;  /* 0x0410004004066fae */ /* 0x0003e6000e101d46 */
[----:B------:R-:W-:Y:S01]  /*21f0*/  @P1 LEA.HI.X R3, R0, c[0x0][0x1cc], R3, 0x1, P0 ;  /* 0x0000730000031a11 */ /* 0x000fe200000f0c03 */
[----:B------:R1:W-:Y:S01]  /*2200*/  @P6 LDGSTS.E.BYPASS.LTC128B.128 [R6+0x5100], [R4.64+0x80], !P3 ;  /* 0x0510008004066fae */ /* 0x0003e2000d901d46 */
[----:B------:R-:W-:-:S05]  /*2210*/  @P1 SHF.L.U32 R0, R16, 0x1, RZ ;  /* 0x0000000110001819 */ /* 0x000fca00000006ff */
[----:B------:R4:W-:Y:S04]  /*2220*/  @P1 LDGSTS.E.BYPASS.LTC128B.128 [R0+0x3900], [R2.64], !P5 ;  /* 0x0390000002001fae */ /* 0x0009e8000e901d46 */
[----:B------:R4:W-:Y:S04]  /*2230*/  @P1 LDGSTS.E.BYPASS.LTC128B.128 [R0+0x4900], [R2.64+0x40], !P4 ;  /* 0x0490004002001fae */ /* 0x0009e8000e101d46 */
[----:B------:R4:W-:Y:S04]  /*2240*/  @P1 LDGSTS.E.BYPASS.LTC128B.128 [R0+0x5900], [R2.64+0x80], !P3 ;  /* 0x0590008002001fae */ /* 0x0009e8000d901d46 */
[----:B------:R-:W0:Y:S01]  /*2250*/  LDGDEPBAR ;  /* 0x00000000000079af */ /* 0x000e220000000000 */
[----:B-1----:R-:W-:-:S04]  /*2260*/  IMAD.WIDE.U32 R4, R40, c[0x0][0x208], RZ ;  /* 0x0000820028047a25 */ /* 0x002fc800078e00ff */
[----:B------:R-:W-:Y:S01]  /*2270*/  IMAD R6, R40, c[0x0][0x20c], R7 ;  /* 0x0000830028067a24 */ /* 0x000fe200078e0207 */
[----:B------:R-:W-:-:S04]  /*2280*/  DEPBAR.LE SB0, 0x1 ;  /* 0x000080400000791a */ /* 0x000fc80000000000 */
[----:B------:R-:W-:-:S04]  /*2290*/  DEPBAR.LE SB0, 0x0 ;  /* 0x000080000000791a */ /* 0x000fc80000000000 */
[----:B------:R-:W-:Y:S01]  /*22a0*/  BAR.SYNC.DEFER_BLOCKING 0x0 ;  /* 0x0000000000007b1d */ /* 0x000fe20000010000 */
[----:B----4-:R-:W-:Y:S02]  /*22b0*/  LEA R0, P0, R4, R14, 0x6 ;  /* 0x0000000e04007211 */ /* 0x010fe400078030ff */
[----:B------:R-:W-:-:S04]  /*22c0*/  IADD3 R6, R5, R6, RZ ;  /* 0x0000000605067210 */ /* 0x000fc80007ffe0ff */
[----:B-----5:R-:W-:Y:S02]  /*22d0*/  LEA.HI.X R4, R4, R10, R6, 0x6, P0 ;  /* 0x0000000a04047211 */ /* 0x020fe400000f3406 */
[----:B------:R-:W-:Y:S02]  /*22e0*/  LEA R2, P0, R0, c[0x0][0x1f8], 0x1 ;  /* 0x00007e0000027a11 */ /* 0x000fe400078008ff */
[----:B------:R-:W-:Y:S02]  /*22f0*/  MOV R6, c[0x0][0x208] ;  /* 0x0000820000067a02 */ /* 0x000fe40000000f00 */
[----:B------:R-:W-:Y:S02]  /*2300*/  LOP3.LUT R5, R18, 0x1, RZ, 0xc0, !PT ;  /* 0x0000000112057812 */ /* 0x000fe400078ec0ff */
[----:B------:R-:W-:Y:S02]  /*2310*/  LEA.HI.X R3, R0, c[0x0][0x1fc], R4, 0x1, P0 ;  /* 0x00007f0000037a11 */ /* 0x000fe400000f0c04 */
[----:B------:R-:W-:-:S02]  /*2320*/  MOV R4, c[0x0][0x20c] ;  /* 0x0000830000047a02 */ /* 0x000fc40000000f00 */
[----:B------:R-:W-:Y:S02]  /*2330*/  LEA R16, P0, R6, R2, 0x6 ;  /* 0x0000000206107211 */ /* 0x000fe400078030ff */
[----:B------:R-:W-:Y:S02]  /*2340*/  ISETP.NE.U32.AND P6, PT, R5, 0x1, PT ;  /* 0x000000010500780c */ /* 0x000fe40003fc5070 */
[----:B------:R-:W-:Y:S01]  /*2350*/  IADD3 R0, -R12, R144, RZ ;  /* 0x000000900c007210 */ /* 0x000fe20007ffe1ff */
[----:B------:R-:W-:Y:S01]  /*2360*/  LDSM.16.M88.4 R20, [R204] ;  /* 0x00000000cc14783b */ /* 0x000fe20000000200 */
[----:B------:R-:W-:Y:S02]  /*2370*/  LEA.HI.X R17, R6, R3, R4, 0x6, P0 ;  /* 0x0000000306117211 */ /* 0x000fe400000f3404 */
[----:B------:R-:W-:Y:S01]  /*2380*/  ISETP.LT.OR P0, PT, R0, 0x1, P6 ;  /* 0x000000010000780c */ /* 0x000fe20003701670 */
[----:B------:R-:W1:Y:S01]  /*2390*/  LDSM.16.M88.4 R12, [R207] ;  /* 0x00000000cf0c783b */ /* 0x000e620000000200 */
[----:B------:R-:W-:-:S03]  /*23a0*/  LOP3.LUT P1, RZ, R18, 0x2, RZ, 0xc0, !PT ;  /* 0x0000000212ff7812 */ /* 0x000fc6000782c0ff */
[----:B------:R-:W2:Y:S04]  /*23b0*/  LDSM.16.M88.4 R8, [R207+0x1000] ;  /* 0x00100000cf08783b */ /* 0x000ea80000000200 */
[----:B------:R-:W3:Y:S04]  /*23c0*/  LDSM.16.M88.4 R44, [R204+0x400] ;  /* 0x00040000cc2c783b */ /* 0x000ee80000000200 */
[----:B------:R-:W4:Y:S04]  /*23d0*/  LDSM.16.M88.4 R28, [R204+0x800] ;  /* 0x00080000cc1c783b */ /* 0x000f280000000200 */
[----:B------:R-:W5:Y:S04]  /*23e0*/  LDSM.16.M88.4 R24, [R204+0xc00] ;  /* 0x000c0000cc18783b */ /* 0x000f680000000200 */
[----:B------:R-:W-:Y:S04]  /*23f0*/  LDSM.16.M88.4 R36, [R208] ;  /* 0x00000000d024783b */ /* 0x000fe80000000200 */
[----:B------:R-:W-:Y:S04]  /*2400*/  LDSM.16.M88.4 R4, [R208+0x1000] ;  /* 0x00100000d004783b */ /* 0x000fe80000000200 */
[----:B------:R-:W2:Y:S04]  /*2410*/  LDSM.16.M88.4 R48, [R209] ;  /* 0x00000000d130783b */ /* 0x000ea80000000200 */
[----:B------:R-:W-:Y:S04]  /*2420*/  LDSM.16.M88.4 R68, [R220] ;  /* 0x00000000dc44783b */ /* 0x000fe80000000200 */
[----:B------:R-:W-:Y:S04]  /*2430*/  LDSM.16.M88.4 R88, [R219] ;  /* 0x00000000db58783b */ /* 0x000fe80000000200 */
[----:B------:R-:W-:Y:S04]  /*2440*/  LDSM.16.M88.4 R104, [R218] ;  /* 0x00000000da68783b */ /* 0x000fe80000000200 */
[----:B------:R-:W-:Y:S01]  /*2450*/  @!PT LDS RZ, [RZ] ;  /* 0x00000000fffff984 */ /* 0x000fe20000000800 */
[----:B------:R-:W-:Y:S01]  /*2460*/  @!PT LDS RZ, [RZ] ;  /* 0x00000000fffff984 */ /* 0x000fe20000000800 */
[----:B------:R-:W-:Y:S01]  /*2470*/  @!PT LDS RZ, [RZ] ;  /* 0x00000000fffff984 */ /* 0x000fe20000000800 */
[----:B------:R2:W-:Y:S01]  /*2480*/  LDGSTS.E.BYPASS.LTC128B.128 [R145+0x100], [R2.64], !P0 ;  /* 0x0010000002917fae */ /* 0x0005e2000c101d46 */
[----:B------:R-:W-:-:S02]  /*2490*/  ISETP.LT.OR P0, PT, R0, 0x1, !P1 ;  /* 0x000000010000780c */ /* 0x000fc40004f01670 */
[C---:B------:R-:W-:Y:S02]  /*24a0*/  ISETP.LT.OR P6, PT, R0.reuse, 0x21, P6 ;  /* 0x000000210000780c */ /* 0x040fe400037c1670 */
[----:B------:R-:W-:-:S09]  /*24b0*/  ISETP.LT.OR P1, PT, R0, 0x21, !P1 ;  /* 0x000000210000780c */ /* 0x000fd20004f21670 */
[----:B------:R2:W-:Y:S01]  /*24c0*/  LDGSTS.E.BYPASS.LTC128B.128 [R145+0x1100], [R2.64+0x40], !P0 ;  /* 0x0110004002917fae */ /* 0x0005e2000c101d46 */
[----:B------:R-:W-:-:S04]  /*24d0*/  LOP3.LUT P0, RZ, R18, 0x4, RZ, 0xc0, !PT ;  /* 0x0000000412ff7812 */ /* 0x000fc8000780c0ff */
[C---:B------:R-:W-:Y:S02]  /*24e0*/  ISETP.LT.OR P2, PT, R0.reuse, 0x1, !P0 ;  /* 0x000000010000780c */ /* 0x040fe40004741670 */
[----:B------:R-:W-:Y:S01]  /*24f0*/  ISETP.LT.OR P0, PT, R0, 0x21, !P0 ;  /* 0x000000210000780c */ /* 0x000fe20004701670 */
[-C--:B-1----:R-:W-:Y:S10]  /*2500*/  HMMA.16816.F32 R52, R12, R20.reuse, RZ ;  /* 0x000000140c34723c */ /* 0x082ff400000018ff */
[----:B------:R1:W-:Y:S04]  /*2510*/  LDGSTS.E.BYPASS.LTC128B.128 [R145+0x2100], [R2.64+0x80], !P2 ;  /* 0x0210008002917fae */ /* 0x0003e8000d101d46 */
[----:B------:R1:W-:Y:S04]  /*2520*/  LDGSTS.E.BYPASS.LTC128B.128 [R145+0x900], [R16.64], !P6 ;  /* 0x0090000010917fae */ /* 0x0003e8000f101d46 */
[----:B------:R1:W-:Y:S04]  /*2530*/  LDGSTS.E.BYPASS.LTC128B.128 [R145+0x1900], [R16.64+0x40], !P1 ;  /* 0x0190004010917fae */ /* 0x0003e8000c901d46 */
[----:B------:R1:W-:Y:S04]  /*2540*/  LDGSTS.E.BYPASS.LTC128B.128 [R145+0x2900], [R16.64+0x80], !P0 ;  /* 0x0290008010917fae */ /* 0x0003e8000c101d46 */
[----:B------:R-:W-:Y:S04]  /*2550*/  LDSM.16.M88.4 R64, [R204+0x1000] ;  /* 0x00100000cc40783b */ /* 0x000fe80000000200 */
[----:B------:R-:W1:Y:S01]  /*2560*/  LDSM.16.M88.4 R32, [R207+0x2000] ;  /* 0x00200000cf20783b */ /* 0x000e620000000200 */
[----:B--2---:R-:W-:Y:S01]  /*2570*/  HMMA.16816.F32 R56, R8, R20, RZ ;  /* 0x000000140838723c */ /* 0x004fe200000018ff */
[----:B------:R-:W-:-:S02]  /*2580*/  ISETP.NE.AND P2, PT, R19, RZ, PT ;  /* 0x000000ff1300720c */ /* 0x000fc40003f45270 */
[----:B------:R-:W0:Y:S05]  /*2590*/  LDGDEPBAR ;  /* 0x00000000000079af */ /* 0x000e2a0000000000 */
[C---:B---3--:R-:W-:Y:S08]  /*25a0*/  HMMA.16816.F32 R100, R8.reuse, R44, RZ ;  /* 0x0000002c0864723c */ /* 0x048ff000000018ff */
[C---:B----4-:R-:W-:Y:S08]  /*25b0*/  HMMA.16816.F32 R96, R8.reuse, R28, RZ ;  /* 0x0000001c0860723c */ /* 0x050ff000000018ff */
[C---:B-----5:R-:W-:Y:S08]  /*25c0*/  HMMA.16816.F32 R76, R8.reuse, R24, RZ ;  /* 0x00000018084c723c */ /* 0x060ff000000018ff */
[C---:B------:R-:W-:Y:S08]  /*25d0*/  HMMA.16816.F32 R92, R8.reuse, R22, RZ ;  /* 0x00000016085c723c */ /* 0x040ff000000018ff */
[C---:B------:R-:W-:Y:S08]  /*25e0*/  HMMA.16816.F32 R80, R8.reuse, R46, RZ ;  /* 0x0000002e0850723c */ /* 0x040ff000000018ff */
[C---:B------:R-:W-:Y:S08]  /*25f0*/  HMMA.16816.F32 R72, R8.reuse, R30, RZ ;  /* 0x0000001e0848723c */ /* 0x040ff000000018ff */
[----:B------:R-:W-:Y:S08]  /*2600*/  HMMA.16816.F32 R60, R8, R26, RZ ;  /* 0x0000001a083c723c */ /* 0x000ff000000018ff */
[----:B------:R-:W-:Y:S01]  /*2610*/  HMMA.16816.F32 R8, R36, R48, R52 ;  /* 0x000000302408723c */ /* 0x000fe20000001834 */
[----:B------:R-:W-:Y:S07]  /*2620*/  LDSM.16.M88.4 R52, [R213] ;  /* 0x00000000d534783b */ /* 0x000fee0000000200 */
[C---:B------:R-:W-:Y:S08]  /*2630*/  HMMA.16816.F32 R108, R12.reuse, R28, RZ ;  /* 0x0000001c0c6c723c */ /* 0x040ff000000018ff */
[C---:B------:R-:W-:Y:S01]  /*2640*/  HMMA.16816.F32 R128, R12.reuse, R30, RZ ;  /* 0x0000001e0c80723c */ /* 0x040fe200000018ff */
[----:B------:R-:W2:Y:S07]  /*2650*/  LDSM.16.M88.4 R28, [R207+0x3000] ;  /* 0x00300000cf1c783b */ /* 0x000eae0000000200 */
[C---:B------:R-:W-:Y:S01]  /*2660*/  HMMA.16816.F32 R84, R12.reuse, R22, RZ ;  /* 0x000000160c54723c */ /* 0x040fe200000018ff */
[----:B------:R-:W-:Y:S07]  /*2670*/  LDSM.16.M88.4 R20, [R208+0x3000] ;  /* 0x00300000d014783b */ /* 0x000fee0000000200 */
[C---:B-1----:R-:W-:Y:S08]  /*2680*/  HMMA.16816.F32 R16, R12.reuse, R44, RZ ;  /* 0x0000002c0c10723c */ /* 0x042ff000000018ff */
[C---:B------:R-:W-:Y:S01]  /*2690*/  HMMA.16816.F32 R116, R12.reuse, R46, RZ ;  /* 0x0000002e0c74723c */ /* 0x040fe200000018ff */
[----:B------:R-:W-:Y:S07]  /*26a0*/  LDSM.16.M88.4 R44, [R217] ;  /* 0x00000000d92c783b */ /* 0x000fee0000000200 */
[C---:B------:R-:W-:Y:S08]  /*26b0*/  HMMA.16816.F32 R112, R12.reuse, R24, RZ ;  /* 0x000000180c70723c */ /* 0x040ff000000018ff */
[----:B------:R-:W-:Y:S01]  /*26c0*/  HMMA.16816.F32 R120, R12, R26, RZ ;  /* 0x0000001a0c78723c */ /* 0x000fe200000018ff */
[----:B------:R-:W1:Y:S07]  /*26d0*/  LDSM.16.M88.4 R24, [R208+0x2000] ;  /* 0x00200000d018783b */ /* 0x000e6e0000000200 */
[----:B------:R-:W-:Y:S08]  /*26e0*/  HMMA.16816.F32 R12, R4, R48, R56 ;  /* 0x00000030040c723c */ /* 0x000ff00000001838 */
[----:B------:R-:W-:Y:S08]  /*26f0*/  HMMA.16816.F32 R8, R32, R64, R8 ;  /* 0x000000402008723c */ /* 0x000ff00000001808 */
[C---:B------:R-:W-:Y:S08]  /*2700*/  HMMA.16816.F32 R136, R4.reuse, R88, R96 ;  /* 0x000000580488723c */ /* 0x040ff00000001860 */
[C---:B------:R-:W-:Y:S08]  /*2710*/  HMMA.16816.F32 R148, R4.reuse, R104, R76 ;  /* 0x000000680494723c */ /* 0x040ff0000000184c */
[----:B------:R-:W-:Y:S08]  /*2720*/  HMMA.16816.F32 R92, R4, R50, R92 ;  /* 0x00000032045c723c */ /* 0x000ff0000000185c */
[C---:B------:R-:W-:Y:S01]  /*2730*/  HMMA.16816.F32 R96, R36.reuse, R68, R16 ;  /* 0x000000442460723c */ /* 0x040fe20000001810 */
[----:B------:R-:W-:Y:S07]  /*2740*/  LDSM.16.M88.4 R16, [R207+0x4000] ;  /* 0x00400000cf10783b */ /* 0x000fee0000000200 */
[----:B------:R-:W-:Y:S01]  /*2750*/  HMMA.16816.F32 R76, R36, R50, R84 ;  /* 0x00000032244c723c */ /* 0x000fe20000001854 */
[----:B------:R-:W3:Y:S07]  /*2760*/  LDSM.16.M88.4 R48, [R204+0x2000] ;  /* 0x00200000cc30783b */ /* 0x000eee0000000200 */
[C---:B------:R-:W-:Y:S08]  /*2770*/  HMMA.16816.F32 R124, R4.reuse, R68, R100 ;  /* 0x00000044047c723c */ /* 0x040ff00000001864 */
[C---:B------:R-:W-:Y:S08]  /*2780*/  HMMA.16816.F32 R132, R4.reuse, R70, R80 ;  /* 0x000000460484723c */ /* 0x040ff00000001850 */
[C---:B------:R-:W-:Y:S08]  /*2790*/  HMMA.16816.F32 R140, R4.reuse, R90, R72 ;  /* 0x0000005a048c723c */ /* 0x040ff00000001848 */
[----:B------:R-:W-:Y:S08]  /*27a0*/  HMMA.16816.F32 R152, R4, R106, R60 ;  /* 0x0000006a0498723c */ /* 0x000ff0000000183c */
[----:B--2---:R-:W-:Y:S01]  /*27b0*/  HMMA.16816.F32 R4, R28, R64, R12 ;  /* 0x000000401c04723c */ /* 0x004fe2000000180c */
[----:B------:R-:W2:Y:S07]  /*27c0*/  LDSM.16.M88.4 R12, [R207+0x5000] ;  /* 0x00500000cf0c783b */ /* 0x000eae0000000200 */
[----:B-1----:R-:W-:Y:S01]  /*27d0*/  HMMA.16816.F32 R60, R24, R44, R8 ;  /* 0x0000002c183c723c */ /* 0x002fe20000001808 */
[----:B------:R-:W1:Y:S07]  /*27e0*/  LDSM.16.M88.4 R8, [R208+0x4000] ;  /* 0x00400000d008783b */ /* 0x000e6e0000000200 */
[----:B------:R-:W-:Y:S08]  /*27f0*/  HMMA.16816.F32 R76, R32, R66, R76 ;  /* 0x00000042204c723c */ /* 0x000ff0000000184c */
[----:B------:R-:W-:Y:S01]  /*2800*/  HMMA.16816.F32 R56, R20, R44, R4 ;  /* 0x0000002c1438723c */ /* 0x000fe20000001804 */
[----:B------:R-:W-:Y:S07]  /*2810*/  LDSM.16.M88.4 R4, [R208+0x5000] ;  /* 0x00500000d004783b */ /* 0x000fee0000000200 */
[----:B------:R-:W-:Y:S01]  /*2820*/  HMMA.16816.F32 R80, R28, R66, R92 ;  /* 0x000000421c50723c */ /* 0x000fe2000000185c */
[----:B------:R-:W-:Y:S07]  /*2830*/  LDSM.16.M88.4 R64, [R216] ;  /* 0x00000000d840783b */ /* 0x000fee0000000200 */
[----:B---3--:R-:W-:Y:S01]  /*2840*/  HMMA.16816.F32 R72, R16, R48, R60 ;  /* 0x000000301048723c */ /* 0x008fe2000000183c */
[----:B------:R-:W3:Y:S07]  /*2850*/  LDSM.16.M88.4 R60, [R204+0x1400] ;  /* 0x00140000cc3c783b */ /* 0x000eee0000000200 */
[----:B------:R-:W-:Y:S08]  /*2860*/  HMMA.16816.F32 R100, R36, R70, R116 ;  /* 0x000000462464723c */ /* 0x000ff00000001874 */
[----:B--2---:R-:W-:Y:S08]  /*2870*/  HMMA.16816.F32 R56, R12, R48, R56 ;  /* 0x000000300c38723c */ /* 0x004ff00000001838 */
[-C--:B------:R-:W-:Y:S08]  /*2880*/  HMMA.16816.F32 R68, R24, R46.reuse, R76 ;  /* 0x0000002e1844723c */ /* 0x080ff0000000184c */
[----:B------:R-:W-:Y:S01]  /*2890*/  HMMA.16816.F32 R76, R20, R46, R80 ;  /* 0x0000002e144c723c */ /* 0x000fe20000001850 */
[----:B------:R-:W2:Y:S07]  /*28a0*/  LDSM.16.M88.4 R44, [R204+0x2400] ;  /* 0x00240000cc2c783b */ /* 0x000eae0000000200 */
[----:B-1----:R-:W-:Y:S08]  /*28b0*/  HMMA.16816.F32 R84, R8, R52, R72 ;  /* 0x000000340854723c */ /* 0x002ff00000001848 */
[----:B---3--:R-:W-:Y:S08]  /*28c0*/  HMMA.16816.F32 R72, R32, R60, R96 ;  /* 0x0000003c2048723c */ /* 0x008ff00000001860 */
[C---:B------:R-:W-:Y:S08]  /*28d0*/  HMMA.16816.F32 R108, R36.reuse, R88, R108 ;  /* 0x00000058246c723c */ /* 0x040ff0000000186c */
[----:B------:R-:W-:Y:S08]  /*28e0*/  HMMA.16816.F32 R128, R36, R90, R128 ;  /* 0x0000005a2480723c */ /* 0x000ff00000001880 */
[----:B------:R-:W-:Y:S08]  /*28f0*/  HMMA.16816.F32 R88, R4, R52, R56 ;  /* 0x000000340458723c */ /* 0x000ff00000001838 */
[----:B------:R-:W-:Y:S08]  /*2900*/  HMMA.16816.F32 R56, R16, R50, R68 ;  /* 0x000000321038723c */ /* 0x000ff00000001844 */
[C---:B------:R-:W-:Y:S08]  /*2910*/  HMMA.16816.F32 R112, R36.reuse, R104, R112 ;  /* 0x000000682470723c */ /* 0x040ff00000001870 */
[----:B------:R-:W-:Y:S08]  /*2920*/  HMMA.16816.F32 R120, R36, R106, R120 ;  /* 0x0000006a2478723c */ /* 0x000ff00000001878 */
[----:B------:R-:W-:Y:S08]  /*2930*/  HMMA.16816.F32 R68, R12, R50, R76 ;  /* 0x000000320c44723c */ /* 0x000ff0000000184c */
[----:B------:R-:W-:Y:S01]  /*2940*/  HMMA.16816.F32 R36, R28, R60, R124 ;  /* 0x0000003c1c24723c */ /* 0x000fe2000000187c */
[----:B------:R-:W-:-:S04]  /*2950*/  FMUL.FTZ R0, R84, c[0x0][0x320] ;  /* 0x0000c80054007a20 */ /* 0x000fc80000410000 */
[----:B------:R1:W3:Y:S03]  /*2960*/  MUFU.TANH R157, R0 ;  /* 0x00000000009d7308 */ /* 0x0002e60000002400 */
[----:B------:R-:W-:Y:S01]  /*2970*/  HMMA.16816.F32 R72, R24, R64, R72 ;  /* 0x000000401848723c */ /* 0x000fe20000001848 */
[----:B-1----:R-:W-:-:S04]  /*2980*/  FMUL.FTZ R0, R85, c[0x0][0x320] ;  /* 0x0000c80055007a20 */ /* 0x002fc80000410000 */
[----:B------:R1:W4:Y:S03]  /*2990*/  MUFU.TANH R127, R0 ;  /* 0x00000000007f7308 */ /* 0x0003260000002400 */
[----:B------:R-:W-:Y:S08]  /*29a0*/  HMMA.16816.F32 R92, R4, R54, R68 ;  /* 0x00000036045c723c */ /* 0x000ff00000001844 */
[----:B------:R-:W-:Y:S01]  /*29b0*/  HMMA.16816.F32 R48, R20, R64, R36 ;  /* 0x000000401430723c */ /* 0x000fe20000001824 */
[----:B------:R-:W5:Y:S01]  /*29c0*/  LDSM.16.M88.4 R36, [R212] ;  /* 0x00000000d424783b */ /* 0x000f620000000200 */
[----:B-1----:R-:W-:-:S06]  /*29d0*/  FMUL.FTZ R0, R86, c[0x0][0x320] ;  /* 0x0000c80056007a20 */ /* 0x002fcc0000410000 */
[----:B------:R-:W-:Y:S01]  /*29e0*/  HMMA.16816.F32 R68, R32, R62, R100 ;  /* 0x0000003e2044723c */ /* 0x000fe20000001864 */
[----:B------:R1:W1:Y:S07]  /*29f0*/  MUFU.TANH R159, R0 ;  /* 0x00000000009f7308 */ /* 0x00026e0000002400 */
[----:B------:R-:W-:Y:S01]  /*2a00*/  HMMA.16816.F32 R80, R8, R54, R56 ;  /* 0x000000360850723c */ /* 0x000fe20000001838 */
[----:B------:R-:W3:Y:S01]  /*2a10*/  LDSM.16.M88.4 R56, [R204+0x1800] ;  /* 0x00180000cc38783b */ /* 0x000ee20000000200 */
[----:B-1----:R-:W-:-:S06]  /*2a20*/  FMUL.FTZ R0, R87, c[0x0][0x320] ;  /* 0x0000c80057007a20 */ /* 0x002fcc0000410000 */
[----:B------:R-:W-:Y:S01]  /*2a30*/  HMMA.16816.F32 R76, R28, R62, R132 ;  /* 0x0000003e1c4c723c */ /* 0x000fe20000001884 */
[----:B------:R1:W1:Y:S02]  /*2a40*/  MUFU.TANH R158, R0 ;  /* 0x00000000009e7308 */ /* 0x0002640000002400 */
[----:B-1----:R-:W-:-:S06]  /*2a50*/  FMUL.FTZ R0, R88, c[0x0][0x320] ;  /* 0x0000c80058007a20 */ /* 0x002fcc0000410000 */
[----:B------:R1:W1:Y:S01]  /*2a60*/  MUFU.TANH R124, R0 ;  /* 0x00000000007c7308 */ /* 0x0002620000002400 */
[----:B--2---:R-:W-:Y:S01]  /*2a70*/  HMMA.16816.F32 R72, R16, R44, R72 ;  /* 0x0000002c1048723c */ /* 0x004fe20000001848 */
[----:B-1----:R-:W-:-:S06]  /*2a80*/  FMUL.FTZ R0, R89, c[0x0][0x320] ;  /* 0x0000c80059007a20 */ /* 0x002fcc0000410000 */
[----:B------:R1:W2:Y:S01]  /*2a90*/  MUFU.TANH R117, R0 ;  /* 0x0000000000757308 */ /* 0x0002a20000002400 */
[----:B------:R-:W-:Y:S01]  /*2aa0*/  HMMA.16816.F32 R60, R24, R66, R68 ;  /* 0x00000042183c723c */ /* 0x000fe20000001844 */
[----:B-1----:R-:W-:-:S06]  /*2ab0*/  FMUL.FTZ R0, R90, c[0x0][0x320] ;  /* 0x0000c8005a007a20 */ /* 0x002fcc0000410000 */
[----:B------:R1:W1:Y:S01]  /*2ac0*/  MUFU.TANH R119, R0 ;  /* 0x0000000000777308 */ /* 0x0002620000002400 */
[----:B------:R-:W-:Y:S01]  /*2ad0*/  HMMA.16816.F32 R52, R12, R44, R48 ;  /* 0x0000002c0c34723c */ /* 0x000fe20000001830 */
[----:B------:R-:W2:Y:S01]  /*2ae0*/  LDSM.16.M88.4 R48, [R215] ;  /* 0x00000000d730783b */ /* 0x000ea20000000200 */
[----:B-1----:R-:W-:-:S05]  /*2af0*/  FMUL.FTZ R0, R91, c[0x0][0x320] ;  /* 0x0000c8005b007a20 */ /* 0x002fca0000410000 */
[----:B------:R1:W1:Y:S01]  /*2b00*/  MUFU.TANH R118, R0 ;  /* 0x0000000000767308 */ /* 0x0002620000002400 */
[----:B------:R-:W-:Y:S01]  /*2b10*/  HMMA.16816.F32 R68, R20, R66, R76 ;  /* 0x000000421444723c */ /* 0x000fe2000000184c */
[----:B-1----:R-:W-:-:S06]  /*2b20*/  FMUL.FTZ R0, R80, c[0x0][0x320] ;  /* 0x0000c80050007a20 */ /* 0x002fcc0000410000 */
[----:B------:R1:W1:Y:S02]  /*2b30*/  MUFU.TANH R126, R0 ;  /* 0x00000000007e7308 */ /* 0x0002640000002400 */
[----:B-1----:R-:W-:-:S06]  /*2b40*/  FMUL.FTZ R0, R81, c[0x0][0x320] ;  /* 0x0000c80051007a20 */ /* 0x002fcc0000410000 */
[----:B------:R1:W1:Y:S01]  /*2b50*/  MUFU.TANH R125, R0 ;  /* 0x00000000007d7308 */ /* 0x0002620000002400 */
[----:B------:R-:W-:Y:S01]  /*2b60*/  HMMA.16816.F32 R64, R16, R46, R60 ;  /* 0x0000002e1040723c */ /* 0x000fe2000000183c */
[----:B------:R-:W2:Y:S01]  /*2b70*/  LDSM.16.M88.4 R60, [R204+0x2800] ;  /* 0x00280000cc3c783b */ /* 0x000ea20000000200 */
[----:B-1----:R-:W-:-:S05]  /*2b80*/  FMUL.FTZ R0, R82, c[0x0][0x320] ;  /* 0x0000c80052007a20 */ /* 0x002fca0000410000 */
[----:B------:R1:W1:Y:S01]  /*2b90*/  MUFU.TANH R156, R0 ;  /* 0x00000000009c7308 */ /* 0x0002620000002400 */
[----:B-----5:R-:W-:Y:S01]  /*2ba0*/  HMMA.16816.F32 R84, R4, R36, R52 ;  /* 0x000000240454723c */ /* 0x020fe20000001834 */
[----:B-1----:R-:W-:-:S07]  /*2bb0*/  FMUL.FTZ R0, R83, c[0x0][0x320] ;  /* 0x0000c80053007a20 */ /* 0x002fce0000410000 */
[----:B------:R-:W-:Y:S01]  /*2bc0*/  HMMA.16816.F32 R80, R8, R36, R72 ;  /* 0x000000240850723c */ /* 0x000fe20000001848 */
[----:B------:R1:W1:Y:S07]  /*2bd0*/  MUFU.TANH R147, R0 ;  /* 0x0000000000937308 */ /* 0x00026e0000002400 */
[----:B---3--:R-:W-:Y:S01]  /*2be0*/  HMMA.16816.F32 R72, R32, R56, R108 ;  /* 0x000000382048723c */ /* 0x008fe2000000186c */
[----:B-1----:R-:W-:-:S04]  /*2bf0*/  FMUL.FTZ R0, R92, c[0x0][0x320] ;  /* 0x0000c8005c007a20 */ /* 0x002fc80000410000 */
[----:B------:R1:W3:Y:S03]  /*2c00*/  MUFU.TANH R106, R0 ;  /* 0x00000000006a7308 */ /* 0x0002e60000002400 */
[----:B------:R-:W-:Y:S08]  /*2c10*/  HMMA.16816.F32 R52, R28, R56, R136 ;  /* 0x000000381c34723c */ /* 0x000ff00000001888 */
[----:B------:R-:W-:Y:S01]  /*2c20*/  HMMA.16816.F32 R68, R12, R46, R68 ;  /* 0x0000002e0c44723c */ /* 0x000fe20000001844 */
[----:B-1----:R-:W-:-:S04]  /*2c30*/  FMUL.FTZ R0, R93, c[0x0][0x320] ;  /* 0x0000c8005d007a20 */ /* 0x002fc80000410000 */
[----:B------:R1:W1:Y:S03]  /*2c40*/  MUFU.TANH R103, R0 ;  /* 0x0000000000677308 */ /* 0x0002660000002400 */
[----:B--2---:R-:W-:Y:S01]  /*2c50*/  HMMA.16816.F32 R72, R24, R48, R72 ;  /* 0x000000301848723c */ /* 0x004fe20000001848 */
[----:B-1----:R-:W-:-:S04]  /*2c60*/  FMUL.FTZ R0, R94, c[0x0][0x320] ;  /* 0x0000c8005e007a20 */ /* 0x002fc80000410000 */
[----:B------:R1:W2:Y:S03]  /*2c70*/  MUFU.TANH R105, R0 ;  /* 0x0000000000697308 */ /* 0x0002a60000002400 */
[----:B------:R-:W-:Y:S01]  /*2c80*/  HMMA.16816.F32 R76, R8, R38, R64 ;  /* 0x00000026084c723c */ /* 0x000fe20000001840 */
[----:B-1----:R-:W-:-:S04]  /*2c90*/  FMUL.FTZ R0, R95, c[0x0][0x320] ;  /* 0x0000c8005f007a20 */ /* 0x002fc80000410000 */
[----:B------:R1:W1:Y:S03]  /*2ca0*/  MUFU.TANH R102, R0 ;  /* 0x0000000000667308 */ /* 0x0002660000002400 */
[----:B------:R-:W-:Y:S01]  /*2cb0*/  HMMA.16816.F32 R64, R32, R58, R128 ;  /* 0x0000003a2040723c */ /* 0x000fe20000001880 */
[----:B-1----:R-:W-:-:S04]  /*2cc0*/  FMUL.FTZ R0, R80, c[0x0][0x320] ;  /* 0x0000c80050007a20 */ /* 0x002fc80000410000 */
[----:B------:R1:W1:Y:S03]  /*2cd0*/  MUFU.TANH R109, R0 ;  /* 0x00000000006d7308 */ /* 0x0002660000002400 */
[----:B------:R-:W-:Y:S01]  /*2ce0*/  HMMA.16816.F32 R44, R20, R48, R52 ;  /* 0x00000030142c723c */ /* 0x000fe20000001834 */
[----:B------:R-:W5:Y:S01]  /*2cf0*/  LDSM.16.M88.4 R52, [R211] ;  /* 0x00000000d334783b */ /* 0x000f620000000200 */
[----:B-1----:R-:W-:-:S04]  /*2d00*/  FMUL.FTZ R0, R81, c[0x0][0x320] ;  /* 0x0000c80051007a20 */ /* 0x002fc80000410000 */
[----:B------:R1:W1:Y:S02]  /*2d10*/  MUFU.TANH R108, R0 ;  /* 0x00000000006c7308 */ /* 0x0002640000002400 */
[----:B------:R-:W-:Y:S01]  /*2d20*/  HMMA.16816.F32 R88, R4, R38, R68 ;  /* 0x000000260458723c */ /* 0x000fe20000001844 */
[----:B------:R-:W2:Y:S01]  /*2d30*/  LDSM.16.M88.4 R36, [R204+0x1c00] ;  /* 0x001c0000cc24783b */ /* 0x000ea20000000200 */
[----:B-1----:R-:W-:-:S04]  /*2d40*/  FMUL.FTZ R0, R82, c[0x0][0x320] ;  /* 0x0000c80052007a20 */ /* 0x002fc80000410000 */
[----:B------:R1:W1:Y:S02]  /*2d50*/  MUFU.TANH R146, R0 ;  /* 0x0000000000927308 */ /* 0x0002640000002400 */
[----:B------:R-:W-:Y:S01]  /*2d60*/  HMMA.16816.F32 R68, R16, R60, R72 ;  /* 0x0000003c1044723c */ /* 0x000fe20000001848 */
[----:B-1----:R-:W-:-:S05]  /*2d70*/  FMUL.FTZ R0, R83, c[0x0][0x320] ;  /* 0x0000c80053007a20 */ /* 0x002fca0000410000 */
[----:B------:R1:W1:Y:S02]  /*2d80*/  MUFU.TANH R136, R0 ;  /* 0x0000000000887308 */ /* 0x0002640000002400 */
[----:B------:R-:W-:Y:S01]  /*2d90*/  HMMA.16816.F32 R72, R28, R58, R140 ;  /* 0x0000003a1c48723c */ /* 0x000fe2000000188c */
[----:B------:R-:W2:Y:S01]  /*2da0*/  LDSM.16.M88.4 R56, [R214] ;  /* 0x00000000d638783b */ /* 0x000ea20000000200 */
[----:B-1----:R-:W-:-:S04]  /*2db0*/  FMUL.FTZ R0, R84, c[0x0][0x320] ;  /* 0x0000c80054007a20 */ /* 0x002fc80000410000 */
[----:B------:R1:W1:Y:S02]  /*2dc0*/  MUFU.TANH R98, R0 ;  /* 0x0000000000627308 */ /* 0x0002640000002400 */
[----:B------:R-:W-:Y:S01]  /*2dd0*/  HMMA.16816.F32 R64, R24, R50, R64 ;  /* 0x000000321840723c */ /* 0x000fe20000001840 */
[----:B-1----:R-:W-:-:S05]  /*2de0*/  FMUL.FTZ R0, R85, c[0x0][0x320] ;  /* 0x0000c80055007a20 */ /* 0x002fca0000410000 */
[----:B------:R1:W1:Y:S02]  /*2df0*/  MUFU.TANH R94, R0 ;  /* 0x00000000005e7308 */ /* 0x0002640000002400 */
[----:B------:R-:W-:Y:S01]  /*2e00*/  HMMA.16816.F32 R44, R12, R60, R44 ;  /* 0x0000003c0c2c723c */ /* 0x000fe2000000182c */
[----:B-1----:R-:W-:-:S05]  /*2e10*/  FMUL.FTZ R0, R86, c[0x0][0x320] ;  /* 0x0000c80056007a20 */ /* 0x002fca0000410000 */
[----:B------:R1:W1:Y:S02]  /*2e20*/  MUFU.TANH R97, R0 ;  /* 0x0000000000617308 */ /* 0x0002640000002400 */
[----:B-1----:R-:W-:-:S06]  /*2e30*/  FMUL.FTZ R0, R87, c[0x0][0x320] ;  /* 0x0000c80057007a20 */ /* 0x002fcc0000410000 */
[----:B------:R1:W1:Y:S01]  /*2e40*/  MUFU.TANH R96, R0 ;  /* 0x0000000000607308 */ /* 0x0002620000002400 */
[----:B-----5:R-:W-:Y:S01]  /*2e50*/  HMMA.16816.F32 R80, R8, R52, R68 ;  /* 0x000000340850723c */ /* 0x020fe20000001844 */
[----:B-1----:R-:W-:-:S06]  /*2e60*/  FMUL.FTZ R0, R76, c[0x0][0x320] ;  /* 0x0000c8004c007a20 */ /* 0x002fcc0000410000 */
[----:B------:R1:W1:Y:S01]  /*2e70*/  MUFU.TANH R100, R0 ;  /* 0x0000000000647308 */ /* 0x0002620000002400 */
[----:B------:R-:W-:Y:S01]  /*2e80*/  HMMA.16816.F32 R72, R20, R50, R72 ;  /* 0x000000321448723c */ /* 0x000fe20000001848 */
[----:B-1----:R-:W-:-:S06]  /*2e90*/  FMUL.FTZ R0, R77, c[0x0][0x320] ;  /* 0x0000c8004d007a20 */ /* 0x002fcc0000410000 */
[----:B------:R1:W1:Y:S01]  /*2ea0*/  MUFU.TANH R99, R0 ;  /* 0x0000000000637308 */ /* 0x0002620000002400 */
[----:B--2---:R-:W-:Y:S08]  /*2eb0*/  HMMA.16816.F32 R68, R32, R36, R112 ;  /* 0x000000242044723c */ /* 0x004ff00000001870 */
[----:B------:R-:W-:Y:S01]  /*2ec0*/  HMMA.16816.F32 R48, R16, R62, R64 ;  /* 0x0000003e1030723c */ /* 0x000fe20000001840 */
[----:B-1----:R-:W-:-:S07]  /*2ed0*/  FMUL.FTZ R0, R78, c[0x0][0x320] ;  /* 0x0000c8004e007a20 */ /* 0x002fce0000410000 */
[----:B------:R-:W-:Y:S01]  /*2ee0*/  HMMA.16816.F32 R64, R32, R38, R120 ;  /* 0x000000262040723c */ /* 0x000fe20000001878 */
[----:B------:R-:W-:Y:S01]  /*2ef0*/  LDSM.16.M88.4 R32, [R210] ;  /* 0x00000000d220783b */ /* 0x000fe20000000200 */
[----:B------:R1:W2:Y:S06]  /*2f00*/  MUFU.TANH R107, R0 ;  /* 0x00000000006b7308 */ /* 0x0002ac0000002400 */
[----:B------:R-:W-:Y:S01]  /*2f10*/  HMMA.16816.F32 R84, R4, R52, R44 ;  /* 0x000000340454723c */ /* 0x000fe2000000182c */
[----:B------:R-:W5:Y:S01]  /*2f20*/  LDSM.16.M88.4 R44, [R204+0x2c00] ;  /* 0x002c0000cc2c783b */ /* 0x000f620000000200 */
[----:B------:R-:W-:Y:S01]  /*2f30*/  ISETP.GE.AND P0, PT, R180, 0x2, PT ;  /* 0x00000002b400780c */ /* 0x000fe20003f06270 */
[----:B------:R-:W-:-:S04]  /*2f40*/  DEPBAR.LE SB0, 0x0 ;  /* 0x000080000000791a */ /* 0x000fc80000000000 */
[----:B-1----:R-:W-:Y:S02]  /*2f50*/  FMUL.FTZ R0, R79, c[0x0][0x320] ;  /* 0x0000c8004f007a20 */ /* 0x002fe40000410000 */
[C---:B------:R-:W-:Y:S08]  /*2f60*/  HMMA.16816.F32 R76, R28.reuse, R36, R148 ;  /* 0x000000241c4c723c */ /* 0x040ff00000001894 */
[----:B------:R-:W-:Y:S01]  /*2f70*/  HMMA.16816.F32 R28, R28, R38, R152 ;  /* 0x000000261c1c723c */ /* 0x000fe20000001898 */
[----:B------:R1:W1:Y:S02]  /*2f80*/  MUFU.TANH R116, R0 ;  /* 0x0000000000747308 */ /* 0x0002640000002400 */
[----:B-1----:R-:W-:-:S06]  /*2f90*/  FMUL.FTZ R0, R88, c[0x0][0x320] ;  /* 0x0000c80058007a20 */ /* 0x002fcc0000410000 */
[----:B------:R1:W1:Y:S01]  /*2fa0*/  MUFU.TANH R92, R0 ;  /* 0x00000000005c7308 */ /* 0x0002620000002400 */
        /* <DEDUP_REMOVED lines=8> */
[----:B------:R1:W1:Y:S02]  /*3030*/  MUFU.TANH R89, R0 ;  /* 0x0000000000597308 */ /* 0x0002640000002400 */
[----:B-1----:R-:W-:-:S06]  /*3040*/  FMUL.FTZ R0, R91, c[0x0][0x320] ;  /* 0x0000c8005b007a20 */ /* 0x002fcc0000410000 */
        /* <DEDUP_REMOVED lines=8> */
[----:B------:R1:W1:Y:S02]  /*30d0*/  MUFU.TANH R104, R0 ;  /* 0x0000000000687308 */ /* 0x0002640000002400 */
[----:B-1----:R-:W-:Y:S02]  /*30e0*/  FMUL.FTZ R0, R83, c[0x0][0x320] ;  /* 0x0000c80053007a20 */ /* 0x002fe40000410000 */
[----:B------:R-:W-:Y:S08]  /*30f0*/  HMMA.16816.F32 R80, R8, R54, R48 ;  /* 0x000000360850723c */ /* 0x000ff00000001830 */
[C---:B------:R-:W-:Y:S08]  /*3100*/  HMMA.16816.F32 R48, R16.reuse, R44, R60 ;  /* 0x0000002c1030723c */ /* 0x040ff0000000183c */
[----:B------:R-:W-:Y:S01]  /*3110*/  HMMA.16816.F32 R16, R16, R46, R24 ;  /* 0x0000002e1010723c */ /* 0x000fe20000001818 */
[----:B------:R1:W1:Y:S07]  /*3120*/  MUFU.TANH R101, R0 ;  /* 0x0000000000657308 */ /* 0x00026e0000002400 */
[----:B------:R-:W-:Y:S08]  /*3130*/  HMMA.16816.F32 R72, R4, R54, R72 ;  /* 0x000000360448723c */ /* 0x000ff00000001848 */
[----:B------:R-:W-:Y:S01]  /*3140*/  HMMA.16816.F32 R48, R8, R32, R48 ;  /* 0x000000200830723c */ /* 0x000fe20000001830 */
[----:B-1----:R-:W-:-:S07]  /*3150*/  FMUL.FTZ R0, R84, c[0x0][0x320] ;  /* 0x0000c80054007a20 */ /* 0x002fce0000410000 */
[----:B------:R-:W-:Y:S08]  /*3160*/  HMMA.16816.F32 R20, R4, R32, R36 ;  /* 0x000000200414723c */ /* 0x000ff00000001824 */
[-C--:B------:R-:W-:Y:S08]  /*3170*/  HMMA.16816.F32 R8, R8, R34.reuse, R16 ;  /* 0x000000220808723c */ /* 0x080ff00000001810 */
[----:B------:R-:W-:Y:S01]  /*3180*/  HMMA.16816.F32 R4, R4, R34, R12 ;  /* 0x000000220404723c */ /* 0x000fe2000000180c */
[----:B------:R1:W1:Y:S01]  /*3190*/  MUFU.TANH R43, R0 ;  /* 0x00000000002b7308 */ /* 0x0002620000002400 */
[----:B------:R-:W-:-:S02]  /*31a0*/  FMUL.FTZ R81, R81, c[0x0][0x320] ;  /* 0x0000c80051517a20 */ /* 0x000fc40000410000 */
[----:B------:R-:W-:Y:S02]  /*31b0*/  FMUL.FTZ R82, R82, c[0x0][0x320] ;  /* 0x0000c80052527a20 */ /* 0x000fe40000410000 */
[----:B-1----:R-:W-:-:S04]  /*31c0*/  FMUL.FTZ R0, R85, c[0x0][0x320] ;  /* 0x0000c80055007a20 */ /* 0x002fc80000410000 */
[----:B------:R1:W1:Y:S01]  /*31d0*/  MUFU.TANH R41, R0 ;  /* 0x0000000000297308 */ /* 0x0002620000002400 */
[----:B------:R-:W-:Y:S02]  /*31e0*/  FMUL.FTZ R83, R83, c[0x0][0x320] ;  /* 0x0000c80053537a20 */ /* 0x000fe40000410000 */
[----:B------:R-:W-:Y:S02]  /*31f0*/  FMUL.FTZ R72, R72, c[0x0][0x320] ;  /* 0x0000c80048487a20 */ /* 0x000fe40000410000 */
[----:B------:R-:W-:Y:S02]  /*3200*/  FMUL.FTZ R73, R73, c[0x0][0x320] ;  /* 0x0000c80049497a20 */ /* 0x000fe40000410000 */
[----:B------:R-:W-:Y:S02]  /*3210*/  FMUL.FTZ R74, R74, c[0x0][0x320] ;  /* 0x0000c8004a4a7a20 */ /* 0x000fe40000410000 */
[----:B-1----:R-:W-:-:S04]  /*3220*/  FMUL.FTZ R0, R86, c[0x0][0x320] ;  /* 0x0000c80056007a20 */ /* 0x002fc80000410000 */
[----:B------:R1:W1:Y:S01]  /*3230*/  MUFU.TANH R52, R0 ;  /* 0x0000000000347308 */ /* 0x0002620000002400 */
[----:B------:R-:W-:Y:S02]  /*3240*/  FMUL.FTZ R75, R75, c[0x0][0x320] ;  /* 0x0000c8004b4b7a20 */ /* 0x000fe40000410000 */
[----:B------:R-:W-:Y:S02]  /*3250*/  FMUL.FTZ R48, R48, c[0x0][0x320] ;  /* 0x0000c80030307a20 */ /* 0x000fe40000410000 */
[----:B------:R-:W-:Y:S02]  /*3260*/  FMUL.FTZ R49, R49, c[0x0][0x320] ;  /* 0x0000c80031317a20 */ /* 0x000fe40000410000 */
[----:B------:R-:W-:Y:S02]  /*3270*/  FMUL.FTZ R50, R50, c[0x0][0x320] ;  /* 0x0000c80032327a20 */ /* 0x000fe40000410000 */
[----:B------:R-:W-:Y:S02]  /*3280*/  FMUL.FTZ R51, R51, c[0x0][0x320] ;  /* 0x0000c80033337a20 */ /* 0x000fe40000410000 */
[----:B------:R-:W-:-:S02]  /*3290*/  FMUL.FTZ R20, R20, c[0x0][0x320] ;  /* 0x0000c80014147a20 */ /* 0x000fc40000410000 */
[----:B------:R-:W-:Y:S02]  /*32a0*/  FMUL.FTZ R21, R21, c[0x0][0x320] ;  /* 0x0000c80015157a20 */ /* 0x000fe40000410000 */
[----:B-1----:R-:W-:Y:S02]  /*32b0*/  FMUL.FTZ R0, R87, c[0x0][0x320] ;  /* 0x0000c80057007a20 */ /* 0x002fe40000410000 */
[----:B------:R-:W-:Y:S02]  /*32c0*/  FMUL.FTZ R22, R22, c[0x0][0x320] ;  /* 0x0000c80016167a20 */ /* 0x000fe40000410000 */
[----:B------:R1:W1:Y:S01]  /*32d0*/  MUFU.TANH R42, R0 ;  /* 0x00000000002a7308 */ /* 0x0002620000002400 */
[----:B------:R-:W-:Y:S02]  /*32e0*/  FMUL.FTZ R23, R23, c[0x0][0x320] ;  /* 0x0000c80017177a20 */ /* 0x000fe40000410000 */
[----:B------:R-:W-:Y:S02]  /*32f0*/  FMUL.FTZ R8, R8, c[0x0][0x320] ;  /* 0x0000c80008087a20 */ /* 0x000fe40000410000 */
[----:B------:R-:W-:-:S02]  /*3300*/  FMUL.FTZ R9, R9, c[0x0][0x320] ;  /* 0x0000c80009097a20 */ /* 0x000fc40000410000 */
[----:B------:R-:W-:Y:S02]  /*3310*/  FMUL.FTZ R10, R10, c[0x0][0x320] ;  /* 0x0000c8000a0a7a20 */ /* 0x000fe40000410000 */
[----:B------:R-:W-:Y:S02]  /*3320*/  FMUL.FTZ R11, R11, c[0x0][0x320] ;  /* 0x0000c8000b0b7a20 */ /* 0x000fe40000410000 */
[----:B------:R-:W-:Y:S02]  /*3330*/  FMUL.FTZ R4, R4, c[0x0][0x320] ;  /* 0x0000c80004047a20 */ /* 0x000fe40000410000 */
[----:B------:R-:W-:Y:S02]  /*3340*/  FMUL.FTZ R5, R5, c[0x0][0x320] ;  /* 0x0000c80005057a20 */ /* 0x000fe40000410000 */
[----:B------:R-:W-:Y:S02]  /*3350*/  FMUL.FTZ R6, R6, c[0x0][0x320] ;  /* 0x0000c80006067a20 */ /* 0x000fe40000410000 */
[----:B-1----:R-:W-:-:S02]  /*3360*/  FMUL.FTZ R0, R80, c[0x0][0x320] ;  /* 0x0000c80050007a20 */ /* 0x002fc40000410000 */
[----:B------:R-:W-:Y:S01]  /*3370*/  FMUL.FTZ R7, R7, c[0x0][0x320] ;  /* 0x0000c80007077a20 */ /* 0x000fe20000410000 */
[----:B------:R-:W1:Y:S08]  /*3380*/  MUFU.TANH R81, R81 ;  /* 0x0000005100517308 */ /* 0x000e700000002400 */
[----:B------:R1:W1:Y:S08]  /*3390*/  MUFU.TANH R53, R0 ;  /* 0x0000000000357308 */ /* 0x0002700000002400 */
[----:B------:R-:W1:Y:S08]  /*33a0*/  MUFU.TANH R82, R82 ;  /* 0x0000005200527308 */ /* 0x000e700000002400 */
        /* <DEDUP_REMOVED lines=11> */
[----:B------:R1:W1:Y:S08]  /*3460*/  MUFU.TANH R28, R22 ;  /* 0x00000016001c7308 */ /* 0x0002700000002400 */
        /* <DEDUP_REMOVED lines=8> */
[----:B------:R1:W1:Y:S01]  /*34f0*/  MUFU.TANH R16, R7 ;  /* 0x0000000700107308 */ /* 0x0002620000002400 */
[----:B------:R-:W-:Y:S01]  /*3500*/  BSSY B0, `(.L_x_550) ;  /* 0x000001a000007945 */ /* 0x000fe20003800000 */
[----:B------:R-:W-:Y:S06]  /*3510*/  BAR.SYNC.DEFER_BLOCKING 0x0 ;  /* 0x0000000000007b1d */ /* 0x000fec0000010000 */
[----:B------:R-:W-:Y:S05]  /*3520*/  @!P0 BRA `(.L_x_551) ;  /* 0x0000017000008947 */ /* 0x000fea0003800000 */
[----:B-1234-:R-:W-:Y:S01]  /*3530*/  IADD3 R0, R180, -0x2, RZ ;  /* 0xfffffffeb4007810 */ /* 0x01efe20007ffe0ff */
[----:B------:R-:W-:-:S03]  /*3540*/  IMAD.MOV.U32 R6, RZ, RZ, c[0x0][0x1e4] ;  /* 0x00007900ff067624 */ /* 0x000fc600078e00ff */
[----:B------:R-:W-:Y:S01]  /*3550*/  SHF.R.S32.HI R2, RZ, 0x1f, R0 ;  /* 0x0000001fff027819 */ /* 0x000fe20000011400 */
[----:B------:R-:W-:-:S04]  /*3560*/  IMAD.WIDE.U32 R4, R0, c[0x0][0x1e0], RZ ;  /* 0x0000780000047a25 */ /* 0x000fc800078e00ff */
[----:B------:R-:W-:-:S04]  /*3570*/  IMAD R2, R2, c[0x0][0x1e0], RZ ;  /* 0x0000780002027a24 */ /* 0x000fc800078e02ff */
[----:B------:R-:W-:Y:S01]  /*3580*/  IMAD R2, R0, c[0x0][0x1e4], R2 ;  /* 0x0000790000027a24 */ /* 0x000fe200078e0202 */
[----:B------:R-:W-:-:S03]  /*3590*/  LEA R0, P0, R4, R162, 0x6 ;  /* 0x000000a204007211 */ /* 0x000fc600078030ff */
[----:B------:R-:W-:Y:S01]  /*35a0*/  IMAD.IADD R3, R5, 0x1, R2 ;  /* 0x0000000105037824 */ /* 0x000fe200078e0202 */
[----:B------:R-:W-:Y:S01]  /*35b0*/  LEA R2, P1, R0, c[0x0][0x1c8], 0x1 ;  /* 0x0000720000027a11 */ /* 0x000fe200078208ff */
[----:B------:R-:W-:-:S03]  /*35c0*/  IMAD.MOV.U32 R5, RZ, RZ, c[0x0][0x1e0] ;  /* 0x00007800ff057624 */ /* 0x000fc600078e00ff */
[----:B------:R-:W-:Y:S02]  /*35d0*/  LEA.HI.X R3, R4, R161, R3, 0x6, P0 ;  /* 0x000000a104037211 */ /* 0x000fe400000f3403 */
[----:B------:R-:W-:Y:S02]  /*35e0*/  LEA R4, P0, R5, R2, 0x6 ;  /* 0x0000000205047211 */ /* 0x000fe400078030ff */
[----:B------:R-:W-:-:S04]  /*35f0*/  LEA.HI.X R3, R0, c[0x0][0x1cc], R3, 0x1, P1 ;  /* 0x0000730000037a11 */ /* 0x000fc800008f0c03 */
[----:B------:R-:W-:Y:S01]  /*3600*/  LEA.HI.X R5, R5, R3, R6, 0x6, P0 ;  /* 0x0000000305057211 */ /* 0x000fe200000f3406 */
[----:B------:R-:W-:Y:S01]  /*3610*/  @!PT LDS RZ, [RZ] ;  /* 0x00000000fffff984 */ /* 0x000fe20000000800 */
[----:B------:R-:W-:Y:S01]  /*3620*/  @!PT LDS RZ, [RZ] ;  /* 0x00000000fffff984 */ /* 0x000fe20000000800 */
[----:B------:R-:W-:Y:S01]  /*3630*/  @!PT LDS RZ, [RZ] ;  /* 0x00000000fffff984 */ /* 0x000fe20000000800 */
[----:B------:R1:W-:Y:S04]  /*3640*/  LDGSTS.E.BYPASS.LTC128B.128 [R145+0x3100], [R2.64], !P5 ;  /* 0x0310000002917fae */ /* 0x0003e8000e901d46 */
[----:B------:R1:W-:Y:S04]  /*3650*/  LDGSTS.E.BYPASS.LTC128B.128 [R145+0x4100], [R2.64+0x40], !P4 ;  /* 0x0410004002917fae */ /* 0x0003e8000e101d46 */
[----:B------:R1:W-:Y:S04]  /*3660*/  LDGSTS.E.BYPASS.LTC128B.128 [R145+0x5100], [R2.64+0x80], !P3 ;  /* 0x0510008002917fae */ /* 0x0003e8000d901d46 */
[----:B------:R1:W-:Y:S04]  /*3670*/  LDGSTS.E.BYPASS.LTC128B.128 [R145+0x3900], [R4.64], !P5 ;  /* 0x0390000004917fae */ /* 0x0003e8000e901d46 */
[----:B------:R1:W-:Y:S04]  /*3680*/  LDGSTS.E.BYPASS.LTC128B.128 [R145+0x4900], [R4.64+0x40], !P4 ;  /* 0x0490004004917fae */ /* 0x0003e8000e101d46 */
[----:B------:R1:W-:Y:S02]  /*3690*/  LDGSTS.E.BYPASS.LTC128B.128 [R145+0x5900], [R4.64+0x80], !P3 ;  /* 0x0590008004917fae */ /* 0x0003e4000d901d46 */
.L_x_551:
[----:B--234-:R-:W-:Y:S05]  /*36a0*/  BSYNC B0 ;  /* 0x0000000000007941 */ /* 0x01cfea0003800000 */
.L_x_550:
[----:B-1----:R-:W2:Y:S04]  /*36b0*/  LDL R0, [R1+0x58] ;  /* 0x0000580001007983 */ /* 0x002ea80000100800 */
[----:B------:R-:W2:Y:S04]  /*36c0*/  LDL R182, [R1+0x48] ;  /* 0x0000480001b67983 */ /* 0x000ea80000100800 */
[----:B------:R-:W3:Y:S01]  /*36d0*/  LDL R5, [R1+0x54] ;  /* 0x0000540001057983 */ /* 0x000ee20000100800 */
[----:B------:R-:W-:-:S03]  /*36e0*/  IMAD R4, R40, R160, 0x1 ;  /* 0x0000000128047424 */ /* 0x000fc600078e02a0 */
[----:B------:R-:W-:Y:S04]  /*36f0*/  LDSM.16.MT88.4 R68, [R205] ;  /* 0x00000000cd44783b */ /* 0x000fe80000004200 */
[----:B------:R-:W-:Y:S04]  /*3700*/  LDSM.16.MT88.4 R84, [R206] ;  /* 0x00000000ce54783b */ /* 0x000fe80000004200 */
[----:B------:R-:W-:Y:S04]  /*3710*/  LDSM.16.MT88.4 R120, [R206+0x1000] ;  /* 0x00100000ce78783b */ /* 0x000fe80000004200 */
[----:B------:R-:W-:Y:S04]  /*3720*/  LDSM.16.MT88.4 R128, [R206+0x2000] ;  /* 0x00200000ce80783b */ /* 0x000fe80000004200 */
[----:B------:R-:W-:Y:S04]  /*3730*/  LDSM.16.MT88.4 R44, [R205+0x400] ;  /* 0x00040000cd2c783b */ /* 0x000fe80000004200 */
[----:B------:R-:W-:Y:S04]  /*3740*/  LDSM.16.MT88.4 R56, [R206+0x1400] ;  /* 0x00140000ce38783b */ /* 0x000fe80000004200 */
[----:B------:R-:W-:Y:S04]  /*3750*/  LDSM.16.MT88.4 R60, [R205+0x2400] ;  /* 0x00240000cd3c783b */ /* 0x000fe80000004200 */
[----:B------:R-:W0:Y:S01]  /*3760*/  LDGDEPBAR ;  /* 0x00000000000079af */ /* 0x000e220000000000 */
[----:B--2---:R-:W-:-:S04]  /*3770*/  IMAD.IADD R3, R0, 0x1, R182 ;  /* 0x0000000100037824 */ /* 0x004fc800078e02b6 */
[----:B------:R-:W-:-:S05]  /*3780*/  @P2 IMAD.HI.U32 R0, R3, c[0x0][0x2c8], RZ ;  /* 0x0000b20003002a27 */ /* 0x000fca00078e00ff */
[----:B------:R-:W-:-:S05]  /*3790*/  @P2 SHF.R.U32.HI R3, RZ, c[0x0][0x2cc], R0 ;  /* 0x0000b300ff032a19 */ /* 0x000fca0000011600 */
[----:B------:R-:W1:Y:S01]  /*37a0*/  SHFL.IDX PT, R2, R3, 0x2, 0x1c1f ;  /* 0x005c1f0003027f89 */ /* 0x000e6200000e0000 */
[----:B---3--:R-:W-:-:S04]  /*37b0*/  IADD3 R4, -R5, c[0x0][0x1d0], R4 ;  /* 0x0000740005047a10 */ /* 0x008fc80007ffe104 */
[----:B------:R-:W-:Y:S01]  /*37c0*/  IADD3 R4, R4, -c[0x0][0x168], RZ ;  /* 0x80005a0004047a10 */ /* 0x000fe20007ffe0ff */
[----:B------:R-:W-:Y:S01]  /*37d0*/  IMAD.IADD R5, R144, 0x1, -R5 ;  /* 0x0000000190057824 */ /* 0x000fe200078e0a05 */
[----:B------:R-:W2:Y:S03]  /*37e0*/  SHFL.IDX PT, R0, R3, 0x3, 0x1c1f ;  /* 0x007c1f0003007f89 */ /* 0x000ea600000e0000 */
[----:B-1----:R-:W-:-:S05]  /*37f0*/  IMAD.IADD R2, R4, 0x1, R2 ;  /* 0x0000000104027824 */ /* 0x002fca00078e0202 */
[----:B------:R-:W-:-:S04]  /*3800*/  IMNMX R2, R5, R2, PT ;  /* 0x0000000205027217 */ /* 0x000fc80003800200 */
[C---:B------:R-:W-:Y:S02]  /*3810*/  ISETP.GT.AND P6, PT, R2.reuse, RZ, PT ;  /* 0x000000ff0200720c */ /* 0x040fe40003fc4270 */
[----:B------:R-:W-:Y:S02]  /*3820*/  ISETP.GT.AND P1, PT, R2, 0x8, PT ;  /* 0x000000080200780c */ /* 0x000fe40003f24270 */
[----:B------:R-:W-:Y:S02]  /*3830*/  FSEL R8, R124, -INF , P6 ;  /* 0xff8000007c087808 */ /* 0x000fe40003000000 */
[----:B------:R-:W-:Y:S02]  /*3840*/  ISETP.GT.AND P6, PT, R2, 0x9, PT ;  /* 0x000000090200780c */ /* 0x000fe40003fc4270 */
[----:B------:R-:W-:Y:S02]  /*3850*/  FSEL R10, R106, -INF , P1 ;  /* 0xff8000006a0a7808 */ /* 0x000fe40000800000 */
[----:B------:R-:W-:-:S02]  /*3860*/  ISETP.GT.AND P1, PT, R2, 0x11, PT ;  /* 0x000000110200780c */ /* 0x000fc40003f24270 */
[----:B------:R-:W-:Y:S02]  /*3870*/  FSEL R11, R103, -INF , P6 ;  /* 0xff800000670b7808 */ /* 0x000fe40003000000 */
[C---:B------:R-:W-:Y:S02]  /*3880*/  ISETP.GT.AND P0, PT, R2.reuse, 0x1, PT ;  /* 0x000000010200780c */ /* 0x040fe40003f04270 */
[----:B------:R-:W-:Y:S02]  /*3890*/  ISETP.GT.AND P6, PT, R2, 0x18, PT ;  /* 0x000000180200780c */ /* 0x000fe40003fc4270 */
[----:B------:R-:W-:Y:S02]  /*38a0*/  FSEL R22, R94, -INF , P1 ;  /* 0xff8000005e167808 */ /* 0x000fe40000800000 */
[----:B------:R-:W-:Y:S02]  /*38b0*/  FSEL R9, R117, -INF , P0 ;  /* 0xff80000075097808 */ /* 0x000fe40000000000 */
[----:B------:R-:W-:-:S02]  /*38c0*/  ISETP.GT.AND P1, PT, R2, 0x20, PT ;  /* 0x000000200200780c */ /* 0x000fc40003f24270 */
[----:B------:R-:W-:Y:S01]  /*38d0*/  FSEL R23, R92, -INF , P6 ;  /* 0xff8000005c177808 */ /* 0x000fe20003000000 */
[----:B--2---:R-:W-:Y:S01]  /*38e0*/  IMAD.IADD R0, R4, 0x1, R0 ;  /* 0x0000000104007824 */ /* 0x004fe200078e0200 */
[C---:B------:R-:W-:Y:S02]  /*38f0*/  ISETP.GT.AND P0, PT, R2.reuse, 0x10, PT ;  /* 0x000000100200780c */ /* 0x040fe40003f04270 */
[----:B------:R-:W-:Y:S02]  /*3900*/  ISETP.GT.AND P6, PT, R2, 0x21, PT ;  /* 0x000000210200780c */ /* 0x000fe40003fc4270 */
[----:B------:R-:W-:Y:S02]  /*3910*/  FSEL R137, R43, -INF , P1 ;  /* 0xff8000002b897808 */ /* 0x000fe40000800000 */
[----:B------:R-:W-:Y:S02]  /*3920*/  FSEL R18, R98, -INF , P0 ;  /* 0xff80000062127808 */ /* 0x000fe40000000000 */
[----:B------:R-:W-:-:S02]  /*3930*/  ISETP.GT.AND P1, PT, R2, 0x29, PT ;  /* 0x000000290200780c */ /* 0x000fc40003f24270 */
[----:B------:R-:W-:Y:S02]  /*3940*/  FSEL R135, R41, -INF , P6 ;  /* 0xff80000029877808 */ /* 0x000fe40003000000 */
[C---:B------:R-:W-:Y:S02]  /*3950*/  ISETP.GT.AND P0, PT, R2.reuse, 0x19, PT ;  /* 0x000000190200780c */ /* 0x040fe40003f04270 */
[----:B------:R-:W-:Y:S02]  /*3960*/  ISETP.GT.AND P6, PT, R2, 0x30, PT ;  /* 0x000000300200780c */ /* 0x000fe40003fc4270 */
[----:B------:R-:W-:Y:S02]  /*3970*/  IMNMX R0, R5, R0, PT ;  /* 0x0000000005007217 */ /* 0x000fe40003800200 */
[----:B------:R-:W-:Y:S02]  /*3980*/  FSEL R140, R73, -INF , P1 ;  /* 0xff800000498c7808 */ /* 0x000fe40000800000 */
[----:B------:R-:W-:-:S02]  /*3990*/  FSEL R24, R88, -INF , P0 ;  /* 0xff80000058187808 */ /* 0x000fc40000000000 */
[----:B------:R-:W-:Y:S02]  /*39a0*/  ISETP.GT.AND P1, PT, R2, 0x38, PT ;  /* 0x000000380200780c */ /* 0x000fe40003f24270 */
[----:B------:R-:W-:Y:S02]  /*39b0*/  FSEL R232, R20, -INF , P6 ;  /* 0xff80000014e87808 */ /* 0x000fe40003000000 */
[----:B------:R-:W-:Y:S02]  /*39c0*/  ISETP.GT.AND P0, PT, R2, 0x28, PT ;  /* 0x000000280200780c */ /* 0x000fe40003f04270 */
[----:B------:R-:W-:Y:S02]  /*39d0*/  ISETP.GT.AND P6, PT, R0, RZ, PT ;  /* 0x000000ff0000720c */ /* 0x000fe40003fc4270 */
[----:B------:R-:W-:Y:S02]  /*39e0*/  FSEL R235, R12, -INF , P1 ;  /* 0xff8000000ceb7808 */ /* 0x000fe40000800000 */
[----:B------:R-:W-:-:S02]  /*39f0*/  FSEL R139, R72, -INF , P0 ;  /* 0xff800000488b7808 */ /* 0x000fc40000000000 */
[----:B------:R-:W-:Y:S02]  /*3a00*/  FSEL R12, R119, -INF , P6 ;  /* 0xff800000770c7808 */ /* 0x000fe40003000000 */
[C---:B------:R-:W-:Y:S02]  /*3a10*/  ISETP.GT.AND P0, PT, R2.reuse, 0x31, PT ;  /* 0x000000310200780c */ /* 0x040fe40003f04270 */
[----:B------:R-:W-:Y:S02]  /*3a20*/  ISETP.GT.AND P6, PT, R2, 0x39, PT ;  /* 0x000000390200780c */ /* 0x000fe40003fc4270 */
[----:B------:R-:W-:-:S04]  /*3a30*/  FMNMX.FTZ R2, R8, R9, !PT ;  /* 0x0000000908027209 */ /* 0x000fc80007810000 */
[----:B------:R-:W-:-:S04]  /*3a40*/  FMNMX.FTZ R2, R10, R2, !PT ;  /* 0x000000020a027209 */ /* 0x000fc80007810000 */
[----:B------:R-:W-:Y:S02]  /*3a50*/  FMNMX.FTZ R2, R11, R2, !PT ;  /* 0x000000020b027209 */ /* 0x000fe40007810000 */
[----:B------:R-:W-:Y:S02]  /*3a60*/  FSEL R233, R21, -INF , P0 ;  /* 0xff80000015e97808 */ /* 0x000fe40000000000 */
[----:B------:R-:W-:Y:S02]  /*3a70*/  ISETP.GT.AND P0, PT, R0, 0x1, PT ;  /* 0x000000010000780c */ /* 0x000fe40003f04270 */
[----:B------:R-:W-:Y:S02]  /*3a80*/  FMNMX.FTZ R2, R18, R2, !PT ;  /* 0x0000000212027209 */ /* 0x000fe40007810000 */
[----:B------:R-:W-:Y:S02]  /*3a90*/  ISETP.GT.AND P1, PT, R0, 0x8, PT ;  /* 0x000000080000780c */ /* 0x000fe40003f24270 */
[----:B------:R-:W-:-:S02]  /*3aa0*/  FSEL R13, R118, -INF , P0 ;  /* 0xff800000760d7808 */ /* 0x000fc40000000000 */
[----:B------:R-:W-:Y:S02]  /*3ab0*/  FMNMX.FTZ R2, R22, R2, !PT ;  /* 0x0000000216027209 */ /* 0x000fe40007810000 */
[----:B------:R-:W-:Y:S02]  /*3ac0*/  ISETP.GT.AND P0, PT, R0, 0x9, PT ;  /* 0x000000090000780c */ /* 0x000fe40003f04270 */
[----:B------:R-:W-:Y:S02]  /*3ad0*/  FSEL R14, R105, -INF , P1 ;  /* 0xff800000690e7808 */ /* 0x000fe40000800000 */
[----:B------:R-:W-:Y:S02]  /*3ae0*/  FMNMX.FTZ R6, R12, R13, !PT ;  /* 0x0000000d0c067209 */ /* 0x000fe40007810000 */
[----:B------:R-:W-:Y:S02]  /*3af0*/  FMNMX.FTZ R2, R23, R2, !PT ;  /* 0x0000000217027209 */ /* 0x000fe40007810000 */
[----:B------:R-:W-:-:S02]  /*3b00*/  ISETP.GT.AND P1, PT, R0, 0x10, PT ;  /* 0x000000100000780c */ /* 0x000fc40003f24270 */
[----:B------:R-:W-:Y:S02]  /*3b10*/  FSEL R15, R102, -INF , P0 ;  /* 0xff800000660f7808 */ /* 0x000fe40000000000 */
[----:B------:R-:W-:Y:S02]  /*3b20*/  FMNMX.FTZ R6, R14, R6, !PT ;  /* 0x000000060e067209 */ /* 0x000fe40007810000 */
[----:B------:R-:W-:Y:S02]  /*3b30*/  FMNMX.FTZ R2, R24, R2, !PT ;  /* 0x0000000218027209 */ /* 0x000fe40007810000 */
[----:B------:R-:W-:Y:S02]  /*3b40*/  ISETP.GT.AND P0, PT, R0, 0x11, PT ;  /* 0x000000110000780c */ /* 0x000fe40003f04270 */
[----:B------:R-:W-:Y:S02]  /*3b50*/  FSEL R20, R97, -INF , P1 ;  /* 0xff80000061147808 */ /* 0x000fe40000800000 */
[----:B------:R-:W-:-:S02]  /*3b60*/  FMNMX.FTZ R6, R15, R6, !PT ;  /* 0x000000060f067209 */ /* 0x000fc40007810000 */
        /* <DEDUP_REMOVED lines=24> */
[----:B------:R-:W-:Y:S02]  /*3cf0*/  FSEL R197, R25, -INF , P6 ;  /* 0xff80000019c57808 */ /* 0x000fe40003000000 */
[----:B------:R-:W-:Y:S02]  /*3d00*/  FMNMX.FTZ R103, R235, R103, !PT ;  /* 0x00000067eb677209 */ /* 0x000fe40007810000 */
[----:B------:R-:W-:Y:S02]  /*3d10*/  ISETP.GT.AND P1, PT, R0, 0x30, PT ;  /* 0x000000300000780c */ /* 0x000fe40003f24270 */
[----:B------:R-:W-:Y:S02]  /*3d20*/  FSEL R142, R75, -INF , P0 ;  /* 0xff8000004b8e7808 */ /* 0x000fe40000000000 */
[----:B------:R-:W-:Y:S01]  /*3d30*/  FMNMX.FTZ R6, R138, R6, !PT ;  /* 0x000000068a067209 */ /* 0x000fe20007810000 */
[----:B------:R-:W-:Y:S01]  /*3d40*/  SHFL.IDX PT, R7, R3, RZ, 0x1c1f ;  /* 0x001c1fff03077589 */ /* 0x000fe200000e0000 */
[----:B------:R-:W-:-:S02]  /*3d50*/  FMNMX.FTZ R103, R197, R103, !PT ;  /* 0x00000067c5677209 */ /* 0x000fc40007810000 */
[----:B------:R-:W-:Y:S01]  /*3d60*/  ISETP.GT.AND P0, PT, R0, 0x31, PT ;  /* 0x000000310000780c */ /* 0x000fe20003f04270 */
[----:B------:R-:W-:Y:S01]  /*3d70*/  SHFL.IDX PT, R2, R3, 0x1, 0x1c1f ;  /* 0x003c1f0003027f89 */ /* 0x000fe200000e0000 */
[----:B------:R-:W-:Y:S02]  /*3d80*/  FSEL R225, R28, -INF , P1 ;  /* 0xff8000001ce17808 */ /* 0x000fe40000800000 */
[----:B------:R-:W-:Y:S01]  /*3d90*/  FMNMX.FTZ R6, R142, R6, !PT ;  /* 0x000000068e067209 */ /* 0x000fe20007810000 */
[----:B------:R-:W1:Y:S01]  /*3da0*/  SHFL.BFLY PT, R3, R103, 0x2, 0x1f ;  /* 0x0c401f0067037f89 */ /* 0x000e6200000e0000 */
[----:B------:R-:W-:Y:S02]  /*3db0*/  FSEL R227, R27, -INF , P0 ;  /* 0xff8000001be37808 */ /* 0x000fe40000000000 */
[C---:B------:R-:W-:Y:S01]  /*3dc0*/  ISETP.GT.AND P1, PT, R0.reuse, 0x38, PT ;  /* 0x000000380000780c */ /* 0x040fe20003f24270 */
[----:B------:R-:W-:Y:S01]  /*3dd0*/  LDSM.16.MT88.4 R72, [R206+0x2400] ;  /* 0x00240000ce48783b */ /* 0x000fe20000004200 */
[----:B------:R-:W-:-:S02]  /*3de0*/  ISETP.GT.AND P0, PT, R0, 0x39, PT ;  /* 0x000000390000780c */ /* 0x000fc40003f04270 */
[----:B------:R-:W-:Y:S02]  /*3df0*/  FMNMX.FTZ R0, R225, R6, !PT ;  /* 0x00000006e1007209 */ /* 0x000fe40007810000 */
[----:B------:R-:W-:Y:S02]  /*3e00*/  FSEL R229, R17, -INF , P1 ;  /* 0xff80000011e57808 */ /* 0x000fe40000800000 */
[----:B------:R-:W-:Y:S02]  /*3e10*/  FMNMX.FTZ R0, R227, R0, !PT ;  /* 0x00000000e3007209 */ /* 0x000fe40007810000 */
[----:B------:R-:W-:Y:S02]  /*3e20*/  FSEL R226, R16, -INF , P0 ;  /* 0xff80000010e27808 */ /* 0x000fe40000000000 */
[----:B------:R-:W-:-:S04]  /*3e30*/  FMNMX.FTZ R0, R229, R0, !PT ;  /* 0x00000000e5007209 */ /* 0x000fc80007810000 */
[----:B------:R-:W-:-:S05]  /*3e40*/  FMNMX.FTZ R102, R226, R0, !PT ;  /* 0x00000000e2667209 */ /* 0x000fca0007810000 */
[----:B------:R-:W2:Y:S01]  /*3e50*/  SHFL.BFLY PT, R6, R102, 0x2, 0x1f ;  /* 0x0c401f0066067f89 */ /* 0x000ea200000e0000 */
[----:B-1----:R-:W-:Y:S01]  /*3e60*/  FMNMX.FTZ R103, R103, R3, !PT ;  /* 0x0000000367677209 */ /* 0x002fe20007810000 */
[----:B------:R-:W-:-:S04]  /*3e70*/  IMAD.IADD R0, R4, 0x1, R7 ;  /* 0x0000000104007824 */ /* 0x000fc800078e0207 */
[----:B------:R-:W1:Y:S01]  /*3e80*/  SHFL.BFLY PT, R3, R103, 0x1, 0x1f ;  /* 0x0c201f0067037f89 */ /* 0x000e6200000e0000 */
[----:B------:R-:W-:-:S04]  /*3e90*/  IMNMX R0, R5, R0, PT ;  /* 0x0000000005007217 */ /* 0x000fc80003800200 */
[----:B------:R-:W-:-:S04]  /*3ea0*/  ISETP.GT.AND P1, PT, R0, 0x1, PT ;  /* 0x000000010000780c */ /* 0x000fc80003f24270 */
[----:B------:R-:W-:Y:S02]  /*3eb0*/  FSEL R17, R127, -INF , P1 ;  /* 0xff8000007f117808 */ /* 0x000fe40000800000 */
[C---:B------:R-:W-:Y:S02]  /*3ec0*/  ISETP.GT.AND P1, PT, R0.reuse, 0x10, PT ;  /* 0x000000100000780c */ /* 0x040fe40003f24270 */
[C---:B------:R-:W-:Y:S02]  /*3ed0*/  ISETP.GT.AND P0, PT, R0.reuse, RZ, PT ;  /* 0x000000ff0000720c */ /* 0x040fe40003f04270 */
[----:B------:R-:W-:Y:S02]  /*3ee0*/  FSEL R42, R109, -INF , P1 ;  /* 0xff8000006d2a7808 */ /* 0x000fe40000800000 */
[----:B------:R-:W-:Y:S02]  /*3ef0*/  ISETP.GT.AND P1, PT, R0, 0x19, PT ;  /* 0x000000190000780c */ /* 0x000fe40003f24270 */
[----:B--2---:R-:W-:-:S02]  /*3f00*/  FMNMX.FTZ R102, R102, R6, !PT ;  /* 0x0000000666667209 */ /* 0x004fc40007810000 */
[----:B------:R-:W-:Y:S01]  /*3f10*/  FSEL R16, R157, -INF , P0 ;  /* 0xff8000009d107808 */ /* 0x000fe20000000000 */
[----:B------:R-:W-:Y:S01]  /*3f20*/  IMAD.IADD R2, R4, 0x1, R2 ;  /* 0x0000000104027824 */ /* 0x000fe200078e0202 */
[C---:B------:R-:W-:Y:S02]  /*3f30*/  ISETP.GT.AND P6, PT, R0.reuse, 0x8, PT ;  /* 0x000000080000780c */ /* 0x040fe40003fc4270 */
[C---:B------:R-:W-:Y:S01]  /*3f40*/  ISETP.GT.AND P0, PT, R0.reuse, 0x9, PT ;  /* 0x000000090000780c */ /* 0x040fe20003f04270 */
[----:B------:R-:W2:Y:S01]  /*3f50*/  SHFL.BFLY PT, R4, R102, 0x1, 0x1f ;  /* 0x0c201f0066047f89 */ /* 0x000ea200000e0000 */
[----:B------:R-:W-:Y:S02]  /*3f60*/  FSEL R97, R99, -INF , P1 ;  /* 0xff80000063617808 */ /* 0x000fe40000800000 */
[----:B------:R-:W-:Y:S02]  /*3f70*/  ISETP.GT.AND P1, PT, R0, 0x28, PT ;  /* 0x000000280000780c */ /* 0x000fe40003f24270 */
[----:B------:R-:W-:-:S02]  /*3f80*/  FSEL R40, R126, -INF , P6 ;  /* 0xff8000007e287808 */ /* 0x000fc40003000000 */
[----:B------:R-:W-:Y:S02]  /*3f90*/  FSEL R41, R125, -INF , P0 ;  /* 0xff8000007d297808 */ /* 0x000fe40000000000 */
[C---:B------:R-:W-:Y:S01]  /*3fa0*/  ISETP.GT.AND P6, PT, R0.reuse, 0x11, PT ;  /* 0x000000110000780c */ /* 0x040fe20003fc4270 */
[----:B------:R-:W-:Y:S01]  /*3fb0*/  LDSM.16.MT88.4 R124, [R205+0x2000] ;  /* 0x00200000cd7c783b */ /* 0x000fe20000004200 */
[C---:B------:R-:W-:Y:S02]  /*3fc0*/  ISETP.GT.AND P0, PT, R0.reuse, 0x18, PT ;  /* 0x000000180000780c */ /* 0x040fe40003f04270 */
[----:B------:R-:W-:Y:S02]  /*3fd0*/  FSEL R141, R53, -INF , P1 ;  /* 0xff800000358d7808 */ /* 0x000fe40000800000 */
[----:B-1----:R-:W-:Y:S01]  /*3fe0*/  FMNMX.FTZ R103, R103, R3, !PT ;  /* 0x0000000367677209 */ /* 0x002fe20007810000 */
[----:B------:R-:W-:Y:S01]  /*3ff0*/  LDSM.16.MT88.4 R52, [R205+0x1400] ;  /* 0x00140000cd34783b */ /* 0x000fe20000004200 */
[----:B------:R-:W-:-:S02]  /*4000*/  ISETP.GT.AND P1, PT, R0, 0x31, PT ;  /* 0x000000310000780c */ /* 0x000fc40003f24270 */
[----:B------:R-:W-:Y:S02]  /*4010*/  FSEL R43, R108, -INF , P6 ;  /* 0xff8000006c2b7808 */ /* 0x000fe40003000000 */
[----:B------:R-:W-:Y:S01]  /*4020*/  FSEL R91, R100, -INF , P0 ;  /* 0xff800000645b7808 */ /* 0x000fe20000000000 */
[----:B------:R-:W-:Y:S01]  /*4030*/  FMUL.FTZ R3, R103, c[0x0][0x2d0] ;  /* 0x0000b40067037a20 */ /* 0x000fe20000410000 */
[C---:B------:R-:W-:Y:S01]  /*4040*/  ISETP.GT.AND P6, PT, R0.reuse, 0x20, PT ;  /* 0x000000200000780c */ /* 0x040fe20003fc4270 */
[----:B------:R-:W-:Y:S01]  /*4050*/  LDSM.16.MT88.4 R108, [R205+0x1000] ;  /* 0x00100000cd6c783b */ /* 0x000fe20000004200 */
[----:B------:R-:W-:Y:S02]  /*4060*/  ISETP.GT.AND P0, PT, R0, 0x21, PT ;  /* 0x000000210000780c */ /* 0x000fe40003f04270 */
[----:B------:R-:W-:Y:S02]  /*4070*/  FSEL R223, R49, -INF , P1 ;  /* 0xff80000031df7808 */ /* 0x000fe40000800000 */
[----:B------:R-:W-:-:S02]  /*4080*/  FSETP.NEU.FTZ.AND P1, PT, R103, -INF , PT ;  /* 0xff8000006700780b */ /* 0x000fc40003f3d000 */
[----:B------:R-:W-:Y:S02]  /*4090*/  FSEL R100, R95, -INF , P6 ;  /* 0xff8000005f647808 */ /* 0x000fe40003000000 */
[----:B------:R-:W-:Y:S02]  /*40a0*/  FSEL R132, R93, -INF , P0 ;  /* 0xff8000005d847808 */ /* 0x000fe40000000000 */
[C---:B------:R-:W-:Y:S02]  /*40b0*/  ISETP.GT.AND P6, PT, R0.reuse, 0x29, PT ;  /* 0x000000290000780c */ /* 0x040fe40003fc4270 */
[----:B------:R-:W-:Y:S02]  /*40c0*/  ISETP.GT.AND P0, PT, R0, 0x30, PT ;  /* 0x000000300000780c */ /* 0x000fe40003f04270 */
[----:B------:R-:W-:Y:S02]  /*40d0*/  FSEL R3, R3, RZ, P1 ;  /* 0x000000ff03037208 */ /* 0x000fe40000800000 */
[----:B------:R-:W-:-:S02]  /*40e0*/  FSEL R143, R81, -INF , P6 ;  /* 0xff800000518f7808 */ /* 0x000fc40003000000 */
[----:B------:R-:W-:Y:S02]  /*40f0*/  FSEL R221, R48, -INF , P0 ;  /* 0xff80000030dd7808 */ /* 0x000fe40000000000 */
[C---:B------:R-:W-:Y:S02]  /*4100*/  ISETP.GT.AND P6, PT, R0.reuse, 0x38, PT ;  /* 0x000000380000780c */ /* 0x040fe40003fc4270 */
[----:B------:R-:W-:Y:S01]  /*4110*/  ISETP.GT.AND P0, PT, R0, 0x39, PT ;  /* 0x000000390000780c */ /* 0x000fe20003f04270 */
[----:B------:R-:W-:Y:S01]  /*4120*/  FFMA.FTZ R0, R8, c[0x0][0x2d0], -R3 ;  /* 0x0000b40008007a23 */ /* 0x000fe20000010803 */
[----:B--2---:R-:W-:-:S03]  /*4130*/  FMNMX.FTZ R102, R102, R4, !PT ;  /* 0x0000000466667209 */ /* 0x004fc60007810000 */
[----:B------:R1:W-:Y:S01]  /*4140*/  MUFU.EX2 R188, R0 ;  /* 0x0000000000bc7308 */ /* 0x0003e20000000800 */
[----:B------:R-:W-:Y:S01]  /*4150*/  FMNMX.FTZ R4, R16, R17, !PT ;  /* 0x0000001110047209 */ /* 0x000fe20007810000 */
[----:B-1----:R-:W-:-:S06]  /*4160*/  FFMA.FTZ R0, R9, c[0x0][0x2d0], -R3 ;  /* 0x0000b40009007a23 */ /* 0x002fcc0000010803 */
[----:B------:R1:W2:Y:S01]  /*4170*/  MUFU.EX2 R183, R0 ;  /* 0x0000000000b77308 */ /* 0x0002a20000000800 */
[----:B------:R-:W-:Y:S01]  /*4180*/  IMNMX R2, R5, R2, PT ;  /* 0x0000000205027217 */ /* 0x000fe20003800200 */
[--C-:B------:R-:W-:Y:S01]  /*4190*/  FFMA.FTZ R5, R11, c[0x0][0x2d0], -R3.reuse ;  /* 0x0000b4000b057a23 */ /* 0x100fe20000010803 */
[----:B------:R-:W-:Y:S02]  /*41a0*/  FSEL R228, R30, -INF , P6 ;  /* 0xff8000001ee47808 */ /* 0x000fe40003000000 */
[----:B-1----:R-:W-:Y:S01]  /*41b0*/  FMNMX.FTZ R0, R40, R4, !PT ;  /* 0x0000000428007209 */ /* 0x002fe20007810000 */
[----:B------:R-:W-:-:S03]  /*41c0*/  FFMA.FTZ R4, R10, c[0x0][0x2d0], -R3 ;  /* 0x0000b4000a047a23 */ /* 0x000fc60000010803 */
[----:B------:R-:W-:Y:S01]  /*41d0*/  FMNMX.FTZ R0, R41, R0, !PT ;  /* 0x0000000029007209 */ /* 0x000fe20007810000 */
[----:B------:R1:W-:Y:S01]  /*41e0*/  MUFU.EX2 R252, R4 ;  /* 0x0000000400fc7308 */ /* 0x0003e20000000800 */
[C---:B------:R-:W-:Y:S02]  /*41f0*/  ISETP.GT.AND P6, PT, R2.reuse, RZ, PT ;  /* 0x000000ff0200720c */ /* 0x040fe40003fc4270 */
[----:B------:R-:W-:Y:S02]  /*4200*/  ISETP.GT.AND P1, PT, R2, 0x1, PT ;  /* 0x000000010200780c */ /* 0x000fe40003f24270 */
[----:B------:R-:W-:-:S03]  /*4210*/  FSEL R230, R29, -INF , P0 ;  /* 0xff8000001de67808 */ /* 0x000fc60000000000 */
[----:B------:R3:W4:Y:S01]  /*4220*/  MUFU.EX2 R181, R5 ;  /* 0x0000000500b57308 */ /* 0x0007220000000800 */
[----:B-1----:R-:W-:-:S04]  /*4230*/  FMNMX.FTZ R4, R42, R0, !PT ;  /* 0x000000002a047209 */ /* 0x002fc80007810000 */
[----:B------:R-:W-:Y:S02]  /*4240*/  FMNMX.FTZ R4, R43, R4, !PT ;  /* 0x000000042b047209 */ /* 0x000fe40007810000 */
[----:B------:R-:W-:Y:S02]  /*4250*/  ISETP.GT.AND P0, PT, R2, 0x8, PT ;  /* 0x000000080200780c */ /* 0x000fe40003f04270 */
[----:B---3--:R-:W-:Y:S02]  /*4260*/  FMNMX.FTZ R5, R91, R4, !PT ;  /* 0x000000045b057209 */ /* 0x008fe40007810000 */
[----:B------:R-:W-:Y:S02]  /*4270*/  FSEL R37, R159, -INF , P6 ;  /* 0xff8000009f257808 */ /* 0x000fe40003000000 */
[----:B------:R-:W-:Y:S02]  /*4280*/  FSEL R36, R158, -INF , P1 ;  /* 0xff8000009e247808 */ /* 0x000fe40000800000 */
[----:B------:R-:W-:-:S02]  /*4290*/  FMNMX.FTZ R5, R97, R5, !PT ;  /* 0x0000000561057209 */ /* 0x000fc40007810000 */
[----:B------:R-:W-:Y:S02]  /*42a0*/  ISETP.GT.AND P6, PT, R2, 0x9, PT ;  /* 0x000000090200780c */ /* 0x000fe40003fc4270 */
[----:B------:R-:W-:Y:S02]  /*42b0*/  FSEL R39, R156, -INF , P0 ;  /* 0xff8000009c277808 */ /* 0x000fe40000000000 */
[----:B------:R-:W-:Y:S02]  /*42c0*/  FMNMX.FTZ R4, R37, R36, !PT ;  /* 0x0000002425047209 */ /* 0x000fe40007810000 */
[----:B------:R-:W-:Y:S02]  /*42d0*/  FMNMX.FTZ R5, R100, R5, !PT ;  /* 0x0000000564057209 */ /* 0x000fe40007810000 */
[----:B------:R-:W-:Y:S02]  /*42e0*/  ISETP.GT.AND P1, PT, R2, 0x10, PT ;  /* 0x000000100200780c */ /* 0x000fe40003f24270 */
[----:B------:R-:W-:-:S02]  /*42f0*/  FSEL R38, R147, -INF , P6 ;  /* 0xff80000093267808 */ /* 0x000fc40003000000 */
[----:B------:R-:W-:Y:S02]  /*4300*/  FMNMX.FTZ R4, R39, R4, !PT ;  /* 0x0000000427047209 */ /* 0x000fe40007810000 */
[----:B------:R-:W-:Y:S02]  /*4310*/  FMNMX.FTZ R5, R132, R5, !PT ;  /* 0x0000000584057209 */ /* 0x000fe40007810000 */
[----:B------:R-:W-:Y:S02]  /*4320*/  ISETP.GT.AND P0, PT, R2, 0x11, PT ;  /* 0x000000110200780c */ /* 0x000fe40003f04270 */
[----:B------:R-:W-:Y:S02]  /*4330*/  FSEL R88, R146, -INF , P1 ;  /* 0xff80000092587808 */ /* 0x000fe40000800000 */
[----:B------:R-:W-:Y:S02]  /*4340*/  FMNMX.FTZ R4, R38, R4, !PT ;  /* 0x0000000426047209 */ /* 0x000fe40007810000 */
[----:B------:R-:W-:-:S02]  /*4350*/  FMNMX.FTZ R5, R141, R5, !PT ;  /* 0x000000058d057209 */ /* 0x000fc40007810000 */
[----:B------:R-:W-:Y:S02]  /*4360*/  ISETP.GT.AND P6, PT, R2, 0x18, PT ;  /* 0x000000180200780c */ /* 0x000fe40003fc4270 */
[----:B------:R-:W-:Y:S02]  /*4370*/  FSEL R90, R136, -INF , P0 ;  /* 0xff800000885a7808 */ /* 0x000fe40000000000 */
[----:B------:R-:W-:Y:S01]  /*4380*/  FMNMX.FTZ R4, R88, R4, !PT ;  /* 0x0000000458047209 */ /* 0x000fe20007810000 */
[C---:B------:R-:W-:Y:S01]  /*4390*/  FMUL.FTZ R0, R102.reuse, c[0x0][0x2d0] ;  /* 0x0000b40066007a20 */ /* 0x040fe20000410000 */
[----:B------:R-:W-:Y:S02]  /*43a0*/  FSETP.NEU.FTZ.AND P0, PT, R102, -INF , PT ;  /* 0xff8000006600780b */ /* 0x000fe40003f1d000 */
[----:B------:R-:W-:Y:S02]  /*43b0*/  FMNMX.FTZ R5, R143, R5, !PT ;  /* 0x000000058f057209 */ /* 0x000fe40007810000 */
[----:B------:R-:W-:-:S02]  /*43c0*/  ISETP.GT.AND P1, PT, R2, 0x19, PT ;  /* 0x000000190200780c */ /* 0x000fc40003f24270 */
[----:B------:R-:W-:Y:S02]  /*43d0*/  FSEL R96, R107, -INF , P6 ;  /* 0xff8000006b607808 */ /* 0x000fe40003000000 */
[----:B------:R-:W-:Y:S02]  /*43e0*/  FMNMX.FTZ R4, R90, R4, !PT ;  /* 0x000000045a047209 */ /* 0x000fe40007810000 */
[----:B------:R-:W-:Y:S02]  /*43f0*/  FSEL R0, R0, RZ, P0 ;  /* 0x000000ff00007208 */ /* 0x000fe40000000000 */
        /* <DEDUP_REMOVED lines=11> */
[----:B------:R-:W-:Y:S02]  /*44b0*/  FMNMX.FTZ R4, R136, R4, !PT ;  /* 0x0000000488047209 */ /* 0x000fe40007810000 */
[----:B------:R-:W-:Y:S02]  /*44c0*/  FMNMX.FTZ R5, R230, R5, !PT ;  /* 0x00000005e6057209 */ /* 0x000fe40007810000 */
[----:B------:R-:W-:Y:S02]  /*44d0*/  ISETP.GT.AND P0, PT, R2, 0x29, PT ;  /* 0x000000290200780c */ /* 0x000fe40003f04270 */
[----:B------:R-:W-:-:S02]  /*44e0*/  FSEL R106, R82, -INF , P1 ;  /* 0xff800000526a7808 */ /* 0x000fc40000800000 */
[----:B------:R-:W-:Y:S01]  /*44f0*/  FMNMX.FTZ R4, R107, R4, !PT ;  /* 0x000000046b047209 */ /* 0x000fe20007810000 */
[----:B------:R-:W-:Y:S01]  /*4500*/  FFMA.FTZ R6, R12, c[0x0][0x2d0], -R0 ;  /* 0x0000b4000c067a23 */ /* 0x000fe20000010800 */
[----:B------:R-:W-:Y:S01]  /*4510*/  ISETP.GT.AND P6, PT, R2, 0x30, PT ;  /* 0x000000300200780c */ /* 0x000fe20003fc4270 */
[----:B------:R-:W1:Y:S01]  /*4520*/  SHFL.BFLY PT, R7, R5, 0x2, 0x1f ;  /* 0x0c401f0005077f89 */ /* 0x000e6200000e0000 */
[----:B------:R-:W-:Y:S02]  /*4530*/  FSEL R101, R83, -INF , P0 ;  /* 0xff80000053657808 */ /* 0x000fe40000000000 */
[----:B------:R-:W-:Y:S01]  /*4540*/  FMNMX.FTZ R4, R106, R4, !PT ;  /* 0x000000046a047209 */ /* 0x000fe20007810000 */
[----:B------:R3:W-:Y:S01]  /*4550*/  MUFU.EX2 R251, R6 ;  /* 0x0000000600fb7308 */ /* 0x0007e20000000800 */
[----:B------:R-:W-:Y:S02]  /*4560*/  ISETP.GT.AND P1, PT, R2, 0x31, PT ;  /* 0x000000310200780c */ /* 0x000fe40003f24270 */
[----:B------:R-:W-:-:S02]  /*4570*/  FSEL R198, R50, -INF , P6 ;  /* 0xff80000032c67808 */ /* 0x000fc40003000000 */
[----:B------:R-:W-:Y:S02]  /*4580*/  FMNMX.FTZ R4, R101, R4, !PT ;  /* 0x0000000465047209 */ /* 0x000fe40007810000 */
[----:B------:R-:W-:Y:S02]  /*4590*/  ISETP.GT.AND P0, PT, R2, 0x38, PT ;  /* 0x000000380200780c */ /* 0x000fe40003f04270 */
[----:B------:R-:W-:Y:S02]  /*45a0*/  FSEL R200, R51, -INF , P1 ;  /* 0xff80000033c87808 */ /* 0x000fe40000800000 */
[----:B------:R-:W-:Y:S01]  /*45b0*/  FMNMX.FTZ R4, R198, R4, !PT ;  /* 0x00000004c6047209 */ /* 0x000fe20007810000 */
[----:B------:R-:W-:Y:S01]  /*45c0*/  LDSM.16.MT88.4 R48, [R206+0x400] ;  /* 0x00040000ce30783b */ /* 0x000fe20000004200 */
[----:B---3--:R-:W-:Y:S01]  /*45d0*/  FFMA.FTZ R6, R13, c[0x0][0x2d0], -R0 ;  /* 0x0000b4000d067a23 */ /* 0x008fe20000010800 */
[----:B------:R-:W-:-:S03]  /*45e0*/  ISETP.GT.AND P1, PT, R2, 0x39, PT ;  /* 0x000000390200780c */ /* 0x000fc60003f24270 */
[----:B------:R3:W5:Y:S01]  /*45f0*/  MUFU.EX2 R250, R6 ;  /* 0x0000000600fa7308 */ /* 0x0007620000000800 */
[----:B------:R-:W-:Y:S02]  /*4600*/  FSEL R222, R31, -INF , P0 ;  /* 0xff8000001fde7808 */ /* 0x000fe40000000000 */
[----:B------:R-:W-:Y:S02]  /*4610*/  FMNMX.FTZ R2, R200, R4, !PT ;  /* 0x00000004c8027209 */ /* 0x000fe40007810000 */
[----:B------:R-:W-:Y:S02]  /*4620*/  FSEL R224, R32, -INF , P1 ;  /* 0xff80000020e07808 */ /* 0x000fe40000800000 */
[----:B------:R-:W-:Y:S01]  /*4630*/  FMNMX.FTZ R2, R222, R2, !PT ;  /* 0x00000002de027209 */ /* 0x000fe20007810000 */
[----:B---3--:R-:W-:-:S04]  /*4640*/  FFMA.FTZ R6, R14, c[0x0][0x2d0], -R0 ;  /* 0x0000b4000e067a23 */ /* 0x008fc80000010800 */
[----:B------:R3:W-:Y:S01]  /*4650*/  MUFU.EX2 R248, R6 ;  /* 0x0000000600f87308 */ /* 0x0007e20000000800 */
[----:B------:R-:W-:Y:S02]  /*4660*/  FMNMX.FTZ R4, R224, R2, !PT ;  /* 0x00000002e0047209 */ /* 0x000fe40007810000 */
[----:B-1----:R-:W-:Y:S01]  /*4670*/  FMNMX.FTZ R2, R5, R7, !PT ;  /* 0x0000000705027209 */ /* 0x002fe20007810000 */
[----:B---3--:R-:W-:-:S04]  /*4680*/  FFMA.FTZ R6, R15, c[0x0][0x2d0], -R0 ;  /* 0x0000b4000f067a23 */ /* 0x008fc80000010800 */
[----:B------:R1:W3:Y:S01]  /*4690*/  MUFU.EX2 R249, R6 ;  /* 0x0000000600f97308 */ /* 0x0002e20000000800 */
[----:B------:R-:W2:Y:S01]  /*46a0*/  SHFL.BFLY PT, R7, R2, 0x1, 0x1f ;  /* 0x0c201f0002077f89 */ /* 0x000ea200000e0000 */
[----:B-1----:R-:W-:-:S06]  /*46b0*/  FFMA.FTZ R6, R18, c[0x0][0x2d0], -R3 ;  /* 0x0000b40012067a23 */ /* 0x002fcc0000010803 */
[----:B------:R1:W-:Y:S02]  /*46c0*/  MUFU.EX2 R244, R6 ;  /* 0x0000000600f47308 */ /* 0x0003e40000000800 */
[----:B-1----:R-:W1:Y:S01]  /*46d0*/  SHFL.BFLY PT, R6, R4, 0x2, 0x1f ;  /* 0x0c401f0004067f89 */ /* 0x002e6200000e0000 */
[----:B------:R-:W-:Y:S01]  /*46e0*/  FFMA.FTZ R5, R22, c[0x0][0x2d0], -R3 ;  /* 0x0000b40016057a23 */ /* 0x000fe20000010803 */
[----:B--2---:R-:W-:-:S04]  /*46f0*/  FMNMX.FTZ R105, R2, R7, !PT ;  /* 0x0000000702697209 */ /* 0x004fc80007810000 */
[----:B------:R2:W1:Y:S01]  /*4700*/  MUFU.EX2 R245, R5 ;  /* 0x0000000500f57308 */ /* 0x0004620000000800 */
[----:B------:R-:W-:Y:S02]  /*4710*/  FFMA.FTZ R2, R21, c[0x0][0x2d0], -R0 ;  /* 0x0000b40015027a23 */ /* 0x000fe40000010800 */
[----:B--2---:R-:W-:Y:S01]  /*4720*/  FFMA.FTZ R5, R23, c[0x0][0x2d0], -R3 ;  /* 0x0000b40017057a23 */ /* 0x004fe20000010803 */
[----:B-1----:R-:W-:-:S04]  /*4730*/  FMNMX.FTZ R4, R4, R6, !PT ;  /* 0x0000000604047209 */ /* 0x002fc80007810000 */
[----:B------:R1:W-:Y:S01]  /*4740*/  MUFU.EX2 R246, R5 ;  /* 0x0000000500f67308 */ /* 0x0003e20000000800 */
[----:B------:R-:W2:Y:S01]  /*4750*/  SHFL.BFLY PT, R7, R4, 0x1, 0x1f ;  /* 0x0c201f0004077f89 */ /* 0x000ea200000e0000 */
[----:B------:R-:W-:Y:S02]  /*4760*/  FMUL.FTZ R6, R105, c[0x0][0x2d0] ;  /* 0x0000b40069067a20 */ /* 0x000fe40000410000 */
[----:B-1----:R-:W-:-:S04]  /*4770*/  FFMA.FTZ R5, R24, c[0x0][0x2d0], -R3 ;  /* 0x0000b40018057a23 */ /* 0x002fc80000010803 */
[----:B------:R1:W1:Y:S01]  /*4780*/  MUFU.EX2 R247, R5 ;  /* 0x0000000500f77308 */ /* 0x0002620000000800 */
[----:B------:R-:W-:Y:S01]  /*4790*/  FSETP.NEU.FTZ.AND P0, PT, R105, -INF , PT ;  /* 0xff8000006900780b */ /* 0x000fe20003f1d000 */
[----:B-1----:R-:W-:-:S06]  /*47a0*/  FFMA.FTZ R5, R20, c[0x0][0x2d0], -R0 ;  /* 0x0000b40014057a23 */ /* 0x002fcc0000010800 */
[----:B------:R1:W-:Y:S01]  /*47b0*/  MUFU.EX2 R240, R5 ;  /* 0x0000000500f07308 */ /* 0x0003e20000000800 */
[----:B------:R-:W-:Y:S02]  /*47c0*/  F2FP.PACK_AB R8, R183, R188 ;  /* 0x000000bcb708723e */ /* 0x000fe400000000ff */
[----:B----4-:R-:W-:-:S05]  /*47d0*/  F2FP.PACK_AB R10, R181, R252 ;  /* 0x000000fcb50a723e */ /* 0x010fca00000000ff */
[----:B------:R4:W-:Y:S01]  /*47e0*/  MUFU.EX2 R241, R2 ;  /* 0x0000000200f17308 */ /* 0x0009e20000000800 */
[----:B-1----:R-:W-:-:S07]  /*47f0*/  FFMA.FTZ R5, R19, c[0x0][0x2d0], -R0 ;  /* 0x0000b40013057a23 */ /* 0x002fce0000010800 */
[----:B------:R1:W1:Y:S01]  /*4800*/  MUFU.EX2 R242, R5 ;  /* 0x0000000500f27308 */ /* 0x0002620000000800 */
[----:B----4-:R-:W-:Y:S02]  /*4810*/  FSEL R2, R6, RZ, P0 ;  /* 0x000000ff06027208 */ /* 0x010fe40000000000 */
[----:B-----5:R-:W-:Y:S02]  /*4820*/  F2FP.PACK_AB R9, R250, R251 ;  /* 0x000000fbfa09723e */ /* 0x020fe400000000ff */
[----:B---3--:R-:W-:Y:S01]  /*4830*/  F2FP.PACK_AB R11, R249, R248 ;  /* 0x000000f8f90b723e */ /* 0x008fe200000000ff */
[----:B-1----:R-:W-:Y:S01]  /*4840*/  FFMA.FTZ R5, R26, c[0x0][0x2d0], -R0 ;  /* 0x0000b4001a057a23 */ /* 0x002fe20000010800 */
[----:B--2---:R-:W-:-:S03]  /*4850*/  FMNMX.FTZ R104, R4, R7, !PT ;  /* 0x0000000704687209 */ /* 0x004fc60007810000 */
[----:B------:R1:W2:Y:S02]  /*4860*/  MUFU.EX2 R243, R5 ;  /* 0x0000000500f37308 */ /* 0x0002a40000000800 */
[----:B------:R-:W-:Y:S01]  /*4870*/  HMMA.16816.F32 R116, R8, R68, RZ ;  /* 0x000000440874723c */ /* 0x000fe200000018ff */
[----:B------:R-:W-:-:S07]  /*4880*/  FSETP.NEU.FTZ.AND P0, PT, R104, -INF , PT ;  /* 0xff8000006800780b */ /* 0x000fce0003f1d000 */
[----:B------:R-:W-:Y:S01]  /*4890*/  HMMA.16816.F32 R112, R8, R84, RZ ;  /* 0x000000540870723c */ /* 0x000fe200000018ff */
[----:B-1----:R-:W-:-:S07]  /*48a0*/  FFMA.FTZ R5, R16, c[0x0][0x2d0], -R2 ;  /* 0x0000b40010057a23 */ /* 0x002fce0000010802 */
[C---:B------:R-:W-:Y:S01]  /*48b0*/  HMMA.16816.F32 R92, R8.reuse, R108, RZ ;  /* 0x0000006c085c723c */ /* 0x040fe200000018ff */
[----:B------:R1:W-:Y:S07]  /*48c0*/  MUFU.EX2 R239, R5 ;  /* 0x0000000500ef7308 */ /* 0x0003ee0000000800 */
[C---:B------:R-:W-:Y:S08]  /*48d0*/  HMMA.16816.F32 R80, R8.reuse, R120, RZ ;  /* 0x000000780850723c */ /* 0x040ff000000018ff */
[----:B------:R-:W-:Y:S01]  /*48e0*/  HMMA.16816.F32 R76, R8, R124, RZ ;  /* 0x0000007c084c723c */ /* 0x000fe200000018ff */
[----:B-1----:R-:W-:-:S07]  /*48f0*/  FFMA.FTZ R5, R17, c[0x0][0x2d0], -R2 ;  /* 0x0000b40011057a23 */ /* 0x002fce0000010802 */
[C---:B------:R-:W-:Y:S08]  /*4900*/  HMMA.16816.F32 R64, R8.reuse, R128, RZ ;  /* 0x000000800840723c */ /* 0x040ff000000018ff */
[C---:B------:R-:W-:Y:S08]  /*4910*/  HMMA.16816.F32 R32, R8.reuse, R70, RZ ;  /* 0x000000460820723c */ /* 0x040ff000000018ff */
[C---:B------:R-:W-:Y:S08]  /*4920*/  HMMA.16816.F32 R28, R8.reuse, R86, RZ ;  /* 0x00000056081c723c */ /* 0x040ff000000018ff */
[C---:B------:R-:W-:Y:S08]  /*4930*/  HMMA.16816.F32 R24, R8.reuse, R110, RZ ;  /* 0x0000006e0818723c */ /* 0x040ff000000018ff */
[C---:B------:R-:W-:Y:S08]  /*4940*/  HMMA.16816.F32 R20, R8.reuse, R122, RZ ;  /* 0x0000007a0814723c */ /* 0x040ff000000018ff */
[C---:B------:R-:W-:Y:S08]  /*4950*/  HMMA.16816.F32 R16, R8.reuse, R126, RZ ;  /* 0x0000007e0810723c */ /* 0x040ff000000018ff */
[----:B------:R-:W-:Y:S07]  /*4960*/  HMMA.16816.F32 R12, R8, R130, RZ ;  /* 0x00000082080c723c */ /* 0x000fee00000018ff */
[----:B------:R-:W-:-:S02]  /*4970*/  FMUL.FTZ R8, R104, c[0x0][0x2d0] ;  /* 0x0000b40068087a20 */ /* 0x000fc40000410000 */
[----:B------:R-:W-:-:S03]  /*4980*/  FFMA.FTZ R9, R40, c[0x0][0x2d0], -R2 ;  /* 0x0000b40028097a23 */ /* 0x000fc60000010802 */
[----:B------:R-:W-:Y:S01]  /*4990*/  FSEL R8, R8, RZ, P0 ;  /* 0x000000ff08087208 */ /* 0x000fe20000000000 */
[----:B------:R1:W-:Y:S02]  /*49a0*/  MUFU.EX2 R237, R9 ;  /* 0x0000000900ed7308 */ /* 0x0003e40000000800 */
[----:B-1----:R-:W-:-:S06]  /*49b0*/  FFMA.FTZ R9, R41, c[0x0][0x2d0], -R2 ;  /* 0x0000b40029097a23 */ /* 0x002fcc0000010802 */
        /* <DEDUP_REMOVED lines=12> */
[----:B------:R1:W-:Y:S08]  /*4a80*/  MUFU.EX2 R203, R9 ;  /* 0x0000000900cb7308 */ /* 0x0003f00000000800 */
[----:B------:R3:W4:Y:S01]  /*4a90*/  MUFU.EX2 R238, R5 ;  /* 0x0000000500ee7308 */ /* 0x0007220000000800 */
[----:B-1----:R-:W-:-:S07]  /*4aa0*/  FFMA.FTZ R9, R91, c[0x0][0x2d0], -R2 ;  /* 0x0000b4005b097a23 */ /* 0x002fce0000010802 */
[----:B------:R1:W-:Y:S01]  /*4ab0*/  MUFU.EX2 R202, R9 ;  /* 0x0000000900ca7308 */ /* 0x0003e20000000800 */
[----:B------:R-:W-:Y:S02]  /*4ac0*/  F2FP.PACK_AB R4, R245, R244 ;  /* 0x000000f4f504723e */ /* 0x000fe400000000ff */
[----:B------:R-:W-:Y:S02]  /*4ad0*/  F2FP.PACK_AB R6, R247, R246 ;  /* 0x000000f6f706723e */ /* 0x000fe400000000ff */
[----:B---3--:R-:W-:Y:S01]  /*4ae0*/  F2FP.PACK_AB R5, R242, R240 ;  /* 0x000000f0f205723e */ /* 0x008fe200000000ff */
[----:B-1----:R-:W-:-:S04]  /*4af0*/  FFMA.FTZ R9, R97, c[0x0][0x2d0], -R2 ;  /* 0x0000b40061097a23 */ /* 0x002fc80000010802 */
[----:B------:R1:W-:Y:S01]  /*4b00*/  MUFU.EX2 R201, R9 ;  /* 0x0000000900c97308 */ /* 0x0003e20000000800 */
[----:B--2---:R-:W-:Y:S01]  /*4b10*/  F2FP.PACK_AB R7, R243, R241 ;  /* 0x000000f1f307723e */ /* 0x004fe200000000ff */
[----:B-1----:R-:W-:-:S06]  /*4b20*/  FFMA.FTZ R9, R88, c[0x0][0x2d0], -R8 ;  /* 0x0000b40058097a23 */ /* 0x002fcc0000010808 */
[----:B------:R1:W-:Y:S01]  /*4b30*/  MUFU.EX2 R189, R9 ;  /* 0x0000000900bd7308 */ /* 0x0003e20000000800 */
[----:B------:R-:W-:Y:S01]  /*4b40*/  HMMA.16816.F32 R116, R4, R44, R116 ;  /* 0x0000002c0474723c */ /* 0x000fe20000001874 */
[----:B-1----:R-:W-:-:S06]  /*4b50*/  FFMA.FTZ R9, R90, c[0x0][0x2d0], -R8 ;  /* 0x0000b4005a097a23 */ /* 0x002fcc0000010808 */
[----:B------:R1:W2:Y:S01]  /*4b60*/  MUFU.EX2 R196, R9 ;  /* 0x0000000900c47308 */ /* 0x0002a20000000800 */
[C---:B------:R-:W-:Y:S08]  /*4b70*/  HMMA.16816.F32 R176, R4.reuse, R48, R112 ;  /* 0x0000003004b0723c */ /* 0x040ff00000001870 */
[----:B------:R-:W-:Y:S01]  /*4b80*/  HMMA.16816.F32 R148, R4, R52, R92 ;  /* 0x000000340494723c */ /* 0x000fe2000000185c */
[----:B-1----:R-:W-:-:S07]  /*4b90*/  FFMA.FTZ R9, R96, c[0x0][0x2d0], -R8 ;  /* 0x0000b40060097a23 */ /* 0x002fce0000010808 */
[C---:B------:R-:W-:Y:S01]  /*4ba0*/  HMMA.16816.F32 R164, R4.reuse, R56, R80 ;  /* 0x0000003804a4723c */ /* 0x040fe20000001850 */
[----:B------:R1:W-:Y:S07]  /*4bb0*/  MUFU.EX2 R191, R9 ;  /* 0x0000000900bf7308 */ /* 0x0003ee0000000800 */
[C---:B------:R-:W-:Y:S08]  /*4bc0*/  HMMA.16816.F32 R152, R4.reuse, R60, R76 ;  /* 0x0000003c0498723c */ /* 0x040ff0000000184c */
[----:B------:R-:W-:Y:S01]  /*4bd0*/  HMMA.16816.F32 R184, R4, R72, R64 ;  /* 0x0000004804b8723c */ /* 0x000fe20000001840 */
[----:B-1----:R-:W-:-:S07]  /*4be0*/  FFMA.FTZ R9, R89, c[0x0][0x2d0], -R8 ;  /* 0x0000b40059097a23 */ /* 0x002fce0000010808 */
[C---:B------:R-:W-:Y:S01]  /*4bf0*/  HMMA.16816.F32 R192, R4.reuse, R46, R32 ;  /* 0x0000002e04c0723c */ /* 0x040fe20000001820 */
[----:B------:R1:W3:Y:S07]  /*4c00*/  MUFU.EX2 R190, R9 ;  /* 0x0000000900be7308 */ /* 0x0002ee0000000800 */
[C---:B------:R-:W-:Y:S08]  /*4c10*/  HMMA.16816.F32 R172, R4.reuse, R50, R28 ;  /* 0x0000003204ac723c */ /* 0x040ff0000000181c */
[----:B------:R-:W-:Y:S01]  /*4c20*/  HMMA.16816.F32 R160, R4, R54, R24 ;  /* 0x0000003604a0723c */ /* 0x000fe20000001818 */
[----:B-1----:R-:W-:-:S07]  /*4c30*/  FFMA.FTZ R9, R100, c[0x0][0x2d0], -R2 ;  /* 0x0000b40064097a23 */ /* 0x002fce0000010802 */
[C---:B------:R-:W-:Y:S08]  /*4c40*/  HMMA.16816.F32 R168, R4.reuse, R58, R20 ;  /* 0x0000003a04a8723c */ /* 0x040ff00000001814 */
[C---:B------:R-:W-:Y:S08]  /*4c50*/  HMMA.16816.F32 R156, R4.reuse, R62, R16 ;  /* 0x0000003e049c723c */ /* 0x040ff00000001810 */
[----:B------:R-:W-:Y:S07]  /*4c60*/  HMMA.16816.F32 R144, R4, R74, R12 ;  /* 0x0000004a0490723c */ /* 0x000fee000000180c */
[----:B----4-:R-:W-:-:S02]  /*4c70*/  F2FP.PACK_AB R4, R238, R239 ;  /* 0x000000efee04723e */ /* 0x010fc400000000ff */
[----:B------:R-:W-:Y:S02]  /*4c80*/  F2FP.PACK_AB R6, R236, R237 ;  /* 0x000000edec06723e */ /* 0x000fe400000000ff */
[----:B------:R-:W-:Y:S02]  /*4c90*/  F2FP.PACK_AB R5, R10, R234 ;  /* 0x000000ea0a05723e */ /* 0x000fe400000000ff */
[----:B------:R-:W-:-:S07]  /*4ca0*/  F2FP.PACK_AB R7, R231, R11 ;  /* 0x0000000be707723e */ /* 0x000fce00000000ff */
[C---:B------:R-:W-:Y:S08]  /*4cb0*/  HMMA.16816.F32 R32, R4.reuse, R68, RZ ;  /* 0x000000440420723c */ /* 0x040ff000000018ff */
[C---:B------:R-:W-:Y:S08]  /*4cc0*/  HMMA.16816.F32 R40, R4.reuse, R70, RZ ;  /* 0x000000460428723c */ /* 0x040ff000000018ff */
[----:B------:R-:W-:Y:S07]  /*4cd0*/  HMMA.16816.F32 R68, R4, R122, RZ ;  /* 0x0000007a0444723c */ /* 0x000fee00000018ff */
[----:B------:R-:W-:-:S02]  /*4ce0*/  IMAD.MOV.U32 R123, RZ, RZ, R188 ;  /* 0x000000ffff7b7224 */ /* 0x000fc400078e00bc */
[----:B------:R1:W-:Y:S01]  /*4cf0*/  MUFU.EX2 R188, R9 ;  /* 0x0000000900bc7308 */ /* 0x0003e20000000800 */
[----:B------:R-:W-:Y:S01]  /*4d00*/  HMMA.16816.F32 R16, R4, R120, RZ ;  /* 0x000000780410723c */ /* 0x000fe200000018ff */
[----:B------:R-:W-:-:S06]  /*4d10*/  IMAD.MOV.U32 R122, RZ, RZ, R181 ;  /* 0x000000ffff7a7224 */ /* 0x000fcc00078e00b5 */
[----:B------:R-:W-:Y:S01]  /*4d20*/  IMAD.MOV.U32 R120, RZ, RZ, R183 ;  /* 0x000000ffff787224 */ /* 0x000fe200078e00b7 */
[----:B------:R-:W-:Y:S01]  /*4d30*/  HMMA.16816.F32 R64, R4, R110, RZ ;  /* 0x0000006e0440723c */ /* 0x000fe200000018ff */
[----:B-1----:R-:W-:-:S04]  /*4d40*/  FFMA.FTZ R9, R137, c[0x0][0x2d0], -R3 ;  /* 0x0000b40089097a23 */ /* 0x002fc80000010803 */
[----:B------:R1:W-:Y:S01]  /*4d50*/  MUFU.EX2 R183, R9 ;  /* 0x0000000900b77308 */ /* 0x0003e20000000800 */
[----:B------:R-:W-:Y:S02]  /*4d60*/  IMAD.MOV.U32 R121, RZ, RZ, R182 ;  /* 0x000000ffff797224 */ /* 0x000fe400078e00b6 */
[----:B------:R-:W-:Y:S01]  /*4d70*/  HMMA.16816.F32 R20, R4, R128, RZ ;  /* 0x000000800414723c */ /* 0x000fe200000018ff */
[----:B-1----:R-:W-:-:S04]  /*4d80*/  FFMA.FTZ R9, R135, c[0x0][0x2d0], -R3 ;  /* 0x0000b40087097a23 */ /* 0x002fc80000010803 */
[----:B------:R1:W-:Y:S03]  /*4d90*/  MUFU.EX2 R181, R9 ;  /* 0x0000000900b57308 */ /* 0x0003e60000000800 */
[----:B------:R-:W-:Y:S01]  /*4da0*/  HMMA.16816.F32 R28, R4, R84, RZ ;  /* 0x00000054041c723c */ /* 0x000fe200000018ff */
[----:B------:R-:W-:Y:S02]  /*4db0*/  IMAD.MOV.U32 R129, RZ, RZ, R180 ;  /* 0x000000ffff817224 */ /* 0x000fe400078e00b4 */
[----:B-1----:R-:W-:-:S04]  /*4dc0*/  FFMA.FTZ R9, R139, c[0x0][0x2d0], -R3 ;  /* 0x0000b4008b097a23 */ /* 0x002fc80000010803 */
[----:B------:R1:W-:Y:S01]  /*4dd0*/  MUFU.EX2 R182, R9 ;  /* 0x0000000900b67308 */ /* 0x0003e20000000800 */
[C---:B------:R-:W-:Y:S08]  /*4de0*/  HMMA.16816.F32 R36, R4.reuse, R86, RZ ;  /* 0x000000560424723c */ /* 0x040ff000000018ff */
[----:B------:R-:W-:Y:S01]  /*4df0*/  HMMA.16816.F32 R12, R4, R124, RZ ;  /* 0x0000007c040c723c */ /* 0x000fe200000018ff */
[----:B-1----:R-:W-:-:S07]  /*4e00*/  FFMA.FTZ R9, R140, c[0x0][0x2d0], -R3 ;  /* 0x0000b4008c097a23 */ /* 0x002fce0000010803 */
[C---:B------:R-:W-:Y:S01]  /*4e10*/  HMMA.16816.F32 R24, R4.reuse, R108, RZ ;  /* 0x0000006c0418723c */ /* 0x040fe200000018ff */
[----:B------:R1:W-:Y:S07]  /*4e20*/  MUFU.EX2 R180, R9 ;  /* 0x0000000900b47308 */ /* 0x0003ee0000000800 */
[C---:B------:R-:W-:Y:S08]  /*4e30*/  HMMA.16816.F32 R76, R4.reuse, R126, RZ ;  /* 0x0000007e044c723c */ /* 0x040ff000000018ff */
[----:B------:R-:W-:Y:S01]  /*4e40*/  HMMA.16816.F32 R84, R4, R130, RZ ;  /* 0x000000820454723c */ /* 0x000fe200000018ff */
[----:B-1----:R-:W-:-:S06]  /*4e50*/  FFMA.FTZ R9, R133, c[0x0][0x2d0], -R0 ;  /* 0x0000b40085097a23 */ /* 0x002fcc0000010800 */
[----:B------:R-:W-:Y:S02]  /*4e60*/  F2FP.PACK_AB R4, R203, R199 ;  /* 0x000000c7cb04723e */ /* 0x000fe400000000ff */
[----:B--2---:R-:W-:Y:S02]  /*4e70*/  F2FP.PACK_AB R5, R196, R189 ;  /* 0x000000bdc405723e */ /* 0x004fe400000000ff */
[----:B------:R-:W-:Y:S02]  /*4e80*/  F2FP.PACK_AB R6, R201, R202 ;  /* 0x000000cac906723e */ /* 0x000fe400000000ff */
[----:B---3--:R-:W-:Y:S01]  /*4e90*/  F2FP.PACK_AB R7, R190, R191 ;  /* 0x000000bfbe07723e */ /* 0x008fe200000000ff */
[----:B------:R1:W-:Y:S06]  /*4ea0*/  MUFU.EX2 R100, R9 ;  /* 0x0000000900647308 */ /* 0x0003ec0000000800 */
[----:B------:R-:W-:Y:S01]  /*4eb0*/  HMMA.16816.F32 R80, R4, R46, R40 ;  /* 0x0000002e0450723c */ /* 0x000fe20000001828 */
[----:B-1----:R-:W-:-:S07]  /*4ec0*/  FFMA.FTZ R9, R134, c[0x0][0x2d0], -R0 ;  /* 0x0000b40086097a23 */ /* 0x002fce0000010800 */
[C---:B------:R-:W-:Y:S01]  /*4ed0*/  HMMA.16816.F32 R40, R4.reuse, R54, R64 ;  /* 0x000000360428723c */ /* 0x040fe20000001840 */
[----:B------:R1:W2:Y:S07]  /*4ee0*/  MUFU.EX2 R65, R9 ;  /* 0x0000000900417308 */ /* 0x0002ae0000000800 */
[----:B------:R-:W-:Y:S01]  /*4ef0*/  HMMA.16816.F32 R124, R4, R44, R32 ;  /* 0x0000002c047c723c */ /* 0x000fe20000001820 */
[----:B------:R-:W-:Y:S01]  /*4f00*/  LDSM.16.MT88.4 R32, [R206+0x2800] ;  /* 0x00280000ce20783b */ /* 0x000fe20000004200 */
[----:B-1----:R-:W-:-:S04]  /*4f10*/  FFMA.FTZ R9, R138, c[0x0][0x2d0], -R0 ;  /* 0x0000b4008a097a23 */ /* 0x002fc80000010800 */
[----:B------:R1:W-:Y:S02]  /*4f20*/  MUFU.EX2 R64, R9 ;  /* 0x0000000900407308 */ /* 0x0003e40000000800 */
[C---:B------:R-:W-:Y:S08]  /*4f30*/  HMMA.16816.F32 R44, R4.reuse, R58, R68 ;  /* 0x0000003a042c723c */ /* 0x040ff00000001844 */
[----:B------:R-:W-:Y:S01]  /*4f40*/  HMMA.16816.F32 R96, R4, R60, R12 ;  /* 0x0000003c0460723c */ /* 0x000fe2000000180c */
[----:B------:R-:W3:Y:S01]  /*4f50*/  LDSM.16.MT88.4 R12, [R205+0x2800] ;  /* 0x00280000cd0c783b */ /* 0x000ee20000004200 */
[----:B-1----:R-:W-:-:S04]  /*4f60*/  FFMA.FTZ R9, R142, c[0x0][0x2d0], -R0 ;  /* 0x0000b4008e097a23 */ /* 0x002fc80000010800 */
[----:B------:R1:W4:Y:S02]  /*4f70*/  MUFU.EX2 R59, R9 ;  /* 0x00000009003b7308 */ /* 0x0003240000000800 */
[C---:B------:R-:W-:Y:S01]  /*4f80*/  HMMA.16816.F32 R112, R4.reuse, R48, R28 ;  /* 0x000000300470723c */ /* 0x040fe2000000181c */
[----:B------:R-:W5:Y:S07]  /*4f90*/  LDSM.16.MT88.4 R28, [R205+0x800] ;  /* 0x00080000cd1c783b */ /* 0x000f6e0000004200 */
[----:B------:R-:W-:Y:S01]  /*4fa0*/  HMMA.16816.F32 R108, R4, R52, R24 ;  /* 0x00000034046c723c */ /* 0x000fe20000001818 */
[----:B------:R-:W2:Y:S01]  /*4fb0*/  LDSM.16.MT88.4 R24, [R206+0x800] ;  /* 0x00080000ce18783b */ /* 0x000ea20000004200 */
[----:B-1----:R-:W-:-:S06]  /*4fc0*/  FFMA.FTZ R9, R141, c[0x0][0x2d0], -R2 ;  /* 0x0000b4008d097a23 */ /* 0x002fcc0000010802 */
[C---:B------:R-:W-:Y:S01]  /*4fd0*/  HMMA.16816.F32 R92, R4.reuse, R56, R16 ;  /* 0x00000038045c723c */ /* 0x040fe20000001810 */
[----:B------:R-:W-:Y:S01]  /*4fe0*/  LDSM.16.MT88.4 R16, [R206+0x1800] ;  /* 0x00180000ce10783b */ /* 0x000fe20000004200 */
[----:B------:R1:W-:Y:S06]  /*4ff0*/  MUFU.EX2 R57, R9 ;  /* 0x0000000900397308 */ /* 0x0003ec0000000800 */
[----:B------:R-:W-:Y:S01]  /*5000*/  HMMA.16816.F32 R88, R4, R72, R20 ;  /* 0x000000480458723c */ /* 0x000fe20000001814 */
[----:B------:R-:W2:Y:S01]  /*5010*/  LDSM.16.MT88.4 R20, [R205+0x1800] ;  /* 0x00180000cd14783b */ /* 0x000ea20000004200 */
[----:B-1----:R-:W-:-:S06]  /*5020*/  FFMA.FTZ R9, R143, c[0x0][0x2d0], -R2 ;  /* 0x0000b4008f097a23 */ /* 0x002fcc0000010802 */
[----:B------:R-:W-:Y:S01]  /*5030*/  HMMA.16816.F32 R36, R4, R50, R36 ;  /* 0x000000320424723c */ /* 0x000fe20000001824 */
[----:B------:R-:W-:Y:S01]  /*5040*/  IMAD.MOV.U32 R66, RZ, RZ, R122 ;  /* 0x000000ffff427224 */ /* 0x000fe200078e007a */
[----:B------:R-:W-:Y:S01]  /*5050*/  LDSM.16.MT88.4 R140, [R206+0xc00] ;  /* 0x000c0000ce8c783b */ /* 0x000fe20000004200 */
[----:B------:R1:W-:Y:S02]  /*5060*/  MUFU.EX2 R58, R9 ;  /* 0x00000009003a7308 */ /* 0x0003e40000000800 */
[----:B-1----:R-:W-:-:S06]  /*5070*/  FFMA.FTZ R9, R136, c[0x0][0x2d0], -R8 ;  /* 0x0000b40088097a23 */ /* 0x002fcc0000010808 */
[----:B------:R1:W-:Y:S01]  /*5080*/  MUFU.EX2 R52, R9 ;  /* 0x0000000900347308 */ /* 0x0003e20000000800 */
[----:B------:R-:W-:Y:S01]  /*5090*/  HMMA.16816.F32 R60, R4, R62, R76 ;  /* 0x0000003e043c723c */ /* 0x000fe2000000184c */
[----:B-1----:R-:W-:-:S06]  /*50a0*/  FFMA.FTZ R9, R107, c[0x0][0x2d0], -R8 ;  /* 0x0000b4006b097a23 */ /* 0x002fcc0000010808 */
[----:B------:R1:W-:Y:S01]  /*50b0*/  MUFU.EX2 R53, R9 ;  /* 0x0000000900357308 */ /* 0x0003e20000000800 */
[----:B------:R-:W-:Y:S07]  /*50c0*/  HMMA.16816.F32 R48, R4, R74, R84 ;  /* 0x0000004a0430723c */ /* 0x000fee0000001854 */
[----:B------:R-:W-:Y:S02]  /*50d0*/  FFMA.FTZ R4, R132, c[0x0][0x2d0], -R2 ;  /* 0x0000b40084047a23 */ /* 0x000fe40000010802 */
[----:B-1----:R-:W-:-:S04]  /*50e0*/  FFMA.FTZ R9, R106, c[0x0][0x2d0], -R8 ;  /* 0x0000b4006a097a23 */ /* 0x002fc80000010808 */
[----:B------:R1:W-:Y:S01]  /*50f0*/  MUFU.EX2 R54, R9 ;  /* 0x0000000900367308 */ /* 0x0003e20000000800 */
[----:B--2---:R-:W-:-:S07]  /*5100*/  F2FP.PACK_AB R5, R65, R100 ;  /* 0x000000644105723e */ /* 0x004fce00000000ff */
[----:B------:R2:W2:Y:S01]  /*5110*/  MUFU.EX2 R55, R4 ;  /* 0x0000000400377308 */ /* 0x0004a20000000800 */
[----:B-1----:R-:W-:-:S07]  /*5120*/  FFMA.FTZ R9, R101, c[0x0][0x2d0], -R8 ;  /* 0x0000b40065097a23 */ /* 0x002fce0000010808 */
[----:B------:R1:W1:Y:S01]  /*5130*/  MUFU.EX2 R56, R9 ;  /* 0x0000000900387308 */ /* 0x0002620000000800 */
[----:B------:R-:W-:Y:S02]  /*5140*/  F2FP.PACK_AB R6, R180, R182 ;  /* 0x000000b6b406723e */ /* 0x000fe400000000ff */
[----:B----4-:R-:W-:Y:S02]  /*5150*/  F2FP.PACK_AB R7, R59, R64 ;  /* 0x000000403b07723e */ /* 0x010fe400000000ff */
[----:B--2---:R-:W-:Y:S01]  /*5160*/  F2FP.PACK_AB R4, R181, R183 ;  /* 0x000000b7b504723e */ /* 0x004fe200000000ff */
[----:B------:R-:W-:Y:S02]  /*5170*/  IMAD.MOV.U32 R107, RZ, RZ, R123 ;  /* 0x000000ffff6b7224 */ /* 0x000fe400078e007b */
[----:B------:R-:W-:Y:S02]  /*5180*/  IMAD.MOV.U32 R106, RZ, RZ, R120 ;  /* 0x000000ffff6a7224 */ /* 0x000fe400078e0078 */
[----:B------:R-:W-:-:S02]  /*5190*/  IMAD.MOV.U32 R101, RZ, RZ, R121 ;  /* 0x000000ffff657224 */ /* 0x000fc400078e0079 */
[----:B---3--:R-:W-:Y:S01]  /*51a0*/  HMMA.16816.F32 R72, R4, R12, R152 ;  /* 0x0000000c0448723c */ /* 0x008fe20000001898 */
[----:B------:R-:W-:-:S07]  /*51b0*/  IMAD.MOV.U32 R67, RZ, RZ, R129 ;  /* 0x000000ffff437224 */ /* 0x000fce00078e0081 */
[----:B-----5:R-:W-:Y:S01]  /*51c0*/  HMMA.16816.F32 R116, R4, R28, R116 ;  /* 0x0000001c0474723c */ /* 0x020fe20000001874 */
[----:B-1----:R-:W-:-:S07]  /*51d0*/  FFMA.FTZ R9, R232, c[0x0][0x2d0], -R3 ;  /* 0x0000b400e8097a23 */ /* 0x002fce0000010803 */
[C---:B------:R-:W-:Y:S08]  /*51e0*/  HMMA.16816.F32 R132, R4.reuse, R24, R176 ;  /* 0x000000180484723c */ /* 0x040ff000000018b0 */
[C---:B------:R-:W-:Y:S08]  /*51f0*/  HMMA.16816.F32 R148, R4.reuse, R20, R148 ;  /* 0x000000140494723c */ /* 0x040ff00000001894 */
[C---:B------:R-:W-:Y:S08]  /*5200*/  HMMA.16816.F32 R164, R4.reuse, R16, R164 ;  /* 0x0000001004a4723c */ /* 0x040ff000000018a4 */
[C---:B------:R-:W-:Y:S08]  /*5210*/  HMMA.16816.F32 R184, R4.reuse, R32, R184 ;  /* 0x0000002004b8723c */ /* 0x040ff000000018b8 */
[C---:B------:R-:W-:Y:S08]  /*5220*/  HMMA.16816.F32 R120, R4.reuse, R30, R192 ;  /* 0x0000001e0478723c */ /* 0x040ff000000018c0 */
[C---:B------:R-:W-:Y:S01]  /*5230*/  HMMA.16816.F32 R136, R4.reuse, R26, R172 ;  /* 0x0000001a0488723c */ /* 0x040fe200000018ac */
[----:B------:R-:W-:Y:S07]  /*5240*/  LDSM.16.MT88.4 R172, [R206+0x1c00] ;  /* 0x001c0000ceac783b */ /* 0x000fee0000004200 */
[C---:B------:R-:W-:Y:S08]  /*5250*/  HMMA.16816.F32 R152, R4.reuse, R22, R160 ;  /* 0x000000160498723c */ /* 0x040ff000000018a0 */
[C---:B------:R-:W-:Y:S08]  /*5260*/  HMMA.16816.F32 R168, R4.reuse, R18, R168 ;  /* 0x0000001204a8723c */ /* 0x040ff000000018a8 */
[C---:B------:R-:W-:Y:S01]  /*5270*/  HMMA.16816.F32 R76, R4.reuse, R14, R156 ;  /* 0x0000000e044c723c */ /* 0x040fe2000000189c */
[----:B------:R-:W-:Y:S07]  /*5280*/  LDSM.16.MT88.4 R156, [R205+0x1c00] ;  /* 0x001c0000cd9c783b */ /* 0x000fee0000004200 */
[----:B------:R-:W-:Y:S07]  /*5290*/  HMMA.16816.F32 R144, R4, R34, R144 ;  /* 0x000000220490723c */ /* 0x000fee0000001890 */
[----:B------:R-:W-:-:S02]  /*52a0*/  F2FP.PACK_AB R4, R55, R188 ;  /* 0x000000bc3704723e */ /* 0x000fc400000000ff */
[----:B------:R-:W-:Y:S02]  /*52b0*/  F2FP.PACK_AB R5, R53, R52 ;  /* 0x000000343505723e */ /* 0x000fe400000000ff */
[----:B------:R-:W-:Y:S02]  /*52c0*/  F2FP.PACK_AB R6, R58, R57 ;  /* 0x000000393a06723e */ /* 0x000fe400000000ff */
[----:B------:R-:W-:-:S07]  /*52d0*/  F2FP.PACK_AB R7, R56, R54 ;  /* 0x000000363807723e */ /* 0x000fce00000000ff */
[C---:B------:R-:W-:Y:S01]  /*52e0*/  HMMA.16816.F32 R128, R4.reuse, R24, R112 ;  /* 0x000000180480723c */ /* 0x040fe20000001870 */
[----:B------:R1:W-:Y:S07]  /*52f0*/  MUFU.EX2 R24, R9 ;  /* 0x0000000900187308 */ /* 0x0003ee0000000800 */
[----:B------:R-:W-:Y:S01]  /*5300*/  HMMA.16816.F32 R36, R4, R26, R36 ;  /* 0x0000001a0424723c */ /* 0x000fe20000001824 */
[----:B-1----:R-:W-:-:S04]  /*5310*/  FFMA.FTZ R9, R233, c[0x0][0x2d0], -R3 ;  /* 0x0000b400e9097a23 */ /* 0x002fc80000010803 */
[----:B------:R1:W2:Y:S03]  /*5320*/  MUFU.EX2 R26, R9 ;  /* 0x00000009001a7308 */ /* 0x0002a60000000800 */
[----:B------:R-:W-:Y:S01]  /*5330*/  HMMA.16816.F32 R40, R4, R22, R40 ;  /* 0x000000160428723c */ /* 0x000fe20000001828 */
[--C-:B-1----:R-:W-:Y:S02]  /*5340*/  FFMA.FTZ R9, R235, c[0x0][0x2d0], -R3.reuse ;  /* 0x0000b400eb097a23 */ /* 0x102fe40000010803 */
[----:B------:R-:W-:-:S04]  /*5350*/  FFMA.FTZ R3, R197, c[0x0][0x2d0], -R3 ;  /* 0x0000b400c5037a23 */ /* 0x000fc80000010803 */
[----:B------:R1:W-:Y:S01]  /*5360*/  MUFU.EX2 R27, R3 ;  /* 0x00000003001b7308 */ /* 0x0003e20000000800 */
[----:B------:R-:W-:Y:S01]  /*5370*/  HMMA.16816.F32 R108, R4, R20, R108 ;  /* 0x00000014046c723c */ /* 0x000fe2000000186c */
[----:B-1----:R-:W-:-:S06]  /*5380*/  FFMA.FTZ R3, R225, c[0x0][0x2d0], -R0 ;  /* 0x0000b400e1037a23 */ /* 0x002fcc0000010800 */
[----:B------:R1:W-:Y:S01]  /*5390*/  MUFU.EX2 R23, R3 ;  /* 0x0000000300177308 */ /* 0x0003e20000000800 */
[----:B------:R-:W-:Y:S01]  /*53a0*/  HMMA.16816.F32 R44, R4, R18, R44 ;  /* 0x00000012042c723c */ /* 0x000fe2000000182c */
[----:B-1----:R-:W-:-:S06]  /*53b0*/  FFMA.FTZ R3, R227, c[0x0][0x2d0], -R0 ;  /* 0x0000b400e3037a23 */ /* 0x002fcc0000010800 */
[----:B------:R1:W3:Y:S01]  /*53c0*/  MUFU.EX2 R21, R3 ;  /* 0x0000000300157308 */ /* 0x0002e20000000800 */
[----:B------:R-:W-:Y:S01]  /*53d0*/  HMMA.16816.F32 R160, R4, R16, R92 ;  /* 0x0000001004a0723c */ /* 0x000fe2000000185c */
[--C-:B-1----:R-:W-:Y:S02]  /*53e0*/  FFMA.FTZ R3, R229, c[0x0][0x2d0], -R0.reuse ;  /* 0x0000b400e5037a23 */ /* 0x102fe40000010800 */
[----:B------:R-:W-:-:S04]  /*53f0*/  FFMA.FTZ R0, R226, c[0x0][0x2d0], -R0 ;  /* 0x0000b400e2007a23 */ /* 0x000fc80000010800 */
[----:B------:R1:W-:Y:S02]  /*5400*/  MUFU.EX2 R20, R0 ;  /* 0x0000000000147308 */ /* 0x0003e40000000800 */
[----:B-1----:R-:W-:-:S06]  /*5410*/  FFMA.FTZ R0, R221, c[0x0][0x2d0], -R2 ;  /* 0x0000b400dd007a23 */ /* 0x002fcc0000010802 */
[----:B------:R1:W-:Y:S01]  /*5420*/  MUFU.EX2 R19, R0 ;  /* 0x0000000000137308 */ /* 0x0003e20000000800 */
[----:B------:R-:W-:Y:S01]  /*5430*/  HMMA.16816.F32 R176, R4, R28, R124 ;  /* 0x0000001c04b0723c */ /* 0x000fe2000000187c */
[----:B------:R-:W4:Y:S01]  /*5440*/  LDSM.16.MT88.4 R124, [R205+0xc00] ;  /* 0x000c0000cd7c783b */ /* 0x000f220000004200 */
[----:B-1----:R-:W-:-:S05]  /*5450*/  FFMA.FTZ R0, R223, c[0x0][0x2d0], -R2 ;  /* 0x0000b400df007a23 */ /* 0x002fca0000010802 */
[----:B------:R1:W-:Y:S01]  /*5460*/  MUFU.EX2 R16, R0 ;  /* 0x0000000000107308 */ /* 0x0003e20000000800 */
[----:B------:R-:W-:Y:S01]  /*5470*/  HMMA.16816.F32 R68, R4, R12, R96 ;  /* 0x0000000c0444723c */ /* 0x000fe20000001860 */
[----:B-1----:R-:W-:-:S06]  /*5480*/  FFMA.FTZ R0, R228, c[0x0][0x2d0], -R2 ;  /* 0x0000b400e4007a23 */ /* 0x002fcc0000010802 */
[----:B------:R1:W-:Y:S01]  /*5490*/  MUFU.EX2 R18, R0 ;  /* 0x0000000000127308 */ /* 0x0003e20000000800 */
[----:B------:R-:W-:Y:S01]  /*54a0*/  HMMA.16816.F32 R60, R4, R14, R60 ;  /* 0x0000000e043c723c */ /* 0x000fe2000000183c */
[----:B-1----:R-:W-:-:S06]  /*54b0*/  FFMA.FTZ R0, R198, c[0x0][0x2d0], -R8 ;  /* 0x0000b400c6007a23 */ /* 0x002fcc0000010808 */
[----:B------:R1:W-:Y:S01]  /*54c0*/  MUFU.EX2 R12, R0 ;  /* 0x00000000000c7308 */ /* 0x0003e20000000800 */
[----:B------:R-:W-:Y:S01]  /*54d0*/  HMMA.16816.F32 R28, R4, R30, R80 ;  /* 0x0000001e041c723c */ /* 0x000fe20000001850 */
[----:B------:R-:W-:-:S07]  /*54e0*/  FFMA.FTZ R2, R230, c[0x0][0x2d0], -R2 ;  /* 0x0000b400e6027a23 */ /* 0x000fce0000010802 */
[----:B------:R-:W-:Y:S01]  /*54f0*/  HMMA.16816.F32 R84, R4, R32, R88 ;  /* 0x000000200454723c */ /* 0x000fe20000001858 */
[----:B-1----:R-:W-:-:S07]  /*5500*/  FFMA.FTZ R0, R200, c[0x0][0x2d0], -R8 ;  /* 0x0000b400c8007a23 */ /* 0x002fce0000010808 */
[----:B------:R-:W-:Y:S01]  /*5510*/  HMMA.16816.F32 R48, R4, R34, R48 ;  /* 0x000000220430723c */ /* 0x000fe20000001830 */
[----:B------:R-:W1:Y:S01]  /*5520*/  LDSM.16.MT88.4 R4, [R206+0x2c00] ;  /* 0x002c0000ce04783b */ /* 0x000e620000004200 */
[----:B------:R5:W-:Y:S08]  /*5530*/  MUFU.EX2 R13, R0 ;  /* 0x00000000000d7308 */ /* 0x000bf00000000800 */
[----:B------:R-:W1:Y:S08]  /*5540*/  MUFU.EX2 R25, R9 ;  /* 0x0000000900197308 */ /* 0x000e700000000800 */
[----:B------:R-:W1:Y:S01]  /*5550*/  MUFU.EX2 R22, R3 ;  /* 0x0000000300167308 */ /* 0x000e620000000800 */
[--C-:B-----5:R-:W-:Y:S01]  /*5560*/  FFMA.FTZ R0, R222, c[0x0][0x2d0], -R8.reuse ;  /* 0x0000b400de007a23 */ /* 0x120fe20000010808 */
[----:B--2---:R-:W-:Y:S01]  /*5570*/  F2FP.PACK_AB R92, R26, R24 ;  /* 0x000000181a5c723e */ /* 0x004fe200000000ff */
[----:B------:R-:W2:Y:S05]  /*5580*/  LDSM.16.MT88.4 R80, [R205+0x2c00] ;  /* 0x002c0000cd50783b */ /* 0x000eaa0000004200 */
[----:B------:R5:W-:Y:S08]  /*5590*/  MUFU.EX2 R14, R0 ;  /* 0x00000000000e7308 */ /* 0x000bf00000000800 */
[----:B------:R1:W1:Y:S01]  /*55a0*/  MUFU.EX2 R17, R2 ;  /* 0x0000000200117308 */ /* 0x0002620000000800 */
[----:B-----5:R-:W-:-:S07]  /*55b0*/  FFMA.FTZ R0, R224, c[0x0][0x2d0], -R8 ;  /* 0x0000b400e0007a23 */ /* 0x020fce0000010808 */
[----:B------:R5:W2:Y:S01]  /*55c0*/  MUFU.EX2 R15, R0 ;  /* 0x00000000000f7308 */ /* 0x000aa20000000800 */
[----:B-1----:R-:W-:Y:S01]  /*55d0*/  @P2 IMAD.HI.U32 R2, R101, c[0x0][0x2c8], RZ ;  /* 0x0000b20065022a27 */ /* 0x002fe200078e00ff */
[----:B---3--:R-:W-:Y:S02]  /*55e0*/  F2FP.PACK_AB R93, R21, R23 ;  /* 0x00000017155d723e */ /* 0x008fe400000000ff */
[----:B------:R-:W-:Y:S02]  /*55f0*/  F2FP.PACK_AB R94, R27, R25 ;  /* 0x000000191b5e723e */ /* 0x000fe400000000ff */
[----:B------:R-:W-:Y:S01]  /*5600*/  F2FP.PACK_AB R95, R20, R22 ;  /* 0x00000016145f723e */ /* 0x000fe200000000ff */
[----:B-----5:R-:W-:Y:S01]  /*5610*/  IMAD.MOV.U32 R0, RZ, RZ, R101 ;  /* 0x000000ffff007224 */ /* 0x020fe200078e0065 */
[----:B------:R-:W-:Y:S01]  /*5620*/  @P2 SHF.R.U32.HI R0, RZ, c[0x0][0x2cc], R2 ;  /* 0x0000b300ff002a19 */ /* 0x000fe20000011602 */
[----:B------:R-:W-:Y:S01]  /*5630*/  IMAD.MOV.U32 R2, RZ, RZ, c[0x0][0x168] ;  /* 0x00005a00ff027624 */ /* 0x000fe200078e00ff */
[----:B------:R-:W-:-:S02]  /*5640*/  F2FP.PACK_AB R96, R16, R19 ;  /* 0x000000131060723e */ /* 0x000fc400000000ff */
[----:B------:R-:W-:Y:S02]  /*5650*/  F2FP.PACK_AB R97, R13, R12 ;  /* 0x0000000c0d61723e */ /* 0x000fe400000000ff */
[----:B------:R-:W-:Y:S02]  /*5660*/  F2FP.PACK_AB R98, R17, R18 ;  /* 0x000000121162723e */ /* 0x000fe400000000ff */
[----:B--2---:R-:W-:Y:S02]  /*5670*/  F2FP.PACK_AB R99, R15, R14 ;  /* 0x0000000e0f63723e */ /* 0x004fe400000000ff */
[----:B------:R-:W-:Y:S01]  /*5680*/  IADD3 R0, R0, c[0x0][0x1d0], -R2 ;  /* 0x0000740000007a10 */ /* 0x000fe20007ffe802 */
[----:B----4-:R-:W-:Y:S03]  /*5690*/  HMMA.16816.F32 R116, R92, R124, R116 ;  /* 0x0000007c5c74723c */ /* 0x010fe60000001874 */
[----:B------:R-:W-:Y:S01]  /*56a0*/  SHF.R.S32.HI R2, RZ, 0x1f, R0 ;  /* 0x0000001fff027819 */ /* 0x000fe20000011400 */
[----:B------:R-:W-:-:S04]  /*56b0*/  FADD.FTZ R8, R234, R10 ;  /* 0x0000000aea087221 */ /* 0x000fc80000010000 */
[----:B------:R-:W-:Y:S01]  /*56c0*/  HMMA.16816.F32 R120, R92, R126, R120 ;  /* 0x0000007e5c78723c */ /* 0x000fe20000001878 */
[----:B------:R-:W-:-:S07]  /*56d0*/  FADD.FTZ R3, R107, R106 ;  /* 0x0000006a6b037221 */ /* 0x000fce0000010000 */
[----:B------:R-:W-:Y:S01]  /*56e0*/  HMMA.16816.F32 R112, R96, R124, R176 ;  /* 0x0000007c6070723c */ /* 0x000fe200000018b0 */
[----:B------:R-:W-:-:S07]  /*56f0*/  FADD.FTZ R11, R11, R8 ;  /* 0x000000080b0b7221 */ /* 0x000fce0000010000 */
[----:B------:R-:W-:Y:S07]  /*5700*/  HMMA.16816.F32 R124, R96, R126, R28 ;  /* 0x0000007e607c723c */ /* 0x000fee000000181c */
[----:B------:R-:W-:Y:S01]  /*5710*/  LEA.HI R28, R2, R0, RZ, 0x6 ;  /* 0x00000000021c7211 */ /* 0x000fe200078f30ff */
[----:B------:R-:W-:Y:S02]  /*5720*/  FADD.FTZ R0, R239, R238 ;  /* 0x000000eeef007221 */ /* 0x000fe40000010000 */
[----:B------:R-:W-:-:S02]  /*5730*/  FADD.FTZ R2, R251, R250 ;  /* 0x000000fafb027221 */ /* 0x000fc40000010000 */
[----:B------:R-:W-:Y:S02]  /*5740*/  FADD.FTZ R0, R237, R0 ;  /* 0x00000000ed007221 */ /* 0x000fe40000010000 */
[----:B------:R-:W-:Y:S02]  /*5750*/  FADD.FTZ R10, R252, R3 ;  /* 0x00000003fc0a7221 */ /* 0x000fe40000010000 */
[----:B------:R-:W-:Y:S02]  /*5760*/  FADD.FTZ R9, R248, R2 ;  /* 0x00000002f8097221 */ /* 0x000fe40000010000 */
[----:B------:R-:W-:Y:S02]  /*5770*/  FADD.FTZ R8, R236, R0 ;  /* 0x00000000ec087221 */ /* 0x000fe40000010000 */
[----:B------:R-:W-:Y:S01]  /*5780*/  FADD.FTZ R3, R231, R11 ;  /* 0x0000000be7037221 */ /* 0x000fe20000010000 */
[----:B------:R-:W-:Y:S01]  /*5790*/  HMMA.16816.F32 R88, R92, R4, R184 ;  /* 0x000000045c58723c */ /* 0x000fe200000018b8 */
[----:B------:R-:W-:-:S02]  /*57a0*/  FADD.FTZ R2, R66, R10 ;  /* 0x0000000a42027221 */ /* 0x000fc40000010000 */
[----:B------:R-:W-:Y:S02]  /*57b0*/  FADD.FTZ R0, R249, R9 ;  /* 0x00000009f9007221 */ /* 0x000fe40000010000 */
[----:B------:R-:W-:-:S03]  /*57c0*/  FADD.FTZ R3, R189, R3 ;  /* 0x00000003bd037221 */ /* 0x000fc60000010000 */
[----:B------:R-:W-:Y:S01]  /*57d0*/  HMMA.16816.F32 R84, R96, R4, R84 ;  /* 0x000000046054723c */ /* 0x000fe20000001854 */
[----:B------:R-:W-:-:S06]  /*57e0*/  FADD.FTZ R3, R196, R3 ;  /* 0x00000003c4037221 */ /* 0x000fcc0000010000 */
        /* <DEDUP_REMOVED lines=33> */
[----:B------:R-:W-:Y:S01]  /*5a00*/  FADD.FTZ R4, R23, R5 ;  /* 0x0000000517047221 */ /* 0x000fe20000010000 */
[----:B------:R-:W-:Y:S01]  /*5a10*/  SHF.R.S32.HI R5, RZ, 0x6, R28 ;  /* 0x00000006ff057819 */ /* 0x000fe2000001141c */
[----:B------:R-:W-:Y:S02]  /*5a20*/  FADD.FTZ R3, R16, R3 ;  /* 0x0000000310037221 */ /* 0x000fe40000010000 */
[----:B------:R-:W-:Y:S01]  /*5a30*/  FADD.FTZ R2, R13, R2 ;  /* 0x000000020d027221 */ /* 0x000fe20000010000 */
[----:B------:R-:W-:Y:S01]  /*5a40*/  IMNMX R5, RZ, R5, !PT ;  /* 0x00000005ff057217 */ /* 0x000fe20007800200 */
[----:B------:R-:W-:Y:S01]  /*5a50*/  FADD.FTZ R0, R26, R0 ;  /* 0x000000001a007221 */ /* 0x000fe20000010000 */
[----:B------:R-:W-:Y:S01]  /*5a60*/  IADD3 R202, R67, -0x2, RZ ;  /* 0xfffffffe43ca7810 */ /* 0x000fe20007ffe0ff */
[----:B------:R-:W-:-:S02]  /*5a70*/  FADD.FTZ R4, R21, R4 ;  /* 0x0000000415047221 */ /* 0x000fc40000010000 */
[----:B------:R-:W-:Y:S02]  /*5a80*/  FADD.FTZ R3, R18, R3 ;  /* 0x0000000312037221 */ /* 0x000fe40000010000 */
[----:B------:R-:W-:Y:S01]  /*5a90*/  FADD.FTZ R2, R14, R2 ;  /* 0x000000020e027221 */ /* 0x000fe20000010000 */
[----:B------:R1:W-:Y:S01]  /*5aa0*/  STL [R1+0x34], R5 ;  /* 0x0000340501007387 */ /* 0x0003e20000100800 */
[----:B------:R-:W-:Y:S01]  /*5ab0*/  FADD.FTZ R0, R25, R0 ;  /* 0x0000000019007221 */ /* 0x000fe20000010000 */
[----:B------:R-:W-:Y:S01]  /*5ac0*/  ISETP.GE.AND P0, PT, R202, R5, PT ;  /* 0x00000005ca00720c */ /* 0x000fe20003f06270 */
[----:B------:R-:W-:Y:S02]  /*5ad0*/  FADD.FTZ R4, R22, R4 ;  /* 0x0000000416047221 */ /* 0x000fe40000010000 */
[----:B-1----:R-:W-:Y:S02]  /*5ae0*/  FADD.FTZ R5, R17, R3 ;  /* 0x0000000311057221 */ /* 0x002fe40000010000 */
[----:B------:R-:W-:-:S02]  /*5af0*/  FADD.FTZ R3, R15, R2 ;  /* 0x000000020f037221 */ /* 0x000fc40000010000 */
[----:B------:R-:W-:Y:S02]  /*5b00*/  FADD.FTZ R2, R27, R0 ;  /* 0x000000001b027221 */ /* 0x000fe40000010000 */
[----:B------:R-:W-:Y:S01]  /*5b10*/  FADD.FTZ R0, R20, R4 ;  /* 0x0000000414007221 */ /* 0x000fe20000010000 */
[----:B------:R1:W-:Y:S04]  /*5b20*/  STL [R1+0x20], R5 ;  /* 0x0000200501007387 */ /* 0x0003e80000100800 */
[----:B------:R1:W-:Y:S04]  /*5b30*/  STL [R1+0x24], R3 ;  /* 0x0000240301007387 */ /* 0x0003e80000100800 */
[----:B------:R1:W-:Y:S04]  /*5b40*/  STL [R1+0x2c], R0 ;  /* 0x00002c0001007387 */ /* 0x0003e80000100800 */
[----:B------:R1:W-:Y:S01]  /*5b50*/  STL [R1+0x28], R2 ;  /* 0x0000280201007387 */ /* 0x0003e20000100800 */
        /* <DEDUP_REMOVED lines=18> */
[----:B------:R-:W-:Y:S01]  /*5c80*/  @!UPT UIADD3 URZ, URZ, URZ, URZ ;  /* 0x0000003f3f3ff290 */ /* 0x000fe2000fffe03f */
[----:B------:R-:W-:Y:S11]  /*5c90*/  @!P0 BRA `(.L_x_552) ;  /* 0x000047e000008947 */ /* 0x000ff60003800000 */
[----:B-1----:R-:W-:Y:S01]  /*5ca0*/  MOV R101, R104 ;  /* 0x0000006800657202 */ /* 0x002fe20000000f00 */
[----:B------:R-:W-:Y:S01]  /*5cb0*/  IMAD.MOV.U32 R107, RZ, RZ, R102 ;  /* 0x000000ffff6b7224 */ /* 0x000fe200078e0066 */
[----:B------:R-:W-:Y:S01]  /*5cc0*/  MOV R100, R105 ;  /* 0x0000006900647202 */ /* 0x000fe20000000f00 */
[----:B------:R-:W-:Y:S01]  /*5cd0*/  IMAD.MOV.U32 R221, RZ, RZ, R202 ;  /* 0x000000ffffdd7224 */ /* 0x000fe200078e00ca */
[----:B------:R-:W-:-:S07]  /*5ce0*/  MOV R106, R103 ;  /* 0x00000067006a7202 */ /* 0x000fce0000000f00 */
.L_x_553:
[----:B------:R-:W2:Y:S01]  /*5cf0*/  LDL.64 R42, [R1+0x10] ;  /* 0x00001000012a7983 */ /* 0x000ea20000100a00 */
[----:B------:R-:W-:Y:S04]  /*5d00*/  DEPBAR.LE SB0, 0x0 ;  /* 0x000080000000791a */ /* 0x000fe80000000000 */
[----:B------:R-:W-:Y:S01]  /*5d10*/  WARPSYNC 0xffffffff ;  /* 0xffffffff00007948 */ /* 0x000fe20003800000 */
[----:B------:R-:W3:Y:S04]  /*5d20*/  LDL R44, [R1+0x1c] ;  /* 0x00001c00012c7983 */ /* 0x000ee80000100800 */
[----:B------:R-:W-:Y:S01]  /*5d30*/  BAR.SYNC.DEFER_BLOCKING 0x0 ;  /* 0x0000000000007b1d */ /* 0x000fe20000010000 */
[C---:B------:R-:W-:Y:S11]  /*5d40*/  ISETP.GE.AND P6, PT, R221.reuse, RZ, PT ;  /* 0x000000ffdd00720c */ /* 0x040ff60003fc6270 */
[----:B------:R-:W-:Y:S02]  /*5d50*/  @!UPT UIADD3 URZ, URZ, URZ, URZ ;  /* 0x0000003f3f3ff290 */ /* 0x000fe4000fffe03f */
[----:B-1----:R-:W-:Y:S01]  /*5d60*/  @P6 SHF.R.S32.HI R0, RZ, 0x1f, R221 ;  /* 0x0000001fff006819 */ /* 0x002fe200000114dd */
[C---:B------:R-:W-:Y:S04]  /*5d70*/  @P6 IMAD.WIDE.U32 R28, R221.reuse, c[0x0][0x208], RZ ;  /* 0x00008200dd1c6a25 */ /* 0x040fe800078e00ff */
[----:B------:R-:W-:Y:S01]  /*5d80*/  @P6 IMAD R0, R0, c[0x0][0x208], RZ ;  /* 0x0000820000006a24 */ /* 0x000fe200078e02ff */
[----:B------:R-:W-:Y:S01]  /*5d90*/  @P6 SHF.L.U32 R2, R28, 0x6, RZ ;  /* 0x000000061c026819 */ /* 0x000fe200000006ff */
[----:B------:R-:W-:Y:S02]  /*5da0*/  @P6 IMAD.MOV.U32 R102, RZ, RZ, c[0x0][0x208] ;  /* 0x00008200ff666624 */ /* 0x000fe400078e00ff */
[----:B------:R-:W-:Y:S01]  /*5db0*/  @P6 IMAD R0, R221, c[0x0][0x20c], R0 ;  /* 0x00008300dd006a24 */ /* 0x000fe200078e0200 */
[----:B------:R-:W4:Y:S02]  /*5dc0*/  LDL R232, [R1+0x30] ;  /* 0x0000300001e87983 */ /* 0x000f240000100800 */
[----:B------:R-:W-:Y:S02]  /*5dd0*/  @P6 LEA R3, P0, R102, R2, 0x5 ;  /* 0x0000000266036211 */ /* 0x000fe400078028ff */
[----:B------:R-:W-:Y:S01]  /*5de0*/  LDSM.16.M88.4 R64, [R207] ;  /* 0x00000000cf40783b */ /* 0x000fe20000000200 */
[----:B------:R-:W-:Y:S04]  /*5df0*/  @P6 IADD3 R0, R29, R0, RZ ;  /* 0x000000001d006210 */ /* 0x000fe80007ffe0ff */
[----:B------:R-:W-:Y:S01]  /*5e00*/  @P6 SHF.L.U64.HI R0, R28, 0x6, R0 ;  /* 0x000000061c006819 */ /* 0x000fe20000010200 */
[----:B------:R-:W-:Y:S02]  /*5e10*/  @P6 IMAD.MOV.U32 R28, RZ, RZ, c[0x0][0x20c] ;  /* 0x00008300ff1c6624 */ /* 0x000fe400078e00ff */
[----:B------:R-:W1:Y:S03]  /*5e20*/  LDSM.16.M88.4 R16, [R204] ;  /* 0x00000000cc10783b */ /* 0x000e660000000200 */
[----:B------:R-:W-:Y:S05]  /*5e30*/  @P6 LEA.HI.X R102, R102, R0, R28, 0x5, P0 ;  /* 0x0000000066666211 */ /* 0x000fea00000f2c1c */
[----:B------:R-:W5:Y:S08]  /*5e40*/  LDSM.16.M88.4 R60, [R207+0x1000] ;  /* 0x00100000cf3c783b */ /* 0x000f700000000200 */
[----:B------:R-:W5:Y:S08]  /*5e50*/  LDSM.16.M88.4 R32, [R204+0x400] ;  /* 0x00040000cc20783b */ /* 0x000f700000000200 */
[----:B------:R-:W2:Y:S08]  /*5e60*/  LDSM.16.M88.4 R48, [R204+0x800] ;  /* 0x00080000cc30783b */ /* 0x000eb00000000200 */
[----:B------:R-:W2:Y:S01]  /*5e70*/  LDSM.16.M88.4 R108, [R204+0xc00] ;  /* 0x000c0000cc6c783b */ /* 0x000ea20000000200 */
[-C--:B-1----:R-:W-:Y:S07]  /*5e80*/  HMMA.16816.F32 R4, R64, R16.reuse, RZ ;  /* 0x000000104004723c */ /* 0x082fee00000018ff */
[----:B------:R-:W-:Y:S01]  /*5e90*/  LDSM.16.M88.4 R176, [R208] ;  /* 0x00000000d0b0783b */ /* 0x000fe20000000200 */
[C---:B-----5:R-:W-:Y:S07]  /*5ea0*/  HMMA.16816.F32 R8, R60.reuse, R16, RZ ;  /* 0x000000103c08723c */ /* 0x060fee00000018ff */
[----:B------:R-:W1:Y:S01]  /*5eb0*/  LDSM.16.M88.4 R180, [R209] ;  /* 0x00000000d1b4783b */ /* 0x000e620000000200 */
[-C--:B------:R-:W-:Y:S07]  /*5ec0*/  HMMA.16816.F32 R12, R60, R18.reuse, RZ ;  /* 0x000000123c0c723c */ /* 0x080fee00000018ff */
[----:B------:R-:W5:Y:S01]  /*5ed0*/  LDSM.16.M88.4 R184, [R208+0x1000] ;  /* 0x00100000d0b8783b */ /* 0x000f620000000200 */
[C---:B------:R-:W-:Y:S07]  /*5ee0*/  HMMA.16816.F32 R16, R64.reuse, R18, RZ ;  /* 0x000000124010723c */ /* 0x040fee00000018ff */
[----:B------:R-:W1:Y:S01]  /*5ef0*/  LDSM.16.M88.4 R188, [R220] ;  /* 0x00000000dcbc783b */ /* 0x000e620000000200 */
[-C--:B------:R-:W-:Y:S07]  /*5f00*/  HMMA.16816.F32 R20, R64, R32.reuse, RZ ;  /* 0x000000204014723c */ /* 0x080fee00000018ff */
[----:B------:R-:W1:Y:S01]  /*5f10*/  LDSM.16.M88.4 R192, [R219] ;  /* 0x00000000dbc0783b */ /* 0x000e620000000200 */
[C---:B------:R-:W-:Y:S07]  /*5f20*/  HMMA.16816.F32 R24, R60.reuse, R32, RZ ;  /* 0x000000203c18723c */ /* 0x040fee00000018ff */
[----:B------:R-:W1:Y:S01]  /*5f30*/  LDSM.16.M88.4 R196, [R218] ;  /* 0x00000000dac4783b */ /* 0x000e620000000200 */
[-C--:B------:R-:W-:Y:S07]  /*5f40*/  HMMA.16816.F32 R28, R60, R34.reuse, RZ ;  /* 0x000000223c1c723c */ /* 0x080fee00000018ff */
[----:B------:R-:W5:Y:S04]  /*5f50*/  LDL R225, [R1+0x48] ;  /* 0x0000480001e17983 */ /* 0x000f680000100800 */
[----:B------:R-:W5:Y:S04]  /*5f60*/  LDL R222, [R1+0x58] ;  /* 0x0000580001de7983 */ /* 0x000f680000100800 */
[----:B------:R-:W5:Y:S06]  /*5f70*/  LDL.64 R234, [R1+0x8] ;  /* 0x0000080001ea7983 */ /* 0x000f6c0000100a00 */
[----:B------:R-:W5:Y:S01]  /*5f80*/  LDL R224, [R1+0x18] ;  /* 0x0000180001e07983 */ /* 0x000f620000100800 */
[----:B--2---:R-:W-:Y:S04]  /*5f90*/  @P6 IADD3 R32, P1, R2, R42, RZ ;  /* 0x0000002a02206210 */ /* 0x004fe80007f3e0ff */
[----:B------:R-:W-:Y:S02]  /*5fa0*/  @P6 LEA R104, P0, R32, c[0x0][0x1f8], 0x1 ;  /* 0x00007e0020686a11 */ /* 0x000fe400078008ff */
[----:B---3--:R-:W-:Y:S02]  /*5fb0*/  @P6 IADD3.X R33, R0, R44, RZ, P1, !PT ;  /* 0x0000002c00216210 */ /* 0x008fe40000ffe4ff */
[----:B------:R-:W-:Y:S02]  /*5fc0*/  @P6 IADD3 R56, P1, R42, 0x20, RZ ;  /* 0x000000202a386810 */ /* 0x000fe40007f3e0ff */
[----:B------:R-:W-:Y:S02]  /*5fd0*/  @P6 LEA.HI.X R105, R32, c[0x0][0x1fc], R33, 0x1, P0 ;  /* 0x00007f0020696a11 */ /* 0x000fe400000f0c21 */
[C---:B------:R-:W-:Y:S02]  /*5fe0*/  HMMA.16816.F32 R32, R64.reuse, R34, RZ ;  /* 0x000000224020723c */ /* 0x040fe400000018ff */
[--C-:B------:R-:W-:Y:S01]  /*5ff0*/  @P6 IMAD.X R202, RZ, RZ, R44.reuse, P1 ;  /* 0x000000ffffca6224 */ /* 0x100fe200008e062c */
[----:B------:R-:W-:Y:S04]  /*6000*/  @P6 IADD3 R40, P1, R2, R56, RZ ;  /* 0x0000003802286210 */ /* 0x000fe80007f3e0ff */
[----:B------:R-:W-:Y:S01]  /*6010*/  @P6 IADD3.X R41, R0, R202, RZ, P1, !PT ;  /* 0x000000ca00296210 */ /* 0x000fe20000ffe4ff */
[-C--:B------:R-:W-:Y:S01]  /*6020*/  HMMA.16816.F32 R36, R64, R48.reuse, RZ ;  /* 0x000000304024723c */ /* 0x080fe200000018ff */
[----:B------:R-:W-:Y:S03]  /*6030*/  @P6 IADD3 R53, P1, R42, 0x40, RZ ;  /* 0x000000402a356810 */ /* 0x000fe60007f3e0ff */
[----:B------:R-:W-:Y:S02]  /*6040*/  @P6 LEA R200, P0, R40, c[0x0][0x1f8], 0x1 ;  /* 0x00007e0028c86a11 */ /* 0x000fe400078008ff */
[----:B------:R-:W-:Y:S01]  /*6050*/  @P6 IMAD.X R103, RZ, RZ, R44, P1 ;  /* 0x000000ffff676224 */ /* 0x000fe200008e062c */
[----:B------:R-:W-:Y:S02]  /*6060*/  @P6 IADD3 R2, P1, R2, R53, RZ ;  /* 0x0000003502026210 */ /* 0x000fe40007f3e0ff */
[----:B------:R-:W-:Y:S03]  /*6070*/  @P6 LEA.HI.X R201, R40, c[0x0][0x1fc], R41, 0x1, P0 ;  /* 0x00007f0028c96a11 */ /* 0x000fe600000f0c29 */
[----:B------:R-:W-:Y:S02]  /*6080*/  @P6 IADD3.X R0, R0, R103, RZ, P1, !PT ;  /* 0x0000006700006210 */ /* 0x000fe40000ffe4ff */
[C---:B------:R-:W-:Y:S02]  /*6090*/  @P6 LEA R54, P1, R2.reuse, c[0x0][0x1f8], 0x1 ;  /* 0x00007e0002366a11 */ /* 0x040fe400078208ff */
[C---:B------:R-:W-:Y:S02]  /*60a0*/  @P6 IADD3 R52, P0, R3.reuse, R42, RZ ;  /* 0x0000002a03346210 */ /* 0x040fe40007f1e0ff */
[C---:B------:R-:W-:Y:S02]  /*60b0*/  HMMA.16816.F32 R40, R60.reuse, R48, RZ ;  /* 0x000000303c28723c */ /* 0x040fe400000018ff */
[----:B------:R-:W-:Y:S02]  /*60c0*/  @P6 LEA.HI.X R55, R2, c[0x0][0x1fc], R0, 0x1, P1 ;  /* 0x00007f0002376a11 */ /* 0x000fe400008f0c00 */
[----:B----4-:R-:W-:Y:S02]  /*60d0*/  @P6 SHF.L.U32 R0, R232, 0x1, RZ ;  /* 0x00000001e8006819 */ /* 0x010fe400000006ff */
[C---:B------:R-:W-:Y:S01]  /*60e0*/  @P6 IADD3 R2, P1, R3.reuse, R56, RZ ;  /* 0x0000003803026210 */ /* 0x040fe20007f3e0ff */
[----:B------:R-:W-:Y:S01]  /*60f0*/  @P6 IMAD.X R48, R102, 0x1, R44, P0 ;  /* 0x0000000166306824 */ /* 0x000fe200000e062c */
[C---:B------:R-:W-:Y:S01]  /*6100*/  @P6 LEA R58, P0, R52.reuse, c[0x0][0x1f8], 0x1 ;  /* 0x00007e00343a6a11 */ /* 0x040fe200078008ff */
[-C--:B------:R-:W-:Y:S01]  /*6110*/  HMMA.16816.F32 R44, R60, R50.reuse, RZ ;  /* 0x000000323c2c723c */ /* 0x080fe200000018ff */
[----:B------:R-:W-:Y:S01]  /*6120*/  @!PT LDS RZ, [RZ] ;  /* 0x00000000fffff984 */ /* 0x000fe20000000800 */
[----:B------:R-:W-:Y:S01]  /*6130*/  @!PT LDS RZ, [RZ] ;  /* 0x00000000fffff984 */ /* 0x000fe20000000800 */
[----:B------:R-:W-:Y:S01]  /*6140*/  @!PT LDS RZ, [RZ] ;  /* 0x00000000fffff984 */ /* 0x000fe20000000800 */
[----:B------:R2:W-:Y:S02]  /*6150*/  @P6 LDGSTS.E.BYPASS.LTC128B.128 [R0+0x100], [R104.64], !P5 ;  /* 0x0010000068006fae */ /* 0x0005e4000e901d46 */
[----:B------:R-:W-:Y:S01]  /*6160*/  @P6 LEA.HI.X R59, R52, c[0x0][0x1fc], R48, 0x1, P0 ;  /* 0x00007f00343b6a11 */ /* 0x000fe200000f0c30 */
[C---:B------:R-:W-:Y:S01]  /*6170*/  @P6 IMAD.X R202, R102.reuse, 0x1, R202, P1 ;  /* 0x0000000166ca6824 */ /* 0x040fe200008e06ca */
[----:B------:R-:W-:Y:S03]  /*6180*/  @P6 IADD3 R3, P0, R3, R53, RZ ;  /* 0x0000003503036210 */ /* 0x000fe60007f1e0ff */
[C---:B------:R-:W-:Y:S01]  /*6190*/  HMMA.16816.F32 R48, R64.reuse, R50, RZ ;  /* 0x000000324030723c */ /* 0x040fe200000018ff */
[----:B------:R3:W-:Y:S08]  /*61a0*/  @P6 LDGSTS.E.BYPASS.LTC128B.128 [R0+0x1100], [R200.64], !P4 ;  /* 0x01100000c8006fae */ /* 0x0007f0000e101d46 */
[----:B------:R4:W-:Y:S08]  /*61b0*/  @P6 LDGSTS.E.BYPASS.LTC128B.128 [R0+0x2100], [R54.64], !P3 ;  /* 0x0210000036006fae */ /* 0x0009f0000d901d46 */
[----:B------:R1:W-:Y:S01]  /*61c0*/  @P6 LDGSTS.E.BYPASS.LTC128B.128 [R0+0x900], [R58.64], !P5 ;  /* 0x009000003a006fae */ /* 0x0003e2000e901d46 */
[----:B--2---:R-:W-:Y:S02]  /*61d0*/  @P6 IADD3.X R104, R102, R103, RZ, P0, !PT ;  /* 0x0000006766686210 */ /* 0x004fe400007fe4ff */
[C---:B------:R-:W-:Y:S04]  /*61e0*/  @P6 LEA R102, P0, R2.reuse, c[0x0][0x1f8], 0x1 ;  /* 0x00007e0002666a11 */ /* 0x040fe800078008ff */
[----:B------:R-:W-:Y:S02]  /*61f0*/  @P6 LEA.HI.X R103, R2, c[0x0][0x1fc], R202, 0x1, P0 ;  /* 0x00007f0002676a11 */ /* 0x000fe400000f0cca */
[C---:B------:R-:W-:Y:S03]  /*6200*/  @P6 LEA R2, P0, R3.reuse, c[0x0][0x1f8], 0x1 ;  /* 0x00007e0003026a11 */ /* 0x040fe600078008ff */
[----:B------:R2:W-:Y:S01]  /*6210*/  @P6 LDGSTS.E.BYPASS.LTC128B.128 [R0+0x1900], [R102.64], !P4 ;  /* 0x0190000066006fae */ /* 0x0005e2000e101d46 */
[----:B------:R-:W-:Y:S01]  /*6220*/  @P6 LEA.HI.X R3, R3, c[0x0][0x1fc], R104, 0x1, P0 ;  /* 0x00007f0003036a11 */ /* 0x000fe200000f0c68 */
[-C--:B----4-:R-:W-:Y:S06]  /*6230*/  HMMA.16816.F32 R52, R64, R108.reuse, RZ ;  /* 0x0000006c4034723c */ /* 0x090fec00000018ff */
[----:B------:R2:W-:Y:S01]  /*6240*/  @P6 LDGSTS.E.BYPASS.LTC128B.128 [R0+0x2900], [R2.64], !P3 ;  /* 0x0290000002006fae */ /* 0x0005e2000d901d46 */
[C---:B------:R-:W-:Y:S01]  /*6250*/  ISETP.GE.AND P6, PT, R221.reuse, 0x1, PT ;  /* 0x00000001dd00780c */ /* 0x040fe20003fc6270 */
[C---:B-1----:R-:W-:Y:S06]  /*6260*/  HMMA.16816.F32 R56, R60.reuse, R108, RZ ;  /* 0x0000006c3c38723c */ /* 0x042fec00000018ff */
[----:B---3--:R-:W-:Y:S02]  /*6270*/  LDSM.16.M88.4 R200, [R204+0x1400] ;  /* 0x00140000ccc8783b */ /* 0x008fe40000000200 */
[-C--:B------:R-:W-:Y:S06]  /*6280*/  HMMA.16816.F32 R60, R60, R110.reuse, RZ ;  /* 0x0000006e3c3c723c */ /* 0x080fec00000018ff */
[----:B------:R-:W0:Y:S02]  /*6290*/  LDGDEPBAR ;  /* 0x00000000000079af */ /* 0x000e240000000000 */
[----:B------:R-:W-:Y:S06]  /*62a0*/  HMMA.16816.F32 R64, R64, R110, RZ ;  /* 0x0000006e4040723c */ /* 0x000fec00000018ff */
[----:B------:R-:W-:Y:S02]  /*62b0*/  LDSM.16.M88.4 R108, [R207+0x2000] ;  /* 0x00200000cf6c783b */ /* 0x000fe40000000200 */
[-C--:B------:R-:W-:Y:S08]  /*62c0*/  HMMA.16816.F32 R4, R176, R180.reuse, R4 ;  /* 0x000000b4b004723c */ /* 0x080ff00000001804 */
[C---:B-----5:R-:W-:Y:S08]  /*62d0*/  HMMA.16816.F32 R8, R184.reuse, R180, R8 ;  /* 0x000000b4b808723c */ /* 0x060ff00000001808 */
[-C--:B------:R-:W-:Y:S04]  /*62e0*/  HMMA.16816.F32 R12, R184, R182.reuse, R12 ;  /* 0x000000b6b80c723c */ /* 0x080fe8000000180c */
[----:B--2---:R-:W-:Y:S04]  /*62f0*/  IMAD.IADD R0, R222, 0x1, R225 ;  /* 0x00000001de007824 */ /* 0x004fe800078e02e1 */
[C---:B------:R-:W-:Y:S01]  /*6300*/  HMMA.16816.F32 R16, R176.reuse, R182, R16 ;  /* 0x000000b6b010723c */ /* 0x040fe20000001810 */
[----:B------:R-:W1:Y:S07]  /*6310*/  LDSM.16.M88.4 R180, [R204+0x1000] ;  /* 0x00100000ccb4783b */ /* 0x000e6e0000000200 */
[-C--:B------:R-:W-:Y:S08]  /*6320*/  HMMA.16816.F32 R20, R176, R188.reuse, R20 ;  /* 0x000000bcb014723c */ /* 0x080ff00000001814 */
[C---:B------:R-:W-:Y:S08]  /*6330*/  HMMA.16816.F32 R24, R184.reuse, R188, R24 ;  /* 0x000000bcb818723c */ /* 0x040ff00000001818 */
[-C--:B------:R-:W-:Y:S08]  /*6340*/  HMMA.16816.F32 R28, R184, R190.reuse, R28 ;  /* 0x000000beb81c723c */ /* 0x080ff0000000181c */
[C---:B------:R-:W-:Y:S01]  /*6350*/  HMMA.16816.F32 R32, R176.reuse, R190, R32 ;  /* 0x000000beb020723c */ /* 0x040fe20000001820 */
[----:B------:R-:W2:Y:S07]  /*6360*/  LDSM.16.M88.4 R188, [R207+0x3000] ;  /* 0x00300000cfbc783b */ /* 0x000eae0000000200 */
[-C--:B------:R-:W-:Y:S08]  /*6370*/  HMMA.16816.F32 R36, R176, R192.reuse, R36 ;  /* 0x000000c0b024723c */ /* 0x080ff00000001824 */
[C---:B------:R-:W-:Y:S08]  /*6380*/  HMMA.16816.F32 R40, R184.reuse, R192, R40 ;  /* 0x000000c0b828723c */ /* 0x040ff00000001828 */
[-C--:B------:R-:W-:Y:S08]  /*6390*/  HMMA.16816.F32 R44, R184, R194.reuse, R44 ;  /* 0x000000c2b82c723c */ /* 0x080ff0000000182c */
[C---:B------:R-:W-:Y:S01]  /*63a0*/  HMMA.16816.F32 R48, R176.reuse, R194, R48 ;  /* 0x000000c2b030723c */ /* 0x040fe20000001830 */
[----:B------:R-:W3:Y:S07]  /*63b0*/  LDSM.16.M88.4 R192, [R204+0x1800] ;  /* 0x00180000ccc0783b */ /* 0x000eee0000000200 */
[-C--:B------:R-:W-:Y:S08]  /*63c0*/  HMMA.16816.F32 R52, R176, R196.reuse, R52 ;  /* 0x000000c4b034723c */ /* 0x080ff00000001834 */
[C---:B------:R-:W-:Y:S08]  /*63d0*/  HMMA.16816.F32 R56, R184.reuse, R196, R56 ;  /* 0x000000c4b838723c */ /* 0x040ff00000001838 */
[-C--:B------:R-:W-:Y:S01]  /*63e0*/  HMMA.16816.F32 R60, R184, R198.reuse, R60 ;  /* 0x000000c6b83c723c */ /* 0x080fe2000000183c */
[----:B------:R-:W4:Y:S07]  /*63f0*/  LDSM.16.M88.4 R184, [R204+0x1c00] ;  /* 0x001c0000ccb8783b */ /* 0x000f2e0000000200 */
[----:B------:R-:W-:Y:S01]  /*6400*/  HMMA.16816.F32 R64, R176, R198, R64 ;  /* 0x000000c6b040723c */ /* 0x000fe20000001840 */
[----:B------:R-:W-:Y:S07]  /*6410*/  LDSM.16.M88.4 R176, [R208+0x2000] ;  /* 0x00200000d0b0783b */ /* 0x000fee0000000200 */
[-C--:B-1----:R-:W-:Y:S01]  /*6420*/  HMMA.16816.F32 R4, R108, R180.reuse, R4 ;  /* 0x000000b46c04723c */ /* 0x082fe20000001804 */
[----:B------:R-:W-:Y:S07]  /*6430*/  LDSM.16.M88.4 R196, [R208+0x3000] ;  /* 0x00300000d0c4783b */ /* 0x000fee0000000200 */
[C---:B--2---:R-:W-:Y:S08]  /*6440*/  HMMA.16816.F32 R8, R188.reuse, R180, R8 ;  /* 0x000000b4bc08723c */ /* 0x044ff00000001808 */
[-C--:B------:R-:W-:Y:S08]  /*6450*/  HMMA.16816.F32 R12, R188, R182.reuse, R12 ;  /* 0x000000b6bc0c723c */ /* 0x080ff0000000180c */
[C---:B------:R-:W-:Y:S01]  /*6460*/  HMMA.16816.F32 R16, R108.reuse, R182, R16 ;  /* 0x000000b66c10723c */ /* 0x040fe20000001810 */
[----:B------:R-:W1:Y:S07]  /*6470*/  LDSM.16.M88.4 R180, [R217] ;  /* 0x00000000d9b4783b */ /* 0x000e6e0000000200 */
[-C--:B------:R-:W-:Y:S08]  /*6480*/  HMMA.16816.F32 R20, R108, R200.reuse, R20 ;  /* 0x000000c86c14723c */ /* 0x080ff00000001814 */
[C---:B------:R-:W-:Y:S08]  /*6490*/  HMMA.16816.F32 R24, R188.reuse, R200, R24 ;  /* 0x000000c8bc18723c */ /* 0x040ff00000001818 */
[-C--:B------:R-:W-:Y:S08]  /*64a0*/  HMMA.16816.F32 R28, R188, R202.reuse, R28 ;  /* 0x000000cabc1c723c */ /* 0x080ff0000000181c */
[C---:B------:R-:W-:Y:S01]  /*64b0*/  HMMA.16816.F32 R32, R108.reuse, R202, R32 ;  /* 0x000000ca6c20723c */ /* 0x040fe20000001820 */
[----:B------:R-:W2:Y:S07]  /*64c0*/  LDSM.16.M88.4 R200, [R216] ;  /* 0x00000000d8c8783b */ /* 0x000eae0000000200 */
[-C--:B---3--:R-:W-:Y:S08]  /*64d0*/  HMMA.16816.F32 R36, R108, R192.reuse, R36 ;  /* 0x000000c06c24723c */ /* 0x088ff00000001824 */
[C---:B------:R-:W-:Y:S08]  /*64e0*/  HMMA.16816.F32 R40, R188.reuse, R192, R40 ;  /* 0x000000c0bc28723c */ /* 0x040ff00000001828 */
[-C--:B------:R-:W-:Y:S08]  /*64f0*/  HMMA.16816.F32 R44, R188, R194.reuse, R44 ;  /* 0x000000c2bc2c723c */ /* 0x080ff0000000182c */
[C---:B------:R-:W-:Y:S01]  /*6500*/  HMMA.16816.F32 R48, R108.reuse, R194, R48 ;  /* 0x000000c26c30723c */ /* 0x040fe20000001830 */
[----:B------:R-:W3:Y:S07]  /*6510*/  LDSM.16.M88.4 R192, [R215] ;  /* 0x00000000d7c0783b */ /* 0x000eee0000000200 */
[-C--:B----4-:R-:W-:Y:S08]  /*6520*/  HMMA.16816.F32 R52, R108, R184.reuse, R52 ;  /* 0x000000b86c34723c */ /* 0x090ff00000001834 */
[C---:B------:R-:W-:Y:S08]  /*6530*/  HMMA.16816.F32 R56, R188.reuse, R184, R56 ;  /* 0x000000b8bc38723c */ /* 0x040ff00000001838 */
[-C--:B------:R-:W-:Y:S01]  /*6540*/  HMMA.16816.F32 R60, R188, R186.reuse, R60 ;  /* 0x000000babc3c723c */ /* 0x080fe2000000183c */
[----:B------:R-:W4:Y:S07]  /*6550*/  LDSM.16.M88.4 R188, [R214] ;  /* 0x00000000d6bc783b */ /* 0x000f2e0000000200 */
[----:B------:R-:W-:Y:S01]  /*6560*/  HMMA.16816.F32 R64, R108, R186, R64 ;  /* 0x000000ba6c40723c */ /* 0x000fe20000001840 */
[----:B------:R-:W-:Y:S07]  /*6570*/  LDSM.16.M88.4 R108, [R207+0x4000] ;  /* 0x00400000cf6c783b */ /* 0x000fee0000000200 */
[-C--:B-1----:R-:W-:Y:S01]  /*6580*/  HMMA.16816.F32 R4, R176, R180.reuse, R4 ;  /* 0x000000b4b004723c */ /* 0x082fe20000001804 */
[----:B------:R-:W-:Y:S07]  /*6590*/  LDSM.16.M88.4 R184, [R207+0x5000] ;  /* 0x00500000cfb8783b */ /* 0x000fee0000000200 */
[C---:B------:R-:W-:Y:S08]  /*65a0*/  HMMA.16816.F32 R8, R196.reuse, R180, R8 ;  /* 0x000000b4c408723c */ /* 0x040ff00000001808 */
[-C--:B------:R-:W-:Y:S08]  /*65b0*/  HMMA.16816.F32 R12, R196, R182.reuse, R12 ;  /* 0x000000b6c40c723c */ /* 0x080ff0000000180c */
[C---:B------:R-:W-:Y:S01]  /*65c0*/  HMMA.16816.F32 R16, R176.reuse, R182, R16 ;  /* 0x000000b6b010723c */ /* 0x040fe20000001810 */
[----:B------:R-:W1:Y:S07]  /*65d0*/  LDSM.16.M88.4 R180, [R204+0x2000] ;  /* 0x00200000ccb4783b */ /* 0x000e6e0000000200 */
[-C--:B--2---:R-:W-:Y:S08]  /*65e0*/  HMMA.16816.F32 R20, R176, R200.reuse, R20 ;  /* 0x000000c8b014723c */ /* 0x084ff00000001814 */
        /* <DEDUP_REMOVED lines=8> */
[----:B------:R-:W2:Y:S07]  /*6670*/  LDSM.16.M88.4 R192, [R204+0x2400] ;  /* 0x00240000ccc0783b */ /* 0x000eae0000000200 */
[-C--:B----4-:R-:W-:Y:S08]  /*6680*/  HMMA.16816.F32 R52, R176, R188.reuse, R52 ;  /* 0x000000bcb034723c */ /* 0x090ff00000001834 */
[C---:B------:R-:W-:Y:S08]  /*6690*/  HMMA.16816.F32 R56, R196.reuse, R188, R56 ;  /* 0x000000bcc438723c */ /* 0x040ff00000001838 */
[-C--:B------:R-:W-:Y:S01]  /*66a0*/  HMMA.16816.F32 R60, R196, R190.reuse, R60 ;  /* 0x000000bec43c723c */ /* 0x080fe2000000183c */
[----:B------:R-:W3:Y:S07]  /*66b0*/  LDSM.16.M88.4 R196, [R204+0x2800] ;  /* 0x00280000ccc4783b */ /* 0x000eee0000000200 */
[----:B------:R-:W-:Y:S01]  /*66c0*/  HMMA.16816.F32 R64, R176, R190, R64 ;  /* 0x000000beb040723c */ /* 0x000fe20000001840 */
[----:B------:R-:W-:Y:S07]  /*66d0*/  LDSM.16.M88.4 R176, [R208+0x4000] ;  /* 0x00400000d0b0783b */ /* 0x000fee0000000200 */
[-C--:B-1----:R-:W-:Y:S01]  /*66e0*/  HMMA.16816.F32 R4, R108, R180.reuse, R4 ;  /* 0x000000b46c04723c */ /* 0x082fe20000001804 */
[----:B------:R-:W1:Y:S07]  /*66f0*/  LDSM.16.M88.4 R188, [R213] ;  /* 0x00000000d5bc783b */ /* 0x000e6e0000000200 */
[C---:B------:R-:W-:Y:S08]  /*6700*/  HMMA.16816.F32 R8, R184.reuse, R180, R8 ;  /* 0x000000b4b808723c */ /* 0x040ff00000001808 */
[-C--:B------:R-:W-:Y:S08]  /*6710*/  HMMA.16816.F32 R12, R184, R182.reuse, R12 ;  /* 0x000000b6b80c723c */ /* 0x080ff0000000180c */
[C---:B------:R-:W-:Y:S01]  /*6720*/  HMMA.16816.F32 R16, R108.reuse, R182, R16 ;  /* 0x000000b66c10723c */ /* 0x040fe20000001810 */
[----:B------:R-:W4:Y:S07]  /*6730*/  LDSM.16.M88.4 R180, [R208+0x5000] ;  /* 0x00500000d0b4783b */ /* 0x000f2e0000000200 */
        /* <DEDUP_REMOVED lines=11> */
[----:B------:R-:W-:Y:S07]  /*67f0*/  HMMA.16816.F32 R64, R108, R202, R64 ;  /* 0x000000ca6c40723c */ /* 0x000fee0000001840 */
[----:B------:R-:W-:Y:S01]  /*6800*/  IADD3 R202, R221, -0x1, RZ ;  /* 0xffffffffddca7810 */ /* 0x000fe20007ffe0ff */
[-C--:B-1----:R-:W-:Y:S05]  /*6810*/  HMMA.16816.F32 R4, R176, R188.reuse, R4 ;  /* 0x000000bcb004723c */ /* 0x082fea0000001804 */
[----:B------:R-:W-:Y:S03]  /*6820*/  @P6 IMAD.WIDE.U32 R2, R202, c[0x0][0x1e0], RZ ;  /* 0x00007800ca026a25 */ /* 0x000fe600078e00ff */
[C---:B----4-:R-:W-:Y:S08]  /*6830*/  HMMA.16816.F32 R8, R180.reuse, R188, R8 ;  /* 0x000000bcb408723c */ /* 0x050ff00000001808 */
[-C--:B------:R-:W-:Y:S08]  /*6840*/  HMMA.16816.F32 R12, R180, R190.reuse, R12 ;  /* 0x000000beb40c723c */ /* 0x080ff0000000180c */
[C---:B------:R-:W-:Y:S04]  /*6850*/  HMMA.16816.F32 R16, R176.reuse, R190, R16 ;  /* 0x000000beb010723c */ /* 0x040fe80000001810 */
[----:B------:R-:W-:Y:S02]  /*6860*/  FMUL.FTZ R4, R4, c[0x0][0x320] ;  /* 0x0000c80004047a20 */ /* 0x000fe40000410000 */
[----:B------:R-:W-:Y:S02]  /*6870*/  FMUL.FTZ R5, R5, c[0x0][0x320] ;  /* 0x0000c80005057a20 */ /* 0x000fe40000410000 */
[----:B------:R-:W1:Y:S01]  /*6880*/  MUFU.TANH R228, R4 ;  /* 0x0000000400e47308 */ /* 0x000e620000002400 */
[----:B------:R-:W-:Y:S03]  /*6890*/  FMUL.FTZ R6, R6, c[0x0][0x320] ;  /* 0x0000c80006067a20 */ /* 0x000fe60000410000 */
[----:B------:R-:W-:Y:S02]  /*68a0*/  FMUL.FTZ R7, R7, c[0x0][0x320] ;  /* 0x0000c80007077a20 */ /* 0x000fe40000410000 */
[----:B------:R-:W-:Y:S02]  /*68b0*/  FMUL.FTZ R8, R8, c[0x0][0x320] ;  /* 0x0000c80008087a20 */ /* 0x000fe40000410000 */
[----:B------:R-:W-:Y:S02]  /*68c0*/  FMUL.FTZ R9, R9, c[0x0][0x320] ;  /* 0x0000c80009097a20 */ /* 0x000fe40000410000 */
        /* <DEDUP_REMOVED lines=12> */
[----:B------:R-:W-:Y:S10]  /*6990*/  MUFU.TANH R111, R19 ;  /* 0x00000013006f7308 */ /* 0x000ff40000002400 */
[----:B------:R4:W-:Y:S10]  /*69a0*/  MUFU.TANH R184, R18 ;  /* 0x0000001200b87308 */ /* 0x0009f40000002400 */
[----:B------:R5:W1:Y:S10]  /*69b0*/  MUFU.TANH R230, R7 ;  /* 0x0000000700e67308 */ /* 0x000a740000002400 */
[----:B------:R-:W1:Y:S01]  /*69c0*/  MUFU.TANH R229, R8 ;  /* 0x0000000800e57308 */ /* 0x000e620000002400 */
[----:B----4-:R-:W4:Y:S09]  /*69d0*/  LDL R18, [R1+0x54] ;  /* 0x0000540001127983 */ /* 0x010f320000100800 */
[----:B------:R-:W-:Y:S01]  /*69e0*/  MUFU.TANH R226, R9 ;  /* 0x0000000900e27308 */ /* 0x000fe20000002400 */
[----:B-----5:R-:W5:Y:S09]  /*69f0*/  LDSM.16.M88.4 R4, [R212] ;  /* 0x00000000d404783b */ /* 0x020f720000000200 */
[----:B------:R-:W1:Y:S10]  /*6a00*/  MUFU.TANH R223, R10 ;  /* 0x0000000a00df7308 */ /* 0x000e740000002400 */
[----:B------:R1:W-:Y:S10]  /*6a10*/  MUFU.TANH R203, R11 ;  /* 0x0000000b00cb7308 */ /* 0x0003f40000002400 */
[----:B------:R2:W-:Y:S10]  /*6a20*/  MUFU.TANH R108, R14 ;  /* 0x0000000e006c7308 */ /* 0x0005f40000002400 */
[----:B------:R-:W-:Y:S01]  /*6a30*/  MUFU.TANH R201, R15 ;  /* 0x0000000f00c97308 */ /* 0x000fe20000002400 */
[-C--:B-----5:R-:W-:Y:S01]  /*6a40*/  HMMA.16816.F32 R20, R176, R4.reuse, R20 ;  /* 0x00000004b014723c */ /* 0x0a0fe20000001814 */
[----:B-1----:R-:W1:Y:S08]  /*6a50*/  LDSM.16.M88.4 R8, [R211] ;  /* 0x00000000d308783b */ /* 0x002e700000000200 */
[----:B------:R5:W-:Y:S01]  /*6a60*/  MUFU.TANH R199, R16 ;  /* 0x0000001000c77308 */ /* 0x000be20000002400 */
[C---:B------:R-:W-:Y:S07]  /*6a70*/  HMMA.16816.F32 R24, R180.reuse, R4, R24 ;  /* 0x00000004b418723c */ /* 0x040fee0000001818 */
[----:B------:R-:W-:Y:S02]  /*6a80*/  @P2 IMAD.HI.U32 R5, R0, c[0x0][0x2c8], RZ ;  /* 0x0000b20000052a27 */ /* 0x000fe400078e00ff */
[----:B------:R1:W-:Y:S01]  /*6a90*/  MUFU.TANH R198, R17 ;  /* 0x0000001100c67308 */ /* 0x0003e20000002400 */
[-C--:B------:R-:W-:Y:S03]  /*6aa0*/  HMMA.16816.F32 R28, R180, R6.reuse, R28 ;  /* 0x00000006b41c723c */ /* 0x080fe6000000181c */
[----:B------:R-:W-:Y:S02]  /*6ab0*/  @P6 SHF.R.S32.HI R4, RZ, 0x1f, R202 ;  /* 0x0000001fff046819 */ /* 0x000fe400000114ca */
[----:B------:R-:W-:Y:S01]  /*6ac0*/  @P2 SHF.R.U32.HI R0, RZ, c[0x0][0x2cc], R5 ;  /* 0x0000b300ff002a19 */ /* 0x000fe20000011605 */
[----:B------:R-:W-:Y:S02]  /*6ad0*/  FMUL.FTZ R23, R23, c[0x0][0x320] ;  /* 0x0000c80017177a20 */ /* 0x000fe40000410000 */
[C---:B------:R-:W-:Y:S01]  /*6ae0*/  HMMA.16816.F32 R32, R176.reuse, R6, R32 ;  /* 0x00000006b020723c */ /* 0x040fe20000001820 */
[----:B------:R-:W-:Y:S01]  /*6af0*/  MUFU.TANH R109, R13 ;  /* 0x0000000d006d7308 */ /* 0x000fe20000002400 */
[----:B--2---:R-:W-:Y:S02]  /*6b00*/  SHFL.IDX PT, R14, R0, RZ, 0x1c1f ;  /* 0x001c1fff000e7589 */ /* 0x004fe400000e0000 */
[----:B------:R-:W-:Y:S02]  /*6b10*/  @P6 IMAD R4, R4, c[0x0][0x1e0], RZ ;  /* 0x0000780004046a24 */ /* 0x000fe400078e02ff */
[----:B------:R-:W-:Y:S01]  /*6b20*/  FMUL.FTZ R20, R20, c[0x0][0x320] ;  /* 0x0000c80014147a20 */ /* 0x000fe20000410000 */
[----:B------:R-:W-:Y:S01]  /*6b30*/  @P6 MOV R7, c[0x0][0x1e4] ;  /* 0x0000790000076a02 */ /* 0x000fe20000000f00 */
[----:B------:R-:W-:Y:S02]  /*6b40*/  @P6 IMAD R4, R202, c[0x0][0x1e4], R4 ;  /* 0x00007900ca046a24 */ /* 0x000fe400078e0204 */
[----:B-----5:R-:W-:Y:S01]  /*6b50*/  SHFL.IDX PT, R16, R0, 0x1, 0x1c1f ;  /* 0x003c1f0000107f89 */ /* 0x020fe200000e0000 */
[----:B------:R2:W5:Y:S01]  /*6b60*/  MUFU.TANH R110, R12 ;  /* 0x0000000c006e7308 */ /* 0x0005620000002400 */
[----:B------:R-:W-:Y:S01]  /*6b70*/  FMUL.FTZ R22, R22, c[0x0][0x320] ;  /* 0x0000c80016167a20 */ /* 0x000fe20000410000 */
[----:B------:R-:W-:Y:S01]  /*6b80*/  @P6 IADD3 R3, R3, R4, RZ ;  /* 0x0000000403036210 */ /* 0x000fe20007ffe0ff */
[----:B------:R-:W-:Y:S01]  /*6b90*/  @P6 IMAD.SHL.U32 R4, R2, 0x40, RZ ;  /* 0x0000004002046824 */ /* 0x000fe200078e00ff */
[-C--:B-1----:R-:W-:Y:S03]  /*6ba0*/  HMMA.16816.F32 R36, R176, R8.reuse, R36 ;  /* 0x00000008b024723c */ /* 0x082fe60000001824 */
[----:B------:R-:W-:Y:S01]  /*6bb0*/  SHFL.IDX PT, R17, R0, 0x2, 0x1c1f ;  /* 0x005c1f0000117f89 */ /* 0x000fe200000e0000 */
[----:B------:R-:W-:Y:S01]  /*6bc0*/  FMUL.FTZ R30, R30, c[0x0][0x320] ;  /* 0x0000c8001e1e7a20 */ /* 0x000fe20000410000 */
[----:B------:R-:W-:Y:S01]  /*6bd0*/  @P6 IADD3 R5, P1, R4, R234, RZ ;  /* 0x000000ea04056210 */ /* 0x000fe20007f3e0ff */
[----:B------:R-:W-:Y:S01]  /*6be0*/  MUFU.TANH R188, R23 ;  /* 0x0000001700bc7308 */ /* 0x000fe20000002400 */
[----:B------:R-:W-:Y:S01]  /*6bf0*/  @P6 SHF.L.U64.HI R2, R2, 0x6, R3 ;  /* 0x0000000602026819 */ /* 0x000fe20000010203 */
[----:B------:R-:W-:Y:S01]  /*6c00*/  FMUL.FTZ R21, R21, c[0x0][0x320] ;  /* 0x0000c80015157a20 */ /* 0x000fe20000410000 */
[C---:B------:R-:W-:Y:S02]  /*6c10*/  HMMA.16816.F32 R40, R180.reuse, R8, R40 ;  /* 0x00000008b428723c */ /* 0x040fe40000001828 */
[----:B------:R1:W-:Y:S02]  /*6c20*/  SHFL.IDX PT, R15, R0, 0x3, 0x1c1f ;  /* 0x007c1f00000f7f89 */ /* 0x0003e400000e0000 */
[----:B------:R-:W-:Y:S02]  /*6c30*/  FMUL.FTZ R34, R34, c[0x0][0x320] ;  /* 0x0000c80022227a20 */ /* 0x000fe40000410000 */
[----:B------:R-:W-:Y:S01]  /*6c40*/  FMUL.FTZ R27, R27, c[0x0][0x320] ;  /* 0x0000c8001b1b7a20 */ /* 0x000fe20000410000 */
[----:B------:R-:W-:Y:S01]  /*6c50*/  MUFU.TANH R195, R30 ;  /* 0x0000001e00c37308 */ /* 0x000fe20000002400 */
[----:B------:R-:W-:Y:S01]  /*6c60*/  FMUL.FTZ R35, R35, c[0x0][0x320] ;  /* 0x0000c80023237a20 */ /* 0x000fe20000410000 */
[-C--:B------:R-:W-:Y:S03]  /*6c70*/  HMMA.16816.F32 R44, R180, R10.reuse, R44 ;  /* 0x0000000ab42c723c */ /* 0x080fe6000000182c */
[----:B------:R-:W-:Y:S01]  /*6c80*/  FMUL.FTZ R32, R32, c[0x0][0x320] ;  /* 0x0000c80020207a20 */ /* 0x000fe20000410000 */
[----:B------:R-:W-:Y:S01]  /*6c90*/  @P6 MOV R9, c[0x0][0x1e0] ;  /* 0x0000780000096a02 */ /* 0x000fe20000000f00 */
[----:B------:R-:W-:Y:S02]  /*6ca0*/  FMUL.FTZ R33, R33, c[0x0][0x320] ;  /* 0x0000c80021217a20 */ /* 0x000fe40000410000 */
[----:B------:R-:W-:Y:S01]  /*6cb0*/  FMUL.FTZ R37, R37, c[0x0][0x320] ;  /* 0x0000c80025257a20 */ /* 0x000fe20000410000 */
[----:B------:R-:W1:Y:S01]  /*6cc0*/  MUFU.TANH R105, R20 ;  /* 0x0000001400697308 */ /* 0x000e620000002400 */
[----:B------:R-:W-:Y:S01]  /*6cd0*/  FMUL.FTZ R31, R31, c[0x0][0x320] ;  /* 0x0000c8001f1f7a20 */ /* 0x000fe20000410000 */
[C---:B------:R-:W-:Y:S02]  /*6ce0*/  HMMA.16816.F32 R48, R176.reuse, R10, R48 ;  /* 0x0000000ab030723c */ /* 0x040fe40000001830 */
[----:B--2---:R-:W-:Y:S02]  /*6cf0*/  IMAD.MOV.U32 R12, RZ, RZ, -0x40 ;  /* 0xffffffc0ff0c7424 */ /* 0x004fe400078e00ff */
[----:B------:R-:W-:Y:S01]  /*6d00*/  FMUL.FTZ R36, R36, c[0x0][0x320] ;  /* 0x0000c80024247a20 */ /* 0x000fe20000410000 */
[C---:B------:R-:W-:Y:S01]  /*6d10*/  @P6 LEA R3, P0, R9.reuse, R4, 0x5 ;  /* 0x0000000409036211 */ /* 0x040fe200078028ff */
[----:B------:R-:W-:Y:S02]  /*6d20*/  @P6 IMAD.X R6, R2, 0x1, R224, P1 ;  /* 0x0000000102066824 */ /* 0x000fe400008e06e0 */
[----:B------:R2:W-:Y:S01]  /*6d30*/  MUFU.TANH R185, R34 ;  /* 0x0000002200b97308 */ /* 0x0005e20000002400 */
[----:B------:R-:W-:Y:S03]  /*6d40*/  FMUL.FTZ R38, R38, c[0x0][0x320] ;  /* 0x0000c80026267a20 */ /* 0x000fe60000410000 */
[----:B------:R-:W-:Y:S01]  /*6d50*/  FMUL.FTZ R28, R28, c[0x0][0x320] ;  /* 0x0000c8001c1c7a20 */ /* 0x000fe20000410000 */
[----:B------:R-:W-:Y:S01]  /*6d60*/  @P6 LEA.HI.X R9, R9, R2, R7, 0x5, P0 ;  /* 0x0000000209096211 */ /* 0x000fe200000f2c07 */
[----:B------:R-:W-:Y:S01]  /*6d70*/  FMUL.FTZ R41, R41, c[0x0][0x320] ;  /* 0x0000c80029297a20 */ /* 0x000fe20000410000 */
[----:B------:R-:W-:Y:S01]  /*6d80*/  @P6 IADD3 R8, P0, R234, 0x20, RZ ;  /* 0x00000020ea086810 */ /* 0x000fe20007f1e0ff */
[----:B------:R-:W-:Y:S02]  /*6d90*/  FMUL.FTZ R29, R29, c[0x0][0x320] ;  /* 0x0000c8001d1d7a20 */ /* 0x000fe40000410000 */
[----:B------:R-:W-:Y:S01]  /*6da0*/  MUFU.TANH R200, R37 ;  /* 0x0000002500c87308 */ /* 0x000fe20000002400 */
[----:B------:R-:W-:Y:S01]  /*6db0*/  @P6 IADD3.X R7, RZ, R224, RZ, P0, !PT ;  /* 0x000000e0ff076210 */ /* 0x000fe200007fe4ff */
[----:B------:R-:W-:Y:S02]  /*6dc0*/  FMUL.FTZ R39, R39, c[0x0][0x320] ;  /* 0x0000c80027277a20 */ /* 0x000fe40000410000 */
[----:B------:R-:W-:Y:S02]  /*6dd0*/  IMAD R12, R221, R12, 0x1 ;  /* 0x00000001dd0c7424 */ /* 0x000fe400078e020c */
[----:B------:R-:W-:Y:S02]  /*6de0*/  FMUL.FTZ R25, R25, c[0x0][0x320] ;  /* 0x0000c80019197a20 */ /* 0x000fe40000410000 */
[----:B------:R-:W-:Y:S02]  /*6df0*/  FMUL.FTZ R24, R24, c[0x0][0x320] ;  /* 0x0000c80018187a20 */ /* 0x000fe40000410000 */
[----:B------:R1:W-:Y:S01]  /*6e00*/  MUFU.TANH R187, R35 ;  /* 0x0000002300bb7308 */ /* 0x0003e20000002400 */
[----:B------:R-:W-:Y:S02]  /*6e10*/  FMUL.FTZ R26, R26, c[0x0][0x320] ;  /* 0x0000c8001a1a7a20 */ /* 0x000fe40000410000 */
[----:B------:R-:W-:Y:S01]  /*6e20*/  FMUL.FTZ R40, R40, c[0x0][0x320] ;  /* 0x0000c80028287a20 */ /* 0x000fe20000410000 */
[----:B--2---:R-:W-:Y:S01]  /*6e30*/  @P6 LEA R34, P1, R5, c[0x0][0x1c8], 0x1 ;  /* 0x0000720005226a11 */ /* 0x004fe200078208ff */
        /* <DEDUP_REMOVED lines=10> */
[----:B------:R-:W-:Y:S02]  /*6ee0*/  FMUL.FTZ R50, R50, c[0x0][0x320] ;  /* 0x0000c80032327a20 */ /* 0x000fe40000410000 */
[----:B------:R-:W-:Y:S01]  /*6ef0*/  FMUL.FTZ R51, R51, c[0x0][0x320] ;  /* 0x0000c80033337a20 */ /* 0x000fe20000410000 */
[----:B-1----:R-:W-:Y:S02]  /*6f00*/  @P6 LEA.HI.X R35, R5, c[0x0][0x1cc], R6, 0x1, P1 ;  /* 0x0000730005236a11 */ /* 0x002fe400008f0c06 */
[----:B------:R-:W-:Y:S02]  /*6f10*/  @P6 IADD3 R6, P1, R234, 0x40, RZ ;  /* 0x00000040ea066810 */ /* 0x000fe40007f3e0ff */
[C---:B------:R-:W-:Y:S02]  /*6f20*/  @P6 IADD3 R5, P0, R4.reuse, R8, RZ ;  /* 0x0000000804056210 */ /* 0x040fe40007f1e0ff */
[----:B------:R-:W-:Y:S01]  /*6f30*/  MUFU.TANH R190, R25 ;  /* 0x0000001900be7308 */ /* 0x000fe20000002400 */
[----:B------:R-:W-:Y:S01]  /*6f40*/  @P6 IMAD.X R13, RZ, RZ, R224, P1 ;  /* 0x000000ffff0d6224 */ /* 0x000fe200008e06e0 */
[----:B------:R-:W-:Y:S02]  /*6f50*/  @P6 IADD3 R4, P1, R4, R6, RZ ;  /* 0x0000000604046210 */ /* 0x000fe40007f3e0ff */
[CC--:B------:R-:W-:Y:S02]  /*6f60*/  @P6 IADD3.X R0, R2.reuse, R7.reuse, RZ, P0, !PT ;  /* 0x0000000702006210 */ /* 0x0c0fe400007fe4ff */
[----:B------:R-:W-:Y:S01]  /*6f70*/  @P6 LEA R30, P0, R5, c[0x0][0x1c8], 0x1 ;  /* 0x00007200051e6a11 */ /* 0x000fe200078008ff */
[----:B------:R-:W-:Y:S03]  /*6f80*/  @P6 IMAD.X R2, R2, 0x1, R13, P1 ;  /* 0x0000000102026824 */ /* 0x000fe600008e060d */
[----:B------:R1:W-:Y:S01]  /*6f90*/  MUFU.TANH R102, R33 ;  /* 0x0000002100667308 */ /* 0x0003e20000002400 */
[C---:B--2---:R-:W-:Y:S09]  /*6fa0*/  @P6 LEA R32, P1, R4.reuse, c[0x0][0x1c8], 0x1 ;  /* 0x0000720004206a11 */ /* 0x044ff200078208ff */
[----:B------:R-:W-:Y:S10]  /*6fb0*/  MUFU.TANH R189, R24 ;  /* 0x0000001800bd7308 */ /* 0x000ff40000002400 */
[----:B------:R2:W-:Y:S01]  /*6fc0*/  MUFU.TANH R196, R31 ;  /* 0x0000001f00c47308 */ /* 0x0005e20000002400 */
[----:B-1----:R-:W-:Y:S02]  /*6fd0*/  @P6 LEA.HI.X R33, R4, c[0x0][0x1cc], R2, 0x1, P1 ;  /* 0x0000730004216a11 */ /* 0x002fe400008f0c02 */
[----:B------:R-:W-:Y:S07]  /*6fe0*/  @P6 IADD3 R19, P1, R3, R8, RZ ;  /* 0x0000000803136210 */ /* 0x000fee0007f3e0ff */
[----:B------:R-:W-:Y:S01]  /*6ff0*/  MUFU.TANH R186, R22 ;  /* 0x0000001600ba7308 */ /* 0x000fe20000002400 */
[----:B------:R-:W-:Y:S09]  /*7000*/  @P6 IADD3.X R37, R9, R7, RZ, P1, !PT ;  /* 0x0000000709256210 */ /* 0x000ff20000ffe4ff */
[----:B------:R1:W-:Y:S01]  /*7010*/  MUFU.TANH R191, R28 ;  /* 0x0000001c00bf7308 */ /* 0x0003e20000002400 */
[----:B--2---:R-:W-:Y:S02]  /*7020*/  @P6 LEA.HI.X R31, R5, c[0x0][0x1cc], R0, 0x1, P0 ;  /* 0x00007300051f6a11 */ /* 0x004fe400000f0c00 */
[----:B------:R-:W-:Y:S02]  /*7030*/  @P6 IADD3 R23, P0, R3, R6, RZ ;  /* 0x0000000603176210 */ /* 0x000fe40007f1e0ff */
[----:B------:R-:W2:Y:S01]  /*7040*/  LDSM.16.M88.4 R4, [R210] ;  /* 0x00000000d204783b */ /* 0x000ea20000000200 */
[----:B------:R-:W-:Y:S04]  /*7050*/  DEPBAR.LE SB0, 0x0 ;  /* 0x000080000000791a */ /* 0x000fe80000000000 */
[----:B------:R-:W-:Y:S01]  /*7060*/  MUFU.TANH R193, R26 ;  /* 0x0000001a00c17308 */ /* 0x000fe20000002400 */
[----:B------:R-:W-:Y:S02]  /*7070*/  @P6 IADD3.X R36, R9, R13, RZ, P0, !PT ;  /* 0x0000000d09246210 */ /* 0x000fe400007fe4ff */
[----:B------:R-:W-:Y:S07]  /*7080*/  BAR.SYNC.DEFER_BLOCKING 0x0 ;  /* 0x0000000000007b1d */ /* 0x000fee0000010000 */
[----:B------:R1:W-:Y:S10]  /*7090*/  MUFU.TANH R192, R29 ;  /* 0x0000001d00c07308 */ /* 0x0003f40000002400 */
[----:B------:R-:W1:Y:S10]  /*70a0*/  MUFU.TANH R104, R21 ;  /* 0x0000001500687308 */ /* 0x000e740000002400 */
[----:B------:R-:W-:Y:S01]  /*70b0*/  MUFU.TANH R225, R40 ;  /* 0x0000002800e17308 */ /* 0x000fe20000002400 */
[-C--:B--2---:R-:W-:Y:S09]  /*70c0*/  HMMA.16816.F32 R52, R176, R4.reuse, R52 ;  /* 0x00000004b034723c */ /* 0x084ff20000001834 */
[----:B------:R-:W-:Y:S01]  /*70d0*/  MUFU.TANH R222, R38 ;  /* 0x0000002600de7308 */ /* 0x000fe20000002400 */
[C---:B------:R-:W-:Y:S09]  /*70e0*/  HMMA.16816.F32 R56, R180.reuse, R4, R56 ;  /* 0x00000004b438723c */ /* 0x040ff20000001838 */
[----:B------:R-:W-:Y:S01]  /*70f0*/  MUFU.TANH R38, R41 ;  /* 0x0000002900267308 */ /* 0x000fe20000002400 */
[-C--:B------:R-:W-:Y:S07]  /*7100*/  HMMA.16816.F32 R60, R180, R6.reuse, R60 ;  /* 0x00000006b43c723c */ /* 0x080fee000000183c */
[----:B------:R-:W-:Y:S01]  /*7110*/  IMAD.MOV.U32 R183, RZ, RZ, R232 ;  /* 0x000000ffffb77224 */ /* 0x000fe200078e00e8 */
[----:B------:R-:W-:Y:S01]  /*7120*/  HMMA.16816.F32 R64, R176, R6, R64 ;  /* 0x00000006b040723c */ /* 0x000fe20000001840 */
[----:B------:R2:W2:Y:S03]  /*7130*/  MUFU.TANH R194, R27 ;  /* 0x0000001b00c27308 */ /* 0x0004a60000002400 */
[----:B----4-:R-:W-:Y:S01]  /*7140*/  IADD3 R0, R12, c[0x0][0x1d0], -R18 ;  /* 0x000074000c007a10 */ /* 0x010fe20007ffe812 */
[----:B------:R-:W-:Y:S01]  /*7150*/  FMUL.FTZ R52, R52, c[0x0][0x320] ;  /* 0x0000c80034347a20 */ /* 0x000fe20000410000 */
[----:B------:R-:W-:Y:S01]  /*7160*/  @P6 IADD3 R12, P1, R3, R234, RZ ;  /* 0x000000ea030c6210 */ /* 0x000fe20007f3e0ff */
[----:B------:R-:W-:Y:S01]  /*7170*/  FMUL.FTZ R53, R53, c[0x0][0x320] ;  /* 0x0000c80035357a20 */ /* 0x000fe20000410000 */
[----:B------:R-:W-:Y:S01]  /*7180*/  IADD3 R0, R0, -c[0x0][0x168], RZ ;  /* 0x80005a0000007a10 */ /* 0x000fe20007ffe0ff */
[----:B------:R-:W-:Y:S02]  /*7190*/  FMUL.FTZ R54, R54, c[0x0][0x320] ;  /* 0x0000c80036367a20 */ /* 0x000fe40000410000 */
[----:B------:R-:W-:Y:S01]  /*71a0*/  MUFU.TANH R246, R45 ;  /* 0x0000002d00f67308 */ /* 0x000fe20000002400 */
[C---:B------:R-:W-:Y:S01]  /*71b0*/  IADD3 R3, R0.reuse, R16, RZ ;  /* 0x0000001000037210 */ /* 0x040fe20007ffe0ff */
[----:B------:R-:W-:Y:S02]  /*71c0*/  IMAD.IADD R8, R0, 0x1, R14 ;  /* 0x0000000100087824 */ /* 0x000fe400078e020e */
[----:B------:R-:W-:Y:S01]  /*71d0*/  @P6 IMAD.X R14, R9, 0x1, R224, P1 ;  /* 0x00000001090e6824 */ /* 0x000fe200008e06e0 */
[----:B-1----:R-:W-:Y:S01]  /*71e0*/  @P6 LEA R28, P1, R12, c[0x0][0x1c8], 0x1 ;  /* 0x000072000c1c6a11 */ /* 0x002fe200078208ff */
[----:B------:R-:W-:Y:S01]  /*71f0*/  IMAD.IADD R2, R0, 0x1, R17 ;  /* 0x0000000100027824 */ /* 0x000fe200078e0211 */
[----:B------:R-:W-:Y:S01]  /*7200*/  ISETP.GT.AND P0, PT, R8, RZ, PT ;  /* 0x000000ff0800720c */ /* 0x000fe20003f04270 */
[----:B------:R-:W-:Y:S01]  /*7210*/  FMUL.FTZ R59, R59, c[0x0][0x320] ;  /* 0x0000c8003b3b7a20 */ /* 0x000fe20000410000 */
[----:B------:R-:W-:Y:S01]  /*7220*/  @P6 LEA.HI.X R29, R12, c[0x0][0x1cc], R14, 0x1, P1 ;  /* 0x000073000c1d6a11 */ /* 0x000fe200008f0c0e */
[----:B------:R1:W-:Y:S01]  /*7230*/  MUFU.TANH R224, R44 ;  /* 0x0000002c00e07308 */ /* 0x0003e20000002400 */
[----:B------:R-:W-:Y:S01]  /*7240*/  FSEL R12, R228, -INF , P0 ;  /* 0xff800000e40c7808 */ /* 0x000fe20000000000 */
[----:B------:R-:W-:Y:S01]  /*7250*/  FMUL.FTZ R63, R63, c[0x0][0x320] ;  /* 0x0000c8003f3f7a20 */ /* 0x000fe20000410000 */
[----:B------:R-:W-:Y:S01]  /*7260*/  ISETP.GT.AND P1, PT, R8, 0x1, PT ;  /* 0x000000010800780c */ /* 0x000fe20003f24270 */
[----:B--2---:R-:W-:Y:S01]  /*7270*/  FMUL.FTZ R27, R55, c[0x0][0x320] ;  /* 0x0000c800371b7a20 */ /* 0x004fe20000410000 */
[----:B------:R-:W-:Y:S01]  /*7280*/  ISETP.GT.AND P0, PT, R3, RZ, PT ;  /* 0x000000ff0300720c */ /* 0x000fe20003f04270 */
[----:B------:R-:W-:Y:S01]  /*7290*/  FMUL.FTZ R4, R64, c[0x0][0x320] ;  /* 0x0000c80040047a20 */ /* 0x000fe20000410000 */
[----:B------:R-:W-:Y:S01]  /*72a0*/  IADD3 R0, R0, R15, RZ ;  /* 0x0000000f00007210 */ /* 0x000fe20007ffe0ff */
[----:B------:R-:W-:Y:S01]  /*72b0*/  FMUL.FTZ R5, R65, c[0x0][0x320] ;  /* 0x0000c80041057a20 */ /* 0x000fe20000410000 */
[----:B------:R-:W-:Y:S01]  /*72c0*/  FSEL R13, R227, -INF , P1 ;  /* 0xff800000e30d7808 */ /* 0x000fe20000800000 */
[----:B------:R-:W2:Y:S01]  /*72d0*/  MUFU.TANH R39, R39 ;  /* 0x0000002700277308 */ /* 0x000ea20000002400 */
[----:B------:R-:W-:Y:S01]  /*72e0*/  ISETP.GT.AND P1, PT, R3, 0x1, PT ;  /* 0x000000010300780c */ /* 0x000fe20003f24270 */
[----:B------:R-:W-:Y:S01]  /*72f0*/  FMUL.FTZ R61, R61, c[0x0][0x320] ;  /* 0x0000c8003d3d7a20 */ /* 0x000fe20000410000 */
[----:B---3--:R-:W-:Y:S01]  /*7300*/  FSEL R15, R231, -INF , P0 ;  /* 0xff800000e70f7808 */ /* 0x008fe20000000000 */
[----:B------:R-:W-:Y:S01]  /*7310*/  FMUL.FTZ R56, R56, c[0x0][0x320] ;  /* 0x0000c80038387a20 */ /* 0x000fe20000410000 */
[----:B------:R-:W-:Y:S01]  /*7320*/  ISETP.GT.AND P0, PT, R2, RZ, PT ;  /* 0x000000ff0200720c */ /* 0x000fe20003f04270 */
[----:B------:R-:W-:Y:S01]  /*7330*/  FMUL.FTZ R57, R57, c[0x0][0x320] ;  /* 0x0000c80039397a20 */ /* 0x000fe20000410000 */
[----:B------:R-:W-:Y:S01]  /*7340*/  FSEL R16, R230, -INF , P1 ;  /* 0xff800000e6107808 */ /* 0x000fe20000800000 */
[----:B------:R-:W-:Y:S01]  /*7350*/  FMUL.FTZ R60, R60, c[0x0][0x320] ;  /* 0x0000c8003c3c7a20 */ /* 0x000fe20000410000 */
[----:B------:R-:W-:Y:S01]  /*7360*/  FSEL R17, R229, -INF , P0 ;  /* 0xff800000e5117808 */ /* 0x000fe20000000000 */
[----:B------:R-:W-:Y:S01]  /*7370*/  MUFU.TANH R61, R61 ;  /* 0x0000003d003d7308 */ /* 0x000fe20000002400 */
[----:B------:R-:W-:Y:S01]  /*7380*/  ISETP.GT.AND P0, PT, R0, RZ, PT ;  /* 0x000000ff0000720c */ /* 0x000fe20003f04270 */
[----:B------:R-:W-:Y:S01]  /*7390*/  FMUL.FTZ R58, R58, c[0x0][0x320] ;  /* 0x0000c8003a3a7a20 */ /* 0x000fe20000410000 */
[----:B------:R-:W-:Y:S01]  /*73a0*/  ISETP.GT.AND P1, PT, R2, 0x1, PT ;  /* 0x000000010200780c */ /* 0x000fe20003f24270 */
[----:B------:R-:W-:Y:S01]  /*73b0*/  FMUL.FTZ R62, R62, c[0x0][0x320] ;  /* 0x0000c8003e3e7a20 */ /* 0x000fe20000410000 */
[----:B------:R-:W-:Y:S02]  /*73c0*/  FSEL R25, R223, -INF , P0 ;  /* 0xff800000df197808 */ /* 0x000fe40000000000 */
[----:B------:R-:W-:Y:S02]  /*73d0*/  FSEL R18, R226, -INF , P1 ;  /* 0xff800000e2127808 */ /* 0x000fe40000800000 */
[----:B------:R-:W-:Y:S01]  /*73e0*/  ISETP.GT.AND P0, PT, R2, 0x8, PT ;  /* 0x000000080200780c */ /* 0x000fe20003f04270 */
[----:B------:R-:W3:Y:S01]  /*73f0*/  MUFU.TANH R42, R42 ;  /* 0x0000002a002a7308 */ /* 0x000ee20000002400 */
[----:B------:R-:W-:Y:S02]  /*7400*/  ISETP.GT.AND P1, PT, R0, 0x1, PT ;  /* 0x000000010000780c */ /* 0x000fe40003f24270 */
[----:B-----5:R-:W-:Y:S02]  /*7410*/  FSEL R20, R110, -INF , P0 ;  /* 0xff8000006e147808 */ /* 0x020fe40000000000 */
[----:B------:R-:W-:Y:S02]  /*7420*/  ISETP.GT.AND P0, PT, R0, 0x8, PT ;  /* 0x000000080000780c */ /* 0x000fe40003f04270 */
[----:B------:R-:W-:Y:S02]  /*7430*/  FSEL R24, R203, -INF , P1 ;  /* 0xff800000cb187808 */ /* 0x000fe40000800000 */
[----:B------:R-:W-:Y:S01]  /*7440*/  ISETP.GT.AND P1, PT, R2, 0x9, PT ;  /* 0x000000090200780c */ /* 0x000fe20003f24270 */
[----:B------:R-:W-:Y:S01]  /*7450*/  MUFU.TANH R43, R43 ;  /* 0x0000002b002b7308 */ /* 0x000fe20000002400 */
[----:B------:R-:W-:Y:S02]  /*7460*/  FSEL R26, R108, -INF , P0 ;  /* 0xff8000006c1a7808 */ /* 0x000fe40000000000 */
[----:B------:R-:W-:Y:S02]  /*7470*/  FSEL R22, R109, -INF , P1 ;  /* 0xff8000006d167808 */ /* 0x000fe40000800000 */
[----:B------:R-:W-:Y:S02]  /*7480*/  ISETP.GT.AND P1, PT, R0, 0x9, PT ;  /* 0x000000090000780c */ /* 0x000fe40003f24270 */
[C---:B------:R-:W-:Y:S02]  /*7490*/  ISETP.GT.AND P0, PT, R8.reuse, 0x8, PT ;  /* 0x000000080800780c */ /* 0x040fe40003f04270 */
[----:B------:R-:W-:Y:S01]  /*74a0*/  FSEL R21, R201, -INF , P1 ;  /* 0xff800000c9157808 */ /* 0x000fe20000800000 */
[----:B------:R-:W-:Y:S01]  /*74b0*/  MUFU.TANH R108, R63 ;  /* 0x0000003f006c7308 */ /* 0x000fe20000002400 */
[----:B------:R-:W-:Y:S02]  /*74c0*/  FSEL R9, R199, -INF , P0 ;  /* 0xff800000c7097808 */ /* 0x000fe40000000000 */
[----:B------:R-:W-:Y:S02]  /*74d0*/  ISETP.GT.AND P1, PT, R8, 0x9, PT ;  /* 0x000000090800780c */ /* 0x000fe40003f24270 */
[C---:B------:R-:W-:Y:S02]  /*74e0*/  ISETP.GT.AND P0, PT, R3.reuse, 0x8, PT ;  /* 0x000000080300780c */ /* 0x040fe40003f04270 */
[----:B------:R-:W-:Y:S02]  /*74f0*/  FSEL R10, R198, -INF , P1 ;  /* 0xff800000c60a7808 */ /* 0x000fe40000800000 */
[----:B------:R-:W-:Y:S01]  /*7500*/  FSEL R11, R184, -INF , P0 ;  /* 0xff800000b80b7808 */ /* 0x000fe20000000000 */
[----:B------:R-:W4:Y:S01]  /*7510*/  MUFU.TANH R48, R48 ;  /* 0x0000003000307308 */ /* 0x000f220000002400 */
[----:B------:R-:W-:Y:S02]  /*7520*/  ISETP.GT.AND P1, PT, R3, 0x9, PT ;  /* 0x000000090300780c */ /* 0x000fe40003f24270 */
[C---:B------:R-:W-:Y:S02]  /*7530*/  ISETP.GT.AND P0, PT, R8.reuse, 0x10, PT ;  /* 0x000000100800780c */ /* 0x040fe40003f04270 */
[----:B------:R-:W-:Y:S02]  /*7540*/  FSEL R14, R111, -INF , P1 ;  /* 0xff8000006f0e7808 */ /* 0x000fe40000800000 */
[----:B------:R-:W-:Y:S02]  /*7550*/  FSEL R40, R105, -INF , P0 ;  /* 0xff80000069287808 */ /* 0x000fe40000000000 */
[----:B------:R-:W-:Y:S01]  /*7560*/  ISETP.GT.AND P1, PT, R8, 0x11, PT ;  /* 0x000000110800780c */ /* 0x000fe20003f24270 */
[----:B------:R-:W5:Y:S01]  /*7570*/  MUFU.TANH R49, R49 ;  /* 0x0000003100317308 */ /* 0x000f620000002400 */
[C---:B------:R-:W-:Y:S02]  /*7580*/  ISETP.GT.AND P0, PT, R3.reuse, 0x10, PT ;  /* 0x000000100300780c */ /* 0x040fe40003f04270 */
[----:B------:R-:W-:Y:S02]  /*7590*/  FSEL R41, R104, -INF , P1 ;  /* 0xff80000068297808 */ /* 0x000fe40000800000 */
[----:B------:R-:W-:Y:S02]  /*75a0*/  FSEL R186, R186, -INF , P0 ;  /* 0xff800000baba7808 */ /* 0x000fe40000000000 */
[----:B------:R-:W-:Y:S02]  /*75b0*/  ISETP.GT.AND P0, PT, R2, 0x10, PT ;  /* 0x000000100200780c */ /* 0x000fe40003f04270 */
[----:B------:R-:W-:Y:S01]  /*75c0*/  ISETP.GT.AND P1, PT, R3, 0x11, PT ;  /* 0x000000110300780c */ /* 0x000fe20003f24270 */
[----:B------:R-:W1:Y:S01]  /*75d0*/  MUFU.TANH R7, R52 ;  /* 0x0000003400077308 */ /* 0x000e620000002400 */
[----:B------:R-:W-:Y:S02]  /*75e0*/  FSEL R189, R189, -INF , P0 ;  /* 0xff800000bdbd7808 */ /* 0x000fe40000000000 */
[----:B------:R-:W-:Y:S02]  /*75f0*/  FSEL R188, R188, -INF , P1 ;  /* 0xff800000bcbc7808 */ /* 0x000fe40000800000 */
[----:B------:R-:W-:Y:S02]  /*7600*/  ISETP.GT.AND P0, PT, R0, 0x10, PT ;  /* 0x000000100000780c */ /* 0x000fe40003f04270 */
[----:B------:R-:W-:Y:S02]  /*7610*/  ISETP.GT.AND P1, PT, R2, 0x11, PT ;  /* 0x000000110200780c */ /* 0x000fe40003f24270 */
[----:B------:R-:W-:Y:S01]  /*7620*/  FSEL R193, R193, -INF , P0 ;  /* 0xff800000c1c17808 */ /* 0x000fe20000000000 */
[----:B------:R-:W1:Y:S01]  /*7630*/  MUFU.TANH R6, R53 ;  /* 0x0000003500067308 */ /* 0x000e620000002400 */
[----:B------:R-:W-:Y:S02]  /*7640*/  FSEL R190, R190, -INF , P1 ;  /* 0xff800000bebe7808 */ /* 0x000fe40000800000 */
[----:B------:R-:W-:Y:S02]  /*7650*/  ISETP.GT.AND P1, PT, R0, 0x11, PT ;  /* 0x000000110000780c */ /* 0x000fe40003f24270 */
[----:B------:R-:W-:Y:S02]  /*7660*/  FMNMX.FTZ R105, R12, R100, !PT ;  /* 0x000000640c697209 */ /* 0x000fe40007810000 */
[----:B------:R-:W-:Y:S02]  /*7670*/  ISETP.GT.AND P0, PT, R2, 0x18, PT ;  /* 0x000000180200780c */ /* 0x000fe40003f04270 */
[----:B------:R-:W-:Y:S01]  /*7680*/  FSEL R194, R194, -INF , P1 ;  /* 0xff800000c2c27808 */ /* 0x000fe20000800000 */
[----:B------:R-:W2:Y:S01]  /*7690*/  MUFU.TANH R4, R4 ;  /* 0x0000000400047308 */ /* 0x000ea20000002400 */
[----:B------:R-:W-:Y:S02]  /*76a0*/  FSEL R191, R191, -INF , P0 ;  /* 0xff800000bfbf7808 */ /* 0x000fe40000000000 */
[----:B------:R-:W-:Y:S02]  /*76b0*/  ISETP.GT.AND P1, PT, R2, 0x19, PT ;  /* 0x000000190200780c */ /* 0x000fe40003f24270 */
[----:B------:R-:W-:Y:S02]  /*76c0*/  ISETP.GT.AND P0, PT, R0, 0x18, PT ;  /* 0x000000180000780c */ /* 0x000fe40003f04270 */
[----:B------:R-:W-:Y:S02]  /*76d0*/  FMNMX.FTZ R105, R13, R105, !PT ;  /* 0x000000690d697209 */ /* 0x000fe40007810000 */
[----:B------:R-:W-:Y:S01]  /*76e0*/  FSEL R192, R192, -INF , P1 ;  /* 0xff800000c0c07808 */ /* 0x000fe20000800000 */
[----:B------:R-:W2:Y:S01]  /*76f0*/  MUFU.TANH R5, R5 ;  /* 0x0000000500057308 */ /* 0x000ea20000002400 */
[----:B------:R-:W-:Y:S02]  /*7700*/  FMNMX.FTZ R105, R9, R105, !PT ;  /* 0x0000006909697209 */ /* 0x000fe40007810000 */
[----:B------:R-:W-:Y:S02]  /*7710*/  ISETP.GT.AND P1, PT, R0, 0x19, PT ;  /* 0x000000190000780c */ /* 0x000fe40003f24270 */
[----:B------:R-:W-:Y:S02]  /*7720*/  FSEL R195, R195, -INF , P0 ;  /* 0xff800000c3c37808 */ /* 0x000fe40000000000 */
[----:B------:R-:W-:Y:S02]  /*7730*/  ISETP.GT.AND P0, PT, R8, 0x18, PT ;  /* 0x000000180800780c */ /* 0x000fe40003f04270 */
[----:B------:R-:W-:Y:S01]  /*7740*/  FMNMX.FTZ R105, R10, R105, !PT ;  /* 0x000000690a697209 */ /* 0x000fe20007810000 */
[----:B------:R-:W2:Y:S01]  /*7750*/  MUFU.TANH R46, R46 ;  /* 0x0000002e002e7308 */ /* 0x000ea20000002400 */
[----:B-1----:R-:W-:Y:S02]  /*7760*/  FSEL R44, R103, -INF , P0 ;  /* 0xff800000672c7808 */ /* 0x002fe40000000000 */
[----:B------:R-:W-:Y:S02]  /*7770*/  ISETP.GT.AND P0, PT, R3, 0x18, PT ;  /* 0x000000180300780c */ /* 0x000fe40003f04270 */
[----:B------:R-:W-:Y:S02]  /*7780*/  FSEL R196, R196, -INF , P1 ;  /* 0xff800000c4c47808 */ /* 0x000fe40000800000 */
[----:B------:R-:W-:Y:S02]  /*7790*/  ISETP.GT.AND P1, PT, R8, 0x19, PT ;  /* 0x000000190800780c */ /* 0x000fe40003f24270 */
[----:B------:R-:W-:Y:S01]  /*77a0*/  FSEL R185, R185, -INF , P0 ;  /* 0xff800000b9b97808 */ /* 0x000fe20000000000 */
[----:B------:R-:W1:Y:S01]  /*77b0*/  MUFU.TANH R50, R50 ;  /* 0x0000003200327308 */ /* 0x000e620000002400 */
[----:B------:R-:W-:Y:S02]  /*77c0*/  FSEL R45, R102, -INF , P1 ;  /* 0xff800000662d7808 */ /* 0x000fe40000800000 */
[----:B------:R-:W-:Y:S02]  /*77d0*/  ISETP.GT.AND P1, PT, R3, 0x19, PT ;  /* 0x000000190300780c */ /* 0x000fe40003f24270 */
[----:B------:R-:W-:Y:S02]  /*77e0*/  FMNMX.FTZ R105, R40, R105, !PT ;  /* 0x0000006928697209 */ /* 0x000fe40007810000 */
[C---:B------:R-:W-:Y:S02]  /*77f0*/  ISETP.GT.AND P0, PT, R8.reuse, 0x20, PT ;  /* 0x000000200800780c */ /* 0x040fe40003f04270 */
[----:B------:R-:W-:Y:S01]  /*7800*/  FSEL R187, R187, -INF , P1 ;  /* 0xff800000bbbb7808 */ /* 0x000fe20000800000 */
[----:B------:R-:W1:Y:S01]  /*7810*/  MUFU.TANH R51, R51 ;  /* 0x0000003300337308 */ /* 0x000e620000002400 */
[----:B------:R-:W-:Y:S02]  /*7820*/  ISETP.GT.AND P1, PT, R8, 0x21, PT ;  /* 0x000000210800780c */ /* 0x000fe40003f24270 */
[----:B------:R-:W-:Y:S02]  /*7830*/  FSEL R197, R197, -INF , P0 ;  /* 0xff800000c5c57808 */ /* 0x000fe40000000000 */
        /* <DEDUP_REMOVED lines=8> */
[----:B--2---:R-:W-:Y:S01]  /*78c0*/  FSEL R223, R39, -INF , P1 ;  /* 0xff80000027df7808 */ /* 0x004fe20000800000 */
[----:B------:R-:W2:Y:S01]  /*78d0*/  MUFU.TANH R27, R27 ;  /* 0x0000001b001b7308 */ /* 0x000ea20000002400 */
[----:B------:R-:W-:Y:S02]  /*78e0*/  ISETP.GT.AND P1, PT, R2, 0x21, PT ;  /* 0x000000210200780c */ /* 0x000fe40003f24270 */
[----:B------:R-:W-:Y:S02]  /*78f0*/  FSEL R225, R225, -INF , P0 ;  /* 0xff800000e1e17808 */ /* 0x000fe40000000000 */
[----:B------:R-:W-:Y:S02]  /*7900*/  FMNMX.FTZ R105, R45, R105, !PT ;  /* 0x000000692d697209 */ /* 0x000fe40007810000 */
[----:B------:R-:W-:Y:S02]  /*7910*/  ISETP.GT.AND P0, PT, R0, 0x20, PT ;  /* 0x000000200000780c */ /* 0x000fe40003f04270 */
[----:B------:R-:W-:Y:S01]  /*7920*/  FSEL R232, R38, -INF , P1 ;  /* 0xff80000026e87808 */ /* 0x000fe20000800000 */
[----:B------:R-:W-:Y:S01]  /*7930*/  MUFU.TANH R56, R56 ;  /* 0x0000003800387308 */ /* 0x000fe20000002400 */
[----:B------:R-:W-:Y:S02]  /*7940*/  ISETP.GT.AND P1, PT, R0, 0x21, PT ;  /* 0x000000210000780c */ /* 0x000fe40003f24270 */
[----:B---3--:R-:W-:Y:S02]  /*7950*/  FSEL R239, R42, -INF , P0 ;  /* 0xff8000002aef7808 */ /* 0x008fe40000000000 */
[----:B------:R-:W-:Y:S02]  /*7960*/  ISETP.GT.AND P0, PT, R8, 0x28, PT ;  /* 0x000000280800780c */ /* 0x000fe40003f04270 */
[----:B------:R-:W-:Y:S02]  /*7970*/  FMNMX.FTZ R105, R197, R105, !PT ;  /* 0x00000069c5697209 */ /* 0x000fe40007810000 */
[----:B----4-:R-:W-:Y:S01]  /*7980*/  FSEL R198, R48, -INF , P0 ;  /* 0xff80000030c67808 */ /* 0x010fe20000000000 */
[----:B------:R-:W-:Y:S01]  /*7990*/  MUFU.TANH R57, R57 ;  /* 0x0000003900397308 */ /* 0x000fe20000002400 */
[----:B------:R-:W-:Y:S02]  /*79a0*/  FSEL R250, R43, -INF , P1 ;  /* 0xff8000002bfa7808 */ /* 0x000fe40000800000 */
[----:B------:R-:W-:Y:S02]  /*79b0*/  FMNMX.FTZ R105, R200, R105, !PT ;  /* 0x00000069c8697209 */ /* 0x000fe40007810000 */
[----:B------:R-:W-:Y:S02]  /*79c0*/  ISETP.GT.AND P1, PT, R8, 0x29, PT ;  /* 0x000000290800780c */ /* 0x000fe40003f24270 */
[----:B------:R-:W-:Y:S02]  /*79d0*/  FMNMX.FTZ R105, R198, R105, !PT ;  /* 0x00000069c6697209 */ /* 0x000fe40007810000 */
[----:B-----5:R-:W-:Y:S01]  /*79e0*/  FSEL R201, R49, -INF , P1 ;  /* 0xff80000031c97808 */ /* 0x020fe20000800000 */
[----:B------:R-:W-:Y:S01]  /*79f0*/  MUFU.TANH R60, R60 ;  /* 0x0000003c003c7308 */ /* 0x000fe20000002400 */
[C---:B------:R-:W-:Y:S02]  /*7a00*/  ISETP.GT.AND P0, PT, R8.reuse, 0x30, PT ;  /* 0x000000300800780c */ /* 0x040fe40003f04270 */
[----:B------:R-:W-:Y:S02]  /*7a10*/  ISETP.GT.AND P1, PT, R8, 0x31, PT ;  /* 0x000000310800780c */ /* 0x000fe40003f24270 */
[----:B------:R-:W-:Y:S01]  /*7a20*/  FSEL R251, R7, -INF , P0 ;  /* 0xff80000007fb7808 */ /* 0x000fe20000000000 */
[----:B------:R-:W-:Y:S01]  /*7a30*/  FMUL.FTZ R7, R66, c[0x0][0x320] ;  /* 0x0000c80042077a20 */ /* 0x000fe20000410000 */
[----:B------:R-:W-:Y:S02]  /*7a40*/  FMNMX.FTZ R105, R201, R105, !PT ;  /* 0x00000069c9697209 */ /* 0x000fe40007810000 */
[----:B------:R-:W-:Y:S01]  /*7a50*/  FSEL R227, R6, -INF , P1 ;  /* 0xff80000006e37808 */ /* 0x000fe20000800000 */
[----:B------:R-:W-:Y:S01]  /*7a60*/  MUFU.TANH R47, R47 ;  /* 0x0000002f002f7308 */ /* 0x000fe20000002400 */
[C---:B------:R-:W-:Y:S02]  /*7a70*/  ISETP.GT.AND P0, PT, R8.reuse, 0x38, PT ;  /* 0x000000380800780c */ /* 0x040fe40003f04270 */
[----:B------:R-:W-:Y:S02]  /*7a80*/  FMNMX.FTZ R105, R251, R105, !PT ;  /* 0x00000069fb697209 */ /* 0x000fe40007810000 */
[----:B------:R-:W-:Y:S01]  /*7a90*/  ISETP.GT.AND P1, PT, R8, 0x39, PT ;  /* 0x000000390800780c */ /* 0x000fe20003f24270 */
[----:B------:R-:W-:Y:S01]  /*7aa0*/  FMUL.FTZ R8, R67, c[0x0][0x320] ;  /* 0x0000c80043087a20 */ /* 0x000fe20000410000 */
[----:B------:R-:W-:Y:S02]  /*7ab0*/  FSEL R231, R4, -INF , P0 ;  /* 0xff80000004e77808 */ /* 0x000fe40000000000 */
[----:B------:R-:W-:Y:S01]  /*7ac0*/  FMNMX.FTZ R105, R227, R105, !PT ;  /* 0x00000069e3697209 */ /* 0x000fe20007810000 */
[----:B------:R-:W3:Y:S01]  /*7ad0*/  MUFU.TANH R7, R7 ;  /* 0x0000000700077308 */ /* 0x000ee20000002400 */
[----:B------:R-:W-:Y:S02]  /*7ae0*/  FSEL R230, R5, -INF , P1 ;  /* 0xff80000005e67808 */ /* 0x000fe40000800000 */
[----:B------:R-:W-:Y:S02]  /*7af0*/  FMNMX.FTZ R105, R231, R105, !PT ;  /* 0x00000069e7697209 */ /* 0x000fe40007810000 */
[----:B------:R-:W-:Y:S02]  /*7b00*/  FMNMX.FTZ R4, R15, R101, !PT ;  /* 0x000000650f047209 */ /* 0x000fe40007810000 */
[----:B------:R-:W-:Y:S02]  /*7b10*/  FMNMX.FTZ R105, R230, R105, !PT ;  /* 0x00000069e6697209 */ /* 0x000fe40007810000 */
[----:B------:R-:W-:Y:S01]  /*7b20*/  FMNMX.FTZ R4, R16, R4, !PT ;  /* 0x0000000410047209 */ /* 0x000fe20007810000 */
[----:B------:R-:W4:Y:S01]  /*7b30*/  MUFU.TANH R8, R8 ;  /* 0x0000000800087308 */ /* 0x000f220000002400 */
[----:B------:R-:W-:Y:S01]  /*7b40*/  FMNMX.FTZ R5, R17, R106, !PT ;  /* 0x0000006a11057209 */ /* 0x000fe20007810000 */
[----:B------:R-:W5:Y:S01]  /*7b50*/  SHFL.BFLY PT, R6, R105, 0x2, 0x1f ;  /* 0x0c401f0069067f89 */ /* 0x000f6200000e0000 */
[----:B------:R-:W-:Y:S02]  /*7b60*/  FMNMX.FTZ R4, R11, R4, !PT ;  /* 0x000000040b047209 */ /* 0x000fe40007810000 */
[----:B------:R-:W-:Y:S02]  /*7b70*/  ISETP.GT.AND P0, PT, R2, 0x28, PT ;  /* 0x000000280200780c */ /* 0x000fe40003f04270 */
[----:B------:R-:W-:Y:S02]  /*7b80*/  FMNMX.FTZ R4, R14, R4, !PT ;  /* 0x000000040e047209 */ /* 0x000fe40007810000 */
[----:B------:R-:W-:Y:S01]  /*7b90*/  ISETP.GT.AND P1, PT, R2, 0x29, PT ;  /* 0x000000290200780c */ /* 0x000fe20003f24270 */
[----:B------:R-:W2:Y:S01]  /*7ba0*/  MUFU.TANH R58, R58 ;  /* 0x0000003a003a7308 */ /* 0x000ea20000002400 */
[----:B------:R-:W-:Y:S02]  /*7bb0*/  FMNMX.FTZ R4, R186, R4, !PT ;  /* 0x00000004ba047209 */ /* 0x000fe40007810000 */
[----:B------:R-:W-:Y:S02]  /*7bc0*/  FMNMX.FTZ R5, R18, R5, !PT ;  /* 0x0000000512057209 */ /* 0x000fe40007810000 */
[----:B------:R-:W-:Y:S02]  /*7bd0*/  FSEL R224, R224, -INF , P0 ;  /* 0xff800000e0e07808 */ /* 0x000fe40000000000 */
[----:B------:R-:W-:Y:S02]  /*7be0*/  FMNMX.FTZ R4, R188, R4, !PT ;  /* 0x00000004bc047209 */ /* 0x000fe40007810000 */
[----:B------:R-:W-:Y:S01]  /*7bf0*/  ISETP.GT.AND P0, PT, R0, 0x28, PT ;  /* 0x000000280000780c */ /* 0x000fe20003f04270 */
[----:B------:R-:W-:Y:S01]  /*7c00*/  MUFU.TANH R62, R62 ;  /* 0x0000003e003e7308 */ /* 0x000fe20000002400 */
[----:B------:R-:W-:Y:S02]  /*7c10*/  FSEL R246, R246, -INF , P1 ;  /* 0xff800000f6f67808 */ /* 0x000fe40000800000 */
[----:B------:R-:W-:Y:S02]  /*7c20*/  ISETP.GT.AND P1, PT, R3, 0x28, PT ;  /* 0x000000280300780c */ /* 0x000fe40003f24270 */
[----:B------:R-:W-:Y:S02]  /*7c30*/  FMNMX.FTZ R5, R20, R5, !PT ;  /* 0x0000000514057209 */ /* 0x000fe40007810000 */
[----:B------:R-:W-:Y:S02]  /*7c40*/  FMNMX.FTZ R4, R185, R4, !PT ;  /* 0x00000004b9047209 */ /* 0x000fe40007810000 */
[----:B------:R-:W-:Y:S02]  /*7c50*/  FSEL R240, R46, -INF , P0 ;  /* 0xff8000002ef07808 */ /* 0x000fe40000000000 */
[C---:B------:R-:W-:Y:S02]  /*7c60*/  ISETP.GT.AND P0, PT, R3.reuse, 0x29, PT ;  /* 0x000000290300780c */ /* 0x040fe40003f04270 */
[----:B-1----:R-:W-:Y:S02]  /*7c70*/  FSEL R199, R50, -INF , P1 ;  /* 0xff80000032c77808 */ /* 0x002fe40000800000 */
[----:B------:R-:W-:Y:S02]  /*7c80*/  ISETP.GT.AND P1, PT, R3, 0x30, PT ;  /* 0x000000300300780c */ /* 0x000fe40003f24270 */
[----:B------:R-:W-:Y:S02]  /*7c90*/  FMNMX.FTZ R5, R22, R5, !PT ;  /* 0x0000000516057209 */ /* 0x000fe40007810000 */
[----:B------:R-:W-:Y:S02]  /*7ca0*/  FMNMX.FTZ R4, R187, R4, !PT ;  /* 0x00000004bb047209 */ /* 0x000fe40007810000 */
[----:B------:R-:W-:Y:S02]  /*7cb0*/  FSEL R203, R51, -INF , P0 ;  /* 0xff80000033cb7808 */ /* 0x000fe40000000000 */
[C---:B------:R-:W-:Y:S02]  /*7cc0*/  ISETP.GT.AND P0, PT, R3.reuse, 0x31, PT ;  /* 0x000000310300780c */ /* 0x040fe40003f04270 */
[----:B------:R-:W-:Y:S02]  /*7cd0*/  FSEL R226, R54, -INF , P1 ;  /* 0xff80000036e27808 */ /* 0x000fe40000800000 */
[----:B------:R-:W-:Y:S02]  /*7ce0*/  ISETP.GT.AND P1, PT, R3, 0x38, PT ;  /* 0x000000380300780c */ /* 0x000fe40003f24270 */
[----:B--2---:R-:W-:Y:S02]  /*7cf0*/  FSEL R64, R27, -INF , P0 ;  /* 0xff8000001b407808 */ /* 0x004fe40000000000 */
[----:B------:R-:W-:Y:S02]  /*7d00*/  ISETP.GT.AND P0, PT, R3, 0x39, PT ;  /* 0x000000390300780c */ /* 0x000fe40003f04270 */
[----:B-----5:R-:W-:Y:S02]  /*7d10*/  FMNMX.FTZ R105, R105, R6, !PT ;  /* 0x0000000669697209 */ /* 0x020fe40007810000 */
[----:B------:R-:W-:Y:S02]  /*7d20*/  FMNMX.FTZ R3, R222, R4, !PT ;  /* 0x00000004de037209 */ /* 0x000fe40007810000 */
[----:B------:R-:W-:Y:S02]  /*7d30*/  FMNMX.FTZ R4, R189, R5, !PT ;  /* 0x00000005bd047209 */ /* 0x000fe40007810000 */
[----:B---3--:R-:W-:Y:S02]  /*7d40*/  FSEL R252, R7, -INF , P1 ;  /* 0xff80000007fc7808 */ /* 0x008fe40000800000 */
[----:B------:R-:W-:Y:S01]  /*7d50*/  FMNMX.FTZ R4, R190, R4, !PT ;  /* 0x00000004be047209 */ /* 0x000fe20007810000 */
[----:B------:R-:W1:Y:S01]  /*7d60*/  SHFL.BFLY PT, R7, R105, 0x1, 0x1f ;  /* 0x0c201f0069077f89 */ /* 0x000e6200000e0000 */
[----:B------:R-:W-:Y:S02]  /*7d70*/  FMNMX.FTZ R5, R25, R107, !PT ;  /* 0x0000006b19057209 */ /* 0x000fe40007810000 */
[----:B------:R-:W-:Y:S02]  /*7d80*/  FMNMX.FTZ R4, R191, R4, !PT ;  /* 0x00000004bf047209 */ /* 0x000fe40007810000 */
[----:B------:R-:W-:Y:S02]  /*7d90*/  FMNMX.FTZ R5, R24, R5, !PT ;  /* 0x0000000518057209 */ /* 0x000fe40007810000 */
[----:B------:R-:W-:Y:S02]  /*7da0*/  FMNMX.FTZ R4, R192, R4, !PT ;  /* 0x00000004c0047209 */ /* 0x000fe40007810000 */
[----:B------:R-:W-:Y:S02]  /*7db0*/  FMNMX.FTZ R5, R26, R5, !PT ;  /* 0x000000051a057209 */ /* 0x000fe40007810000 */
[----:B------:R-:W-:Y:S02]  /*7dc0*/  FMNMX.FTZ R4, R225, R4, !PT ;  /* 0x00000004e1047209 */ /* 0x000fe40007810000 */
[----:B------:R-:W-:Y:S02]  /*7dd0*/  FMNMX.FTZ R5, R21, R5, !PT ;  /* 0x0000000515057209 */ /* 0x000fe40007810000 */
[----:B----4-:R-:W-:Y:S02]  /*7de0*/  FSEL R247, R8, -INF , P0 ;  /* 0xff80000008f77808 */ /* 0x010fe40000000000 */
[----:B------:R-:W-:Y:S01]  /*7df0*/  FMNMX.FTZ R5, R193, R5, !PT ;  /* 0x00000005c1057209 */ /* 0x000fe20007810000 */
[----:B------:R-:W2:Y:S01]  /*7e00*/  MUFU.TANH R8, R59 ;  /* 0x0000003b00087308 */ /* 0x000ea20000002400 */
[----:B------:R-:W-:Y:S02]  /*7e10*/  ISETP.GT.AND P1, PT, R2, 0x30, PT ;  /* 0x000000300200780c */ /* 0x000fe40003f24270 */
[----:B------:R-:W-:Y:S02]  /*7e20*/  FMNMX.FTZ R4, R232, R4, !PT ;  /* 0x00000004e8047209 */ /* 0x000fe40007810000 */
[----:B------:R-:W-:Y:S02]  /*7e30*/  ISETP.GT.AND P0, PT, R2, 0x31, PT ;  /* 0x000000310200780c */ /* 0x000fe40003f04270 */
[----:B------:R-:W-:Y:S02]  /*7e40*/  FSEL R248, R56, -INF , P1 ;  /* 0xff80000038f87808 */ /* 0x000fe40000800000 */
[----:B------:R-:W-:Y:S02]  /*7e50*/  FSEL R245, R57, -INF , P0 ;  /* 0xff80000039f57808 */ /* 0x000fe40000000000 */
[C---:B------:R-:W-:Y:S02]  /*7e60*/  ISETP.GT.AND P0, PT, R2.reuse, 0x39, PT ;  /* 0x000000390200780c */ /* 0x040fe40003f04270 */
[----:B------:R-:W-:Y:S02]  /*7e70*/  ISETP.GT.AND P1, PT, R2, 0x38, PT ;  /* 0x000000380200780c */ /* 0x000fe40003f24270 */
[----:B------:R-:W-:Y:S02]  /*7e80*/  FMNMX.FTZ R2, R224, R4, !PT ;  /* 0x00000004e0027209 */ /* 0x000fe40007810000 */
[----:B------:R-:W-:Y:S02]  /*7e90*/  FMNMX.FTZ R4, R194, R5, !PT ;  /* 0x00000005c2047209 */ /* 0x000fe40007810000 */
[----:B------:R-:W-:Y:S02]  /*7ea0*/  FMNMX.FTZ R3, R223, R3, !PT ;  /* 0x00000003df037209 */ /* 0x000fe40007810000 */
[----:B------:R-:W-:Y:S02]  /*7eb0*/  FMNMX.FTZ R4, R195, R4, !PT ;  /* 0x00000004c3047209 */ /* 0x000fe40007810000 */
[----:B-1----:R-:W-:Y:S02]  /*7ec0*/  FMNMX.FTZ R105, R105, R7, !PT ;  /* 0x0000000769697209 */ /* 0x002fe40007810000 */
[----:B------:R-:W-:Y:S02]  /*7ed0*/  FSEL R243, R60, -INF , P1 ;  /* 0xff8000003cf37808 */ /* 0x000fe40000800000 */
[----:B------:R-:W-:Y:S01]  /*7ee0*/  ISETP.GT.AND P1, PT, R0, 0x29, PT ;  /* 0x000000290000780c */ /* 0x000fe20003f24270 */
[----:B------:R-:W-:Y:S01]  /*7ef0*/  FMUL.FTZ R109, R105, c[0x0][0x2d0] ;  /* 0x0000b400696d7a20 */ /* 0x000fe20000410000 */
[----:B------:R-:W-:Y:S02]  /*7f00*/  FMNMX.FTZ R3, R199, R3, !PT ;  /* 0x00000003c7037209 */ /* 0x000fe40007810000 */
[----:B------:R-:W-:Y:S02]  /*7f10*/  FMNMX.FTZ R4, R196, R4, !PT ;  /* 0x00000004c4047209 */ /* 0x000fe40007810000 */
[----:B------:R-:W-:Y:S02]  /*7f20*/  FSEL R238, R47, -INF , P1 ;  /* 0xff8000002fee7808 */ /* 0x000fe40000800000 */
[----:B------:R-:W-:Y:S02]  /*7f30*/  FSETP.NEU.FTZ.AND P1, PT, R105, -INF , PT ;  /* 0xff8000006900780b */ /* 0x000fe40003f3d000 */
[----:B------:R-:W-:Y:S02]  /*7f40*/  FMNMX.FTZ R3, R203, R3, !PT ;  /* 0x00000003cb037209 */ /* 0x000fe40007810000 */
[----:B------:R-:W-:Y:S02]  /*7f50*/  FMNMX.FTZ R4, R239, R4, !PT ;  /* 0x00000004ef047209 */ /* 0x000fe40007810000 */
[----:B------:R-:W-:Y:S02]  /*7f60*/  FSEL R109, R109, RZ, P1 ;  /* 0x000000ff6d6d7208 */ /* 0x000fe40000800000 */
[----:B------:R-:W-:Y:S02]  /*7f70*/  FMNMX.FTZ R3, R226, R3, !PT ;  /* 0x00000003e2037209 */ /* 0x000fe40007810000 */
[----:B------:R-:W-:Y:S02]  /*7f80*/  FMNMX.FTZ R4, R250, R4, !PT ;  /* 0x00000004fa047209 */ /* 0x000fe40007810000 */
[----:B------:R-:W-:Y:S02]  /*7f90*/  FMNMX.FTZ R3, R64, R3, !PT ;  /* 0x0000000340037209 */ /* 0x000fe40007810000 */
[----:B------:R-:W-:Y:S01]  /*7fa0*/  FMNMX.FTZ R5, R240, R4, !PT ;  /* 0x00000004f0057209 */ /* 0x000fe20007810000 */
[--C-:B------:R-:W-:Y:S01]  /*7fb0*/  FFMA.FTZ R4, R12, c[0x0][0x2d0], -R109.reuse ;  /* 0x0000b4000c047a23 */ /* 0x100fe2000001086d */
[----:B------:R-:W-:Y:S02]  /*7fc0*/  FMNMX.FTZ R3, R252, R3, !PT ;  /* 0x00000003fc037209 */ /* 0x000fe40007810000 */
[----:B------:R-:W-:Y:S01]  /*7fd0*/  FSEL R244, R61, -INF , P0 ;  /* 0xff8000003df47808 */ /* 0x000fe20000000000 */
[----:B------:R1:W-:Y:S01]  /*7fe0*/  MUFU.EX2 R234, R4 ;  /* 0x0000000400ea7308 */ /* 0x0003e20000000800 */
[----:B------:R-:W-:Y:S02]  /*7ff0*/  FMNMX.FTZ R3, R247, R3, !PT ;  /* 0x00000003f7037209 */ /* 0x000fe40007810000 */
[----:B------:R-:W-:Y:S02]  /*8000*/  ISETP.GT.AND P0, PT, R0, 0x30, PT ;  /* 0x000000300000780c */ /* 0x000fe40003f04270 */
[----:B------:R-:W-:Y:S01]  /*8010*/  FMNMX.FTZ R5, R238, R5, !PT ;  /* 0x00000005ee057209 */ /* 0x000fe20007810000 */
[----:B------:R-:W3:Y:S01]  /*8020*/  SHFL.BFLY PT, R6, R3, 0x2, 0x1f ;  /* 0x0c401f0003067f89 */ /* 0x000ee200000e0000 */
[----:B------:R-:W-:Y:S02]  /*8030*/  FSEL R228, R58, -INF , P0 ;  /* 0xff8000003ae47808 */ /* 0x000fe40000000000 */
[----:B------:R-:W-:Y:S02]  /*8040*/  FMNMX.FTZ R2, R246, R2, !PT ;  /* 0x00000002f6027209 */ /* 0x000fe40007810000 */
[----:B------:R-:W-:Y:S02]  /*8050*/  ISETP.GT.AND P0, PT, R0, 0x31, PT ;  /* 0x000000310000780c */ /* 0x000fe40003f04270 */
[----:B------:R-:W-:Y:S02]  /*8060*/  FMNMX.FTZ R2, R248, R2, !PT ;  /* 0x00000002f8027209 */ /* 0x000fe40007810000 */
[----:B--2---:R-:W-:Y:S02]  /*8070*/  FSEL R242, R8, -INF , P0 ;  /* 0xff80000008f27808 */ /* 0x004fe40000000000 */
[----:B------:R-:W-:Y:S02]  /*8080*/  FMNMX.FTZ R2, R245, R2, !PT ;  /* 0x00000002f5027209 */ /* 0x000fe40007810000 */
[----:B------:R-:W-:Y:S02]  /*8090*/  ISETP.GT.AND P0, PT, R0, 0x38, PT ;  /* 0x000000380000780c */ /* 0x000fe40003f04270 */
[----:B------:R-:W-:Y:S02]  /*80a0*/  FMNMX.FTZ R2, R243, R2, !PT ;  /* 0x00000002f3027209 */ /* 0x000fe40007810000 */
[----:B------:R-:W-:Y:S02]  /*80b0*/  FSEL R249, R62, -INF , P0 ;  /* 0xff8000003ef97808 */ /* 0x000fe40000000000 */
[----:B-1----:R-:W-:Y:S01]  /*80c0*/  FMNMX.FTZ R4, R228, R5, !PT ;  /* 0x00000005e4047209 */ /* 0x002fe20007810000 */
[----:B------:R-:W-:Y:S01]  /*80d0*/  FFMA.FTZ R5, R13, c[0x0][0x2d0], -R109 ;  /* 0x0000b4000d057a23 */ /* 0x000fe2000001086d */
[----:B------:R-:W-:Y:S02]  /*80e0*/  FMNMX.FTZ R2, R244, R2, !PT ;  /* 0x00000002f4027209 */ /* 0x000fe40007810000 */
[----:B------:R-:W-:Y:S01]  /*80f0*/  ISETP.GT.AND P0, PT, R0, 0x39, PT ;  /* 0x000000390000780c */ /* 0x000fe20003f04270 */
[----:B------:R1:W2:Y:S01]  /*8100*/  MUFU.EX2 R236, R5 ;  /* 0x0000000500ec7308 */ /* 0x0002a20000000800 */
[----:B---3--:R-:W-:Y:S01]  /*8110*/  FMNMX.FTZ R3, R3, R6, !PT ;  /* 0x0000000603037209 */ /* 0x008fe20007810000 */
[----:B------:R-:W3:Y:S01]  /*8120*/  SHFL.BFLY PT, R103, R2, 0x2, 0x1f ;  /* 0x0c401f0002677f89 */ /* 0x000ee200000e0000 */
[----:B------:R-:W-:Y:S02]  /*8130*/  FMNMX.FTZ R0, R242, R4, !PT ;  /* 0x00000004f2007209 */ /* 0x000fe40007810000 */
[----:B------:R-:W-:Y:S02]  /*8140*/  FSEL R108, R108, -INF , P0 ;  /* 0xff8000006c6c7808 */ /* 0x000fe40000000000 */
[----:B------:R-:W-:Y:S02]  /*8150*/  FMNMX.FTZ R0, R249, R0, !PT ;  /* 0x00000000f9007209 */ /* 0x000fe40007810000 */
[C---:B------:R-:W-:Y:S01]  /*8160*/  @P6 LEA R6, P0, R19.reuse, c[0x0][0x1c8], 0x1 ;  /* 0x0000720013066a11 */ /* 0x040fe200078008ff */
[----:B------:R-:W4:Y:S01]  /*8170*/  SHFL.BFLY PT, R104, R3, 0x1, 0x1f ;  /* 0x0c201f0003687f89 */ /* 0x000f2200000e0000 */
[----:B------:R-:W-:Y:S02]  /*8180*/  FMNMX.FTZ R0, R108, R0, !PT ;  /* 0x000000006c007209 */ /* 0x000fe40007810000 */
[----:B------:R-:W-:Y:S02]  /*8190*/  @P6 LEA.HI.X R7, R19, c[0x0][0x1cc], R37, 0x1, P0 ;  /* 0x0000730013076a11 */ /* 0x000fe400000f0c25 */
[----:B------:R-:W-:Y:S01]  /*81a0*/  @P6 LEA R4, P0, R23, c[0x0][0x1c8], 0x1 ;  /* 0x0000720017046a11 */ /* 0x000fe200078008ff */
[--C-:B-1----:R-:W-:Y:S01]  /*81b0*/  FFMA.FTZ R5, R9, c[0x0][0x2d0], -R109.reuse ;  /* 0x0000b40009057a23 */ /* 0x102fe2000001086d */
[----:B--2---:R-:W-:Y:S02]  /*81c0*/  F2FP.PACK_AB R176, R236, R234 ;  /* 0x000000eaecb0723e */ /* 0x004fe400000000ff */
[----:B---3--:R-:W-:Y:S01]  /*81d0*/  FMNMX.FTZ R103, R2, R103, !PT ;  /* 0x0000006702677209 */ /* 0x008fe20007810000 */
[----:B------:R1:W-:Y:S01]  /*81e0*/  MUFU.EX2 R61, R5 ;  /* 0x00000005003d7308 */ /* 0x0003e20000000800 */
[----:B------:R-:W2:Y:S01]  /*81f0*/  SHFL.BFLY PT, R2, R0, 0x2, 0x1f ;  /* 0x0c401f0000027f89 */ /* 0x000ea200000e0000 */
[----:B----4-:R-:W-:Y:S01]  /*8200*/  FMNMX.FTZ R104, R3, R104, !PT ;  /* 0x0000006803687209 */ /* 0x010fe20007810000 */
[----:B------:R-:W-:Y:S06]  /*8210*/  FFMA.FTZ R3, R10, c[0x0][0x2d0], -R109 ;  /* 0x0000b4000a037a23 */ /* 0x000fec000001086d */
[----:B------:R-:W3:Y:S01]  /*8220*/  SHFL.BFLY PT, R8, R103, 0x1, 0x1f ;  /* 0x0c201f0067087f89 */ /* 0x000ee200000e0000 */
[----:B------:R4:W5:Y:S01]  /*8230*/  MUFU.EX2 R65, R3 ;  /* 0x0000000300417308 */ /* 0x0009620000000800 */
[C---:B------:R-:W-:Y:S01]  /*8240*/  FMUL.FTZ R110, R104.reuse, c[0x0][0x2d0] ;  /* 0x0000b400686e7a20 */ /* 0x040fe20000410000 */
[----:B-1----:R-:W-:Y:S02]  /*8250*/  @P6 LEA.HI.X R5, R23, c[0x0][0x1cc], R36, 0x1, P0 ;  /* 0x0000730017056a11 */ /* 0x002fe400000f0c24 */
[----:B------:R-:W-:Y:S02]  /*8260*/  FSETP.NEU.FTZ.AND P0, PT, R104, -INF , PT ;  /* 0xff8000006800780b */ /* 0x000fe40003f1d000 */
[----:B--2---:R-:W-:Y:S02]  /*8270*/  FMNMX.FTZ R0, R0, R2, !PT ;  /* 0x0000000200007209 */ /* 0x004fe40007810000 */
[----:B------:R-:W-:Y:S02]  /*8280*/  FSEL R110, R110, RZ, P0 ;  /* 0x000000ff6e6e7208 */ /* 0x000fe40000000000 */
[----:B---3--:R-:W-:Y:S03]  /*8290*/  FMNMX.FTZ R103, R103, R8, !PT ;  /* 0x0000000867677209 */ /* 0x008fe60007810000 */
[--C-:B----4-:R-:W-:Y:S01]  /*82a0*/  FFMA.FTZ R3, R15, c[0x0][0x2d0], -R110.reuse ;  /* 0x0000b4000f037a23 */ /* 0x110fe2000001086e */
[----:B-----5:R-:W-:Y:S01]  /*82b0*/  F2FP.PACK_AB R178, R65, R61 ;  /* 0x0000003d41b2723e */ /* 0x020fe200000000ff */
[--C-:B------:R-:W-:Y:S02]  /*82c0*/  FFMA.FTZ R2, R11, c[0x0][0x2d0], -R110.reuse ;  /* 0x0000b4000b027a23 */ /* 0x100fe4000001086e */
[----:B------:R1:W-:Y:S01]  /*82d0*/  MUFU.EX2 R235, R3 ;  /* 0x0000000300eb7308 */ /* 0x0003e20000000800 */
[----:B------:R-:W-:Y:S02]  /*82e0*/  FMUL.FTZ R111, R103, c[0x0][0x2d0] ;  /* 0x0000b400676f7a20 */ /* 0x000fe40000410000 */
[--C-:B------:R-:W-:Y:S07]  /*82f0*/  FFMA.FTZ R8, R14, c[0x0][0x2d0], -R110.reuse ;  /* 0x0000b4000e087a23 */ /* 0x100fee000001086e */
[----:B------:R2:W-:Y:S10]  /*8300*/  MUFU.EX2 R60, R2 ;  /* 0x00000002003c7308 */ /* 0x0005f40000000800 */
[----:B------:R-:W3:Y:S01]  /*8310*/  MUFU.EX2 R66, R8 ;  /* 0x0000000800427308 */ /* 0x000ee20000000800 */
[----:B-1----:R-:W-:Y:S09]  /*8320*/  FFMA.FTZ R3, R16, c[0x0][0x2d0], -R110 ;  /* 0x0000b40010037a23 */ /* 0x002ff2000001086e */
[----:B------:R1:W4:Y:S01]  /*8330*/  MUFU.EX2 R237, R3 ;  /* 0x0000000300ed7308 */ /* 0x0003220000000800 */
[----:B--2---:R-:W2:Y:S01]  /*8340*/  SHFL.BFLY PT, R2, R0, 0x1, 0x1f ;  /* 0x0c201f0000027f89 */ /* 0x004ea200000e0000 */
[----:B---3--:R-:W-:Y:S02]  /*8350*/  F2FP.PACK_AB R179, R66, R60 ;  /* 0x0000003c42b3723e */ /* 0x008fe400000000ff */
[----:B-1----:R-:W-:Y:S02]  /*8360*/  FSEL R3, R105, RZ, P1 ;  /* 0x000000ff69037208 */ /* 0x002fe40000800000 */
[----:B------:R-:W-:Y:S02]  /*8370*/  FSETP.NEU.FTZ.AND P1, PT, R103, -INF , PT ;  /* 0xff8000006700780b */ /* 0x000fe40003f3d000 */
[----:B--2---:R-:W-:Y:S02]  /*8380*/  FMNMX.FTZ R102, R0, R2, !PT ;  /* 0x0000000200667209 */ /* 0x004fe40007810000 */
[----:B------:R-:W-:Y:S02]  /*8390*/  FSEL R111, R111, RZ, P1 ;  /* 0x000000ff6f6f7208 */ /* 0x000fe40000800000 */
[----:B------:R-:W-:Y:S01]  /*83a0*/  FSEL R2, R104, RZ, P0 ;  /* 0x000000ff68027208 */ /* 0x000fe20000000000 */
[C---:B------:R-:W-:Y:S01]  /*83b0*/  FMUL.FTZ R184, R102.reuse, c[0x0][0x2d0] ;  /* 0x0000b40066b87a20 */ /* 0x040fe20000410000 */
[----:B------:R-:W-:Y:S01]  /*83c0*/  FSETP.NEU.FTZ.AND P0, PT, R102, -INF , PT ;  /* 0xff8000006600780b */ /* 0x000fe20003f1d000 */
[--C-:B------:R-:W-:Y:S01]  /*83d0*/  FFMA.FTZ R0, R20, c[0x0][0x2d0], -R111.reuse ;  /* 0x0000b40014007a23 */ /* 0x100fe2000001086f */
[----:B----4-:R-:W-:Y:S01]  /*83e0*/  F2FP.PACK_AB R177, R237, R235 ;  /* 0x000000ebedb1723e */ /* 0x010fe200000000ff */
[--C-:B------:R-:W-:Y:S01]  /*83f0*/  FFMA.FTZ R8, R17, c[0x0][0x2d0], -R111.reuse ;  /* 0x0000b40011087a23 */ /* 0x100fe2000001086f */
[----:B------:R-:W-:Y:S01]  /*8400*/  FSEL R184, R184, RZ, P0 ;  /* 0x000000ffb8b87208 */ /* 0x000fe20000000000 */
[----:B------:R1:W-:Y:S10]  /*8410*/  MUFU.EX2 R56, R0 ;  /* 0x0000000000387308 */ /* 0x0003f40000000800 */
[----:B------:R2:W-:Y:S01]  /*8420*/  MUFU.EX2 R233, R8 ;  /* 0x0000000800e97308 */ /* 0x0005e20000000800 */
[--C-:B-1----:R-:W-:Y:S09]  /*8430*/  FFMA.FTZ R0, R22, c[0x0][0x2d0], -R111.reuse ;  /* 0x0000b40016007a23 */ /* 0x102ff2000001086f */
[----:B------:R1:W3:Y:S01]  /*8440*/  MUFU.EX2 R59, R0 ;  /* 0x00000000003b7308 */ /* 0x0002e20000000800 */
[----:B--2---:R-:W-:Y:S09]  /*8450*/  FFMA.FTZ R8, R18, c[0x0][0x2d0], -R111 ;  /* 0x0000b40012087a23 */ /* 0x004ff2000001086f */
[----:B------:R2:W4:Y:S01]  /*8460*/  MUFU.EX2 R241, R8 ;  /* 0x0000000800f17308 */ /* 0x0005220000000800 */
[--C-:B-1----:R-:W-:Y:S01]  /*8470*/  FFMA.FTZ R0, R25, c[0x0][0x2d0], -R184.reuse ;  /* 0x0000b40019007a23 */ /* 0x102fe200000108b8 */
[----:B---3--:R-:W-:Y:S08]  /*8480*/  F2FP.PACK_AB R182, R59, R56 ;  /* 0x000000383bb6723e */ /* 0x008ff000000000ff */
[----:B------:R1:W-:Y:S01]  /*8490*/  MUFU.EX2 R229, R0 ;  /* 0x0000000000e57308 */ /* 0x0003e20000000800 */
[--C-:B--2---:R-:W-:Y:S01]  /*84a0*/  FFMA.FTZ R8, R21, c[0x0][0x2d0], -R184.reuse ;  /* 0x0000b40015087a23 */ /* 0x104fe200000108b8 */
[----:B----4-:R-:W-:Y:S08]  /*84b0*/  F2FP.PACK_AB R180, R241, R233 ;  /* 0x000000e9f1b4723e */ /* 0x010ff000000000ff */
[----:B------:R-:W-:Y:S01]  /*84c0*/  MUFU.EX2 R57, R8 ;  /* 0x0000000800397308 */ /* 0x000fe20000000800 */
[--C-:B-1----:R-:W-:Y:S09]  /*84d0*/  FFMA.FTZ R0, R24, c[0x0][0x2d0], -R184.reuse ;  /* 0x0000b40018007a23 */ /* 0x102ff200000108b8 */
[----:B------:R1:W2:Y:S02]  /*84e0*/  MUFU.EX2 R63, R0 ;  /* 0x00000000003f7308 */ /* 0x0002a40000000800 */
[----:B-1----:R-:W-:Y:S01]  /*84f0*/  FFMA.FTZ R0, R26, c[0x0][0x2d0], -R184 ;  /* 0x0000b4001a007a23 */ /* 0x002fe200000108b8 */
[----:B--2---:R-:W-:Y:S07]  /*8500*/  F2FP.PACK_AB R181, R63, R229 ;  /* 0x000000e53fb5723e */ /* 0x004fee00000000ff */
[----:B------:R1:W2:Y:S02]  /*8510*/  MUFU.EX2 R67, R0 ;  /* 0x0000000000437308 */ /* 0x0002a40000000800 */
[----:B-1----:R-:W-:Y:S01]  /*8520*/  FADD.FTZ R0, -R3, R100 ;  /* 0x0000006403007221 */ /* 0x002fe20000010100 */
[----:B------:R-:W-:Y:S02]  /*8530*/  @P6 SHF.L.U32 R3, R183, 0x1, RZ ;  /* 0x00000001b7036819 */ /* 0x000fe400000006ff */
[----:B--2---:R-:W-:Y:S01]  /*8540*/  F2FP.PACK_AB R183, R57, R67 ;  /* 0x0000004339b7723e */ /* 0x004fe200000000ff */
[----:B------:R-:W-:Y:S02]  /*8550*/  FMUL.FTZ R0, R0, c[0x0][0x2d0] ;  /* 0x0000b40000007a20 */ /* 0x000fe40000410000 */
[----:B------:R1:W-:Y:S02]  /*8560*/  @P6 LDGSTS.E.BYPASS.LTC128B.128 [R3+0x3100], [R34.64], !P5 ;  /* 0x0310000022036fae */ /* 0x0003e4000e901d46 */
[----:B------:R2:W3:Y:S06]  /*8570*/  MUFU.EX2 R100, R0 ;  /* 0x0000000000647308 */ /* 0x0004ec0000000800 */
[----:B------:R1:W-:Y:S08]  /*8580*/  @P6 LDGSTS.E.BYPASS.LTC128B.128 [R3+0x4100], [R30.64], !P4 ;  /* 0x041000001e036fae */ /* 0x0003f0000e101d46 */
[----:B------:R4:W-:Y:S08]  /*8590*/  @P6 LDGSTS.E.BYPASS.LTC128B.128 [R3+0x5100], [R32.64], !P3 ;  /* 0x0510000020036fae */ /* 0x0009f0000d901d46 */
[----:B------:R1:W-:Y:S01]  /*85a0*/  @P6 LDGSTS.E.BYPASS.LTC128B.128 [R3+0x3900], [R28.64], !P5 ;  /* 0x039000001c036fae */ /* 0x0003e2000e901d46 */
[----:B--2---:R-:W-:Y:S01]  /*85b0*/  FADD.FTZ R0, -R2, R101 ;  /* 0x0000006502007221 */ /* 0x004fe20000010100 */
[----:B------:R-:W-:Y:S01]  /*85c0*/  FSEL R2, R103, RZ, P1 ;  /* 0x000000ff67027208 */ /* 0x000fe20000800000 */
[----:B---3--:R-:W-:Y:S02]  /*85d0*/  FMUL.FTZ R16, R100, R124 ;  /* 0x0000007c64107220 */ /* 0x008fe40000410000 */
[----:B------:R-:W-:Y:S03]  /*85e0*/  FMUL.FTZ R0, R0, c[0x0][0x2d0] ;  /* 0x0000b40000007a20 */ /* 0x000fe60000410000 */
[----:B------:R2:W-:Y:S01]  /*85f0*/  @P6 LDGSTS.E.BYPASS.LTC128B.128 [R3+0x4900], [R6.64], !P4 ;  /* 0x0490000006036fae */ /* 0x0005e2000e101d46 */
[C---:B------:R-:W-:Y:S01]  /*8600*/  FMUL.FTZ R17, R100.reuse, R125 ;  /* 0x0000007d64117220 */ /* 0x040fe20000410000 */
[----:B------:R3:W2:Y:S01]  /*8610*/  MUFU.EX2 R101, R0 ;  /* 0x0000000000657308 */ /* 0x0006a20000000800 */
[C---:B------:R-:W-:Y:S02]  /*8620*/  FMUL.FTZ R49, R100.reuse, R157 ;  /* 0x0000009d64317220 */ /* 0x040fe40000410000 */
[----:B------:R-:W-:Y:S02]  /*8630*/  IMAD.MOV.U32 R157, RZ, RZ, R230 ;  /* 0x000000ffff9d7224 */ /* 0x000fe400078e00e6 */
[C---:B------:R-:W-:Y:S01]  /*8640*/  FMUL.FTZ R68, R100.reuse, R68 ;  /* 0x0000004464447220 */ /* 0x040fe20000410000 */
[----:B------:R1:W-:Y:S01]  /*8650*/  @P6 LDGSTS.E.BYPASS.LTC128B.128 [R3+0x5900], [R4.64], !P3 ;  /* 0x0590000004036fae */ /* 0x0003e2000d901d46 */
[C---:B------:R-:W-:Y:S02]  /*8660*/  FMUL.FTZ R69, R100.reuse, R69 ;  /* 0x0000004564457220 */ /* 0x040fe40000410000 */
[C---:B----4-:R-:W-:Y:S02]  /*8670*/  FMUL.FTZ R32, R100.reuse, R140 ;  /* 0x0000008c64207220 */ /* 0x050fe40000410000 */
[C---:B------:R-:W-:Y:S01]  /*8680*/  FMUL.FTZ R33, R100.reuse, R141 ;  /* 0x0000008d64217220 */ /* 0x040fe20000410000 */
[----:B------:R-:W-:Y:S01]  /*8690*/  MOV R141, R64 ;  /* 0x00000040008d7202 */ /* 0x000fe20000000f00 */
[C---:B------:R-:W-:Y:S01]  /*86a0*/  FMUL.FTZ R64, R100.reuse, R172 ;  /* 0x000000ac64407220 */ /* 0x040fe20000410000 */
[----:B------:R-:W4:Y:S01]  /*86b0*/  LDSM.16.MT88.4 R20, [R205] ;  /* 0x00000000cd14783b */ /* 0x000f220000004200 */
[C---:B------:R-:W-:Y:S02]  /*86c0*/  FMUL.FTZ R80, R100.reuse, R80 ;  /* 0x0000005064507220 */ /* 0x040fe40000410000 */
[C---:B------:R-:W-:Y:S02]  /*86d0*/  FMUL.FTZ R81, R100.reuse, R81 ;  /* 0x0000005164517220 */ /* 0x040fe40000410000 */
[----:B------:R-:W-:Y:S02]  /*86e0*/  IMAD.MOV.U32 R140, RZ, RZ, R226 ;  /* 0x000000ffff8c7224 */ /* 0x000fe400078e00e2 */
[C---:B------:R-:W-:Y:S01]  /*86f0*/  FMUL.FTZ R84, R100.reuse, R84 ;  /* 0x0000005464547220 */ /* 0x040fe20000410000 */
[----:B------:R-:W5:Y:S01]  /*8700*/  LDSM.16.MT88.4 R36, [R206] ;  /* 0x00000000ce24783b */ /* 0x000f620000004200 */
[----:B------:R-:W-:Y:S02]  /*8710*/  FMUL.FTZ R85, R100, R85 ;  /* 0x0000005564557220 */ /* 0x000fe40000410000 */
[----:B---3--:R-:W-:Y:S01]  /*8720*/  FADD.FTZ R0, -R2, R106 ;  /* 0x0000006a02007221 */ /* 0x008fe20000010100 */
[----:B------:R-:W-:Y:S01]  /*8730*/  FSEL R2, R102, RZ, P0 ;  /* 0x000000ff66027208 */ /* 0x000fe20000000000 */
[C---:B--2---:R-:W-:Y:S02]  /*8740*/  FMUL.FTZ R6, R101.reuse, R114 ;  /* 0x0000007265067220 */ /* 0x044fe40000410000 */
[----:B------:R-:W-:Y:S01]  /*8750*/  FMUL.FTZ R0, R0, c[0x0][0x2d0] ;  /* 0x0000b40000007a20 */ /* 0x000fe20000410000 */
[----:B------:R-:W2:Y:S01]  /*8760*/  LDSM.16.MT88.4 R52, [R205+0x1000] ;  /* 0x00100000cd34783b */ /* 0x000ea20000004200 */
[C---:B------:R-:W-:Y:S02]  /*8770*/  FMUL.FTZ R7, R101.reuse, R115 ;  /* 0x0000007365077220 */ /* 0x040fe40000410000 */
[----:B-1----:R1:W3:Y:S01]  /*8780*/  MUFU.EX2 R3, R0 ;  /* 0x0000000000037308 */ /* 0x0022e20000000800 */
[C---:B------:R-:W-:Y:S02]  /*8790*/  FMUL.FTZ R4, R100.reuse, R112 ;  /* 0x0000007064047220 */ /* 0x040fe40000410000 */
[----:B------:R-:W-:Y:S02]  /*87a0*/  FMUL.FTZ R5, R100, R113 ;  /* 0x0000007164057220 */ /* 0x000fe40000410000 */
[----:B------:R-:W2:Y:S01]  /*87b0*/  LDSM.16.MT88.4 R112, [R206+0x1000] ;  /* 0x00100000ce70783b */ /* 0x000ea20000004200 */
[C---:B------:R-:W-:Y:S02]  /*87c0*/  FMUL.FTZ R18, R101.reuse, R126 ;  /* 0x0000007e65127220 */ /* 0x040fe40000410000 */
[----:B------:R-:W-:Y:S02]  /*87d0*/  FMUL.FTZ R19, R101, R127 ;  /* 0x0000007f65137220 */ /* 0x000fe40000410000 */
[--C-:B------:R-:W-:Y:S02]  /*87e0*/  FFMA.FTZ R140, R140, c[0x0][0x2d0], -R110.reuse ;  /* 0x0000b4008c8c7a23 */ /* 0x100fe4000001086e */
[----:B------:R-:W-:Y:S01]  /*87f0*/  FFMA.FTZ R141, R141, c[0x0][0x2d0], -R110 ;  /* 0x0000b4008d8d7a23 */ /* 0x000fe2000001086e */
[----:B------:R-:W-:Y:S01]  /*8800*/  LDSM.16.MT88.4 R124, [R206+0x400] ;  /* 0x00040000ce7c783b */ /* 0x000fe20000004200 */
[C---:B------:R-:W-:Y:S02]  /*8810*/  FMUL.FTZ R70, R101.reuse, R70 ;  /* 0x0000004665467220 */ /* 0x040fe40000410000 */
[C---:B------:R-:W-:Y:S02]  /*8820*/  FMUL.FTZ R71, R101.reuse, R71 ;  /* 0x0000004765477220 */ /* 0x040fe40000410000 */
[C---:B------:R-:W-:Y:S02]  /*8830*/  FMUL.FTZ R82, R101.reuse, R82 ;  /* 0x0000005265527220 */ /* 0x040fe40000410000 */
[----:B------:R-:W-:Y:S01]  /*8840*/  FMUL.FTZ R83, R101, R83 ;  /* 0x0000005365537220 */ /* 0x000fe20000410000 */
[-C--:B----4-:R-:W-:Y:S01]  /*8850*/  HMMA.16816.F32 R4, R176, R20.reuse, R4 ;  /* 0x00000014b004723c */ /* 0x090fe20000001804 */
[----:B------:R-:W0:Y:S02]  /*8860*/  LDGDEPBAR ;  /* 0x00000000000079af */ /* 0x000e240000000000 */
[----:B-1----:R-:W-:Y:S01]  /*8870*/  FADD.FTZ R0, -R2, R107 ;  /* 0x0000006b02007221 */ /* 0x002fe20000010100 */
[----:B------:R-:W-:Y:S01]  /*8880*/  MOV R107, R231 ;  /* 0x000000e7006b7202 */ /* 0x000fe20000000f00 */
[--C-:B------:R-:W-:Y:S02]  /*8890*/  FFMA.FTZ R2, R40, c[0x0][0x2d0], -R109.reuse ;  /* 0x0000b40028027a23 */ /* 0x100fe4000001086d */
[----:B------:R-:W-:Y:S02]  /*88a0*/  FMUL.FTZ R0, R0, c[0x0][0x2d0] ;  /* 0x0000b40000007a20 */ /* 0x000fe40000410000 */
[----:B------:R1:W-:Y:S03]  /*88b0*/  MUFU.EX2 R42, R2 ;  /* 0x00000002002a7308 */ /* 0x0003e60000000800 */
[C---:B---3--:R-:W-:Y:S02]  /*88c0*/  FMUL.FTZ R8, R3.reuse, R116 ;  /* 0x0000007403087220 */ /* 0x048fe40000410000 */
[C---:B------:R-:W-:Y:S02]  /*88d0*/  FMUL.FTZ R9, R3.reuse, R117 ;  /* 0x0000007503097220 */ /* 0x040fe40000410000 */
[C---:B------:R-:W-:Y:S02]  /*88e0*/  FMUL.FTZ R12, R3.reuse, R120 ;  /* 0x00000078030c7220 */ /* 0x040fe40000410000 */
[C---:B------:R-:W-:Y:S01]  /*88f0*/  FMUL.FTZ R13, R3.reuse, R121 ;  /* 0x00000079030d7220 */ /* 0x040fe20000410000 */
[----:B------:R-:W3:Y:S01]  /*8900*/  MUFU.EX2 R0, R0 ;  /* 0x0000000000007308 */ /* 0x000ee20000000800 */
[C---:B------:R-:W-:Y:S01]  /*8910*/  FMUL.FTZ R24, R3.reuse, R132 ;  /* 0x0000008403187220 */ /* 0x040fe20000410000 */
[----:B------:R-:W-:Y:S01]  /*8920*/  MOV R132, R228 ;  /* 0x000000e400847202 */ /* 0x000fe20000000f00 */
[C---:B------:R-:W-:Y:S01]  /*8930*/  FMUL.FTZ R25, R3.reuse, R133 ;  /* 0x0000008503197220 */ /* 0x040fe20000410000 */
[----:B------:R-:W-:Y:S01]  /*8940*/  MOV R133, R229 ;  /* 0x000000e500857202 */ /* 0x000fe20000000f00 */
[C---:B------:R-:W-:Y:S01]  /*8950*/  FMUL.FTZ R28, R3.reuse, R136 ;  /* 0x00000088031c7220 */ /* 0x040fe20000410000 */
[----:B------:R-:W-:Y:S01]  /*8960*/  MOV R136, R235 ;  /* 0x000000eb00887202 */ /* 0x000fe20000000f00 */
[----:B------:R-:W-:Y:S02]  /*8970*/  FMUL.FTZ R29, R3, R137 ;  /* 0x00000089031d7220 */ /* 0x000fe40000410000 */
[C---:B------:R-:W-:Y:S01]  /*8980*/  FMUL.FTZ R34, R101.reuse, R142 ;  /* 0x0000008e65227220 */ /* 0x040fe20000410000 */
[----:B------:R-:W-:Y:S01]  /*8990*/  MOV R142, R242 ;  /* 0x000000f2008e7202 */ /* 0x000fe20000000f00 */
[----:B------:R-:W-:Y:S02]  /*89a0*/  FMUL.FTZ R35, R101, R143 ;  /* 0x0000008f65237220 */ /* 0x000fe40000410000 */
[----:B------:R-:W-:Y:S01]  /*89b0*/  FMUL.FTZ R40, R3, R148 ;  /* 0x0000009403287220 */ /* 0x000fe20000410000 */
[----:B------:R-:W-:Y:S01]  /*89c0*/  MOV R148, R57 ;  /* 0x0000003900947202 */ /* 0x000fe20000000f00 */
[----:B-1----:R-:W-:Y:S02]  /*89d0*/  FFMA.FTZ R2, R41, c[0x0][0x2d0], -R109 ;  /* 0x0000b40029027a23 */ /* 0x002fe4000001086d */
[----:B------:R-:W-:Y:S02]  /*89e0*/  FMUL.FTZ R41, R3, R149 ;  /* 0x0000009503297220 */ /* 0x000fe40000410000 */
[----:B------:R1:W4:Y:S01]  /*89f0*/  MUFU.EX2 R46, R2 ;  /* 0x00000002002e7308 */ /* 0x0003220000000800 */
[C---:B------:R-:W-:Y:S02]  /*8a00*/  FMUL.FTZ R51, R101.reuse, R159 ;  /* 0x0000009f65337220 */ /* 0x040fe40000410000 */
[----:B------:R-:W-:Y:S02]  /*8a10*/  IMAD.MOV.U32 R159, RZ, RZ, R251 ;  /* 0x000000ffff9f7224 */ /* 0x000fe400078e00fb */
[C---:B---3--:R-:W-:Y:S02]  /*8a20*/  FMUL.FTZ R10, R0.reuse, R118 ;  /* 0x00000076000a7220 */ /* 0x048fe40000410000 */
[C---:B------:R-:W-:Y:S02]  /*8a30*/  FMUL.FTZ R11, R0.reuse, R119 ;  /* 0x00000077000b7220 */ /* 0x040fe40000410000 */
[----:B------:R-:W3:Y:S01]  /*8a40*/  LDSM.16.MT88.4 R116, [R205+0x2000] ;  /* 0x00200000cd74783b */ /* 0x000ee20000004200 */
[----:B------:R-:W-:Y:S02]  /*8a50*/  IMAD.MOV.U32 R137, RZ, RZ, R236 ;  /* 0x000000ffff897224 */ /* 0x000fe400078e00ec */
[C---:B------:R-:W-:Y:S02]  /*8a60*/  FMUL.FTZ R14, R0.reuse, R122 ;  /* 0x0000007a000e7220 */ /* 0x040fe40000410000 */
[C---:B------:R-:W-:Y:S04]  /*8a70*/  HMMA.16816.F32 R8, R180.reuse, R20, R8 ;  /* 0x00000014b408723c */ /* 0x040fe80000001808 */
[C---:B------:R-:W-:Y:S02]  /*8a80*/  FMUL.FTZ R15, R0.reuse, R123 ;  /* 0x0000007b000f7220 */ /* 0x040fe40000410000 */
[----:B------:R-:W-:Y:S01]  /*8a90*/  FMUL.FTZ R26, R0, R134 ;  /* 0x00000086001a7220 */ /* 0x000fe20000410000 */
[----:B------:R-:W-:Y:S01]  /*8aa0*/  MOV R134, R233 ;  /* 0x000000e900867202 */ /* 0x000fe20000000f00 */
[C---:B------:R-:W-:Y:S03]  /*8ab0*/  FMUL.FTZ R20, R100.reuse, R128 ;  /* 0x0000008064147220 */ /* 0x040fe60000410000 */
[-C--:B------:R-:W-:Y:S03]  /*8ac0*/  HMMA.16816.F32 R12, R180, R22.reuse, R12 ;  /* 0x00000016b40c723c */ /* 0x080fe6000000180c */
[----:B------:R-:W-:Y:S02]  /*8ad0*/  FMUL.FTZ R21, R100, R129 ;  /* 0x0000008164157220 */ /* 0x000fe40000410000 */
[C---:B------:R-:W-:Y:S02]  /*8ae0*/  FMUL.FTZ R27, R0.reuse, R135 ;  /* 0x00000087001b7220 */ /* 0x040fe40000410000 */
[----:B------:R-:W-:Y:S01]  /*8af0*/  IMAD.MOV.U32 R135, RZ, RZ, R234 ;  /* 0x000000ffff877224 */ /* 0x000fe200078e00ea */
[C---:B------:R-:W-:Y:S04]  /*8b00*/  HMMA.16816.F32 R16, R176.reuse, R22, R16 ;  /* 0x00000016b010723c */ /* 0x040fe80000001810 */
[C---:B------:R-:W-:Y:S01]  /*8b10*/  FMUL.FTZ R30, R0.reuse, R138 ;  /* 0x0000008a001e7220 */ /* 0x040fe20000410000 */
[----:B------:R-:W-:Y:S01]  /*8b20*/  MOV R138, R237 ;  /* 0x000000ed008a7202 */ /* 0x000fe20000000f00 */
[----:B------:R-:W-:Y:S02]  /*8b30*/  FMUL.FTZ R31, R0, R139 ;  /* 0x0000008b001f7220 */ /* 0x000fe40000410000 */
[C---:B------:R-:W-:Y:S04]  /*8b40*/  FMUL.FTZ R22, R101.reuse, R130 ;  /* 0x0000008265167220 */ /* 0x040fe80000410000 */
[----:B------:R-:W-:Y:S02]  /*8b50*/  FMUL.FTZ R23, R101, R131 ;  /* 0x0000008365177220 */ /* 0x000fe40000410000 */
[----:B------:R-:W-:Y:S01]  /*8b60*/  LDSM.16.MT88.4 R128, [R205+0x1400] ;  /* 0x00140000cd80783b */ /* 0x000fe20000004200 */
[----:B------:R-:W-:Y:S02]  /*8b70*/  IMAD.MOV.U32 R139, RZ, RZ, R241 ;  /* 0x000000ffff8b7224 */ /* 0x000fe400078e00f1 */
[----:B-1----:R-:W-:Y:S02]  /*8b80*/  FFMA.FTZ R2, R44, c[0x0][0x2d0], -R109 ;  /* 0x0000b4002c027a23 */ /* 0x002fe4000001086d */
[-C--:B-----5:R-:W-:Y:S02]  /*8b90*/  HMMA.16816.F32 R20, R176, R36.reuse, R20 ;  /* 0x00000024b014723c */ /* 0x0a0fe40000001814 */
[----:B------:R1:W5:Y:S01]  /*8ba0*/  MUFU.EX2 R48, R2 ;  /* 0x0000000200307308 */ /* 0x0003620000000800 */
[C---:B------:R-:W-:Y:S02]  /*8bb0*/  FMUL.FTZ R43, R0.reuse, R151 ;  /* 0x00000097002b7220 */ /* 0x040fe40000410000 */
[----:B------:R-:W-:Y:S02]  /*8bc0*/  IMAD.MOV.U32 R143, RZ, RZ, R249 ;  /* 0x000000ffff8f7224 */ /* 0x000fe400078e00f9 */
[C---:B------:R-:W-:Y:S01]  /*8bd0*/  FMUL.FTZ R44, R3.reuse, R152 ;  /* 0x00000098032c7220 */ /* 0x040fe20000410000 */
[C---:B------:R-:W-:Y:S04]  /*8be0*/  HMMA.16816.F32 R24, R180.reuse, R36, R24 ;  /* 0x00000024b418723c */ /* 0x040fe80000001818 */
[C---:B------:R-:W-:Y:S01]  /*8bf0*/  FMUL.FTZ R47, R0.reuse, R155 ;  /* 0x0000009b002f7220 */ /* 0x040fe20000410000 */
[----:B----4-:R-:W-:Y:S01]  /*8c00*/  MOV R152, R46 ;  /* 0x0000002e00987202 */ /* 0x010fe20000000f00 */
[----:B------:R-:W-:Y:S01]  /*8c10*/  FMUL.FTZ R46, R0, R154 ;  /* 0x0000009a002e7220 */ /* 0x000fe20000410000 */
[----:B------:R-:W-:Y:S01]  /*8c20*/  MOV R154, R56 ;  /* 0x00000038009a7202 */ /* 0x000fe20000000f00 */
[-C--:B------:R-:W-:Y:S04]  /*8c30*/  HMMA.16816.F32 R28, R180, R38.reuse, R28 ;  /* 0x00000026b41c723c */ /* 0x080fe8000000181c */
[----:B------:R-:W-:Y:S02]  /*8c40*/  FMUL.FTZ R56, R3, R164 ;  /* 0x000000a403387220 */ /* 0x000fe40000410000 */
[----:B------:R-:W-:Y:S02]  /*8c50*/  IMAD.MOV.U32 R164, RZ, RZ, R136 ;  /* 0x000000ffffa47224 */ /* 0x000fe400078e0088 */
[C---:B------:R-:W-:Y:S04]  /*8c60*/  HMMA.16816.F32 R32, R176.reuse, R38, R32 ;  /* 0x00000026b020723c */ /* 0x040fe80000001820 */
[C---:B------:R-:W-:Y:S02]  /*8c70*/  FMUL.FTZ R36, R100.reuse, R144 ;  /* 0x0000009064247220 */ /* 0x040fe40000410000 */
[----:B------:R-:W-:Y:S01]  /*8c80*/  FMUL.FTZ R37, R100, R145 ;  /* 0x0000009164257220 */ /* 0x000fe20000410000 */
[----:B------:R-:W-:Y:S01]  /*8c90*/  MOV R145, R61 ;  /* 0x0000003d00917202 */ /* 0x000fe20000000f00 */
[C---:B------:R-:W-:Y:S04]  /*8ca0*/  FMUL.FTZ R38, R101.reuse, R146 ;  /* 0x0000009265267220 */ /* 0x040fe80000410000 */
[----:B------:R-:W-:Y:S02]  /*8cb0*/  FMUL.FTZ R39, R101, R147 ;  /* 0x0000009365277220 */ /* 0x000fe40000410000 */
[----:B-1----:R-:W-:Y:S02]  /*8cc0*/  FFMA.FTZ R2, R45, c[0x0][0x2d0], -R109 ;  /* 0x0000b4002d027a23 */ /* 0x002fe4000001086d */
[C---:B------:R-:W-:Y:S02]  /*8cd0*/  FMUL.FTZ R45, R3.reuse, R153 ;  /* 0x00000099032d7220 */ /* 0x040fe40000410000 */
[----:B------:R-:W-:Y:S01]  /*8ce0*/  FMUL.FTZ R57, R3, R165 ;  /* 0x000000a503397220 */ /* 0x000fe20000410000 */
[-C--:B--2---:R-:W-:Y:S03]  /*8cf0*/  HMMA.16816.F32 R36, R176, R52.reuse, R36 ;  /* 0x00000034b024723c */ /* 0x084fe60000001824 */
[----:B------:R-:W-:Y:S01]  /*8d00*/  IMAD.MOV.U32 R147, RZ, RZ, R42 ;  /* 0x000000ffff937224 */ /* 0x000fe200078e002a */
[----:B------:R-:W-:Y:S01]  /*8d10*/  MOV R165, R135 ;  /* 0x0000008700a57202 */ /* 0x000fe20000000f00 */
[C---:B------:R-:W-:Y:S01]  /*8d20*/  FMUL.FTZ R42, R0.reuse, R150 ;  /* 0x00000096002a7220 */ /* 0x040fe20000410000 */
[----:B------:R-:W-:Y:S01]  /*8d30*/  MOV R150, R66 ;  /* 0x0000004200967202 */ /* 0x000fe20000000f00 */
[C---:B------:R-:W-:Y:S02]  /*8d40*/  FMUL.FTZ R66, R101.reuse, R174 ;  /* 0x000000ae65427220 */ /* 0x040fe40000410000 */
[----:B------:R-:W-:Y:S03]  /*8d50*/  FMUL.FTZ R58, R0, R166 ;  /* 0x000000a6003a7220 */ /* 0x000fe60000410000 */
[C---:B------:R-:W-:Y:S01]  /*8d60*/  HMMA.16816.F32 R40, R180.reuse, R52, R40 ;  /* 0x00000034b428723c */ /* 0x040fe20000001828 */
[----:B------:R1:W2:Y:S03]  /*8d70*/  MUFU.EX2 R53, R2 ;  /* 0x0000000200357308 */ /* 0x0002a60000000800 */
[----:B------:R-:W-:Y:S01]  /*8d80*/  MOV R166, R133 ;  /* 0x0000008500a67202 */ /* 0x000fe20000000f00 */
[----:B------:R-:W-:Y:S02]  /*8d90*/  IMAD.MOV.U32 R144, RZ, RZ, R63 ;  /* 0x000000ffff907224 */ /* 0x000fe400078e003f */
[C---:B------:R-:W-:Y:S01]  /*8da0*/  FMUL.FTZ R52, R100.reuse, R160 ;  /* 0x000000a064347220 */ /* 0x040fe20000410000 */
[-C--:B------:R-:W-:Y:S04]  /*8db0*/  HMMA.16816.F32 R44, R180, R54.reuse, R44 ;  /* 0x00000036b42c723c */ /* 0x080fe8000000182c */
[----:B-----5:R-:W-:Y:S02]  /*8dc0*/  IMAD.MOV.U32 R155, RZ, RZ, R48 ;  /* 0x000000ffff9b7224 */ /* 0x020fe400078e0030 */
[----:B------:R-:W-:Y:S02]  /*8dd0*/  FMUL.FTZ R48, R100, R156 ;  /* 0x0000009c64307220 */ /* 0x000fe40000410000 */
[----:B------:R-:W-:Y:S04]  /*8de0*/  FMUL.FTZ R50, R101, R158 ;  /* 0x0000009e65327220 */ /* 0x000fe80000410000 */
[----:B------:R-:W-:Y:S02]  /*8df0*/  IMAD.MOV.U32 R156, RZ, RZ, R60 ;  /* 0x000000ffff9c7224 */ /* 0x000fe400078e003c */
[----:B------:R-:W-:Y:S01]  /*8e00*/  FMUL.FTZ R60, R3, R168 ;  /* 0x000000a8033c7220 */ /* 0x000fe20000410000 */
[C---:B------:R-:W-:Y:S04]  /*8e10*/  HMMA.16816.F32 R48, R176.reuse, R54, R48 ;  /* 0x00000036b030723c */ /* 0x040fe80000001830 */
[----:B-1----:R-:W-:Y:S01]  /*8e20*/  FFMA.FTZ R2, R186, c[0x0][0x2d0], -R110 ;  /* 0x0000b400ba027a23 */ /* 0x002fe2000001086e */
[----:B------:R-:W-:Y:S01]  /*8e30*/  MOV R186, R240 ;  /* 0x000000f000ba7202 */ /* 0x000fe20000000f00 */
[----:B------:R-:W-:Y:S01]  /*8e40*/  IMAD.MOV.U32 R149, RZ, RZ, R59 ;  /* 0x000000ffff957224 */ /* 0x000fe200078e003b */
[----:B--2---:R-:W-:Y:S01]  /*8e50*/  MOV R160, R53 ;  /* 0x0000003500a07202 */ /* 0x004fe20000000f00 */
[----:B------:R1:W-:Y:S01]  /*8e60*/  MUFU.EX2 R146, R2 ;  /* 0x0000000200927308 */ /* 0x0003e20000000800 */
[----:B------:R-:W-:Y:S03]  /*8e70*/  FMUL.FTZ R53, R100, R161 ;  /* 0x000000a164357220 */ /* 0x000fe60000410000 */
[----:B------:R-:W-:Y:S01]  /*8e80*/  IMAD.MOV.U32 R161, RZ, RZ, R239 ;  /* 0x000000ffffa17224 */ /* 0x000fe200078e00ef */
[----:B------:R-:W-:Y:S01]  /*8e90*/  MOV R168, R164 ;  /* 0x000000a400a87202 */ /* 0x000fe20000000f00 */
[C---:B------:R-:W-:Y:S02]  /*8ea0*/  FMUL.FTZ R54, R101.reuse, R162 ;  /* 0x000000a265367220 */ /* 0x040fe40000410000 */
[----:B------:R-:W-:Y:S02]  /*8eb0*/  IMAD.MOV.U32 R162, RZ, RZ, R232 ;  /* 0x000000ffffa27224 */ /* 0x000fe400078e00e8 */
[----:B------:R-:W-:Y:S01]  /*8ec0*/  FMUL.FTZ R55, R101, R163 ;  /* 0x000000a365377220 */ /* 0x000fe20000410000 */
[----:B------:R-:W-:Y:S01]  /*8ed0*/  MOV R163, R137 ;  /* 0x0000008900a37202 */ /* 0x000fe20000000f00 */
[C---:B------:R-:W-:Y:S02]  /*8ee0*/  FMUL.FTZ R59, R0.reuse, R167 ;  /* 0x000000a7003b7220 */ /* 0x040fe40000410000 */
[----:B------:R-:W-:Y:S02]  /*8ef0*/  IMAD.MOV.U32 R167, RZ, RZ, R134 ;  /* 0x000000ffffa77224 */ /* 0x000fe400078e0086 */
[----:B------:R-:W-:Y:S01]  /*8f00*/  FMUL.FTZ R61, R3, R169 ;  /* 0x000000a9033d7220 */ /* 0x000fe20000410000 */
[-C--:B------:R-:W-:Y:S03]  /*8f10*/  HMMA.16816.F32 R52, R176, R112.reuse, R52 ;  /* 0x00000070b034723c */ /* 0x080fe60000001834 */
[C---:B------:R-:W-:Y:S01]  /*8f20*/  FMUL.FTZ R62, R0.reuse, R170 ;  /* 0x000000aa003e7220 */ /* 0x040fe20000410000 */
[----:B------:R-:W-:Y:S01]  /*8f30*/  MOV R169, R165 ;  /* 0x000000a500a97202 */ /* 0x000fe20000000f00 */
[----:B------:R-:W-:Y:S02]  /*8f40*/  FMUL.FTZ R63, R0, R171 ;  /* 0x000000ab003f7220 */ /* 0x000fe40000410000 */
[--C-:B-1----:R-:W-:Y:S01]  /*8f50*/  FFMA.FTZ R2, R188, c[0x0][0x2d0], -R110.reuse ;  /* 0x0000b400bc027a23 */ /* 0x102fe2000001086e */
[C---:B------:R-:W-:Y:S03]  /*8f60*/  HMMA.16816.F32 R56, R180.reuse, R112, R56 ;  /* 0x00000070b438723c */ /* 0x040fe60000001838 */
[----:B------:R1:W2:Y:S01]  /*8f70*/  MUFU.EX2 R251, R2 ;  /* 0x0000000200fb7308 */ /* 0x0002a20000000800 */
[----:B------:R-:W-:Y:S01]  /*8f80*/  MOV R188, R250 ;  /* 0x000000fa00bc7202 */ /* 0x000fe20000000f00 */
[----:B------:R-:W-:Y:S02]  /*8f90*/  IMAD.MOV.U32 R153, RZ, RZ, R67 ;  /* 0x000000ffff997224 */ /* 0x000fe400078e0043 */
[----:B------:R-:W-:Y:S01]  /*8fa0*/  FMUL.FTZ R67, R101, R175 ;  /* 0x000000af65437220 */ /* 0x000fe20000410000 */
[-C--:B------:R-:W-:Y:S04]  /*8fb0*/  HMMA.16816.F32 R60, R180, R114.reuse, R60 ;  /* 0x00000072b43c723c */ /* 0x080fe8000000183c */
[----:B------:R-:W-:Y:S02]  /*8fc0*/  IMAD.MOV.U32 R151, RZ, RZ, R65 ;  /* 0x000000ffff977224 */ /* 0x000fe400078e0041 */
[----:B------:R-:W-:Y:S02]  /*8fd0*/  FMUL.FTZ R65, R100, R173 ;  /* 0x000000ad64417220 */ /* 0x000fe40000410000 */
[----:B------:R-:W-:Y:S01]  /*8fe0*/  LDSM.16.MT88.4 R172, [R206+0x1c00] ;  /* 0x001c0000ceac783b */ /* 0x000fe20000004200 */
[C---:B------:R-:W-:Y:S03]  /*8ff0*/  FMUL.FTZ R72, R3.reuse, R72 ;  /* 0x0000004803487220 */ /* 0x040fe60000410000 */
[----:B------:R-:W-:Y:S01]  /*9000*/  FMUL.FTZ R73, R3, R73 ;  /* 0x0000004903497220 */ /* 0x000fe20000410000 */
[C---:B------:R-:W-:Y:S03]  /*9010*/  HMMA.16816.F32 R64, R176.reuse, R114, R64 ;  /* 0x00000072b040723c */ /* 0x040fe60000001840 */
[----:B------:R-:W4:Y:S01]  /*9020*/  LDSM.16.MT88.4 R112, [R206+0x2000] ;  /* 0x00200000ce70783b */ /* 0x000f220000004200 */
[C---:B------:R-:W-:Y:S02]  /*9030*/  FMUL.FTZ R74, R0.reuse, R74 ;  /* 0x0000004a004a7220 */ /* 0x040fe40000410000 */
[----:B-1----:R-:W-:Y:S02]  /*9040*/  FFMA.FTZ R2, R185, c[0x0][0x2d0], -R110 ;  /* 0x0000b400b9027a23 */ /* 0x002fe4000001086e */
[-C--:B---3--:R-:W-:Y:S02]  /*9050*/  HMMA.16816.F32 R68, R176, R116.reuse, R68 ;  /* 0x00000074b044723c */ /* 0x088fe40000001844 */
[----:B------:R1:W-:Y:S02]  /*9060*/  MUFU.EX2 R250, R2 ;  /* 0x0000000200fa7308 */ /* 0x0003e40000000800 */
[C---:B------:R-:W-:Y:S02]  /*9070*/  FMUL.FTZ R75, R0.reuse, R75 ;  /* 0x0000004b004b7220 */ /* 0x040fe40000410000 */
[----:B------:R-:W-:Y:S02]  /*9080*/  IMAD.MOV.U32 R185, RZ, RZ, R132 ;  /* 0x000000ffffb97224 */ /* 0x000fe400078e0084 */
[----:B------:R-:W-:Y:S01]  /*9090*/  LDSM.16.MT88.4 R132, [R206+0x1800] ;  /* 0x00180000ce84783b */ /* 0x000fe20000004200 */
[C---:B------:R-:W-:Y:S02]  /*90a0*/  FMUL.FTZ R76, R3.reuse, R76 ;  /* 0x0000004c034c7220 */ /* 0x040fe40000410000 */
[C---:B------:R-:W-:Y:S04]  /*90b0*/  HMMA.16816.F32 R72, R180.reuse, R116, R72 ;  /* 0x00000074b448723c */ /* 0x040fe80000001848 */
[C---:B------:R-:W-:Y:S02]  /*90c0*/  FMUL.FTZ R77, R3.reuse, R77 ;  /* 0x0000004d034d7220 */ /* 0x040fe40000410000 */
[C---:B------:R-:W-:Y:S02]  /*90d0*/  FMUL.FTZ R78, R0.reuse, R78 ;  /* 0x0000004e004e7220 */ /* 0x040fe40000410000 */
[C---:B------:R-:W-:Y:S04]  /*90e0*/  FMUL.FTZ R79, R0.reuse, R79 ;  /* 0x0000004f004f7220 */ /* 0x040fe80000410000 */
[C---:B------:R-:W-:Y:S02]  /*90f0*/  FMUL.FTZ R88, R3.reuse, R88 ;  /* 0x0000005803587220 */ /* 0x040fe40000410000 */
[----:B------:R-:W-:Y:S01]  /*9100*/  FMUL.FTZ R89, R3, R89 ;  /* 0x0000005903597220 */ /* 0x000fe20000410000 */
[-C--:B------:R-:W-:Y:S03]  /*9110*/  HMMA.16816.F32 R76, R180, R118.reuse, R76 ;  /* 0x00000076b44c723c */ /* 0x080fe6000000184c */
[--C-:B-1----:R-:W-:Y:S02]  /*9120*/  FFMA.FTZ R2, R187, c[0x0][0x2d0], -R110.reuse ;  /* 0x0000b400bb027a23 */ /* 0x102fe4000001086e */
[C---:B------:R-:W-:Y:S02]  /*9130*/  FMUL.FTZ R90, R0.reuse, R90 ;  /* 0x0000005a005a7220 */ /* 0x040fe40000410000 */
[----:B------:R1:W3:Y:S01]  /*9140*/  MUFU.EX2 R249, R2 ;  /* 0x0000000200f97308 */ /* 0x0002e20000000800 */
[C---:B------:R-:W-:Y:S01]  /*9150*/  HMMA.16816.F32 R80, R176.reuse, R118, R80 ;  /* 0x00000076b050723c */ /* 0x040fe20000001850 */
[----:B------:R-:W5:Y:S03]  /*9160*/  LDSM.16.MT88.4 R116, [R205+0x400] ;  /* 0x00040000cd74783b */ /* 0x000f660000004200 */
[C---:B------:R-:W-:Y:S02]  /*9170*/  FMUL.FTZ R86, R101.reuse, R86 ;  /* 0x0000005665567220 */ /* 0x040fe40000410000 */
[----:B------:R-:W-:Y:S02]  /*9180*/  FMUL.FTZ R87, R101, R87 ;  /* 0x0000005765577220 */ /* 0x000fe40000410000 */
[C---:B------:R-:W-:Y:S04]  /*9190*/  FMUL.FTZ R91, R0.reuse, R91 ;  /* 0x0000005b005b7220 */ /* 0x040fe80000410000 */
[C---:B------:R-:W-:Y:S01]  /*91a0*/  FMUL.FTZ R92, R3.reuse, R92 ;  /* 0x0000005c035c7220 */ /* 0x040fe20000410000 */
[-C--:B----4-:R-:W-:Y:S03]  /*91b0*/  HMMA.16816.F32 R84, R176, R112.reuse, R84 ;  /* 0x00000070b054723c */ /* 0x090fe60000001854 */
[----:B------:R-:W-:Y:S02]  /*91c0*/  FMUL.FTZ R93, R3, R93 ;  /* 0x0000005d035d7220 */ /* 0x000fe40000410000 */
[C---:B------:R-:W-:Y:S02]  /*91d0*/  FMUL.FTZ R94, R0.reuse, R94 ;  /* 0x0000005e005e7220 */ /* 0x040fe40000410000 */
[----:B------:R-:W-:Y:S01]  /*91e0*/  FMUL.FTZ R95, R0, R95 ;  /* 0x0000005f005f7220 */ /* 0x000fe20000410000 */
[C---:B------:R-:W-:Y:S04]  /*91f0*/  HMMA.16816.F32 R88, R180.reuse, R112, R88 ;  /* 0x00000070b458723c */ /* 0x040fe80000001858 */
[----:B-1----:R-:W-:Y:S02]  /*9200*/  FFMA.FTZ R2, R189, c[0x0][0x2d0], -R111 ;  /* 0x0000b400bd027a23 */ /* 0x002fe4000001086f */
[----:B------:R-:W-:Y:S01]  /*9210*/  FFMA.FTZ R106, R199, c[0x0][0x2d0], -R110 ;  /* 0x0000b400c76a7a23 */ /* 0x000fe2000001086e */
[----:B------:R-:W-:Y:S01]  /*9220*/  F2FP.PACK_AB R112, R152, R147 ;  /* 0x000000939870723e */ /* 0x000fe200000000ff */
[-C--:B------:R-:W-:Y:S01]  /*9230*/  HMMA.16816.F32 R92, R180, R114.reuse, R92 ;  /* 0x00000072b45c723c */ /* 0x080fe2000000185c */
[----:B------:R1:W-:Y:S01]  /*9240*/  MUFU.EX2 R242, R2 ;  /* 0x0000000200f27308 */ /* 0x0003e20000000800 */
[----:B------:R-:W-:Y:S02]  /*9250*/  LDSM.16.MT88.4 R180, [R205+0x2c00] ;  /* 0x002c0000cdb4783b */ /* 0x000fe40000004200 */
[C---:B------:R-:W-:Y:S01]  /*9260*/  FMUL.FTZ R96, R100.reuse, R96 ;  /* 0x0000006064607220 */ /* 0x040fe20000410000 */
[----:B--2---:R-:W-:Y:S01]  /*9270*/  F2FP.PACK_AB R113, R251, R146 ;  /* 0x00000092fb71723e */ /* 0x004fe200000000ff */
[----:B------:R-:W-:Y:S02]  /*9280*/  FMUL.FTZ R97, R100, R97 ;  /* 0x0000006164617220 */ /* 0x000fe40000410000 */
[C---:B------:R-:W-:Y:S04]  /*9290*/  FMUL.FTZ R98, R101.reuse, R98 ;  /* 0x0000006265627220 */ /* 0x040fe80000410000 */
[----:B------:R-:W-:Y:S02]  /*92a0*/  FMUL.FTZ R99, R101, R99 ;  /* 0x0000006365637220 */ /* 0x000fe40000410000 */
[----:B------:R-:W-:Y:S02]  /*92b0*/  IMAD.MOV.U32 R158, RZ, RZ, R227 ;  /* 0x000000ffff9e7224 */ /* 0x000fe400078e00e3 */
[----:B------:R-:W-:Y:S01]  /*92c0*/  FFMA.FTZ R107, R107, c[0x0][0x2d0], -R109 ;  /* 0x0000b4006b6b7a23 */ /* 0x000fe2000001086d */
[----:B------:R2:W-:Y:S01]  /*92d0*/  MUFU.EX2 R227, R106 ;  /* 0x0000006a00e37308 */ /* 0x0005e20000000800 */
[----:B------:R-:W-:Y:S01]  /*92e0*/  IMAD.MOV.U32 R165, RZ, RZ, R163 ;  /* 0x000000ffffa57224 */ /* 0x000fe200078e00a3 */
[----:B------:R-:W-:Y:S04]  /*92f0*/  HMMA.16816.F32 R96, R176, R114, R96 ;  /* 0x00000072b060723c */ /* 0x000fe80000001860 */
[----:B-1----:R-:W-:Y:S03]  /*9300*/  FFMA.FTZ R2, R190, c[0x0][0x2d0], -R111 ;  /* 0x0000b400be027a23 */ /* 0x002fe6000001086f */
[----:B------:R-:W-:Y:S02]  /*9310*/  F2FP.PACK_AB R114, R160, R155 ;  /* 0x0000009ba072723e */ /* 0x000fe400000000ff */
[----:B---3--:R-:W-:Y:S01]  /*9320*/  F2FP.PACK_AB R115, R249, R250 ;  /* 0x000000faf973723e */ /* 0x008fe200000000ff */
[----:B------:R1:W3:Y:S06]  /*9330*/  MUFU.EX2 R241, R2 ;  /* 0x0000000200f17308 */ /* 0x0002ec0000000800 */
[-C--:B-----5:R-:W-:Y:S05]  /*9340*/  HMMA.16816.F32 R4, R112, R116.reuse, R4 ;  /* 0x000000747004723c */ /* 0x0a0fea0000001804 */
[----:B--2---:R-:W-:Y:S01]  /*9350*/  FFMA.FTZ R106, R159, c[0x0][0x2d0], -R109 ;  /* 0x0000b4009f6a7a23 */ /* 0x004fe2000001086d */
[----:B------:R-:W-:Y:S01]  /*9360*/  MOV R159, R143 ;  /* 0x0000008f009f7202 */ /* 0x000fe20000000f00 */
[--C-:B------:R-:W-:Y:S01]  /*9370*/  FFMA.FTZ R143, R248, c[0x0][0x2d0], -R111.reuse ;  /* 0x0000b400f88f7a23 */ /* 0x100fe2000001086f */
[----:B------:R-:W-:Y:S03]  /*9380*/  MOV R248, R147 ;  /* 0x0000009300f87202 */ /* 0x000fe60000000f00 */
[----:B------:R-:W-:Y:S01]  /*9390*/  MUFU.EX2 R190, R143 ;  /* 0x0000008f00be7308 */ /* 0x000fe20000000800 */
[--C-:B-1----:R-:W-:Y:S01]  /*93a0*/  FFMA.FTZ R2, R191, c[0x0][0x2d0], -R111.reuse ;  /* 0x0000b400bf027a23 */ /* 0x102fe2000001086f */
[----:B---3--:R-:W-:Y:S08]  /*93b0*/  F2FP.PACK_AB R120, R241, R242 ;  /* 0x000000f2f178723e */ /* 0x008ff000000000ff */
[----:B------:R1:W-:Y:S02]  /*93c0*/  MUFU.EX2 R240, R2 ;  /* 0x0000000200f07308 */ /* 0x0003e40000000800 */
[----:B-1----:R-:W-:Y:S08]  /*93d0*/  FFMA.FTZ R2, R192, c[0x0][0x2d0], -R111 ;  /* 0x0000b400c0027a23 */ /* 0x002ff0000001086f */
[----:B------:R1:W2:Y:S02]  /*93e0*/  MUFU.EX2 R239, R2 ;  /* 0x0000000200ef7308 */ /* 0x0002a40000000800 */
[--C-:B-1----:R-:W-:Y:S01]  /*93f0*/  FFMA.FTZ R2, R193, c[0x0][0x2d0], -R184.reuse ;  /* 0x0000b400c1027a23 */ /* 0x102fe200000108b8 */
[----:B--2---:R-:W-:Y:S07]  /*9400*/  F2FP.PACK_AB R122, R239, R240 ;  /* 0x000000f0ef7a723e */ /* 0x004fee00000000ff */
[----:B------:R-:W-:Y:S10]  /*9410*/  MUFU.EX2 R193, R141 ;  /* 0x0000008d00c17308 */ /* 0x000ff40000000800 */
[----:B------:R1:W-:Y:S02]  /*9420*/  MUFU.EX2 R237, R2 ;  /* 0x0000000200ed7308 */ /* 0x0003e40000000800 */
[--C-:B-1----:R-:W-:Y:S08]  /*9430*/  FFMA.FTZ R2, R194, c[0x0][0x2d0], -R184.reuse ;  /* 0x0000b400c2027a23 */ /* 0x102ff000000108b8 */
[----:B------:R-:W-:Y:S10]  /*9440*/  MUFU.EX2 R194, R140 ;  /* 0x0000008c00c27308 */ /* 0x000ff40000000800 */
[----:B------:R1:W2:Y:S02]  /*9450*/  MUFU.EX2 R236, R2 ;  /* 0x0000000200ec7308 */ /* 0x0002a40000000800 */
[--C-:B-1----:R-:W-:Y:S01]  /*9460*/  FFMA.FTZ R2, R195, c[0x0][0x2d0], -R184.reuse ;  /* 0x0000b400c3027a23 */ /* 0x102fe200000108b8 */
[----:B--2---:R-:W-:Y:S07]  /*9470*/  F2FP.PACK_AB R121, R236, R237 ;  /* 0x000000edec79723e */ /* 0x004fee00000000ff */
[----:B------:R1:W-:Y:S02]  /*9480*/  MUFU.EX2 R235, R2 ;  /* 0x0000000200eb7308 */ /* 0x0003e40000000800 */
[----:B-1----:R-:W-:Y:S08]  /*9490*/  FFMA.FTZ R2, R196, c[0x0][0x2d0], -R184 ;  /* 0x0000b400c4027a23 */ /* 0x002ff000000108b8 */
[----:B------:R-:W-:Y:S10]  /*94a0*/  MUFU.EX2 R196, R107 ;  /* 0x0000006b00c47308 */ /* 0x000ff40000000800 */
[----:B------:R1:W2:Y:S02]  /*94b0*/  MUFU.EX2 R234, R2 ;  /* 0x0000000200ea7308 */ /* 0x0002a40000000800 */
[--C-:B-1----:R-:W-:Y:S01]  /*94c0*/  FFMA.FTZ R2, R197, c[0x0][0x2d0], -R109.reuse ;  /* 0x0000b400c5027a23 */ /* 0x102fe2000001086d */
[----:B--2---:R-:W-:Y:S07]  /*94d0*/  F2FP.PACK_AB R123, R234, R235 ;  /* 0x000000ebea7b723e */ /* 0x004fee00000000ff */
[----:B------:R-:W-:Y:S01]  /*94e0*/  MUFU.EX2 R197, R106 ;  /* 0x0000006a00c57308 */ /* 0x000fe20000000800 */
[C---:B------:R-:W-:Y:S09]  /*94f0*/  HMMA.16816.F32 R8, R120.reuse, R116, R8 ;  /* 0x000000747808723c */ /* 0x040ff20000001808 */
[----:B------:R1:W-:Y:S01]  /*9500*/  MUFU.EX2 R230, R2 ;  /* 0x0000000200e67308 */ /* 0x0003e20000000800 */
[-C--:B------:R-:W-:Y:S08]  /*9510*/  HMMA.16816.F32 R12, R120, R118.reuse, R12 ;  /* 0x00000076780c723c */ /* 0x080ff0000000180c */
[C---:B------:R-:W-:Y:S01]  /*9520*/  HMMA.16816.F32 R16, R112.reuse, R118, R16 ;  /* 0x000000767010723c */ /* 0x040fe20000001810 */
[----:B------:R-:W2:Y:S07]  /*9530*/  LDSM.16.MT88.4 R116, [R206+0x1400] ;  /* 0x00140000ce74783b */ /* 0x000eae0000004200 */
[-C--:B------:R-:W-:Y:S04]  /*9540*/  HMMA.16816.F32 R20, R112, R124.reuse, R20 ;  /* 0x0000007c7014723c */ /* 0x080fe80000001814 */
[--C-:B-1----:R-:W-:Y:S04]  /*9550*/  FFMA.FTZ R2, R200, c[0x0][0x2d0], -R109.reuse ;  /* 0x0000b400c8027a23 */ /* 0x102fe8000001086d */
[C---:B------:R-:W-:Y:S01]  /*9560*/  HMMA.16816.F32 R24, R120.reuse, R124, R24 ;  /* 0x0000007c7818723c */ /* 0x040fe20000001818 */
[----:B------:R1:W3:Y:S07]  /*9570*/  MUFU.EX2 R232, R2 ;  /* 0x0000000200e87308 */ /* 0x0002ee0000000800 */
[-C--:B------:R-:W-:Y:S08]  /*9580*/  HMMA.16816.F32 R28, R120, R126.reuse, R28 ;  /* 0x0000007e781c723c */ /* 0x080ff0000000181c */
[C---:B------:R-:W-:Y:S01]  /*9590*/  HMMA.16816.F32 R32, R112.reuse, R126, R32 ;  /* 0x0000007e7020723c */ /* 0x040fe20000001820 */
[----:B------:R-:W4:Y:S07]  /*95a0*/  LDSM.16.MT88.4 R124, [R205+0x2400] ;  /* 0x00240000cd7c783b */ /* 0x000f2e0000004200 */
[-C--:B------:R-:W-:Y:S04]  /*95b0*/  HMMA.16816.F32 R36, R112, R128.reuse, R36 ;  /* 0x000000807024723c */ /* 0x080fe80000001824 */
[--C-:B-1----:R-:W-:Y:S04]  /*95c0*/  FFMA.FTZ R2, R198, c[0x0][0x2d0], -R109.reuse ;  /* 0x0000b400c6027a23 */ /* 0x102fe8000001086d */
[C---:B------:R-:W-:Y:S01]  /*95d0*/  HMMA.16816.F32 R40, R120.reuse, R128, R40 ;  /* 0x000000807828723c */ /* 0x040fe20000001828 */
[----:B------:R1:W-:Y:S07]  /*95e0*/  MUFU.EX2 R233, R2 ;  /* 0x0000000200e97308 */ /* 0x0003ee0000000800 */
[-C--:B------:R-:W-:Y:S08]  /*95f0*/  HMMA.16816.F32 R44, R120, R130.reuse, R44 ;  /* 0x00000082782c723c */ /* 0x080ff0000000182c */
[C---:B------:R-:W-:Y:S01]  /*9600*/  HMMA.16816.F32 R48, R112.reuse, R130, R48 ;  /* 0x000000827030723c */ /* 0x040fe20000001830 */
[----:B------:R-:W5:Y:S07]  /*9610*/  LDSM.16.MT88.4 R128, [R206+0x2400] ;  /* 0x00240000ce80783b */ /* 0x000f6e0000004200 */
[-C--:B--2---:R-:W-:Y:S04]  /*9620*/  HMMA.16816.F32 R52, R112, R116.reuse, R52 ;  /* 0x000000747034723c */ /* 0x084fe80000001834 */
[----:B-1----:R-:W-:Y:S04]  /*9630*/  FFMA.FTZ R2, R201, c[0x0][0x2d0], -R109 ;  /* 0x0000b400c9027a23 */ /* 0x002fe8000001086d */
[C---:B------:R-:W-:Y:S01]  /*9640*/  HMMA.16816.F32 R56, R120.reuse, R116, R56 ;  /* 0x000000747838723c */ /* 0x040fe20000001838 */
[----:B------:R1:W2:Y:S07]  /*9650*/  MUFU.EX2 R231, R2 ;  /* 0x0000000200e77308 */ /* 0x0002ae0000000800 */
[-C--:B------:R-:W-:Y:S08]  /*9660*/  HMMA.16816.F32 R60, R120, R118.reuse, R60 ;  /* 0x00000076783c723c */ /* 0x080ff0000000183c */
[C---:B------:R-:W-:Y:S01]  /*9670*/  HMMA.16816.F32 R64, R112.reuse, R118, R64 ;  /* 0x000000767040723c */ /* 0x040fe20000001840 */
[----:B------:R-:W2:Y:S07]  /*9680*/  LDSM.16.MT88.4 R116, [R205+0x800] ;  /* 0x00080000cd74783b */ /* 0x000eae0000004200 */
[-C--:B----4-:R-:W-:Y:S04]  /*9690*/  HMMA.16816.F32 R68, R112, R124.reuse, R68 ;  /* 0x0000007c7044723c */ /* 0x090fe80000001844 */
[--C-:B-1----:R-:W-:Y:S04]  /*96a0*/  FFMA.FTZ R2, R222, c[0x0][0x2d0], -R110.reuse ;  /* 0x0000b400de027a23 */ /* 0x102fe8000001086e */
[C---:B------:R-:W-:Y:S01]  /*96b0*/  HMMA.16816.F32 R72, R120.reuse, R124, R72 ;  /* 0x0000007c7848723c */ /* 0x040fe20000001848 */
[----:B------:R1:W-:Y:S07]  /*96c0*/  MUFU.EX2 R229, R2 ;  /* 0x0000000200e57308 */ /* 0x0003ee0000000800 */
[-C--:B------:R-:W-:Y:S08]  /*96d0*/  HMMA.16816.F32 R76, R120, R126.reuse, R76 ;  /* 0x0000007e784c723c */ /* 0x080ff0000000184c */
[C---:B------:R-:W-:Y:S01]  /*96e0*/  HMMA.16816.F32 R80, R112.reuse, R126, R80 ;  /* 0x0000007e7050723c */ /* 0x040fe20000001850 */
[----:B------:R-:W4:Y:S07]  /*96f0*/  LDSM.16.MT88.4 R124, [R206+0x800] ;  /* 0x00080000ce7c783b */ /* 0x000f2e0000004200 */
[-C--:B-----5:R-:W-:Y:S04]  /*9700*/  HMMA.16816.F32 R84, R112, R128.reuse, R84 ;  /* 0x000000807054723c */ /* 0x0a0fe80000001854 */
[--C-:B-1----:R-:W-:Y:S04]  /*9710*/  FFMA.FTZ R2, R223, c[0x0][0x2d0], -R110.reuse ;  /* 0x0000b400df027a23 */ /* 0x102fe8000001086e */
[C---:B------:R-:W-:Y:S01]  /*9720*/  HMMA.16816.F32 R88, R120.reuse, R128, R88 ;  /* 0x000000807858723c */ /* 0x040fe20000001858 */
[----:B------:R1:W5:Y:S07]  /*9730*/  MUFU.EX2 R228, R2 ;  /* 0x0000000200e47308 */ /* 0x00036e0000000800 */
[-C--:B------:R-:W-:Y:S08]  /*9740*/  HMMA.16816.F32 R92, R120, R130.reuse, R92 ;  /* 0x00000082785c723c */ /* 0x080ff0000000185c */
[----:B------:R-:W-:Y:S01]  /*9750*/  HMMA.16816.F32 R96, R112, R130, R96 ;  /* 0x000000827060723c */ /* 0x000fe20000001860 */
[----:B------:R-:W4:Y:S06]  /*9760*/  LDSM.16.MT88.4 R128, [R205+0x1800] ;  /* 0x00180000cd80783b */ /* 0x000f2c0000004200 */
[----:B---3--:R-:W-:Y:S01]  /*9770*/  F2FP.PACK_AB R112, R232, R230 ;  /* 0x000000e6e870723e */ /* 0x008fe200000000ff */
[----:B-1----:R-:W-:Y:S01]  /*9780*/  FFMA.FTZ R2, R203, c[0x0][0x2d0], -R110 ;  /* 0x0000b400cb027a23 */ /* 0x002fe2000001086e */
[----:B--2---:R-:W-:Y:S03]  /*9790*/  F2FP.PACK_AB R114, R231, R233 ;  /* 0x000000e9e772723e */ /* 0x004fe600000000ff */
[----:B------:R1:W2:Y:S01]  /*97a0*/  MUFU.EX2 R226, R2 ;  /* 0x0000000200e27308 */ /* 0x0002a20000000800 */
[----:B-----5:R-:W-:Y:S01]  /*97b0*/  F2FP.PACK_AB R113, R228, R229 ;  /* 0x000000e5e471723e */ /* 0x020fe200000000ff */
[--C-:B-1----:R-:W-:Y:S01]  /*97c0*/  FFMA.FTZ R2, R225, c[0x0][0x2d0], -R111.reuse ;  /* 0x0000b400e1027a23 */ /* 0x102fe2000001086f */
[----:B--2---:R-:W-:Y:S07]  /*97d0*/  F2FP.PACK_AB R115, R226, R227 ;  /* 0x000000e3e273723e */ /* 0x004fee00000000ff */
[----:B------:R1:W-:Y:S01]  /*97e0*/  MUFU.EX2 R225, R2 ;  /* 0x0000000200e17308 */ /* 0x0003e20000000800 */
[-C--:B------:R-:W-:Y:S03]  /*97f0*/  HMMA.16816.F32 R4, R112, R116.reuse, R4 ;  /* 0x000000747004723c */ /* 0x080fe60000001804 */
[--C-:B-1----:R-:W-:Y:S02]  /*9800*/  FFMA.FTZ R2, R162, c[0x0][0x2d0], -R111.reuse ;  /* 0x0000b400a2027a23 */ /* 0x102fe4000001086f */
[----:B------:R-:W-:Y:S04]  /*9810*/  IMAD.MOV.U32 R162, RZ, RZ, R138 ;  /* 0x000000ffffa27224 */ /* 0x000fe800078e008a */
[----:B------:R1:W2:Y:S03]  /*9820*/  MUFU.EX2 R223, R2 ;  /* 0x0000000200df7308 */ /* 0x0002a60000000800 */
[----:B------:R-:W-:Y:S01]  /*9830*/  MOV R164, R162 ;  /* 0x000000a200a47202 */ /* 0x000fe20000000f00 */
[--C-:B-1----:R-:W-:Y:S01]  /*9840*/  FFMA.FTZ R2, R224, c[0x0][0x2d0], -R111.reuse ;  /* 0x0000b400e0027a23 */ /* 0x102fe2000001086f */
[----:B--2---:R-:W-:Y:S05]  /*9850*/  F2FP.PACK_AB R120, R223, R225 ;  /* 0x000000e1df78723e */ /* 0x004fea00000000ff */
[----:B------:R1:W-:Y:S02]  /*9860*/  MUFU.EX2 R224, R2 ;  /* 0x0000000200e07308 */ /* 0x0003e40000000800 */
[----:B-1----:R-:W-:Y:S01]  /*9870*/  FFMA.FTZ R2, R246, c[0x0][0x2d0], -R111 ;  /* 0x0000b400f6027a23 */ /* 0x002fe2000001086f */
[----:B------:R-:W-:Y:S07]  /*9880*/  MOV R246, R160 ;  /* 0x000000a000f67202 */ /* 0x000fee0000000f00 */
[----:B------:R1:W2:Y:S02]  /*9890*/  MUFU.EX2 R222, R2 ;  /* 0x0000000200de7308 */ /* 0x0002a40000000800 */
[----:B-1----:R-:W-:Y:S01]  /*98a0*/  FFMA.FTZ R2, R161, c[0x0][0x2d0], -R184 ;  /* 0x0000b400a1027a23 */ /* 0x002fe200000108b8 */
[----:B--2---:R-:W-:Y:S01]  /*98b0*/  F2FP.PACK_AB R122, R222, R224 ;  /* 0x000000e0de7a723e */ /* 0x004fe200000000ff */
[----:B------:R-:W-:Y:S06]  /*98c0*/  IMAD.MOV.U32 R161, RZ, RZ, R142 ;  /* 0x000000ffffa17224 */ /* 0x000fec00078e008e */
[----:B------:R1:W-:Y:S01]  /*98d0*/  MUFU.EX2 R203, R2 ;  /* 0x0000000200cb7308 */ /* 0x0003e20000000800 */
[--C-:B------:R-:W-:Y:S02]  /*98e0*/  FFMA.FTZ R142, R252, c[0x0][0x2d0], -R110.reuse ;  /* 0x0000b400fc8e7a23 */ /* 0x100fe4000001086e */
[----:B------:R-:W-:Y:S02]  /*98f0*/  FFMA.FTZ R110, R247, c[0x0][0x2d0], -R110 ;  /* 0x0000b400f76e7a23 */ /* 0x000fe4000001086e */
[----:B------:R-:W-:Y:S02]  /*9900*/  IMAD.MOV.U32 R252, RZ, RZ, R152 ;  /* 0x000000fffffc7224 */ /* 0x000fe400078e0098 */
[----:B------:R-:W-:Y:S03]  /*9910*/  IMAD.MOV.U32 R247, RZ, RZ, R146 ;  /* 0x000000fffff77224 */ /* 0x000fe600078e0092 */
[----:B------:R-:W-:Y:S10]  /*9920*/  MUFU.EX2 R191, R110 ;  /* 0x0000006e00bf7308 */ /* 0x000ff40000000800 */
[----:B------:R2:W-:Y:S01]  /*9930*/  MUFU.EX2 R192, R142 ;  /* 0x0000008e00c07308 */ /* 0x0005e20000000800 */
[--C-:B-1----:R-:W-:Y:S09]  /*9940*/  FFMA.FTZ R2, R188, c[0x0][0x2d0], -R184.reuse ;  /* 0x0000b400bc027a23 */ /* 0x102ff200000108b8 */
[----:B------:R1:W3:Y:S01]  /*9950*/  MUFU.EX2 R200, R2 ;  /* 0x0000000200c87308 */ /* 0x0002e20000000800 */
[----:B--2---:R-:W-:Y:S01]  /*9960*/  LDSM.16.MT88.4 R140, [R206+0xc00] ;  /* 0x000c0000ce8c783b */ /* 0x004fe20000004200 */
[--C-:B-1----:R-:W-:Y:S01]  /*9970*/  FFMA.FTZ R2, R186, c[0x0][0x2d0], -R184.reuse ;  /* 0x0000b400ba027a23 */ /* 0x102fe200000108b8 */
[----:B---3--:R-:W-:Y:S02]  /*9980*/  F2FP.PACK_AB R121, R200, R203 ;  /* 0x000000cbc879723e */ /* 0x008fe400000000ff */
[----:B------:R-:W-:Y:S05]  /*9990*/  MOV R186, R139 ;  /* 0x0000008b00ba7202 */ /* 0x000fea0000000f00 */
[----:B------:R1:W-:Y:S01]  /*99a0*/  MUFU.EX2 R201, R2 ;  /* 0x0000000200c97308 */ /* 0x0003e20000000800 */
[----:B------:R-:W2:Y:S01]  /*99b0*/  LDSM.16.MT88.4 R136, [R205+0x2800] ;  /* 0x00280000cd88783b */ /* 0x000ea20000004200 */
[----:B-1----:R-:W-:Y:S02]  /*99c0*/  FFMA.FTZ R2, R238, c[0x0][0x2d0], -R184 ;  /* 0x0000b400ee027a23 */ /* 0x002fe400000108b8 */
[----:B------:R-:W-:Y:S06]  /*99d0*/  IMAD.MOV.U32 R238, RZ, RZ, R155 ;  /* 0x000000ffffee7224 */ /* 0x000fec00078e009b */
[----:B------:R-:W1:Y:S02]  /*99e0*/  MUFU.EX2 R199, R2 ;  /* 0x0000000200c77308 */ /* 0x000e640000000800 */
[----:B-1----:R-:W-:Y:S01]  /*99f0*/  F2FP.PACK_AB R123, R199, R201 ;  /* 0x000000c9c77b723e */ /* 0x002fe200000000ff */
[--C-:B------:R-:W-:Y:S02]  /*9a00*/  FFMA.FTZ R2, R158, c[0x0][0x2d0], -R109.reuse ;  /* 0x0000b4009e027a23 */ /* 0x100fe4000001086d */
[----:B------:R-:W-:Y:S01]  /*9a10*/  FFMA.FTZ R109, R157, c[0x0][0x2d0], -R109 ;  /* 0x0000b4009d6d7a23 */ /* 0x000fe2000001086d */
[----:B------:R-:W-:Y:S01]  /*9a20*/  MOV R157, R145 ;  /* 0x00000091009d7202 */ /* 0x000fe20000000f00 */
[----:B------:R-:W-:Y:S03]  /*9a30*/  IMAD.MOV.U32 R158, RZ, RZ, R144 ;  /* 0x000000ffff9e7224 */ /* 0x000fe600078e0090 */
[----:B------:R1:W-:Y:S01]  /*9a40*/  MUFU.EX2 R195, R2 ;  /* 0x0000000200c37308 */ /* 0x0003e20000000800 */
[C---:B------:R-:W-:Y:S04]  /*9a50*/  HMMA.16816.F32 R8, R120.reuse, R116, R8 ;  /* 0x000000747808723c */ /* 0x040fe80000001808 */
[----:B------:R-:W-:Y:S01]  /*9a60*/  MOV R163, R158 ;  /* 0x0000009e00a37202 */ /* 0x000fe20000000f00 */
[----:B------:R-:W-:Y:S02]  /*9a70*/  IMAD.MOV.U32 R162, RZ, RZ, R157 ;  /* 0x000000ffffa27224 */ /* 0x000fe400078e009d */
[--C-:B------:R-:W-:Y:S01]  /*9a80*/  FFMA.FTZ R144, R245, c[0x0][0x2d0], -R111.reuse ;  /* 0x0000b400f5907a23 */ /* 0x100fe2000001086f */
[-C--:B------:R-:W-:Y:S01]  /*9a90*/  HMMA.16816.F32 R12, R120, R118.reuse, R12 ;  /* 0x00000076780c723c */ /* 0x080fe2000000180c */
[----:B------:R-:W-:Y:S03]  /*9aa0*/  MUFU.EX2 R198, R109 ;  /* 0x0000006d00c67308 */ /* 0x000fe60000000800 */
[--C-:B------:R-:W-:Y:S01]  /*9ab0*/  FFMA.FTZ R145, R243, c[0x0][0x2d0], -R111.reuse ;  /* 0x0000b400f3917a23 */ /* 0x100fe2000001086f */
[----:B------:R-:W-:Y:S01]  /*9ac0*/  MOV R245, R148 ;  /* 0x0000009400f57202 */ /* 0x000fe20000000f00 */
[----:B------:R-:W-:Y:S01]  /*9ad0*/  FFMA.FTZ R111, R244, c[0x0][0x2d0], -R111 ;  /* 0x0000b400f46f7a23 */ /* 0x000fe2000001086f */
[----:B------:R-:W-:Y:S01]  /*9ae0*/  MOV R244, R150 ;  /* 0x0000009600f47202 */ /* 0x000fe20000000f00 */
[C---:B------:R-:W-:Y:S01]  /*9af0*/  HMMA.16816.F32 R16, R112.reuse, R118, R16 ;  /* 0x000000767010723c */ /* 0x040fe20000001810 */
[----:B------:R-:W3:Y:S02]  /*9b00*/  LDSM.16.MT88.4 R116, [R206+0x2800] ;  /* 0x00280000ce74783b */ /* 0x000ee40000004200 */
[----:B------:R-:W-:Y:S01]  /*9b10*/  MUFU.EX2 R187, R111 ;  /* 0x0000006f00bb7308 */ /* 0x000fe20000000800 */
[----:B------:R-:W-:Y:S02]  /*9b20*/  IMAD.MOV.U32 R243, RZ, RZ, R149 ;  /* 0x000000fffff37224 */ /* 0x000fe400078e0095 */
[--C-:B-1----:R-:W-:Y:S02]  /*9b30*/  FFMA.FTZ R2, R185, c[0x0][0x2d0], -R184.reuse ;  /* 0x0000b400b9027a23 */ /* 0x102fe400000108b8 */
[-C--:B----4-:R-:W-:Y:S05]  /*9b40*/  HMMA.16816.F32 R20, R112, R124.reuse, R20 ;  /* 0x0000007c7014723c */ /* 0x090fea0000001814 */
[----:B------:R1:W-:Y:S03]  /*9b50*/  MUFU.EX2 R107, R2 ;  /* 0x00000002006b7308 */ /* 0x0003e60000000800 */
[C---:B------:R-:W-:Y:S07]  /*9b60*/  HMMA.16816.F32 R24, R120.reuse, R124, R24 ;  /* 0x0000007c7818723c */ /* 0x040fee0000001818 */
[----:B------:R-:W4:Y:S01]  /*9b70*/  MUFU.EX2 R188, R145 ;  /* 0x0000009100bc7308 */ /* 0x000f220000000800 */
[-C--:B------:R-:W-:Y:S08]  /*9b80*/  HMMA.16816.F32 R28, R120, R126.reuse, R28 ;  /* 0x0000007e781c723c */ /* 0x080ff0000000181c */
[C---:B------:R-:W-:Y:S01]  /*9b90*/  HMMA.16816.F32 R32, R112.reuse, R126, R32 ;  /* 0x0000007e7020723c */ /* 0x040fe20000001820 */
[----:B------:R-:W5:Y:S01]  /*9ba0*/  LDSM.16.MT88.4 R124, [R205+0xc00] ;  /* 0x000c0000cd7c783b */ /* 0x000f620000004200 */
[----:B------:R-:W2:Y:S02]  /*9bb0*/  MUFU.EX2 R189, R144 ;  /* 0x0000009000bd7308 */ /* 0x000ea40000000800 */
[--C-:B-1----:R-:W-:Y:S01]  /*9bc0*/  FFMA.FTZ R2, R161, c[0x0][0x2d0], -R184.reuse ;  /* 0x0000b400a1027a23 */ /* 0x102fe200000108b8 */
[----:B------:R-:W-:Y:S03]  /*9bd0*/  MOV R161, R156 ;  /* 0x0000009c00a17202 */ /* 0x000fe60000000f00 */
[-C--:B------:R-:W-:Y:S04]  /*9be0*/  HMMA.16816.F32 R36, R112, R128.reuse, R36 ;  /* 0x000000807024723c */ /* 0x080fe80000001824 */
[----:B------:R1:W1:Y:S01]  /*9bf0*/  MUFU.EX2 R185, R2 ;  /* 0x0000000200b97308 */ /* 0x0002620000000800 */
[----:B----4-:R-:W-:Y:S03]  /*9c00*/  F2FP.PACK_AB R178, R187, R188 ;  /* 0x000000bcbbb2723e */ /* 0x010fe600000000ff */
[C---:B------:R-:W-:Y:S01]  /*9c10*/  HMMA.16816.F32 R40, R120.reuse, R128, R40 ;  /* 0x000000807828723c */ /* 0x040fe20000001828 */
[----:B------:R-:W4:Y:S04]  /*9c20*/  LDL R129, [R1+0x34] ;  /* 0x0000340001817983 */ /* 0x000f280000100800 */
[----:B------:R-:W5:Y:S03]  /*9c30*/  LDL.LU R128, [R1+0x20] ;  /* 0x0000200001807983 */ /* 0x000f660000300800 */
[-C--:B------:R-:W-:Y:S01]  /*9c40*/  HMMA.16816.F32 R44, R120, R130.reuse, R44 ;  /* 0x00000082782c723c */ /* 0x080fe2000000182c */
[----:B------:R-:W5:Y:S03]  /*9c50*/  LDL.LU R111, [R1+0x24] ;  /* 0x00002400016f7983 */ /* 0x000f660000300800 */
[----:B--2---:R-:W-:Y:S01]  /*9c60*/  F2FP.PACK_AB R176, R189, R190 ;  /* 0x000000bebdb0723e */ /* 0x004fe200000000ff */
[----:B------:R-:W2:Y:S03]  /*9c70*/  LDL.LU R110, [R1+0x28] ;  /* 0x00002800016e7983 */ /* 0x000ea60000300800 */
[C---:B------:R-:W-:Y:S01]  /*9c80*/  HMMA.16816.F32 R48, R112.reuse, R130, R48 ;  /* 0x000000827030723c */ /* 0x040fe20000001830 */
[----:B------:R-:W2:Y:S03]  /*9c90*/  LDL.LU R109, [R1+0x2c] ;  /* 0x00002c00016d7983 */ /* 0x000ea60000300800 */
[--C-:B-1----:R-:W-:Y:S01]  /*9ca0*/  FFMA.FTZ R2, R159, c[0x0][0x2d0], -R184.reuse ;  /* 0x0000b4009f027a23 */ /* 0x102fe200000108b8 */
[----:B------:R-:W-:Y:S01]  /*9cb0*/  F2FP.PACK_AB R177, R185, R107 ;  /* 0x0000006bb9b1723e */ /* 0x000fe200000000ff */
[----:B------:R-:W1:Y:S01]  /*9cc0*/  LDSM.16.MT88.4 R156, [R205+0x1c00] ;  /* 0x001c0000cd9c783b */ /* 0x000e620000004200 */
[----:B------:R-:W-:Y:S01]  /*9cd0*/  FFMA.FTZ R184, R108, c[0x0][0x2d0], -R184 ;  /* 0x0000b4006cb87a23 */ /* 0x000fe200000108b8 */
[-C--:B------:R-:W-:Y:S01]  /*9ce0*/  HMMA.16816.F32 R52, R112, R132.reuse, R52 ;  /* 0x000000847034723c */ /* 0x080fe20000001834 */
[----:B------:R-:W-:Y:S03]  /*9cf0*/  MUFU.EX2 R106, R2 ;  /* 0x00000002006a7308 */ /* 0x000fe60000000800 */
[----:B------:R-:W-:Y:S04]  /*9d00*/  F2FP.PACK_AB R108, R195, R197 ;  /* 0x000000c5c36c723e */ /* 0x000fe800000000ff */
[C---:B------:R-:W-:Y:S03]  /*9d10*/  HMMA.16816.F32 R56, R120.reuse, R132, R56 ;  /* 0x000000847838723c */ /* 0x040fe60000001838 */
[----:B------:R-:W3:Y:S05]  /*9d20*/  MUFU.EX2 R184, R184 ;  /* 0x000000b800b87308 */ /* 0x000eea0000000800 */
[-C--:B------:R-:W-:Y:S08]  /*9d30*/  HMMA.16816.F32 R60, R120, R134.reuse, R60 ;  /* 0x00000086783c723c */ /* 0x080ff0000000183c */
[C---:B------:R-:W-:Y:S08]  /*9d40*/  HMMA.16816.F32 R64, R112.reuse, R134, R64 ;  /* 0x000000867040723c */ /* 0x040ff00000001840 */
[-C--:B------:R-:W-:Y:S04]  /*9d50*/  HMMA.16816.F32 R68, R112, R136.reuse, R68 ;  /* 0x000000887044723c */ /* 0x080fe80000001844 */
[----:B---3--:R-:W-:Y:S04]  /*9d60*/  F2FP.PACK_AB R179, R184, R106 ;  /* 0x0000006ab8b3723e */ /* 0x008fe800000000ff */
[C---:B------:R-:W-:Y:S08]  /*9d70*/  HMMA.16816.F32 R72, R120.reuse, R136, R72 ;  /* 0x000000887848723c */ /* 0x040ff00000001848 */
[-C--:B------:R-:W-:Y:S08]  /*9d80*/  HMMA.16816.F32 R76, R120, R138.reuse, R76 ;  /* 0x0000008a784c723c */ /* 0x080ff0000000184c */
[C---:B------:R-:W-:Y:S08]  /*9d90*/  HMMA.16816.F32 R80, R112.reuse, R138, R80 ;  /* 0x0000008a7050723c */ /* 0x040ff00000001850 */
[-C--:B------:R-:W-:Y:S08]  /*9da0*/  HMMA.16816.F32 R84, R112, R116.reuse, R84 ;  /* 0x000000747054723c */ /* 0x080ff00000001854 */
[C---:B------:R-:W-:Y:S08]  /*9db0*/  HMMA.16816.F32 R88, R120.reuse, R116, R88 ;  /* 0x000000747858723c */ /* 0x040ff00000001858 */
[-C--:B------:R-:W-:Y:S08]  /*9dc0*/  HMMA.16816.F32 R92, R120, R118.reuse, R92 ;  /* 0x00000076785c723c */ /* 0x080ff0000000185c */
[----:B------:R-:W-:Y:S04]  /*9dd0*/  HMMA.16816.F32 R96, R112, R118, R96 ;  /* 0x000000767060723c */ /* 0x000fe80000001860 */
[----:B----4-:R-:W-:Y:S02]  /*9de0*/  ISETP.GT.AND P0, PT, R221, R129, PT ;  /* 0x00000081dd00720c */ /* 0x010fe40003f04270 */
[----:B------:R-:W-:Y:S01]  /*9df0*/  MOV R221, R151 ;  /* 0x0000009700dd7202 */ /* 0x000fe20000000f00 */
[----:B-----5:R-:W-:Y:S02]  /*9e00*/  FFMA.FTZ R100, R100, R128, R169 ;  /* 0x0000008064647223 */ /* 0x020fe400000100a9 */
[----:B------:R-:W-:Y:S03]  /*9e10*/  FFMA.FTZ R101, R101, R111, R168 ;  /* 0x0000006f65657223 */ /* 0x000fe600000100a8 */
[----:B------:R-:W-:Y:S01]  /*9e20*/  F2FP.PACK_AB R111, R191, R192 ;  /* 0x000000c0bf6f723e */ /* 0x000fe200000000ff */
[----:B------:R-:W-:Y:S02]  /*9e30*/  FADD.FTZ R100, R165, R100 ;  /* 0x00000064a5647221 */ /* 0x000fe40000010000 */
[----:B--2---:R-:W-:Y:S01]  /*9e40*/  FFMA.FTZ R3, R3, R110, R167 ;  /* 0x0000006e03037223 */ /* 0x004fe200000100a7 */
[----:B------:R-:W-:Y:S01]  /*9e50*/  F2FP.PACK_AB R110, R198, R196 ;  /* 0x000000c4c66e723e */ /* 0x000fe200000000ff */
[----:B------:R-:W-:Y:S02]  /*9e60*/  FADD.FTZ R101, R164, R101 ;  /* 0x00000065a4657221 */ /* 0x000fe40000010000 */
[----:B------:R-:W-:Y:S01]  /*9e70*/  FFMA.FTZ R0, R0, R109, R166 ;  /* 0x0000006d00007223 */ /* 0x000fe200000100a6 */
[----:B------:R-:W-:Y:S01]  /*9e80*/  F2FP.PACK_AB R109, R193, R194 ;  /* 0x000000c2c16d723e */ /* 0x000fe200000000ff */
[----:B------:R-:W-:Y:S02]  /*9e90*/  FADD.FTZ R101, R161, R101 ;  /* 0x00000065a1657221 */ /* 0x000fe40000010000 */
[----:B------:R-:W-:Y:S01]  /*9ea0*/  FADD.FTZ R2, R163, R0 ;  /* 0x00000000a3027221 */ /* 0x000fe20000010000 */
[----:B------:R-:W-:Y:S01]  /*9eb0*/  MOV R0, R154 ;  /* 0x0000009a00007202 */ /* 0x000fe20000000f00 */
[----:B------:R-:W-:Y:S02]  /*9ec0*/  FADD.FTZ R186, R186, R3 ;  /* 0x00000003baba7221 */ /* 0x000fe40000010000 */
[-C--:B------:R-:W-:Y:S01]  /*9ed0*/  HMMA.16816.F32 R112, R108, R124.reuse, R4 ;  /* 0x0000007c6c70723c */ /* 0x080fe20000001804 */
[----:B------:R-:W2:Y:S04]  /*9ee0*/  LDSM.16.MT88.4 R4, [R206+0x2c00] ;  /* 0x002c0000ce04783b */ /* 0x000ea80000004200 */
[----:B------:R-:W-:Y:S01]  /*9ef0*/  FADD.FTZ R3, R162, R100 ;  /* 0x00000064a2037221 */ /* 0x000fe20000010000 */
[----:B------:R-:W-:Y:S01]  /*9f00*/  MOV R100, R153 ;  /* 0x0000009900647202 */ /* 0x000fe20000000f00 */
[----:B------:R-:W-:Y:S01]  /*9f10*/  FADD.FTZ R0, R0, R186 ;  /* 0x000000ba00007221 */ /* 0x000fe20000010000 */
[C---:B------:R-:W-:Y:S04]  /*9f20*/  HMMA.16816.F32 R116, R176.reuse, R124, R8 ;  /* 0x0000007cb074723c */ /* 0x040fe80000001808 */
[----:B------:R-:W-:Y:S01]  /*9f30*/  FADD.FTZ R3, R221, R3 ;  /* 0x00000003dd037221 */ /* 0x000fe20000010000 */
[----:B------:R-:W-:Y:S01]  /*9f40*/  MOV R221, R202 ;  /* 0x000000ca00dd7202 */ /* 0x000fe20000000f00 */
[----:B------:R-:W-:Y:S02]  /*9f50*/  FADD.FTZ R0, R243, R0 ;  /* 0x00000000f3007221 */ /* 0x000fe40000010000 */
[-C--:B------:R-:W-:Y:S04]  /*9f60*/  HMMA.16816.F32 R120, R176, R126.reuse, R12 ;  /* 0x0000007eb078723c */ /* 0x080fe8000000180c */
[----:B------:R-:W-:Y:S02]  /*9f70*/  FADD.FTZ R10, R248, R3 ;  /* 0x00000003f80a7221 */ /* 0x000fe40000010000 */
[----:B------:R-:W-:Y:S02]  /*9f80*/  FADD.FTZ R8, R242, R0 ;  /* 0x00000000f2087221 */ /* 0x000fe40000010000 */
        /* <DEDUP_REMOVED lines=16> */
[-C--:B-1----:R-:W-:Y:S04]  /*a090*/  HMMA.16816.F32 R144, R108, R156.reuse, R36 ;  /* 0x0000009c6c90723c */ /* 0x082fe80000001824 */
        /* <DEDUP_REMOVED lines=31> */
[----:B------:R-:W-:Y:S02]  /*a290*/  IMAD.MOV.U32 R101, RZ, RZ, R104 ;  /* 0x000000ffff657224 */ /* 0x000fe400078e0068 */
[C---:B------:R-:W-:Y:S04]  /*a2a0*/  HMMA.16816.F32 R80, R108.reuse, R182, R80 ;  /* 0x000000b66c50723c */ /* 0x040fe80000001850 */
[----:B------:R-:W-:Y:S01]  /*a2b0*/  FADD.FTZ R3, R107, R3 ;  /* 0x000000036b037221 */ /* 0x000fe20000010000 */
[----:B------:R-:W-:Y:S03]  /*a2c0*/  MOV R107, R102 ;  /* 0x00000066006b7202 */ /* 0x000fe60000000f00 */
[----:B------:R-:W-:Y:S01]  /*a2d0*/  FADD.FTZ R3, R185, R3 ;  /* 0x00000003b9037221 */ /* 0x000fe20000010000 */
[-C--:B--2---:R-:W-:Y:S08]  /*a2e0*/  HMMA.16816.F32 R84, R108, R4.reuse, R84 ;  /* 0x000000046c54723c */ /* 0x084ff00000001854 */
[C---:B------:R-:W-:Y:S07]  /*a2f0*/  HMMA.16816.F32 R88, R176.reuse, R4, R88 ;  /* 0x00000004b058723c */ /* 0x040fee0000001858 */
[----:B------:R-:W-:Y:S01]  /*a300*/  FADD.FTZ R4, R226, R2 ;  /* 0x00000002e2047221 */ /* 0x000fe20000010000 */
[-C--:B------:R-:W-:Y:S04]  /*a310*/  HMMA.16816.F32 R92, R176, R6.reuse, R92 ;  /* 0x00000006b05c723c */ /* 0x080fe8000000185c */
[----:B------:R-:W-:Y:S02]  /*a320*/  FADD.FTZ R5, R222, R0 ;  /* 0x00000000de057221 */ /* 0x000fe40000010000 */
[----:B------:R-:W-:Y:S02]  /*a330*/  FADD.FTZ R2, R197, R8 ;  /* 0x00000008c5027221 */ /* 0x000fe40000010000 */
[----:B------:R-:W-:Y:S01]  /*a340*/  FADD.FTZ R0, R194, R4 ;  /* 0x00000004c2007221 */ /* 0x000fe20000010000 */
[----:B------:R-:W-:Y:S04]  /*a350*/  HMMA.16816.F32 R96, R108, R6, R96 ;  /* 0x000000066c60723c */ /* 0x000fe80000001860 */
[----:B------:R-:W-:Y:S02]  /*a360*/  FADD.FTZ R5, R190, R5 ;  /* 0x00000005be057221 */ /* 0x000fe40000010000 */
[----:B------:R-:W-:Y:S02]  /*a370*/  FADD.FTZ R2, R195, R2 ;  /* 0x00000002c3027221 */ /* 0x000fe40000010000 */
[----:B------:R-:W-:Y:S04]  /*a380*/  FADD.FTZ R4, R193, R0 ;  /* 0x00000000c1047221 */ /* 0x000fe80000010000 */
        /* <DEDUP_REMOVED lines=9> */
[----:B------:R-:W-:Y:S02]  /*a420*/  FADD.FTZ R2, R187, R2 ;  /* 0x00000002bb027221 */ /* 0x000fe40000010000 */
[----:B------:R-:W-:Y:S01]  /*a430*/  FADD.FTZ R0, R184, R0 ;  /* 0x00000000b8007221 */ /* 0x000fe20000010000 */
[----:B------:R1:W-:Y:S04]  /*a440*/  STL [R1+0x24], R3 ;  /* 0x0000240301007387 */ /* 0x0003e80000100800 */
[----:B------:R1:W-:Y:S04]  /*a450*/  STL [R1+0x28], R2 ;  /* 0x0000280201007387 */ /* 0x0003e80000100800 */
[----:B------:R1:W-:Y:S01]  /*a460*/  STL [R1+0x2c], R0 ;  /* 0x00002c0001007387 */ /* 0x0003e20000100800 */
[----:B------:R-:W-:-:S05]  /*a470*/  @P0 BRA `(.L_x_553) ;  /* 0xffffb87000000947 */ /* 0x000fca000383ffff */
.L_x_552:
[----:B-1----:R-:W-:-:S13]  /*a480*/  ISETP.GE.AND P0, PT, R202, RZ, PT ;  /* 0x000000ffca00720c */ /* 0x002fda0003f06270 */
[----:B------:R-:W-:Y:S05]  /*a490*/  @!P0 BRA `(.L_x_554) ;  /* 0x00003d2000008947 */ /* 0x000fea0003800000 */
[----:B------:R-:W-:Y:S01]  /*a4a0*/  IMAD.MOV.U32 R3, RZ, RZ, R104 ;  /* 0x000000ffff037224 */ /* 0x000fe200078e0068 */
[----:B------:R-:W-:Y:S01]  /*a4b0*/  MOV R107, R102 ;  /* 0x00000066006b7202 */ /* 0x000fe20000000f00 */
[----:B------:R-:W-:Y:S01]  /*a4c0*/  IMAD.MOV.U32 R2, RZ, RZ, R105 ;  /* 0x000000ffff027224 */ /* 0x000fe200078e0069 */
[----:B------:R-:W-:Y:S02]  /*a4d0*/  MOV R106, R103 ;  /* 0x00000067006a7202 */ /* 0x000fe40000000f00 */
.L_x_555:
[----:B------:R-:W2:Y:S01]  /*a4e0*/  LDL.64 R42, [R1+0x10] ;  /* 0x00001000012a7983 */ /* 0x000ea20000100a00 */
[----:B------:R-:W-:Y:S04]  /*a4f0*/  DEPBAR.LE SB0, 0x0 ;  /* 0x000080000000791a */ /* 0x000fe80000000000 */
[----:B------:R-:W-:Y:S01]  /*a500*/  WARPSYNC 0xffffffff ;  /* 0xffffffff00007948 */ /* 0x000fe20003800000 */
[----:B---3--:R-:W3:Y:S01]  /*a510*/  LDL R47, [R1+0x1c] ;  /* 0x00001c00012f7983 */ /* 0x008ee20000100800 */
[----:B------:R-:W-:Y:S01]  /*a520*/  SHF.R.S32.HI R0, RZ, 0x1f, R202 ;  /* 0x0000001fff007819 */ /* 0x000fe200000114ca */
[----:B------:R-:W-:Y:S01]  /*a530*/  IMAD.WIDE.U32 R28, R202, c[0x0][0x208], RZ ;  /* 0x00008200ca1c7a25 */ /* 0x000fe200078e00ff */
[----:B------:R-:W-:Y:S01]  /*a540*/  MOV R44, c[0x0][0x208] ;  /* 0x00008200002c7a02 */ /* 0x000fe20000000f00 */
[----:B------:R-:W4:Y:S02]  /*a550*/  LDL R203, [R1+0x30] ;  /* 0x0000300001cb7983 */ /* 0x000f240000100800 */
[----:B------:R-:W-:Y:S01]  /*a560*/  IMAD R0, R0, c[0x0][0x208], RZ ;  /* 0x0000820000007a24 */ /* 0x000fe200078e02ff */
[----:B------:R-:W-:Y:S01]  /*a570*/  SHF.L.U32 R36, R28, 0x6, RZ ;  /* 0x000000061c247819 */ /* 0x000fe200000006ff */
[----:B------:R-:W-:Y:S02]  /*a580*/  BAR.SYNC.DEFER_BLOCKING 0x0 ;  /* 0x0000000000007b1d */ /* 0x000fe40000010000 */
[----:B------:R-:W-:Y:S01]  /*a590*/  IMAD R0, R202, c[0x0][0x20c], R0 ;  /* 0x00008300ca007a24 */ /* 0x000fe200078e0200 */
[----:B------:R-:W-:Y:S04]  /*a5a0*/  LEA R40, P2, R44, R36, 0x5 ;  /* 0x000000242c287211 */ /* 0x000fe800078428ff */
[----:B------:R-:W-:Y:S04]  /*a5b0*/  IADD3 R0, R29, R0, RZ ;  /* 0x000000001d007210 */ /* 0x000fe80007ffe0ff */
[----:B------:R-:W-:Y:S01]  /*a5c0*/  SHF.L.U64.HI R0, R28, 0x6, R0 ;  /* 0x000000061c007819 */ /* 0x000fe20000010200 */
[----:B------:R-:W-:Y:S08]  /*a5d0*/  LDSM.16.M88.4 R64, [R207] ;  /* 0x00000000cf40783b */ /* 0x000ff00000000200 */
[----:B------:R-:W1:Y:S08]  /*a5e0*/  LDSM.16.M88.4 R16, [R204] ;  /* 0x00000000cc10783b */ /* 0x000e700000000200 */
        /* <DEDUP_REMOVED lines=15> */
[----:B------:R-:W-:Y:S01]  /*a6e0*/  MOV R32, c[0x0][0x20c] ;  /* 0x0000830000207a02 */ /* 0x000fe20000000f00 */
[-C--:B------:R-:W-:Y:S04]  /*a6f0*/  HMMA.16816.F32 R28, R60, R34.reuse, RZ ;  /* 0x000000223c1c723c */ /* 0x080fe800000018ff */
[----:B------:R-:W-:Y:S04]  /*a700*/  LEA.HI.X R44, R44, R0, R32, 0x5, P2 ;  /* 0x000000002c2c7211 */ /* 0x000fe800010f2c20 */
[C---:B------:R-:W-:Y:S04]  /*a710*/  HMMA.16816.F32 R32, R64.reuse, R34, RZ ;  /* 0x000000224020723c */ /* 0x040fe800000018ff */
[C---:B--2---:R-:W-:Y:S02]  /*a720*/  IADD3 R37, P0, R42.reuse, 0x20, RZ ;  /* 0x000000202a257810 */ /* 0x044fe40007f1e0ff */
[----:B------:R-:W-:Y:S02]  /*a730*/  IADD3 R41, P1, R42, 0x40, RZ ;  /* 0x000000402a297810 */ /* 0x000fe40007f3e0ff */
[C---:B------:R-:W-:Y:S04]  /*a740*/  IADD3 R59, P2, R36.reuse, R37, RZ ;  /* 0x00000025243b7210 */ /* 0x040fe80007f5e0ff */
[-C--:B---3--:R-:W-:Y:S02]  /*a750*/  IADD3.X R45, RZ, R47.reuse, RZ, P0, !PT ;  /* 0x0000002fff2d7210 */ /* 0x088fe400007fe4ff */
[C---:B------:R-:W-:Y:S02]  /*a760*/  IADD3 R55, P0, R36.reuse, R42, RZ ;  /* 0x0000002a24377210 */ /* 0x040fe40007f1e0ff */
[----:B------:R-:W-:Y:S02]  /*a770*/  IADD3.X R46, RZ, R47, RZ, P1, !PT ;  /* 0x0000002fff2e7210 */ /* 0x000fe40000ffe4ff */
[----:B------:R-:W-:Y:S02]  /*a780*/  IADD3 R53, P6, R36, R41, RZ ;  /* 0x0000002924357210 */ /* 0x000fe40007fde0ff */
[----:B------:R-:W-:Y:S02]  /*a790*/  IADD3 R105, P1, R40, R37, RZ ;  /* 0x0000002528697210 */ /* 0x000fe40007f3e0ff */
[-C--:B------:R-:W-:Y:S01]  /*a7a0*/  HMMA.16816.F32 R36, R64, R48.reuse, RZ ;  /* 0x000000304024723c */ /* 0x080fe200000018ff */
[----:B------:R-:W-:Y:S02]  /*a7b0*/  IADD3.X R57, R0, R47, RZ, P0, !PT ;  /* 0x0000002f00397210 */ /* 0x000fe400007fe4ff */
[----:B------:R-:W-:Y:S02]  /*a7c0*/  IADD3 R104, P0, R40, R41, RZ ;  /* 0x0000002928687210 */ /* 0x000fe40007f1e0ff */
[CC--:B------:R-:W-:Y:S02]  /*a7d0*/  IADD3.X R193, R0.reuse, R45.reuse, RZ, P2, !PT ;  /* 0x0000002d00c17210 */ /* 0x0c0fe400017fe4ff */
[-C--:B------:R-:W-:Y:S02]  /*a7e0*/  IADD3.X R192, R0, R46.reuse, RZ, P6, !PT ;  /* 0x0000002e00c07210 */ /* 0x080fe400037fe4ff */
[----:B------:R-:W-:Y:S03]  /*a7f0*/  LEA R56, P6, R55, c[0x0][0x1f8], 0x1 ;  /* 0x00007e0037387a11 */ /* 0x000fe600078c08ff */
[C---:B------:R-:W-:Y:S02]  /*a800*/  IADD3.X R195, R44.reuse, R45, RZ, P1, !PT ;  /* 0x0000002d2cc37210 */ /* 0x040fe40000ffe4ff */
[----:B------:R-:W-:Y:S02]  /*a810*/  LEA R54, P1, R59, c[0x0][0x1f8], 0x1 ;  /* 0x00007e003b367a11 */ /* 0x000fe400078208ff */
[----:B------:R-:W-:Y:S02]  /*a820*/  IADD3.X R194, R44, R46, RZ, P0, !PT ;  /* 0x0000002e2cc27210 */ /* 0x000fe400007fe4ff */
[----:B------:R-:W-:Y:S02]  /*a830*/  LEA R58, P0, R53, c[0x0][0x1f8], 0x1 ;  /* 0x00007e00353a7a11 */ /* 0x000fe400078008ff */
[----:B------:R-:W-:Y:S02]  /*a840*/  LEA.HI.X R57, R55, c[0x0][0x1fc], R57, 0x1, P6 ;  /* 0x00007f0037397a11 */ /* 0x000fe400030f0c39 */
[----:B------:R-:W-:Y:S02]  /*a850*/  LEA.HI.X R55, R59, c[0x0][0x1fc], R193, 0x1, P1 ;  /* 0x00007f003b377a11 */ /* 0x000fe400008f0cc1 */
[----:B------:R-:W-:Y:S02]  /*a860*/  LEA.HI.X R59, R53, c[0x0][0x1fc], R192, 0x1, P0 ;  /* 0x00007f00353b7a11 */ /* 0x000fe400000f0cc0 */
[C---:B------:R-:W-:Y:S02]  /*a870*/  LEA R198, P1, R105.reuse, c[0x0][0x1f8], 0x1 ;  /* 0x00007e0069c67a11 */ /* 0x040fe400078208ff */
[C---:B------:R-:W-:Y:S02]  /*a880*/  LEA R196, P0, R104.reuse, c[0x0][0x1f8], 0x1 ;  /* 0x00007e0068c47a11 */ /* 0x040fe400078008ff */
[----:B------:R-:W-:Y:S02]  /*a890*/  LEA.HI.X R199, R105, c[0x0][0x1fc], R195, 0x1, P1 ;  /* 0x00007f0069c77a11 */ /* 0x000fe400008f0cc3 */
[----:B------:R-:W-:Y:S02]  /*a8a0*/  LEA.HI.X R197, R104, c[0x0][0x1fc], R194, 0x1, P0 ;  /* 0x00007f0068c57a11 */ /* 0x000fe400000f0cc2 */
[----:B------:R-:W2:Y:S01]  /*a8b0*/  LDSM.16.M88.4 R192, [R218] ;  /* 0x00000000dac0783b */ /* 0x000ea20000000200 */
[----:B----4-:R-:W-:Y:S02]  /*a8c0*/  SHF.L.U32 R203, R203, 0x1, RZ ;  /* 0x00000001cbcb7819 */ /* 0x010fe400000006ff */
[----:B------:R-:W-:Y:S02]  /*a8d0*/  IADD3 R52, P2, R40, R42, RZ ;  /* 0x0000002a28347210 */ /* 0x000fe40007f5e0ff */
[C---:B------:R-:W-:Y:S02]  /*a8e0*/  HMMA.16816.F32 R40, R60.reuse, R48, RZ ;  /* 0x000000303c28723c */ /* 0x040fe400000018ff */
[----:B------:R-:W-:Y:S01]  /*a8f0*/  IADD3.X R0, R44, R47, RZ, P2, !PT ;  /* 0x0000002f2c007210 */ /* 0x000fe200017fe4ff */
[----:B------:R-:W-:Y:S01]  /*a900*/  @!PT LDS RZ, [RZ] ;  /* 0x00000000fffff984 */ /* 0x000fe20000000800 */
[----:B------:R-:W-:Y:S01]  /*a910*/  @!PT LDS RZ, [RZ] ;  /* 0x00000000fffff984 */ /* 0x000fe20000000800 */
[----:B------:R-:W-:Y:S01]  /*a920*/  @!PT LDS RZ, [RZ] ;  /* 0x00000000fffff984 */ /* 0x000fe20000000800 */
[----:B------:R3:W-:Y:S01]  /*a930*/  LDGSTS.E.BYPASS.LTC128B.128 [R203+0x100], [R56.64], !P5 ;  /* 0x0010000038cb7fae */ /* 0x0007e2000e901d46 */
[----:B------:R-:W-:Y:S02]  /*a940*/  LEA R200, P2, R52, c[0x0][0x1f8], 0x1 ;  /* 0x00007e0034c87a11 */ /* 0x000fe400078408ff */
[----:B------:R-:W-:Y:S02]  /*a950*/  ISETP.GT.AND P0, PT, R202, RZ, PT ;  /* 0x000000ffca00720c */ /* 0x000fe40003f04270 */
[-C--:B------:R-:W-:Y:S01]  /*a960*/  HMMA.16816.F32 R44, R60, R50.reuse, RZ ;  /* 0x000000323c2c723c */ /* 0x080fe200000018ff */
[----:B------:R-:W-:Y:S02]  /*a970*/  LEA.HI.X R201, R52, c[0x0][0x1fc], R0, 0x1, P2 ;  /* 0x00007f0034c97a11 */ /* 0x000fe400010f0c00 */
[----:B------:R4:W-:Y:S01]  /*a980*/  LDGSTS.E.BYPASS.LTC128B.128 [R203+0x1100], [R54.64], !P4 ;  /* 0x0110000036cb7fae */ /* 0x0009e2000e101d46 */
[----:B------:R-:W-:Y:S04]  /*a990*/  IADD3 R202, R202, -0x1, RZ ;  /* 0xffffffffcaca7810 */ /* 0x000fe80007ffe0ff */
[C---:B------:R-:W-:Y:S03]  /*a9a0*/  HMMA.16816.F32 R48, R64.reuse, R50, RZ ;  /* 0x000000324030723c */ /* 0x040fe600000018ff */
[----:B------:R3:W-:Y:S08]  /*a9b0*/  LDGSTS.E.BYPASS.LTC128B.128 [R203+0x2100], [R58.64], !P3 ;  /* 0x021000003acb7fae */ /* 0x0007f0000d901d46 */
[----:B------:R1:W-:Y:S08]  /*a9c0*/  LDGSTS.E.BYPASS.LTC128B.128 [R203+0x900], [R200.64], !P5 ;  /* 0x00900000c8cb7fae */ /* 0x0003f0000e901d46 */
[----:B------:R1:W-:Y:S01]  /*a9d0*/  LDGSTS.E.BYPASS.LTC128B.128 [R203+0x1900], [R198.64], !P4 ;  /* 0x01900000c6cb7fae */ /* 0x0003e2000e101d46 */
[-C--:B----4-:R-:W-:Y:S07]  /*a9e0*/  HMMA.16816.F32 R52, R64, R100.reuse, RZ ;  /* 0x000000644034723c */ /* 0x090fee00000018ff */
[----:B------:R4:W-:Y:S01]  /*a9f0*/  LDGSTS.E.BYPASS.LTC128B.128 [R203+0x2900], [R196.64], !P3 ;  /* 0x02900000c4cb7fae */ /* 0x0009e2000d901d46 */
[C---:B---3--:R-:W-:Y:S07]  /*aa00*/  HMMA.16816.F32 R56, R60.reuse, R100, RZ ;  /* 0x000000643c38723c */ /* 0x048fee00000018ff */
[----:B------:R-:W0:Y:S01]  /*aa10*/  LDGDEPBAR ;  /* 0x00000000000079af */ /* 0x000e220000000000 */
[-C--:B------:R-:W-:Y:S08]  /*aa20*/  HMMA.16816.F32 R60, R60, R102.reuse, RZ ;  /* 0x000000663c3c723c */ /* 0x080ff000000018ff */
[----:B------:R-:W-:Y:S01]  /*aa30*/  HMMA.16816.F32 R64, R64, R102, RZ ;  /* 0x000000664040723c */ /* 0x000fe200000018ff */
[----:B------:R-:W-:Y:S07]  /*aa40*/  LDSM.16.M88.4 R100, [R207+0x2000] ;  /* 0x00200000cf64783b */ /* 0x000fee0000000200 */
[-C--:B-1----:R-:W-:Y:S01]  /*aa50*/  HMMA.16816.F32 R4, R108, R176.reuse, R4 ;  /* 0x000000b06c04723c */ /* 0x082fe20000001804 */
[----:B----4-:R-:W-:Y:S07]  /*aa60*/  LDSM.16.M88.4 R196, [R204+0x1400] ;  /* 0x00140000ccc4783b */ /* 0x010fee0000000200 */
[C---:B-----5:R-:W-:Y:S08]  /*aa70*/  HMMA.16816.F32 R8, R180.reuse, R176, R8 ;  /* 0x000000b0b408723c */ /* 0x060ff00000001808 */
[-C--:B------:R-:W-:Y:S08]  /*aa80*/  HMMA.16816.F32 R12, R180, R178.reuse, R12 ;  /* 0x000000b2b40c723c */ /* 0x080ff0000000180c */
[C---:B------:R-:W-:Y:S01]  /*aa90*/  HMMA.16816.F32 R16, R108.reuse, R178, R16 ;  /* 0x000000b26c10723c */ /* 0x040fe20000001810 */
[----:B------:R-:W1:Y:S07]  /*aaa0*/  LDSM.16.M88.4 R176, [R204+0x1000] ;  /* 0x00100000ccb0783b */ /* 0x000e6e0000000200 */
        /* <DEDUP_REMOVED lines=8> */
[C---:B------:R-:W-:Y:S01]  /*ab30*/  HMMA.16816.F32 R48, R108.reuse, R190, R48 ;  /* 0x000000be6c30723c */ /* 0x040fe20000001830 */
[----:B------:R-:W4:Y:S07]  /*ab40*/  LDSM.16.M88.4 R188, [R204+0x1800] ;  /* 0x00180000ccbc783b */ /* 0x000f2e0000000200 */
[-C--:B--2---:R-:W-:Y:S08]  /*ab50*/  HMMA.16816.F32 R52, R108, R192.reuse, R52 ;  /* 0x000000c06c34723c */ /* 0x084ff00000001834 */
[C---:B------:R-:W-:Y:S08]  /*ab60*/  HMMA.16816.F32 R56, R180.reuse, R192, R56 ;  /* 0x000000c0b438723c */ /* 0x040ff00000001838 */
[-C--:B------:R-:W-:Y:S01]  /*ab70*/  HMMA.16816.F32 R60, R180, R194.reuse, R60 ;  /* 0x000000c2b43c723c */ /* 0x080fe2000000183c */
[----:B------:R-:W2:Y:S07]  /*ab80*/  LDSM.16.M88.4 R180, [R204+0x1c00] ;  /* 0x001c0000ccb4783b */ /* 0x000eae0000000200 */
[----:B------:R-:W-:Y:S01]  /*ab90*/  HMMA.16816.F32 R64, R108, R194, R64 ;  /* 0x000000c26c40723c */ /* 0x000fe20000001840 */
[----:B------:R-:W-:Y:S07]  /*aba0*/  LDSM.16.M88.4 R108, [R208+0x2000] ;  /* 0x00200000d06c783b */ /* 0x000fee0000000200 */
[-C--:B-1----:R-:W-:Y:S01]  /*abb0*/  HMMA.16816.F32 R4, R100, R176.reuse, R4 ;  /* 0x000000b06404723c */ /* 0x082fe20000001804 */
[----:B------:R-:W-:Y:S07]  /*abc0*/  LDSM.16.M88.4 R192, [R208+0x3000] ;  /* 0x00300000d0c0783b */ /* 0x000fee0000000200 */
[C---:B---3--:R-:W-:Y:S08]  /*abd0*/  HMMA.16816.F32 R8, R184.reuse, R176, R8 ;  /* 0x000000b0b808723c */ /* 0x048ff00000001808 */
[-C--:B------:R-:W-:Y:S08]  /*abe0*/  HMMA.16816.F32 R12, R184, R178.reuse, R12 ;  /* 0x000000b2b80c723c */ /* 0x080ff0000000180c */
[C---:B------:R-:W-:Y:S01]  /*abf0*/  HMMA.16816.F32 R16, R100.reuse, R178, R16 ;  /* 0x000000b26410723c */ /* 0x040fe20000001810 */
[----:B------:R-:W1:Y:S07]  /*ac00*/  LDSM.16.M88.4 R176, [R217] ;  /* 0x00000000d9b0783b */ /* 0x000e6e0000000200 */
[-C--:B------:R-:W-:Y:S08]  /*ac10*/  HMMA.16816.F32 R20, R100, R196.reuse, R20 ;  /* 0x000000c46414723c */ /* 0x080ff00000001814 */
[C---:B------:R-:W-:Y:S08]  /*ac20*/  HMMA.16816.F32 R24, R184.reuse, R196, R24 ;  /* 0x000000c4b818723c */ /* 0x040ff00000001818 */
[-C--:B------:R-:W-:Y:S08]  /*ac30*/  HMMA.16816.F32 R28, R184, R198.reuse, R28 ;  /* 0x000000c6b81c723c */ /* 0x080ff0000000181c */
[C---:B------:R-:W-:Y:S01]  /*ac40*/  HMMA.16816.F32 R32, R100.reuse, R198, R32 ;  /* 0x000000c66420723c */ /* 0x040fe20000001820 */
[----:B------:R-:W3:Y:S07]  /*ac50*/  LDSM.16.M88.4 R196, [R216] ;  /* 0x00000000d8c4783b */ /* 0x000eee0000000200 */
[-C--:B----4-:R-:W-:Y:S08]  /*ac60*/  HMMA.16816.F32 R36, R100, R188.reuse, R36 ;  /* 0x000000bc6424723c */ /* 0x090ff00000001824 */
[C---:B------:R-:W-:Y:S08]  /*ac70*/  HMMA.16816.F32 R40, R184.reuse, R188, R40 ;  /* 0x000000bcb828723c */ /* 0x040ff00000001828 */
[-C--:B------:R-:W-:Y:S08]  /*ac80*/  HMMA.16816.F32 R44, R184, R190.reuse, R44 ;  /* 0x000000beb82c723c */ /* 0x080ff0000000182c */
[C---:B------:R-:W-:Y:S01]  /*ac90*/  HMMA.16816.F32 R48, R100.reuse, R190, R48 ;  /* 0x000000be6430723c */ /* 0x040fe20000001830 */
[----:B------:R-:W4:Y:S07]  /*aca0*/  LDSM.16.M88.4 R188, [R215] ;  /* 0x00000000d7bc783b */ /* 0x000f2e0000000200 */
[-C--:B--2---:R-:W-:Y:S08]  /*acb0*/  HMMA.16816.F32 R52, R100, R180.reuse, R52 ;  /* 0x000000b46434723c */ /* 0x084ff00000001834 */
[C---:B------:R-:W-:Y:S08]  /*acc0*/  HMMA.16816.F32 R56, R184.reuse, R180, R56 ;  /* 0x000000b4b838723c */ /* 0x040ff00000001838 */
[-C--:B------:R-:W-:Y:S01]  /*acd0*/  HMMA.16816.F32 R60, R184, R182.reuse, R60 ;  /* 0x000000b6b83c723c */ /* 0x080fe2000000183c */
[----:B------:R-:W2:Y:S07]  /*ace0*/  LDSM.16.M88.4 R184, [R214] ;  /* 0x00000000d6b8783b */ /* 0x000eae0000000200 */
        /* <DEDUP_REMOVED lines=8> */
[-C--:B---3--:R-:W-:Y:S08]  /*ad70*/  HMMA.16816.F32 R20, R108, R196.reuse, R20 ;  /* 0x000000c46c14723c */ /* 0x088ff00000001814 */
[C---:B------:R-:W-:Y:S08]  /*ad80*/  HMMA.16816.F32 R24, R192.reuse, R196, R24 ;  /* 0x000000c4c018723c */ /* 0x040ff00000001818 */
[-C--:B------:R-:W-:Y:S08]  /*ad90*/  HMMA.16816.F32 R28, R192, R198.reuse, R28 ;  /* 0x000000c6c01c723c */ /* 0x080ff0000000181c */
[C---:B------:R-:W-:Y:S01]  /*ada0*/  HMMA.16816.F32 R32, R108.reuse, R198, R32 ;  /* 0x000000c66c20723c */ /* 0x040fe20000001820 */
[----:B------:R-:W-:Y:S07]  /*adb0*/  LDSM.16.M88.4 R196, [R204+0x2c00] ;  /* 0x002c0000ccc4783b */ /* 0x000fee0000000200 */
[-C--:B----4-:R-:W-:Y:S08]  /*adc0*/  HMMA.16816.F32 R36, R108, R188.reuse, R36 ;  /* 0x000000bc6c24723c */ /* 0x090ff00000001824 */
[C---:B------:R-:W-:Y:S08]  /*add0*/  HMMA.16816.F32 R40, R192.reuse, R188, R40 ;  /* 0x000000bcc028723c */ /* 0x040ff00000001828 */
[-C--:B------:R-:W-:Y:S08]  /*ade0*/  HMMA.16816.F32 R44, R192, R190.reuse, R44 ;  /* 0x000000bec02c723c */ /* 0x080ff0000000182c */
[C---:B------:R-:W-:Y:S01]  /*adf0*/  HMMA.16816.F32 R48, R108.reuse, R190, R48 ;  /* 0x000000be6c30723c */ /* 0x040fe20000001830 */
[----:B------:R-:W3:Y:S07]  /*ae00*/  LDSM.16.M88.4 R188, [R204+0x2400] ;  /* 0x00240000ccbc783b */ /* 0x000eee0000000200 */
[-C--:B--2---:R-:W-:Y:S08]  /*ae10*/  HMMA.16816.F32 R52, R108, R184.reuse, R52 ;  /* 0x000000b86c34723c */ /* 0x084ff00000001834 */
[C---:B------:R-:W-:Y:S08]  /*ae20*/  HMMA.16816.F32 R56, R192.reuse, R184, R56 ;  /* 0x000000b8c038723c */ /* 0x040ff00000001838 */
[-C--:B------:R-:W-:Y:S01]  /*ae30*/  HMMA.16816.F32 R60, R192, R186.reuse, R60 ;  /* 0x000000bac03c723c */ /* 0x080fe2000000183c */
[----:B------:R-:W2:Y:S07]  /*ae40*/  LDSM.16.M88.4 R192, [R204+0x2800] ;  /* 0x00280000ccc0783b */ /* 0x000eae0000000200 */
        /* <DEDUP_REMOVED lines=8> */
[-C--:B---3--:R-:W-:Y:S08]  /*aed0*/  HMMA.16816.F32 R20, R100, R188.reuse, R20 ;  /* 0x000000bc6414723c */ /* 0x088ff00000001814 */
[C---:B------:R-:W-:Y:S08]  /*aee0*/  HMMA.16816.F32 R24, R180.reuse, R188, R24 ;  /* 0x000000bcb418723c */ /* 0x040ff00000001818 */
        /* <DEDUP_REMOVED lines=10> */
[-C--:B-1----:R-:W-:Y:S08]  /*af90*/  HMMA.16816.F32 R4, R108, R184.reuse, R4 ;  /* 0x000000b86c04723c */ /* 0x082ff00000001804 */
[C---:B----4-:R-:W-:Y:S08]  /*afa0*/  HMMA.16816.F32 R8, R176.reuse, R184, R8 ;  /* 0x000000b8b008723c */ /* 0x050ff00000001808 */
        /* <DEDUP_REMOVED lines=21> */
[----:B------:R-:W-:Y:S01]  /*b100*/  MUFU.TANH R185, R12 ;  /* 0x0000000c00b97308 */ /* 0x000fe20000002400 */
[----:B------:R-:W-:Y:S01]  /*b110*/  FMUL.FTZ R19, R19, c[0x0][0x320] ;  /* 0x0000c80013137a20 */ /* 0x000fe20000410000 */
[----:B--2---:R-:W-:Y:S08]  /*b120*/  FMNMX.FTZ R105, R102, R105, !PT ;  /* 0x0000006966697209 */ /* 0x004ff00007810000 */
[----:B------:R1:W-:Y:S10]  /*b130*/  MUFU.TANH R182, R7 ;  /* 0x0000000700b67308 */ /* 0x0003f40000002400 */
[----:B------:R-:W-:Y:S10]  /*b140*/  MUFU.TANH R187, R14 ;  /* 0x0000000e00bb7308 */ /* 0x000ff40000002400 */
[----:B------:R-:W-:Y:S01]  /*b150*/  MUFU.TANH R184, R8 ;  /* 0x0000000800b87308 */ /* 0x000fe20000002400 */
[----:B-1----:R-:W1:Y:S09]  /*b160*/  LDSM.16.M88.4 R4, [R212] ;  /* 0x00000000d404783b */ /* 0x002e720000000200 */
[----:B------:R-:W-:Y:S10]  /*b170*/  MUFU.TANH R186, R15 ;  /* 0x0000000f00ba7308 */ /* 0x000ff40000002400 */
[----:B------:R-:W-:Y:S10]  /*b180*/  MUFU.TANH R188, R9 ;  /* 0x0000000900bc7308 */ /* 0x000ff40000002400 */
[----:B------:R-:W-:Y:S10]  /*b190*/  MUFU.TANH R189, R10 ;  /* 0x0000000a00bd7308 */ /* 0x000ff40000002400 */
[----:B------:R2:W-:Y:S01]  /*b1a0*/  MUFU.TANH R190, R11 ;  /* 0x0000000b00be7308 */ /* 0x0005e20000002400 */
[-C--:B-1----:R-:W-:Y:S09]  /*b1b0*/  HMMA.16816.F32 R20, R108, R4.reuse, R20 ;  /* 0x000000046c14723c */ /* 0x082ff20000001814 */
[----:B------:R-:W1:Y:S01]  /*b1c0*/  MUFU.TANH R16, R16 ;  /* 0x0000001000107308 */ /* 0x000e620000002400 */
[C---:B------:R-:W-:Y:S09]  /*b1d0*/  HMMA.16816.F32 R24, R176.reuse, R4, R24 ;  /* 0x00000004b018723c */ /* 0x040ff20000001818 */
[----:B------:R-:W3:Y:S01]  /*b1e0*/  MUFU.TANH R17, R17 ;  /* 0x0000001100117308 */ /* 0x000ee20000002400 */
[-C--:B------:R-:W-:Y:S01]  /*b1f0*/  HMMA.16816.F32 R28, R176, R6.reuse, R28 ;  /* 0x00000006b01c723c */ /* 0x080fe2000000181c */
[----:B--2---:R-:W2:Y:S03]  /*b200*/  LDSM.16.M88.4 R8, [R211] ;  /* 0x00000000d308783b */ /* 0x004ea60000000200 */
[----:B------:R-:W-:Y:S04]  /*b210*/  FMUL.FTZ R22, R22, c[0x0][0x320] ;  /* 0x0000c80016167a20 */ /* 0x000fe80000410000 */
[C---:B------:R-:W-:Y:S01]  /*b220*/  HMMA.16816.F32 R32, R108.reuse, R6, R32 ;  /* 0x000000066c20723c */ /* 0x040fe20000001820 */
[----:B------:R-:W-:Y:S01]  /*b230*/  MUFU.TANH R18, R18 ;  /* 0x0000001200127308 */ /* 0x000fe20000002400 */
[----:B------:R-:W4:Y:S02]  /*b240*/  LDSM.16.M88.4 R4, [R210] ;  /* 0x00000000d204783b */ /* 0x000f240000000200 */
[----:B------:R-:W-:Y:S01]  /*b250*/  FMUL.FTZ R23, R23, c[0x0][0x320] ;  /* 0x0000c80017177a20 */ /* 0x000fe20000410000 */
[----:B-1----:R-:W-:Y:S01]  /*b260*/  FMNMX.FTZ R105, R16, R105, !PT ;  /* 0x0000006910697209 */ /* 0x002fe20007810000 */
[----:B------:R-:W-:Y:S02]  /*b270*/  FMUL.FTZ R21, R21, c[0x0][0x320] ;  /* 0x0000c80015157a20 */ /* 0x000fe40000410000 */
[----:B------:R-:W-:Y:S04]  /*b280*/  DEPBAR.LE SB0, 0x0 ;  /* 0x000080000000791a */ /* 0x000fe80000000000 */
[----:B------:R-:W-:Y:S01]  /*b290*/  MUFU.TANH R197, R22 ;  /* 0x0000001600c57308 */ /* 0x000fe20000002400 */
[----:B------:R-:W-:Y:S01]  /*b2a0*/  BAR.SYNC.DEFER_BLOCKING 0x0 ;  /* 0x0000000000007b1d */ /* 0x000fe20000010000 */
[----:B------:R-:W-:Y:S01]  /*b2b0*/  FMUL.FTZ R20, R20, c[0x0][0x320] ;  /* 0x0000c80014147a20 */ /* 0x000fe20000410000 */
[----:B---3--:R-:W-:Y:S01]  /*b2c0*/  FMNMX.FTZ R105, R17, R105, !PT ;  /* 0x0000006911697209 */ /* 0x008fe20007810000 */
[----:B------:R-:W-:Y:S02]  /*b2d0*/  FMUL.FTZ R24, R24, c[0x0][0x320] ;  /* 0x0000c80018187a20 */ /* 0x000fe40000410000 */
[----:B------:R-:W-:Y:S02]  /*b2e0*/  FMUL.FTZ R25, R25, c[0x0][0x320] ;  /* 0x0000c80019197a20 */ /* 0x000fe40000410000 */
[----:B------:R-:W-:Y:S02]  /*b2f0*/  FMUL.FTZ R28, R28, c[0x0][0x320] ;  /* 0x0000c8001c1c7a20 */ /* 0x000fe40000410000 */
[----:B------:R1:W-:Y:S01]  /*b300*/  MUFU.TANH R198, R23 ;  /* 0x0000001700c67308 */ /* 0x0003e20000002400 */
[----:B------:R-:W-:Y:S02]  /*b310*/  FMUL.FTZ R29, R29, c[0x0][0x320] ;  /* 0x0000c8001d1d7a20 */ /* 0x000fe40000410000 */
[----:B------:R-:W-:Y:S02]  /*b320*/  FMUL.FTZ R34, R34, c[0x0][0x320] ;  /* 0x0000c80022227a20 */ /* 0x000fe40000410000 */
[----:B------:R-:W-:Y:S02]  /*b330*/  FMUL.FTZ R35, R35, c[0x0][0x320] ;  /* 0x0000c80023237a20 */ /* 0x000fe40000410000 */
[----:B------:R-:W-:Y:S02]  /*b340*/  FMUL.FTZ R26, R26, c[0x0][0x320] ;  /* 0x0000c8001a1a7a20 */ /* 0x000fe40000410000 */
[----:B------:R-:W-:Y:S01]  /*b350*/  FMUL.FTZ R27, R27, c[0x0][0x320] ;  /* 0x0000c8001b1b7a20 */ /* 0x000fe20000410000 */
[----:B------:R3:W-:Y:S01]  /*b360*/  MUFU.TANH R194, R21 ;  /* 0x0000001500c27308 */ /* 0x0007e20000002400 */
[----:B------:R-:W-:Y:S01]  /*b370*/  FMUL.FTZ R32, R32, c[0x0][0x320] ;  /* 0x0000c80020207a20 */ /* 0x000fe20000410000 */
[-C--:B--2---:R-:W-:Y:S05]  /*b380*/  HMMA.16816.F32 R36, R108, R8.reuse, R36 ;  /* 0x000000086c24723c */ /* 0x084fea0000001824 */
[----:B------:R-:W-:Y:S03]  /*b390*/  FMUL.FTZ R33, R33, c[0x0][0x320] ;  /* 0x0000c80021217a20 */ /* 0x000fe60000410000 */
[----:B------:R-:W2:Y:S01]  /*b3a0*/  MUFU.TANH R193, R20 ;  /* 0x0000001400c17308 */ /* 0x000ea20000002400 */
[C---:B------:R-:W-:Y:S01]  /*b3b0*/  HMMA.16816.F32 R40, R176.reuse, R8, R40 ;  /* 0x00000008b028723c */ /* 0x040fe20000001828 */
[----:B-1----:R-:W5:Y:S03]  /*b3c0*/  LDL.64 R22, [R1+0x8] ;  /* 0x0000080001167983 */ /* 0x002f660000100a00 */
[----:B------:R-:W-:Y:S02]  /*b3d0*/  FMUL.FTZ R30, R30, c[0x0][0x320] ;  /* 0x0000c8001e1e7a20 */ /* 0x000fe40000410000 */
[----:B------:R-:W-:Y:S02]  /*b3e0*/  FMUL.FTZ R31, R31, c[0x0][0x320] ;  /* 0x0000c8001f1f7a20 */ /* 0x000fe40000410000 */
[-C--:B------:R-:W-:Y:S01]  /*b3f0*/  HMMA.16816.F32 R44, R176, R10.reuse, R44 ;  /* 0x0000000ab02c723c */ /* 0x080fe2000000182c */
[----:B------:R-:W-:Y:S01]  /*b400*/  MUFU.TANH R19, R19 ;  /* 0x0000001300137308 */ /* 0x000fe20000002400 */
[----:B---3--:R-:W3:Y:S06]  /*b410*/  LDL R21, [R1+0x18] ;  /* 0x0000180001157983 */ /* 0x008eec0000100800 */
[C---:B------:R-:W-:Y:S03]  /*b420*/  HMMA.16816.F32 R48, R108.reuse, R10, R48 ;  /* 0x0000000a6c30723c */ /* 0x040fe60000001830 */
[----:B------:R-:W-:Y:S01]  /*b430*/  MUFU.TANH R183, R13 ;  /* 0x0000000d00b77308 */ /* 0x000fe20000002400 */
[----:B------:R-:W-:Y:S02]  /*b440*/  FMUL.FTZ R36, R36, c[0x0][0x320] ;  /* 0x0000c80024247a20 */ /* 0x000fe40000410000 */
[----:B------:R-:W-:Y:S01]  /*b450*/  FMUL.FTZ R37, R37, c[0x0][0x320] ;  /* 0x0000c80025257a20 */ /* 0x000fe20000410000 */
[----:B--2---:R-:W-:Y:S01]  /*b460*/  FMNMX.FTZ R105, R193, R105, !PT ;  /* 0x00000069c1697209 */ /* 0x004fe20007810000 */
[-C--:B----4-:R-:W-:Y:S04]  /*b470*/  HMMA.16816.F32 R52, R108, R4.reuse, R52 ;  /* 0x000000046c34723c */ /* 0x090fe80000001834 */
[----:B------:R-:W-:Y:S01]  /*b480*/  FMUL.FTZ R40, R40, c[0x0][0x320] ;  /* 0x0000c80028287a20 */ /* 0x000fe20000410000 */
[----:B------:R-:W1:Y:S01]  /*b490*/  MUFU.TANH R191, R32 ;  /* 0x0000002000bf7308 */ /* 0x000e620000002400 */
[----:B------:R-:W-:Y:S01]  /*b4a0*/  FMUL.FTZ R38, R38, c[0x0][0x320] ;  /* 0x0000c80026267a20 */ /* 0x000fe20000410000 */
[----:B------:R-:W-:Y:S01]  /*b4b0*/  FMNMX.FTZ R105, R194, R105, !PT ;  /* 0x00000069c2697209 */ /* 0x000fe20007810000 */
[C---:B------:R-:W-:Y:S04]  /*b4c0*/  HMMA.16816.F32 R56, R176.reuse, R4, R56 ;  /* 0x00000004b038723c */ /* 0x040fe80000001838 */
[----:B------:R-:W-:Y:S02]  /*b4d0*/  FMUL.FTZ R39, R39, c[0x0][0x320] ;  /* 0x0000c80027277a20 */ /* 0x000fe40000410000 */
[----:B------:R-:W-:Y:S01]  /*b4e0*/  FMUL.FTZ R41, R41, c[0x0][0x320] ;  /* 0x0000c80029297a20 */ /* 0x000fe20000410000 */
[----:B------:R-:W2:Y:S01]  /*b4f0*/  MUFU.TANH R0, R40 ;  /* 0x0000002800007308 */ /* 0x000ea20000002400 */
[-C--:B------:R-:W-:Y:S04]  /*b500*/  HMMA.16816.F32 R60, R176, R6.reuse, R60 ;  /* 0x00000006b03c723c */ /* 0x080fe8000000183c */
[----:B------:R-:W-:Y:S01]  /*b510*/  FMUL.FTZ R48, R48, c[0x0][0x320] ;  /* 0x0000c80030307a20 */ /* 0x000fe20000410000 */
[----:B------:R-:W-:Y:S01]  /*b520*/  FMNMX.FTZ R4, R181, R3, !PT ;  /* 0x00000003b5047209 */ /* 0x000fe20007810000 */
[----:B------:R-:W-:Y:S01]  /*b530*/  FMUL.FTZ R49, R49, c[0x0][0x320] ;  /* 0x0000c80031317a20 */ /* 0x000fe20000410000 */
[----:B------:R-:W-:Y:S01]  /*b540*/  FMNMX.FTZ R5, R189, R107, !PT ;  /* 0x0000006bbd057209 */ /* 0x000fe20007810000 */
[----:B------:R-:W-:Y:S01]  /*b550*/  FMUL.FTZ R52, R52, c[0x0][0x320] ;  /* 0x0000c80034347a20 */ /* 0x000fe20000410000 */
[----:B------:R-:W-:Y:S01]  /*b560*/  MUFU.TANH R228, R48 ;  /* 0x0000003000e47308 */ /* 0x000fe20000002400 */
[----:B------:R-:W-:Y:S04]  /*b570*/  HMMA.16816.F32 R64, R108, R6, R64 ;  /* 0x000000066c40723c */ /* 0x000fe80000001840 */
[----:B------:R-:W-:Y:S01]  /*b580*/  FMUL.FTZ R53, R53, c[0x0][0x320] ;  /* 0x0000c80035357a20 */ /* 0x000fe20000410000 */
[----:B------:R-:W-:Y:S01]  /*b590*/  FMNMX.FTZ R4, R182, R4, !PT ;  /* 0x00000004b6047209 */ /* 0x000fe20007810000 */
[----:B------:R-:W-:Y:S01]  /*b5a0*/  FMUL.FTZ R54, R54, c[0x0][0x320] ;  /* 0x0000c80036367a20 */ /* 0x000fe20000410000 */
[----:B-1----:R-:W-:Y:S01]  /*b5b0*/  FMNMX.FTZ R105, R191, R105, !PT ;  /* 0x00000069bf697209 */ /* 0x002fe20007810000 */
[----:B------:R-:W-:Y:S01]  /*b5c0*/  FMUL.FTZ R55, R55, c[0x0][0x320] ;  /* 0x0000c80037377a20 */ /* 0x000fe20000410000 */
[----:B------:R-:W-:Y:S03]  /*b5d0*/  MUFU.TANH R200, R24 ;  /* 0x0000001800c87308 */ /* 0x000fe60000002400 */
[----:B------:R-:W-:Y:S01]  /*b5e0*/  FMNMX.FTZ R4, R18, R4, !PT ;  /* 0x0000000412047209 */ /* 0x000fe20007810000 */
[----:B------:R-:W-:Y:S01]  /*b5f0*/  FMUL.FTZ R51, R51, c[0x0][0x320] ;  /* 0x0000c80033337a20 */ /* 0x000fe20000410000 */
[----:B------:R-:W-:Y:S01]  /*b600*/  FMNMX.FTZ R5, R190, R5, !PT ;  /* 0x00000005be057209 */ /* 0x000fe20007810000 */
[----:B------:R-:W-:Y:S01]  /*b610*/  FMUL.FTZ R60, R60, c[0x0][0x320] ;  /* 0x0000c8003c3c7a20 */ /* 0x000fe20000410000 */
[----:B------:R-:W-:Y:S01]  /*b620*/  FMNMX.FTZ R4, R19, R4, !PT ;  /* 0x0000000413047209 */ /* 0x000fe20007810000 */
[----:B------:R-:W-:Y:S01]  /*b630*/  FMUL.FTZ R44, R44, c[0x0][0x320] ;  /* 0x0000c8002c2c7a20 */ /* 0x000fe20000410000 */
[----:B------:R-:W-:Y:S01]  /*b640*/  FMNMX.FTZ R5, R187, R5, !PT ;  /* 0x00000005bb057209 */ /* 0x000fe20007810000 */
[----:B------:R2:W-:Y:S01]  /*b650*/  MUFU.TANH R48, R60 ;  /* 0x0000003c00307308 */ /* 0x0005e20000002400 */
[----:B------:R-:W-:Y:S01]  /*b660*/  FMUL.FTZ R50, R50, c[0x0][0x320] ;  /* 0x0000c80032327a20 */ /* 0x000fe20000410000 */
[----:B------:R-:W-:Y:S01]  /*b670*/  FMNMX.FTZ R4, R197, R4, !PT ;  /* 0x00000004c5047209 */ /* 0x000fe20007810000 */
[----:B------:R-:W-:Y:S01]  /*b680*/  FMUL.FTZ R45, R45, c[0x0][0x320] ;  /* 0x0000c8002d2d7a20 */ /* 0x000fe20000410000 */
[----:B------:R-:W-:Y:S01]  /*b690*/  FMNMX.FTZ R5, R186, R5, !PT ;  /* 0x00000005ba057209 */ /* 0x000fe20007810000 */
[----:B------:R-:W-:Y:S01]  /*b6a0*/  FMUL.FTZ R65, R65, c[0x0][0x320] ;  /* 0x0000c80041417a20 */ /* 0x000fe20000410000 */
[----:B------:R-:W-:Y:S01]  /*b6b0*/  FMNMX.FTZ R4, R198, R4, !PT ;  /* 0x00000004c6047209 */ /* 0x000fe20007810000 */
        /* <DEDUP_REMOVED lines=8> */
[----:B------:R-:W4:Y:S01]  /*b740*/  MUFU.TANH R199, R25 ;  /* 0x0000001900c77308 */ /* 0x000f220000002400 */
[----:B------:R-:W-:Y:S02]  /*b750*/  FMUL.FTZ R43, R43, c[0x0][0x320] ;  /* 0x0000c8002b2b7a20 */ /* 0x000fe40000410000 */
[----:B------:R-:W-:Y:S01]  /*b760*/  FMUL.FTZ R58, R58, c[0x0][0x320] ;  /* 0x0000c8003a3a7a20 */ /* 0x000fe20000410000 */
[----:B--2---:R-:W-:Y:S01]  /*b770*/  MOV R60, R0 ;  /* 0x00000000003c7202 */ /* 0x004fe20000000f00 */
[----:B------:R-:W-:Y:S01]  /*b780*/  FMUL.FTZ R59, R59, c[0x0][0x320] ;  /* 0x0000c8003b3b7a20 */ /* 0x000fe20000410000 */
[----:B------:R-:W-:Y:S01]  /*b790*/  FMNMX.FTZ R0, R184, R106, !PT ;  /* 0x0000006ab8007209 */ /* 0x000fe20007810000 */
[----:B------:R-:W-:Y:S02]  /*b7a0*/  FMUL.FTZ R62, R62, c[0x0][0x320] ;  /* 0x0000c8003e3e7a20 */ /* 0x000fe40000410000 */
[----:B------:R-:W-:Y:S01]  /*b7b0*/  FMUL.FTZ R46, R46, c[0x0][0x320] ;  /* 0x0000c8002e2e7a20 */ /* 0x000fe20000410000 */
[----:B------:R-:W2:Y:S01]  /*b7c0*/  MUFU.TANH R232, R36 ;  /* 0x0000002400e87308 */ /* 0x000ea20000002400 */
[----:B------:R-:W-:Y:S01]  /*b7d0*/  FMNMX.FTZ R0, R188, R0, !PT ;  /* 0x00000000bc007209 */ /* 0x000fe20007810000 */
[----:B------:R-:W-:Y:S01]  /*b7e0*/  FMUL.FTZ R47, R47, c[0x0][0x320] ;  /* 0x0000c8002f2f7a20 */ /* 0x000fe20000410000 */
[----:B-1----:R-:W-:Y:S02]  /*b7f0*/  FMNMX.FTZ R105, R192, R105, !PT ;  /* 0x00000069c0697209 */ /* 0x002fe40007810000 */
[----:B------:R-:W-:Y:S05]  /*b800*/  FMNMX.FTZ R0, R185, R0, !PT ;  /* 0x00000000b9007209 */ /* 0x000fea0007810000 */
[----:B------:R-:W1:Y:S01]  /*b810*/  MUFU.TANH R195, R34 ;  /* 0x0000002200c37308 */ /* 0x000e620000002400 */
[----:B------:R-:W-:Y:S04]  /*b820*/  FMNMX.FTZ R0, R183, R0, !PT ;  /* 0x00000000b7007209 */ /* 0x000fe80007810000 */
[----:B------:R-:W-:Y:S04]  /*b830*/  FMNMX.FTZ R0, R200, R0, !PT ;  /* 0x00000000c8007209 */ /* 0x000fe80007810000 */
[----:B----4-:R-:W-:Y:S01]  /*b840*/  FMNMX.FTZ R0, R199, R0, !PT ;  /* 0x00000000c7007209 */ /* 0x010fe20007810000 */
[----:B------:R-:W4:Y:S01]  /*b850*/  MUFU.TANH R223, R28 ;  /* 0x0000001c00df7308 */ /* 0x000f220000002400 */
[----:B--2---:R-:W-:Y:S09]  /*b860*/  FMNMX.FTZ R105, R232, R105, !PT ;  /* 0x00000069e8697209 */ /* 0x004ff20007810000 */
[----:B------:R-:W2:Y:S01]  /*b870*/  MUFU.TANH R231, R37 ;  /* 0x0000002500e77308 */ /* 0x000ea20000002400 */
[----:B-1----:R-:W-:Y:S09]  /*b880*/  FMNMX.FTZ R4, R195, R4, !PT ;  /* 0x00000004c3047209 */ /* 0x002ff20007810000 */
[----:B------:R-:W1:Y:S01]  /*b890*/  MUFU.TANH R196, R35 ;  /* 0x0000002300c47308 */ /* 0x000e620000002400 */
[----:B----4-:R-:W-:Y:S09]  /*b8a0*/  FMNMX.FTZ R0, R223, R0, !PT ;  /* 0x00000000df007209 */ /* 0x010ff20007810000 */
[----:B------:R-:W4:Y:S01]  /*b8b0*/  MUFU.TANH R222, R29 ;  /* 0x0000001d00de7308 */ /* 0x000f220000002400 */
[----:B--2---:R-:W-:Y:S04]  /*b8c0*/  FMNMX.FTZ R105, R231, R105, !PT ;  /* 0x00000069e7697209 */ /* 0x004fe80007810000 */
[----:B------:R-:W-:Y:S05]  /*b8d0*/  FMNMX.FTZ R105, R228, R105, !PT ;  /* 0x00000069e4697209 */ /* 0x000fea0007810000 */
[----:B------:R-:W2:Y:S01]  /*b8e0*/  MUFU.TANH R233, R38 ;  /* 0x0000002600e97308 */ /* 0x000ea20000002400 */
[----:B-1----:R-:W-:Y:S09]  /*b8f0*/  FMNMX.FTZ R4, R196, R4, !PT ;  /* 0x00000004c4047209 */ /* 0x002ff20007810000 */
[----:B------:R-:W1:Y:S01]  /*b900*/  MUFU.TANH R229, R49 ;  /* 0x0000003100e57308 */ /* 0x000e620000002400 */
[----:B----4-:R-:W-:Y:S04]  /*b910*/  FMNMX.FTZ R0, R222, R0, !PT ;  /* 0x00000000de007209 */ /* 0x010fe80007810000 */
[----:B------:R-:W-:Y:S05]  /*b920*/  FMNMX.FTZ R0, R60, R0, !PT ;  /* 0x000000003c007209 */ /* 0x000fea0007810000 */
[----:B------:R-:W4:Y:S01]  /*b930*/  MUFU.TANH R234, R39 ;  /* 0x0000002700ea7308 */ /* 0x000f220000002400 */
[----:B--2---:R-:W-:Y:S09]  /*b940*/  FMNMX.FTZ R4, R233, R4, !PT ;  /* 0x00000004e9047209 */ /* 0x004ff20007810000 */
[----:B------:R-:W2:Y:S01]  /*b950*/  MUFU.TANH R248, R41 ;  /* 0x0000002900f87308 */ /* 0x000ea20000002400 */
[----:B-1----:R-:W-:Y:S09]  /*b960*/  FMNMX.FTZ R105, R229, R105, !PT ;  /* 0x00000069e5697209 */ /* 0x002ff20007810000 */
[----:B------:R-:W1:Y:S01]  /*b970*/  MUFU.TANH R224, R44 ;  /* 0x0000002c00e07308 */ /* 0x000e620000002400 */
[----:B----4-:R-:W-:Y:S09]  /*b980*/  FMNMX.FTZ R4, R234, R4, !PT ;  /* 0x00000004ea047209 */ /* 0x010ff20007810000 */
[----:B------:R-:W-:Y:S01]  /*b990*/  MUFU.TANH R235, R51 ;  /* 0x0000003300eb7308 */ /* 0x000fe20000002400 */
[----:B--2---:R-:W-:Y:S09]  /*b9a0*/  FMNMX.FTZ R0, R248, R0, !PT ;  /* 0x00000000f8007209 */ /* 0x004ff20007810000 */
[----:B------:R1:W-:Y:S10]  /*b9b0*/  MUFU.TANH R51, R64 ;  /* 0x0000004000337308 */ /* 0x0003f40000002400 */
[----:B------:R-:W2:Y:S10]  /*b9c0*/  MUFU.TANH R238, R52 ;  /* 0x0000003400ee7308 */ /* 0x000eb40000002400 */
[----:B------:R-:W4:Y:S01]  /*b9d0*/  MUFU.TANH R230, R50 ;  /* 0x0000003200e67308 */ /* 0x000f220000002400 */
[----:B-1----:R-:W-:Y:S04]  /*b9e0*/  MOV R64, R224 ;  /* 0x000000e000407202 */ /* 0x002fe80000000f00 */
[----:B------:R-:W-:Y:S05]  /*b9f0*/  FMNMX.FTZ R0, R64, R0, !PT ;  /* 0x0000000040007209 */ /* 0x000fea0007810000 */
[----:B------:R-:W1:Y:S01]  /*ba00*/  MUFU.TANH R247, R53 ;  /* 0x0000003500f77308 */ /* 0x000e620000002400 */
[----:B--2---:R-:W-:Y:S09]  /*ba10*/  FMNMX.FTZ R105, R238, R105, !PT ;  /* 0x00000069ee697209 */ /* 0x004ff20007810000 */
[----:B------:R-:W2:Y:S01]  /*ba20*/  MUFU.TANH R237, R45 ;  /* 0x0000002d00ed7308 */ /* 0x000ea20000002400 */
[----:B----4-:R-:W-:Y:S04]  /*ba30*/  FMNMX.FTZ R4, R230, R4, !PT ;  /* 0x00000004e6047209 */ /* 0x010fe80007810000 */
[----:B------:R-:W-:Y:S05]  /*ba40*/  FMNMX.FTZ R4, R235, R4, !PT ;  /* 0x00000004eb047209 */ /* 0x000fea0007810000 */
[----:B------:R-:W4:Y:S01]  /*ba50*/  MUFU.TANH R242, R54 ;  /* 0x0000003600f27308 */ /* 0x000f220000002400 */
[----:B-1----:R-:W-:Y:S04]  /*ba60*/  FMNMX.FTZ R105, R247, R105, !PT ;  /* 0x00000069f7697209 */ /* 0x002fe80007810000 */
[----:B------:R-:W-:Y:S05]  /*ba70*/  FMNMX.FTZ R105, R51, R105, !PT ;  /* 0x0000006933697209 */ /* 0x000fea0007810000 */
[----:B------:R-:W1:Y:S01]  /*ba80*/  MUFU.TANH R241, R56 ;  /* 0x0000003800f17308 */ /* 0x000e620000002400 */
[----:B--2---:R-:W-:Y:S09]  /*ba90*/  FMNMX.FTZ R0, R237, R0, !PT ;  /* 0x00000000ed007209 */ /* 0x004ff20007810000 */
[----:B------:R-:W2:Y:S01]  /*baa0*/  MUFU.TANH R56, R65 ;  /* 0x0000004100387308 */ /* 0x000ea20000002400 */
[----:B----4-:R-:W-:Y:S09]  /*bab0*/  FMNMX.FTZ R4, R242, R4, !PT ;  /* 0x00000004f2047209 */ /* 0x010ff20007810000 */
[----:B------:R-:W4:Y:S01]  /*bac0*/  MUFU.TANH R41, R55 ;  /* 0x0000003700297308 */ /* 0x000f220000002400 */
[----:B-1----:R-:W-:Y:S09]  /*bad0*/  FMNMX.FTZ R0, R241, R0, !PT ;  /* 0x00000000f1007209 */ /* 0x002ff20007810000 */
[----:B------:R-:W1:Y:S01]  /*bae0*/  MUFU.TANH R239, R57 ;  /* 0x0000003900ef7308 */ /* 0x000e620000002400 */
[----:B--2---:R-:W-:Y:S05]  /*baf0*/  FMNMX.FTZ R105, R56, R105, !PT ;  /* 0x0000006938697209 */ /* 0x004fea0007810000 */
[----:B------:R-:W2:Y:S04]  /*bb00*/  SHFL.BFLY PT, R7, R105, 0x2, 0x1f ;  /* 0x0c401f0069077f89 */ /* 0x000ea800000e0000 */
[----:B------:R-:W3:Y:S01]  /*bb10*/  MUFU.TANH R246, R66 ;  /* 0x0000004200f67308 */ /* 0x000ee20000002400 */
[----:B----4-:R-:W-:Y:S09]  /*bb20*/  FMNMX.FTZ R4, R41, R4, !PT ;  /* 0x0000000429047209 */ /* 0x010ff20007810000 */
[----:B------:R-:W4:Y:S01]  /*bb30*/  MUFU.TANH R57, R67 ;  /* 0x0000004300397308 */ /* 0x000f220000002400 */
[----:B-1----:R-:W-:Y:S04]  /*bb40*/  FMNMX.FTZ R0, R239, R0, !PT ;  /* 0x00000000ef007209 */ /* 0x002fe80007810000 */
[----:B------:R-:W-:Y:S05]  /*bb50*/  FMNMX.FTZ R0, R48, R0, !PT ;  /* 0x0000000030007209 */ /* 0x000fea0007810000 */
[----:B------:R-:W1:Y:S01]  /*bb60*/  MUFU.TANH R244, R61 ;  /* 0x0000003d00f47308 */ /* 0x000e620000002400 */
[----:B--2---:R-:W-:Y:S02]  /*bb70*/  FMNMX.FTZ R105, R105, R7, !PT ;  /* 0x0000000769697209 */ /* 0x004fe40007810000 */
[----:B---3--:R-:W-:Y:S03]  /*bb80*/  FMNMX.FTZ R4, R246, R4, !PT ;  /* 0x00000004f6047209 */ /* 0x008fe60007810000 */
[----:B------:R-:W2:Y:S04]  /*bb90*/  SHFL.BFLY PT, R7, R105, 0x1, 0x1f ;  /* 0x0c201f0069077f89 */ /* 0x000ea800000e0000 */
[----:B------:R-:W3:Y:S01]  /*bba0*/  MUFU.TANH R201, R26 ;  /* 0x0000001a00c97308 */ /* 0x000ee20000002400 */
[----:B----4-:R-:W-:Y:S05]  /*bbb0*/  FMNMX.FTZ R4, R57, R4, !PT ;  /* 0x0000000439047209 */ /* 0x010fea0007810000 */
[----:B------:R-:W4:Y:S04]  /*bbc0*/  SHFL.BFLY PT, R6, R4, 0x2, 0x1f ;  /* 0x0c401f0004067f89 */ /* 0x000f2800000e0000 */
[----:B------:R-:W5:Y:S01]  /*bbd0*/  MUFU.TANH R221, R27 ;  /* 0x0000001b00dd7308 */ /* 0x000f620000002400 */
[----:B-1----:R-:W-:Y:S05]  /*bbe0*/  FMNMX.FTZ R0, R244, R0, !PT ;  /* 0x00000000f4007209 */ /* 0x002fea0007810000 */
[----:B------:R-:W1:Y:S04]  /*bbf0*/  SHFL.BFLY PT, R103, R0, 0x2, 0x1f ;  /* 0x0c401f0000677f89 */ /* 0x000e6800000e0000 */
[----:B------:R-:W5:Y:S01]  /*bc00*/  MUFU.TANH R226, R30 ;  /* 0x0000001e00e27308 */ /* 0x000f620000002400 */
[----:B--2---:R-:W-:Y:S02]  /*bc10*/  FMNMX.FTZ R105, R105, R7, !PT ;  /* 0x0000000769697209 */ /* 0x004fe40007810000 */
[----:B---3--:R-:W-:Y:S03]  /*bc20*/  FMNMX.FTZ R5, R201, R5, !PT ;  /* 0x00000005c9057209 */ /* 0x008fe60007810000 */
[----:B------:R-:W-:Y:S04]  /*bc30*/  FMUL.FTZ R111, R105, c[0x0][0x2d0] ;  /* 0x0000b400696f7a20 */ /* 0x000fe80000410000 */
[----:B------:R-:W2:Y:S01]  /*bc40*/  MUFU.TANH R227, R31 ;  /* 0x0000001f00e37308 */ /* 0x000ea20000002400 */
[--C-:B------:R-:W-:Y:S01]  /*bc50*/  FFMA.FTZ R40, R194, c[0x0][0x2d0], -R111.reuse ;  /* 0x0000b400c2287a23 */ /* 0x100fe2000001086f */
[----:B----4-:R-:W-:Y:S05]  /*bc60*/  FMNMX.FTZ R4, R4, R6, !PT ;  /* 0x0000000604047209 */ /* 0x010fea0007810000 */
[----:B------:R-:W3:Y:S03]  /*bc70*/  SHFL.BFLY PT, R104, R4, 0x1, 0x1f ;  /* 0x0c201f0004687f89 */ /* 0x000ee600000e0000 */
[----:B------:R-:W4:Y:S01]  /*bc80*/  MUFU.TANH R236, R42 ;  /* 0x0000002a00ec7308 */ /* 0x000f220000002400 */
[----:B-1----:R-:W-:Y:S02]  /*bc90*/  FMNMX.FTZ R103, R0, R103, !PT ;  /* 0x0000006700677209 */ /* 0x002fe40007810000 */
[----:B-----5:R-:W-:Y:S03]  /*bca0*/  FMNMX.FTZ R0, R221, R5, !PT ;  /* 0x00000005dd007209 */ /* 0x020fe60007810000 */
[----:B------:R-:W1:Y:S01]  /*bcb0*/  SHFL.BFLY PT, R6, R103, 0x1, 0x1f ;  /* 0x0c201f0067067f89 */ /* 0x000e6200000e0000 */
[----:B------:R-:W-:Y:S03]  /*bcc0*/  FMNMX.FTZ R0, R226, R0, !PT ;  /* 0x00000000e2007209 */ /* 0x000fe60007810000 */
[----:B------:R-:W5:Y:S01]  /*bcd0*/  MUFU.TANH R110, R43 ;  /* 0x0000002b006e7308 */ /* 0x000f620000002400 */
[----:B--2---:R-:W-:Y:S01]  /*bce0*/  FMNMX.FTZ R5, R227, R0, !PT ;  /* 0x00000000e3057209 */ /* 0x004fe20007810000 */
[----:B------:R-:W-:Y:S08]  /*bcf0*/  FMUL.FTZ R0, R63, c[0x0][0x320] ;  /* 0x0000c8003f007a20 */ /* 0x000ff00000410000 */
[----:B------:R2:W-:Y:S01]  /*bd00*/  MUFU.TANH R109, R0 ;  /* 0x00000000006d7308 */ /* 0x0005e20000002400 */
[----:B---3--:R-:W-:Y:S01]  /*bd10*/  FMNMX.FTZ R104, R4, R104, !PT ;  /* 0x0000006804687209 */ /* 0x008fe20007810000 */
[----:B------:R-:W-:Y:S01]  /*bd20*/  FFMA.FTZ R4, R180, c[0x0][0x2d0], -R111 ;  /* 0x0000b400b4047a23 */ /* 0x000fe2000001086f */
[----:B----4-:R-:W-:Y:S03]  /*bd30*/  FMNMX.FTZ R5, R236, R5, !PT ;  /* 0x00000005ec057209 */ /* 0x010fe60007810000 */
[----:B------:R-:W-:Y:S04]  /*bd40*/  FMUL.FTZ R176, R104, c[0x0][0x2d0] ;  /* 0x0000b40068b07a20 */ /* 0x000fe80000410000 */
[----:B------:R3:W-:Y:S01]  /*bd50*/  MUFU.EX2 R240, R4 ;  /* 0x0000000400f07308 */ /* 0x0007e20000000800 */
[--C-:B------:R-:W-:Y:S01]  /*bd60*/  FFMA.FTZ R7, R18, c[0x0][0x2d0], -R176.reuse ;  /* 0x0000b40012077a23 */ /* 0x100fe200000108b0 */
[----:B-1----:R-:W-:Y:S01]  /*bd70*/  FMNMX.FTZ R103, R103, R6, !PT ;  /* 0x0000000667677209 */ /* 0x002fe20007810000 */
[----:B------:R-:W-:Y:S01]  /*bd80*/  FFMA.FTZ R8, R19, c[0x0][0x2d0], -R176 ;  /* 0x0000b40013087a23 */ /* 0x000fe200000108b0 */
[----:B-----5:R-:W-:Y:S03]  /*bd90*/  FMNMX.FTZ R5, R110, R5, !PT ;  /* 0x000000056e057209 */ /* 0x020fe60007810000 */
[----:B------:R-:W-:Y:S03]  /*bda0*/  FMUL.FTZ R177, R103, c[0x0][0x2d0] ;  /* 0x0000b40067b17a20 */ /* 0x000fe60000410000 */
[----:B------:R-:W1:Y:S01]  /*bdb0*/  MUFU.TANH R245, R46 ;  /* 0x0000002e00f57308 */ /* 0x000e620000002400 */
[--C-:B------:R-:W-:Y:S02]  /*bdc0*/  FFMA.FTZ R15, R184, c[0x0][0x2d0], -R177.reuse ;  /* 0x0000b400b80f7a23 */ /* 0x100fe400000108b1 */
[----:B------:R-:W-:Y:S02]  /*bdd0*/  FFMA.FTZ R19, R185, c[0x0][0x2d0], -R177 ;  /* 0x0000b400b9137a23 */ /* 0x000fe400000108b1 */
[----:B--2---:R-:W-:Y:S04]  /*bde0*/  FADD.FTZ R0, -R105, R2 ;  /* 0x0000000269007221 */ /* 0x004fe80000010100 */
[----:B------:R-:W-:Y:S01]  /*bdf0*/  FMUL.FTZ R0, R0, c[0x0][0x2d0] ;  /* 0x0000b40000007a20 */ /* 0x000fe20000410000 */
[----:B------:R-:W2:Y:S01]  /*be00*/  MUFU.TANH R243, R47 ;  /* 0x0000002f00f37308 */ /* 0x000ea20000002400 */
[----:B---3--:R-:W-:Y:S09]  /*be10*/  FFMA.FTZ R4, R102, c[0x0][0x2d0], -R111 ;  /* 0x0000b40066047a23 */ /* 0x008ff2000001086f */
[----:B------:R3:W4:Y:S01]  /*be20*/  MUFU.EX2 R101, R0 ;  /* 0x0000000000657308 */ /* 0x0007220000000800 */
[----:B-1----:R-:W-:Y:S01]  /*be30*/  FMNMX.FTZ R2, R245, R5, !PT ;  /* 0x00000005f5027209 */ /* 0x002fe20007810000 */
[----:B------:R-:W-:Y:S08]  /*be40*/  FFMA.FTZ R5, R182, c[0x0][0x2d0], -R176 ;  /* 0x0000b400b6057a23 */ /* 0x000ff000000108b0 */
[----:B------:R-:W1:Y:S01]  /*be50*/  MUFU.TANH R50, R58 ;  /* 0x0000003a00327308 */ /* 0x000e620000002400 */
[----:B--2---:R-:W-:Y:S09]  /*be60*/  FMNMX.FTZ R2, R243, R2, !PT ;  /* 0x00000002f3027209 */ /* 0x004ff20007810000 */
[----:B------:R2:W-:Y:S01]  /*be70*/  MUFU.EX2 R20, R4 ;  /* 0x0000000400147308 */ /* 0x0005e20000000800 */
[----:B---3--:R-:W-:Y:S02]  /*be80*/  FADD.FTZ R0, -R104, R3 ;  /* 0x0000000368007221 */ /* 0x008fe40000010100 */
[C---:B----4-:R-:W-:Y:S01]  /*be90*/  FMUL.FTZ R32, R101.reuse, R140 ;  /* 0x0000008c65207220 */ /* 0x050fe20000410000 */
[----:B------:R-:W-:Y:S01]  /*bea0*/  MOV R140, R242 ;  /* 0x000000f2008c7202 */ /* 0x000fe20000000f00 */
[C---:B------:R-:W-:Y:S01]  /*beb0*/  FMUL.FTZ R33, R101.reuse, R141 ;  /* 0x0000008d65217220 */ /* 0x040fe20000410000 */
[----:B------:R-:W-:Y:S04]  /*bec0*/  MOV R141, R246 ;  /* 0x000000f6008d7202 */ /* 0x000fe80000000f00 */
[----:B------:R-:W3:Y:S01]  /*bed0*/  MUFU.TANH R49, R59 ;  /* 0x0000003b00317308 */ /* 0x000ee20000002400 */
[C---:B------:R-:W-:Y:S02]  /*bee0*/  FMUL.FTZ R65, R101.reuse, R173 ;  /* 0x000000ad65417220 */ /* 0x040fe40000410000 */
[C---:B------:R-:W-:Y:S01]  /*bef0*/  FMUL.FTZ R68, R101.reuse, R68 ;  /* 0x0000004465447220 */ /* 0x040fe20000410000 */
[----:B-1----:R-:W-:Y:S01]  /*bf00*/  FMNMX.FTZ R3, R50, R2, !PT ;  /* 0x0000000232037209 */ /* 0x002fe20007810000 */
[----:B------:R-:W-:Y:S01]  /*bf10*/  FMUL.FTZ R2, R0, c[0x0][0x2d0] ;  /* 0x0000b40000027a20 */ /* 0x000fe20000410000 */
[----:B------:R-:W-:Y:S01]  /*bf20*/  MOV R184, R50 ;  /* 0x0000003200b87202 */ /* 0x000fe20000000f00 */
[C---:B------:R-:W-:Y:S02]  /*bf30*/  FMUL.FTZ R69, R101.reuse, R69 ;  /* 0x0000004565457220 */ /* 0x040fe40000410000 */
[C---:B------:R-:W-:Y:S01]  /*bf40*/  FMUL.FTZ R80, R101.reuse, R80 ;  /* 0x0000005065507220 */ /* 0x040fe20000410000 */
[----:B------:R1:W4:Y:S01]  /*bf50*/  MUFU.EX2 R100, R2 ;  /* 0x0000000200647308 */ /* 0x0003220000000800 */
[C---:B------:R-:W-:Y:S02]  /*bf60*/  FMUL.FTZ R81, R101.reuse, R81 ;  /* 0x0000005165517220 */ /* 0x040fe40000410000 */
[C---:B------:R-:W-:Y:S02]  /*bf70*/  FMUL.FTZ R84, R101.reuse, R84 ;  /* 0x0000005465547220 */ /* 0x040fe40000410000 */
[----:B--2---:R-:W-:Y:S01]  /*bf80*/  FFMA.FTZ R4, R16, c[0x0][0x2d0], -R111 ;  /* 0x0000b40010047a23 */ /* 0x004fe2000001086f */
[----:B------:R-:W-:Y:S01]  /*bf90*/  @P0 IADD3 R16, P1, R22, 0x20, RZ ;  /* 0x0000002016100810 */ /* 0x000fe20007f3e0ff */
[C---:B------:R-:W-:Y:S02]  /*bfa0*/  FMUL.FTZ R85, R101.reuse, R85 ;  /* 0x0000005565557220 */ /* 0x040fe40000410000 */
[C---:B------:R-:W-:Y:S01]  /*bfb0*/  FMUL.FTZ R96, R101.reuse, R96 ;  /* 0x0000006065607220 */ /* 0x040fe20000410000 */
[----:B------:R2:W-:Y:S01]  /*bfc0*/  MUFU.EX2 R42, R4 ;  /* 0x00000004002a7308 */ /* 0x0005e20000000800 */
[----:B------:R-:W-:Y:S01]  /*bfd0*/  @P0 IADD3.X R9, RZ, R21, RZ, P1, !PT ;  /* 0x00000015ff090210 */ /* 0x000fe20000ffe4ff */
[----:B------:R-:W-:Y:S01]  /*bfe0*/  FMUL.FTZ R97, R101, R97 ;  /* 0x0000006165617220 */ /* 0x000fe20000410000 */
[----:B---3--:R-:W-:Y:S02]  /*bff0*/  FMNMX.FTZ R0, R49, R3, !PT ;  /* 0x0000000331007209 */ /* 0x008fe40007810000 */
[----:B------:R-:W-:Y:S01]  /*c000*/  MOV R185, R49 ;  /* 0x0000003100b97202 */ /* 0x000fe20000000f00 */
[----:B------:R-:W-:Y:S04]  /*c010*/  FMUL.FTZ R49, R101, R157 ;  /* 0x0000009d65317220 */ /* 0x000fe80000410000 */
[----:B------:R-:W3:Y:S01]  /*c020*/  MUFU.TANH R108, R62 ;  /* 0x0000003e006c7308 */ /* 0x000ee20000002400 */
[----:B-1----:R-:W-:Y:S02]  /*c030*/  FADD.FTZ R2, -R103, R106 ;  /* 0x0000006a67027221 */ /* 0x002fe40000010100 */
[----:B------:R-:W-:Y:S02]  /*c040*/  FFMA.FTZ R106, R200, c[0x0][0x2d0], -R177 ;  /* 0x0000b400c86a7a23 */ /* 0x000fe400000108b1 */
[----:B------:R-:W-:Y:S05]  /*c050*/  FMUL.FTZ R2, R2, c[0x0][0x2d0] ;  /* 0x0000b40002027a20 */ /* 0x000fea0000410000 */
[----:B------:R-:W-:Y:S01]  /*c060*/  MUFU.EX2 R182, R5 ;  /* 0x0000000500b67308 */ /* 0x000fe20000000800 */
[C---:B----4-:R-:W-:Y:S01]  /*c070*/  FMUL.FTZ R34, R100.reuse, R142 ;  /* 0x0000008e64227220 */ /* 0x050fe20000410000 */
[----:B------:R-:W-:Y:S01]  /*c080*/  MOV R142, R247 ;  /* 0x000000f7008e7202 */ /* 0x000fe20000000f00 */
[----:B------:R-:W-:Y:S01]  /*c090*/  FMUL.FTZ R35, R100, R143 ;  /* 0x0000008f64237220 */ /* 0x000fe20000410000 */
[----:B------:R-:W-:Y:S01]  /*c0a0*/  MOV R143, R245 ;  /* 0x000000f5008f7202 */ /* 0x000fe20000000f00 */
[----:B--2---:R-:W-:Y:S01]  /*c0b0*/  FFMA.FTZ R4, R17, c[0x0][0x2d0], -R111 ;  /* 0x0000b40011047a23 */ /* 0x004fe2000001086f */
[----:B------:R-:W-:Y:S01]  /*c0c0*/  @P0 IADD3 R17, P2, R22, 0x40, RZ ;  /* 0x0000004016110810 */ /* 0x000fe20007f5e0ff */
[C---:B------:R-:W-:Y:S02]  /*c0d0*/  FMUL.FTZ R50, R100.reuse, R158 ;  /* 0x0000009e64327220 */ /* 0x040fe40000410000 */
[C---:B------:R-:W-:Y:S01]  /*c0e0*/  FMUL.FTZ R66, R100.reuse, R174 ;  /* 0x000000ae64427220 */ /* 0x040fe20000410000 */
[----:B------:R1:W2:Y:S01]  /*c0f0*/  MUFU.EX2 R3, R2 ;  /* 0x0000000200037308 */ /* 0x0002a20000000800 */
[----:B------:R-:W-:Y:S01]  /*c100*/  @P0 IADD3.X R18, RZ, R21, RZ, P2, !PT ;  /* 0x00000015ff120210 */ /* 0x000fe200017fe4ff */
[----:B------:R-:W-:Y:S01]  /*c110*/  FMUL.FTZ R67, R100, R175 ;  /* 0x000000af64437220 */ /* 0x000fe20000410000 */
[----:B---3--:R-:W-:Y:S01]  /*c120*/  FMNMX.FTZ R0, R108, R0, !PT ;  /* 0x000000006c007209 */ /* 0x008fe20007810000 */
[C---:B------:R-:W-:Y:S02]  /*c130*/  FMUL.FTZ R70, R100.reuse, R70 ;  /* 0x0000004664467220 */ /* 0x040fe40000410000 */
[C---:B------:R-:W-:Y:S01]  /*c140*/  FMUL.FTZ R71, R100.reuse, R71 ;  /* 0x0000004764477220 */ /* 0x040fe20000410000 */
[----:B------:R-:W-:Y:S01]  /*c150*/  FMNMX.FTZ R0, R109, R0, !PT ;  /* 0x000000006d007209 */ /* 0x000fe20007810000 */
[C---:B------:R-:W-:Y:S02]  /*c160*/  FMUL.FTZ R82, R100.reuse, R82 ;  /* 0x0000005264527220 */ /* 0x040fe40000410000 */
[----:B------:R3:W4:Y:S01]  /*c170*/  MUFU.EX2 R45, R4 ;  /* 0x00000004002d7308 */ /* 0x0007220000000800 */
[C---:B------:R-:W-:Y:S02]  /*c180*/  FMUL.FTZ R83, R100.reuse, R83 ;  /* 0x0000005364537220 */ /* 0x040fe40000410000 */
[C---:B------:R-:W-:Y:S02]  /*c190*/  FMUL.FTZ R86, R100.reuse, R86 ;  /* 0x0000005664567220 */ /* 0x040fe40000410000 */
[C---:B------:R-:W-:Y:S02]  /*c1a0*/  FMUL.FTZ R87, R100.reuse, R87 ;  /* 0x0000005764577220 */ /* 0x040fe40000410000 */
[C---:B------:R-:W-:Y:S02]  /*c1b0*/  FMUL.FTZ R98, R100.reuse, R98 ;  /* 0x0000006264627220 */ /* 0x040fe40000410000 */
[C---:B------:R-:W-:Y:S01]  /*c1c0*/  FMUL.FTZ R99, R100.reuse, R99 ;  /* 0x0000006364637220 */ /* 0x040fe20000410000 */
[----:B------:R5:W-:Y:S01]  /*c1d0*/  MUFU.EX2 R24, R7 ;  /* 0x0000000700187308 */ /* 0x000be20000000800 */
[----:B-1----:R-:W1:Y:S01]  /*c1e0*/  SHFL.BFLY PT, R2, R0, 0x2, 0x1f ;  /* 0x0c401f0000027f89 */ /* 0x002e6200000e0000 */
[C---:B--2---:R-:W-:Y:S02]  /*c1f0*/  FMUL.FTZ R25, R3.reuse, R133 ;  /* 0x0000008503197220 */ /* 0x044fe40000410000 */
[C---:B------:R-:W-:Y:S01]  /*c200*/  FMUL.FTZ R28, R3.reuse, R136 ;  /* 0x00000088031c7220 */ /* 0x040fe20000410000 */
[----:B------:R-:W-:Y:S01]  /*c210*/  MOV R136, R51 ;  /* 0x0000003300887202 */ /* 0x000fe20000000f00 */
[C---:B------:R-:W-:Y:S04]  /*c220*/  FMUL.FTZ R29, R3.reuse, R137 ;  /* 0x00000089031d7220 */ /* 0x040fe80000410000 */
[----:B------:R-:W-:Y:S01]  /*c230*/  MUFU.EX2 R180, R15 ;  /* 0x0000000f00b47308 */ /* 0x000fe20000000800 */
[----:B------:R-:W-:Y:S01]  /*c240*/  MOV R137, R41 ;  /* 0x0000002900897202 */ /* 0x000fe20000000f00 */
[----:B------:R-:W-:Y:S01]  /*c250*/  FMUL.FTZ R41, R3, R149 ;  /* 0x0000009503297220 */ /* 0x000fe20000410000 */
[----:B------:R-:W-:Y:S01]  /*c260*/  MOV R149, R235 ;  /* 0x000000eb00957202 */ /* 0x000fe20000000f00 */
[----:B---3--:R-:W-:Y:S01]  /*c270*/  FFMA.FTZ R4, R181, c[0x0][0x2d0], -R176 ;  /* 0x0000b400b5047a23 */ /* 0x008fe200000108b0 */
[----:B----4-:R-:W-:Y:S01]  /*c280*/  MOV R133, R45 ;  /* 0x0000002d00857202 */ /* 0x010fe20000000f00 */
[----:B------:R-:W-:Y:S02]  /*c290*/  FMUL.FTZ R51, R100, R159 ;  /* 0x0000009f64337220 */ /* 0x000fe40000410000 */
[C---:B------:R-:W-:Y:S02]  /*c2a0*/  FMUL.FTZ R61, R3.reuse, R169 ;  /* 0x000000a9033d7220 */ /* 0x040fe40000410000 */
[----:B------:R2:W-:Y:S01]  /*c2b0*/  MUFU.EX2 R181, R4 ;  /* 0x0000000400b57308 */ /* 0x0005e20000000800 */
[C---:B------:R-:W-:Y:S02]  /*c2c0*/  FMUL.FTZ R72, R3.reuse, R72 ;  /* 0x0000004803487220 */ /* 0x040fe40000410000 */
[C---:B------:R-:W-:Y:S01]  /*c2d0*/  FMUL.FTZ R73, R3.reuse, R73 ;  /* 0x0000004903497220 */ /* 0x040fe20000410000 */
[----:B-----5:R-:W-:Y:S01]  /*c2e0*/  @P0 MOV R7, c[0x0][0x1e0] ;  /* 0x0000780000070a02 */ /* 0x020fe20000000f00 */
[C---:B------:R-:W-:Y:S02]  /*c2f0*/  FMUL.FTZ R76, R3.reuse, R76 ;  /* 0x0000004c034c7220 */ /* 0x040fe40000410000 */
[C---:B------:R-:W-:Y:S01]  /*c300*/  FMUL.FTZ R77, R3.reuse, R77 ;  /* 0x0000004d034d7220 */ /* 0x040fe20000410000 */
[----:B-1----:R-:W-:Y:S01]  /*c310*/  FMNMX.FTZ R0, R0, R2, !PT ;  /* 0x0000000200007209 */ /* 0x002fe20007810000 */
[C---:B------:R-:W-:Y:S01]  /*c320*/  FMUL.FTZ R88, R3.reuse, R88 ;  /* 0x0000005803587220 */ /* 0x040fe20000410000 */
[----:B------:R-:W-:Y:S01]  /*c330*/  MUFU.EX2 R44, R8 ;  /* 0x00000008002c7308 */ /* 0x000fe20000000800 */
[C---:B------:R-:W-:Y:S02]  /*c340*/  FMUL.FTZ R89, R3.reuse, R89 ;  /* 0x0000005903597220 */ /* 0x040fe40000410000 */
[----:B------:R-:W1:Y:S01]  /*c350*/  SHFL.BFLY PT, R2, R0, 0x1, 0x1f ;  /* 0x0c201f0000027f89 */ /* 0x000e6200000e0000 */
[C---:B------:R-:W-:Y:S02]  /*c360*/  FMUL.FTZ R92, R3.reuse, R92 ;  /* 0x0000005c035c7220 */ /* 0x040fe40000410000 */
[----:B------:R-:W-:Y:S04]  /*c370*/  FMUL.FTZ R93, R3, R93 ;  /* 0x0000005d035d7220 */ /* 0x000fe80000410000 */
[----:B------:R3:W-:Y:S01]  /*c380*/  MUFU.EX2 R252, R19 ;  /* 0x0000001300fc7308 */ /* 0x0007e20000000800 */
[----:B--2---:R-:W-:Y:S05]  /*c390*/  @P0 SHF.R.S32.HI R4, RZ, 0x1f, R202 ;  /* 0x0000001fff040819 */ /* 0x004fea00000114ca */
[----:B------:R-:W-:Y:S02]  /*c3a0*/  @P0 IMAD R6, R4, c[0x0][0x1e0], RZ ;  /* 0x0000780004060a24 */ /* 0x000fe400078e02ff */
[C---:B------:R-:W-:Y:S04]  /*c3b0*/  @P0 IMAD.WIDE.U32 R4, R202.reuse, c[0x0][0x1e0], RZ ;  /* 0x00007800ca040a25 */ /* 0x040fe800078e00ff */
[----:B------:R-:W-:Y:S01]  /*c3c0*/  @P0 IMAD R6, R202, c[0x0][0x1e4], R6 ;  /* 0x00007900ca060a24 */ /* 0x000fe200078e0206 */
[----:B-1----:R-:W-:Y:S02]  /*c3d0*/  FMNMX.FTZ R102, R0, R2, !PT ;  /* 0x0000000200667209 */ /* 0x002fe40007810000 */
[----:B------:R-:W-:Y:S02]  /*c3e0*/  @P0 MOV R2, c[0x0][0x1e4] ;  /* 0x0000790000020a02 */ /* 0x000fe40000000f00 */
[----:B------:R-:W-:Y:S01]  /*c3f0*/  @P0 IADD3 R6, R5, R6, RZ ;  /* 0x0000000605060210 */ /* 0x000fe20007ffe0ff */
[----:B------:R-:W-:Y:S01]  /*c400*/  FADD.FTZ R0, -R102, R107 ;  /* 0x0000006b66007221 */ /* 0x000fe20000010100 */
[----:B------:R-:W-:Y:S01]  /*c410*/  @P0 SHF.L.U32 R5, R4, 0x6, RZ ;  /* 0x0000000604050819 */ /* 0x000fe200000006ff */
[----:B---3--:R-:W-:Y:S01]  /*c420*/  FMUL.FTZ R19, R100, R127 ;  /* 0x0000007f64137220 */ /* 0x008fe20000410000 */
[----:B------:R-:W-:Y:S01]  /*c430*/  @P0 SHF.L.U64.HI R4, R4, 0x6, R6 ;  /* 0x0000000604040819 */ /* 0x000fe20000010206 */
[----:B------:R-:W-:Y:S01]  /*c440*/  FMUL.FTZ R0, R0, c[0x0][0x2d0] ;  /* 0x0000b40000007a20 */ /* 0x000fe20000410000 */
[----:B------:R-:W-:Y:S01]  /*c450*/  @P0 LEA R6, P6, R7, R5, 0x5 ;  /* 0x0000000507060211 */ /* 0x000fe200078c28ff */
[----:B------:R-:W-:Y:S01]  /*c460*/  FFMA.FTZ R107, R234, c[0x0][0x2d0], -R176 ;  /* 0x0000b400ea6b7a23 */ /* 0x000fe200000108b0 */
[----:B------:R-:W-:Y:S02]  /*c470*/  @P0 IADD3 R8, P2, R5, R16, RZ ;  /* 0x0000001005080210 */ /* 0x000fe40007f5e0ff */
[----:B------:R-:W-:Y:S01]  /*c480*/  @P0 LEA.HI.X R2, R7, R4, R2, 0x5, P6 ;  /* 0x0000000407020211 */ /* 0x000fe200030f2c02 */
[----:B------:R-:W1:Y:S01]  /*c490*/  MUFU.EX2 R0, R0 ;  /* 0x0000000000007308 */ /* 0x000e620000000800 */
[C---:B------:R-:W-:Y:S02]  /*c4a0*/  @P0 IADD3 R7, P6, R5.reuse, R22, RZ ;  /* 0x0000001605070210 */ /* 0x040fe40007fde0ff */
[----:B------:R-:W-:Y:S02]  /*c4b0*/  @P0 IADD3 R5, P1, R5, R17, RZ ;  /* 0x0000001105050210 */ /* 0x000fe40007f3e0ff */
[C---:B------:R-:W-:Y:S02]  /*c4c0*/  @P0 IADD3.X R11, R4.reuse, R21, RZ, P6, !PT ;  /* 0x00000015040b0210 */ /* 0x040fe400037fe4ff */
[C---:B------:R-:W-:Y:S02]  /*c4d0*/  @P0 LEA R14, P6, R7.reuse, c[0x0][0x1c8], 0x1 ;  /* 0x00007200070e0a11 */ /* 0x040fe400078c08ff */
[----:B------:R-:W-:Y:S02]  /*c4e0*/  @P0 IADD3.X R13, R4, R9, RZ, P2, !PT ;  /* 0x00000009040d0210 */ /* 0x000fe400017fe4ff */
[----:B------:R-:W-:Y:S02]  /*c4f0*/  @P0 LEA.HI.X R15, R7, c[0x0][0x1cc], R11, 0x1, P6 ;  /* 0x00007300070f0a11 */ /* 0x000fe400030f0c0b */
[----:B------:R-:W-:Y:S02]  /*c500*/  @P0 LEA R12, P2, R8, c[0x0][0x1c8], 0x1 ;  /* 0x00007200080c0a11 */ /* 0x000fe400078408ff */
[----:B------:R-:W-:Y:S01]  /*c510*/  @P0 IADD3.X R4, R4, R18, RZ, P1, !PT ;  /* 0x0000001204040210 */ /* 0x000fe20000ffe4ff */
[----:B------:R2:W-:Y:S01]  /*c520*/  @P0 LDGSTS.E.BYPASS.LTC128B.128 [R203+0x3100], [R14.64], !P5 ;  /* 0x031000000ecb0fae */ /* 0x0005e2000e901d46 */
[C---:B------:R-:W-:Y:S02]  /*c530*/  @P0 LEA R10, P1, R5.reuse, c[0x0][0x1c8], 0x1 ;  /* 0x00007200050a0a11 */ /* 0x040fe400078208ff */
[----:B------:R-:W-:Y:S02]  /*c540*/  @P0 LEA.HI.X R13, R8, c[0x0][0x1cc], R13, 0x1, P2 ;  /* 0x00007300080d0a11 */ /* 0x000fe400010f0c0d */
[----:B------:R-:W-:Y:S01]  /*c550*/  @P0 LEA.HI.X R11, R5, c[0x0][0x1cc], R4, 0x1, P1 ;  /* 0x00007300050b0a11 */ /* 0x000fe200008f0c04 */
[--C-:B------:R-:W-:Y:S01]  /*c560*/  FFMA.FTZ R4, R188, c[0x0][0x2d0], -R177.reuse ;  /* 0x0000b400bc047a23 */ /* 0x100fe200000108b1 */
[C---:B------:R-:W-:Y:S01]  /*c570*/  @P0 IADD3 R7, P2, R6.reuse, R22, RZ ;  /* 0x0000001606070210 */ /* 0x040fe20007f5e0ff */
[----:B------:R3:W-:Y:S01]  /*c580*/  @P0 LDGSTS.E.BYPASS.LTC128B.128 [R203+0x4100], [R12.64], !P4 ;  /* 0x041000000ccb0fae */ /* 0x0007e2000e101d46 */
[C---:B------:R-:W-:Y:S01]  /*c590*/  @P0 IADD3 R16, P6, R6.reuse, R16, RZ ;  /* 0x0000001006100210 */ /* 0x040fe20007fde0ff */
[----:B------:R4:W5:Y:S01]  /*c5a0*/  MUFU.EX2 R250, R4 ;  /* 0x0000000400fa7308 */ /* 0x0009620000000800 */
[----:B------:R-:W-:Y:S01]  /*c5b0*/  @P0 IADD3 R5, P1, R6, R17, RZ ;  /* 0x0000001106050210 */ /* 0x000fe20007f3e0ff */
[----:B-1----:R-:W-:Y:S01]  /*c5c0*/  FMUL.FTZ R31, R0, R139 ;  /* 0x0000008b001f7220 */ /* 0x002fe20000410000 */
[----:B------:R-:W-:Y:S01]  /*c5d0*/  @P0 IADD3.X R17, R2, R9, RZ, P6, !PT ;  /* 0x0000000902110210 */ /* 0x000fe200037fe4ff */
[----:B------:R-:W-:Y:S01]  /*c5e0*/  FMUL.FTZ R26, R0, R134 ;  /* 0x00000086001a7220 */ /* 0x000fe20000410000 */
[C---:B------:R-:W-:Y:S01]  /*c5f0*/  @P0 LEA R8, P6, R7.reuse, c[0x0][0x1c8], 0x1 ;  /* 0x0000720007080a11 */ /* 0x040fe200078c08ff */
[----:B------:R1:W-:Y:S01]  /*c600*/  @P0 LDGSTS.E.BYPASS.LTC128B.128 [R203+0x5100], [R10.64], !P3 ;  /* 0x051000000acb0fae */ /* 0x0003e2000d901d46 */
[----:B------:R-:W-:Y:S01]  /*c610*/  @P0 IADD3.X R18, R2, R18, RZ, P1, !PT ;  /* 0x0000001202120210 */ /* 0x000fe20000ffe4ff */
[----:B------:R-:W-:Y:S01]  /*c620*/  FMUL.FTZ R27, R0, R135 ;  /* 0x00000087001b7220 */ /* 0x000fe20000410000 */
[----:B------:R-:W-:Y:S01]  /*c630*/  @P0 IADD3.X R2, R2, R21, RZ, P2, !PT ;  /* 0x0000001502020210 */ /* 0x000fe200017fe4ff */
[----:B------:R-:W-:Y:S01]  /*c640*/  FMUL.FTZ R30, R0, R138 ;  /* 0x0000008a001e7220 */ /* 0x000fe20000410000 */
[----:B------:R-:W-:Y:S01]  /*c650*/  @P0 LEA R6, P2, R16, c[0x0][0x1c8], 0x1 ;  /* 0x0000720010060a11 */ /* 0x000fe200078408ff */
[----:B------:R-:W-:Y:S01]  /*c660*/  FMUL.FTZ R43, R0, R151 ;  /* 0x00000097002b7220 */ /* 0x000fe20000410000 */
[----:B------:R-:W-:Y:S01]  /*c670*/  @P0 LEA.HI.X R9, R7, c[0x0][0x1cc], R2, 0x1, P6 ;  /* 0x0000730007090a11 */ /* 0x000fe200030f0c02 */
[----:B------:R-:W-:Y:S01]  /*c680*/  FFMA.FTZ R2, R183, c[0x0][0x2d0], -R177 ;  /* 0x0000b400b7027a23 */ /* 0x000fe200000108b1 */
[----:B------:R-:W-:Y:S01]  /*c690*/  @P0 LEA.HI.X R7, R16, c[0x0][0x1cc], R17, 0x1, P2 ;  /* 0x0000730010070a11 */ /* 0x000fe200010f0c11 */
[C---:B------:R-:W-:Y:S01]  /*c6a0*/  FMUL.FTZ R16, R101.reuse, R124 ;  /* 0x0000007c65107220 */ /* 0x040fe20000410000 */
[----:B------:R-:W-:Y:S01]  /*c6b0*/  MOV R183, R20 ;  /* 0x0000001400b77202 */ /* 0x000fe20000000f00 */
[----:B------:R5:W-:Y:S01]  /*c6c0*/  @P0 LDGSTS.E.BYPASS.LTC128B.128 [R203+0x3900], [R8.64], !P5 ;  /* 0x0390000008cb0fae */ /* 0x000be2000e901d46 */
[----:B------:R5:W5:Y:S01]  /*c6d0*/  MUFU.EX2 R251, R2 ;  /* 0x0000000200fb7308 */ /* 0x000b620000000800 */
[C---:B--2---:R-:W-:Y:S01]  /*c6e0*/  FMUL.FTZ R14, R0.reuse, R122 ;  /* 0x0000007a000e7220 */ /* 0x044fe20000410000 */
[----:B------:R-:W-:Y:S01]  /*c6f0*/  MOV R139, R241 ;  /* 0x000000f1008b7202 */ /* 0x000fe20000000f00 */
[----:B------:R-:W-:Y:S01]  /*c700*/  FMUL.FTZ R15, R0, R123 ;  /* 0x0000007b000f7220 */ /* 0x000fe20000410000 */
[----:B------:R-:W-:Y:S01]  /*c710*/  MOV R138, R240 ;  /* 0x000000f0008a7202 */ /* 0x000fe20000000f00 */
[----:B------:R-:W-:Y:S01]  /*c720*/  FMUL.FTZ R17, R101, R125 ;  /* 0x0000007d65117220 */ /* 0x000fe20000410000 */
[----:B----4-:R-:W-:Y:S01]  /*c730*/  @P0 LEA R4, P1, R5, c[0x0][0x1c8], 0x1 ;  /* 0x0000720005040a11 */ /* 0x010fe200078208ff */
[----:B------:R2:W-:Y:S01]  /*c740*/  @P0 LDGSTS.E.BYPASS.LTC128B.128 [R203+0x4900], [R6.64], !P4 ;  /* 0x0490000006cb0fae */ /* 0x0005e2000e101d46 */
[C---:B---3--:R-:W-:Y:S01]  /*c750*/  FMUL.FTZ R12, R3.reuse, R120 ;  /* 0x00000078030c7220 */ /* 0x048fe20000410000 */
[----:B------:R-:W-:Y:S01]  /*c760*/  MOV R135, R42 ;  /* 0x0000002a00877202 */ /* 0x000fe20000000f00 */
[----:B------:R-:W-:Y:S01]  /*c770*/  FMUL.FTZ R13, R3, R121 ;  /* 0x00000079030d7220 */ /* 0x000fe20000410000 */
[----:B------:R-:W-:Y:S01]  /*c780*/  @P0 LEA.HI.X R5, R5, c[0x0][0x1cc], R18, 0x1, P1 ;  /* 0x0000730005050a11 */ /* 0x000fe200008f0c12 */
[----:B------:R-:W-:Y:S01]  /*c790*/  FMUL.FTZ R18, R100, R126 ;  /* 0x0000007e64127220 */ /* 0x000fe20000410000 */
[----:B------:R3:W-:Y:S01]  /*c7a0*/  MUFU.EX2 R241, R106 ;  /* 0x0000006a00f17308 */ /* 0x0007e20000000800 */
[C---:B-1----:R-:W-:Y:S01]  /*c7b0*/  FMUL.FTZ R11, R0.reuse, R119 ;  /* 0x00000077000b7220 */ /* 0x042fe20000410000 */
[----:B------:R-:W-:Y:S01]  /*c7c0*/  MOV R134, R44 ;  /* 0x0000002c00867202 */ /* 0x000fe20000000f00 */
[----:B------:R1:W-:Y:S01]  /*c7d0*/  @P0 LDGSTS.E.BYPASS.LTC128B.128 [R203+0x5900], [R4.64], !P3 ;  /* 0x0590000004cb0fae */ /* 0x0003e2000d901d46 */
[C---:B------:R-:W-:Y:S01]  /*c7e0*/  FMUL.FTZ R46, R0.reuse, R154 ;  /* 0x0000009a002e7220 */ /* 0x040fe20000410000 */
[----:B------:R-:W-:Y:S01]  /*c7f0*/  MOV R188, R57 ;  /* 0x0000003900bc7202 */ /* 0x000fe20000000f00 */
[C---:B------:R-:W-:Y:S02]  /*c800*/  FMUL.FTZ R47, R0.reuse, R155 ;  /* 0x0000009b002f7220 */ /* 0x040fe40000410000 */
[C---:B------:R-:W-:Y:S02]  /*c810*/  FMUL.FTZ R57, R3.reuse, R165 ;  /* 0x000000a503397220 */ /* 0x040fe40000410000 */
[----:B------:R-:W-:Y:S01]  /*c820*/  FMUL.FTZ R58, R0, R166 ;  /* 0x000000a6003a7220 */ /* 0x000fe20000410000 */
[----:B------:R-:W4:Y:S01]  /*c830*/  LDSM.16.MT88.4 R20, [R205] ;  /* 0x00000000cd14783b */ /* 0x000f220000004200 */
[----:B-----5:R-:W-:Y:S02]  /*c840*/  FMUL.FTZ R2, R102, c[0x0][0x2d0] ;  /* 0x0000b40066027a20 */ /* 0x020fe40000410000 */
[----:B------:R-:W-:Y:S01]  /*c850*/  FMUL.FTZ R8, R3, R116 ;  /* 0x0000007403087220 */ /* 0x000fe20000410000 */
[----:B------:R-:W-:Y:S01]  /*c860*/  F2FP.PACK_AB R116, R250, R180 ;  /* 0x000000b4fa74723e */ /* 0x000fe200000000ff */
[----:B------:R-:W-:Y:S01]  /*c870*/  FFMA.FTZ R10, R189, c[0x0][0x2d0], -R2 ;  /* 0x0000b400bd0a7a23 */ /* 0x000fe20000010802 */
[----:B------:R-:W-:Y:S01]  /*c880*/  MOV R189, R56 ;  /* 0x0000003800bd7202 */ /* 0x000fe20000000f00 */
[----:B------:R-:W-:Y:S01]  /*c890*/  FMUL.FTZ R9, R3, R117 ;  /* 0x0000007503097220 */ /* 0x000fe20000410000 */
[----:B------:R-:W5:Y:S01]  /*c8a0*/  LDSM.16.MT88.4 R36, [R206] ;  /* 0x00000000ce24783b */ /* 0x000f620000004200 */
[----:B------:R4:W-:Y:S01]  /*c8b0*/  MUFU.EX2 R178, R10 ;  /* 0x0000000a00b27308 */ /* 0x0009e20000000800 */
[C---:B--2---:R-:W-:Y:S01]  /*c8c0*/  FMUL.FTZ R6, R100.reuse, R114 ;  /* 0x0000007264067220 */ /* 0x044fe20000410000 */
[----:B------:R-:W-:Y:S01]  /*c8d0*/  F2FP.PACK_AB R114, R45, R42 ;  /* 0x0000002a2d72723e */ /* 0x000fe200000000ff */
[----:B------:R-:W-:Y:S02]  /*c8e0*/  FMUL.FTZ R7, R100, R115 ;  /* 0x0000007364077220 */ /* 0x000fe40000410000 */
[----:B---3--:R-:W-:Y:S02]  /*c8f0*/  FFMA.FTZ R106, R199, c[0x0][0x2d0], -R177 ;  /* 0x0000b400c76a7a23 */ /* 0x008fe400000108b1 */
[----:B------:R-:W2:Y:S01]  /*c900*/  LDSM.16.MT88.4 R52, [R205+0x1000] ;  /* 0x00100000cd34783b */ /* 0x000ea20000004200 */
[----:B------:R-:W-:Y:S02]  /*c910*/  FFMA.FTZ R56, R198, c[0x0][0x2d0], -R176 ;  /* 0x0000b400c6387a23 */ /* 0x000fe400000108b0 */
[--C-:B-1----:R-:W-:Y:S01]  /*c920*/  FFMA.FTZ R4, R190, c[0x0][0x2d0], -R2.reuse ;  /* 0x0000b400be047a23 */ /* 0x102fe20000010802 */
[----:B------:R-:W-:Y:S01]  /*c930*/  MOV R190, R24 ;  /* 0x0000001800be7202 */ /* 0x000fe20000000f00 */
[----:B------:R-:W-:Y:S01]  /*c940*/  FMUL.FTZ R5, R101, R113 ;  /* 0x0000007165057220 */ /* 0x000fe20000410000 */
[----:B------:R-:W-:Y:S01]  /*c950*/  F2FP.PACK_AB R113, R182, R181 ;  /* 0x000000b5b671723e */ /* 0x000fe200000000ff */
[----:B------:R-:W1:Y:S01]  /*c960*/  MUFU.EX2 R179, R4 ;  /* 0x0000000400b37308 */ /* 0x000e620000000800 */
[----:B------:R-:W-:Y:S01]  /*c970*/  F2FP.PACK_AB R115, R44, R190 ;  /* 0x000000be2c73723e */ /* 0x000fe200000000ff */
[----:B------:R-:W-:Y:S01]  /*c980*/  FMUL.FTZ R24, R3, R132 ;  /* 0x0000008403187220 */ /* 0x000fe20000410000 */
[----:B------:R-:W-:Y:S01]  /*c990*/  MOV R203, R239 ;  /* 0x000000ef00cb7202 */ /* 0x000fe20000000f00 */
[----:B------:R-:W-:Y:S01]  /*c9a0*/  FMUL.FTZ R42, R0, R150 ;  /* 0x00000096002a7220 */ /* 0x000fe20000410000 */
[----:B------:R-:W-:Y:S01]  /*c9b0*/  MOV R132, R48 ;  /* 0x0000003000847202 */ /* 0x000fe20000000f00 */
[--C-:B------:R-:W-:Y:S01]  /*c9c0*/  FFMA.FTZ R44, R191, c[0x0][0x2d0], -R111.reuse ;  /* 0x0000b400bf2c7a23 */ /* 0x100fe2000001086f */
[----:B------:R-:W3:Y:S01]  /*c9d0*/  LDSM.16.MT88.4 R120, [R206+0x1000] ;  /* 0x00100000ce78783b */ /* 0x000ee20000004200 */
[--C-:B------:R-:W-:Y:S02]  /*c9e0*/  FFMA.FTZ R48, R192, c[0x0][0x2d0], -R111.reuse ;  /* 0x0000b400c0307a23 */ /* 0x100fe4000001086f */
[C---:B----4-:R-:W-:Y:S01]  /*c9f0*/  FMUL.FTZ R10, R0.reuse, R118 ;  /* 0x00000076000a7220 */ /* 0x050fe20000410000 */
[----:B------:R-:W-:Y:S01]  /*ca00*/  F2FP.PACK_AB R118, R251, R252 ;  /* 0x000000fcfb76723e */ /* 0x000fe200000000ff */
[----:B------:R4:W-:Y:S01]  /*ca10*/  MUFU.EX2 R247, R44 ;  /* 0x0000002c00f77308 */ /* 0x0009e20000000800 */
[----:B------:R-:W-:Y:S02]  /*ca20*/  FMUL.FTZ R45, R3, R153 ;  /* 0x00000099032d7220 */ /* 0x000fe40000410000 */
[----:B------:R-:W2:Y:S01]  /*ca30*/  LDSM.16.MT88.4 R124, [R205+0x2000] ;  /* 0x00200000cd7c783b */ /* 0x000ea20000004200 */
[C---:B------:R-:W-:Y:S02]  /*ca40*/  FMUL.FTZ R59, R0.reuse, R167 ;  /* 0x000000a7003b7220 */ /* 0x040fe40000410000 */
[C---:B------:R-:W-:Y:S02]  /*ca50*/  FMUL.FTZ R62, R0.reuse, R170 ;  /* 0x000000aa003e7220 */ /* 0x040fe40000410000 */
[C---:B------:R-:W-:Y:S02]  /*ca60*/  FMUL.FTZ R63, R0.reuse, R171 ;  /* 0x000000ab003f7220 */ /* 0x040fe40000410000 */
[----:B------:R5:W-:Y:S01]  /*ca70*/  MUFU.EX2 R246, R48 ;  /* 0x0000003000f67308 */ /* 0x000be20000000800 */
[C---:B------:R-:W-:Y:S01]  /*ca80*/  FMUL.FTZ R74, R0.reuse, R74 ;  /* 0x0000004a004a7220 */ /* 0x040fe20000410000 */
[----:B-1----:R-:W-:Y:S01]  /*ca90*/  F2FP.PACK_AB R117, R179, R178 ;  /* 0x000000b2b375723e */ /* 0x002fe200000000ff */
[--C-:B------:R-:W-:Y:S01]  /*caa0*/  FFMA.FTZ R4, R187, c[0x0][0x2d0], -R2.reuse ;  /* 0x0000b400bb047a23 */ /* 0x100fe20000010802 */
[----:B------:R-:W-:Y:S01]  /*cab0*/  MOV R187, R244 ;  /* 0x000000f400bb7202 */ /* 0x000fe20000000f00 */
[C---:B------:R-:W-:Y:S01]  /*cac0*/  FMUL.FTZ R75, R0.reuse, R75 ;  /* 0x0000004b004b7220 */ /* 0x040fe20000410000 */
[----:B------:R-:W0:Y:S01]  /*cad0*/  LDGDEPBAR ;  /* 0x00000000000079af */ /* 0x000e220000000000 */
[C---:B------:R-:W-:Y:S02]  /*cae0*/  FMUL.FTZ R78, R0.reuse, R78 ;  /* 0x0000004e004e7220 */ /* 0x040fe40000410000 */
[C---:B------:R-:W-:Y:S01]  /*caf0*/  FMUL.FTZ R79, R0.reuse, R79 ;  /* 0x0000004f004f7220 */ /* 0x040fe20000410000 */
[----:B------:R1:W-:Y:S01]  /*cb00*/  MUFU.EX2 R224, R4 ;  /* 0x0000000400e07308 */ /* 0x0003e20000000800 */
[C---:B------:R-:W-:Y:S02]  /*cb10*/  FMUL.FTZ R90, R0.reuse, R90 ;  /* 0x0000005a005a7220 */ /* 0x040fe40000410000 */
[C---:B------:R-:W-:Y:S02]  /*cb20*/  FMUL.FTZ R91, R0.reuse, R91 ;  /* 0x0000005b005b7220 */ /* 0x040fe40000410000 */
[----:B----4-:R-:W-:Y:S02]  /*cb30*/  FMUL.FTZ R44, R3, R152 ;  /* 0x00000098032c7220 */ /* 0x010fe40000410000 */
[C---:B------:R-:W-:Y:S02]  /*cb40*/  FMUL.FTZ R94, R0.reuse, R94 ;  /* 0x0000005e005e7220 */ /* 0x040fe40000410000 */
[----:B------:R-:W-:Y:S01]  /*cb50*/  FMUL.FTZ R95, R0, R95 ;  /* 0x0000005f005f7220 */ /* 0x000fe20000410000 */
[----:B------:R4:W-:Y:S01]  /*cb60*/  MUFU.EX2 R244, R56 ;  /* 0x0000003800f47308 */ /* 0x0009e20000000800 */
[--C-:B------:R-:W-:Y:S02]  /*cb70*/  FFMA.FTZ R108, R108, c[0x0][0x2d0], -R2.reuse ;  /* 0x0000b4006c6c7a23 */ /* 0x100fe40000010802 */
[----:B-----5:R-:W-:Y:S02]  /*cb80*/  FMUL.FTZ R48, R101, R156 ;  /* 0x0000009c65307220 */ /* 0x020fe40000410000 */
[----:B------:R-:W-:Y:S01]  /*cb90*/  LDSM.16.MT88.4 R156, [R205+0x1c00] ;  /* 0x001c0000cd9c783b */ /* 0x000fe20000004200 */
[--C-:B-1----:R-:W-:Y:S01]  /*cba0*/  FFMA.FTZ R4, R186, c[0x0][0x2d0], -R2.reuse ;  /* 0x0000b400ba047a23 */ /* 0x102fe20000010802 */
[----:B------:R-:W-:Y:S03]  /*cbb0*/  MOV R186, R243 ;  /* 0x000000f300ba7202 */ /* 0x000fe60000000f00 */
[----:B------:R1:W5:Y:S01]  /*cbc0*/  MUFU.EX2 R225, R4 ;  /* 0x0000000400e17308 */ /* 0x0003620000000800 */
[----:B----4-:R-:W-:Y:S02]  /*cbd0*/  FMUL.FTZ R56, R3, R164 ;  /* 0x000000a403387220 */ /* 0x010fe40000410000 */
[----:B-1----:R-:W-:Y:S01]  /*cbe0*/  FMUL.FTZ R4, R101, R112 ;  /* 0x0000007065047220 */ /* 0x002fe20000410000 */
[----:B------:R-:W-:Y:S02]  /*cbf0*/  F2FP.PACK_AB R112, R183, R240 ;  /* 0x000000f0b770723e */ /* 0x000fe400000000ff */
[----:B-----5:R-:W-:Y:S04]  /*cc00*/  F2FP.PACK_AB R119, R225, R224 ;  /* 0x000000e0e177723e */ /* 0x020fe800000000ff */
[----:B------:R1:W4:Y:S01]  /*cc10*/  MUFU.EX2 R240, R106 ;  /* 0x0000006a00f07308 */ /* 0x0003220000000800 */
[-C--:B------:R-:W-:Y:S08]  /*cc20*/  HMMA.16816.F32 R4, R112, R20.reuse, R4 ;  /* 0x000000147004723c */ /* 0x080ff00000001804 */
[C---:B------:R-:W-:Y:S07]  /*cc30*/  HMMA.16816.F32 R8, R116.reuse, R20, R8 ;  /* 0x000000147408723c */ /* 0x040fee0000001808 */
[C---:B------:R-:W-:Y:S01]  /*cc40*/  FMUL.FTZ R20, R101.reuse, R128 ;  /* 0x0000008065147220 */ /* 0x040fe20000410000 */
[-C--:B------:R-:W-:Y:S04]  /*cc50*/  HMMA.16816.F32 R12, R116, R22.reuse, R12 ;  /* 0x00000016740c723c */ /* 0x080fe8000000180c */
[----:B------:R-:W-:Y:S02]  /*cc60*/  FMUL.FTZ R21, R101, R129 ;  /* 0x0000008165157220 */ /* 0x000fe40000410000 */
[--C-:B-1----:R-:W-:Y:S02]  /*cc70*/  FFMA.FTZ R106, R201, c[0x0][0x2d0], -R2.reuse ;  /* 0x0000b400c96a7a23 */ /* 0x102fe40000010802 */
[C---:B------:R-:W-:Y:S02]  /*cc80*/  HMMA.16816.F32 R16, R112.reuse, R22, R16 ;  /* 0x000000167010723c */ /* 0x040fe40000001810 */
[----:B------:R1:W-:Y:S05]  /*cc90*/  MUFU.EX2 R198, R106 ;  /* 0x0000006a00c67308 */ /* 0x0003ea0000000800 */
[C---:B------:R-:W-:Y:S02]  /*cca0*/  FMUL.FTZ R22, R100.reuse, R130 ;  /* 0x0000008264167220 */ /* 0x040fe40000410000 */
[C---:B------:R-:W-:Y:S02]  /*ccb0*/  FMUL.FTZ R23, R100.reuse, R131 ;  /* 0x0000008364177220 */ /* 0x040fe40000410000 */
[----:B------:R-:W-:Y:S05]  /*ccc0*/  LDSM.16.MT88.4 R128, [R206+0x400] ;  /* 0x00040000ce80783b */ /* 0x000fea0000004200 */
[-C--:B------:R-:W-:Y:S08]  /*ccd0*/  HMMA.16816.F32 R20, R112, R36.reuse, R20 ;  /* 0x000000247014723c */ /* 0x080ff00000001814 */
[C---:B------:R-:W-:Y:S04]  /*cce0*/  HMMA.16816.F32 R24, R116.reuse, R36, R24 ;  /* 0x000000247418723c */ /* 0x040fe80000001818 */
[----:B-1----:R-:W-:Y:S03]  /*ccf0*/  FFMA.FTZ R106, R221, c[0x0][0x2d0], -R2 ;  /* 0x0000b400dd6a7a23 */ /* 0x002fe60000010802 */
[----:B------:R-:W-:Y:S01]  /*cd00*/  FFMA.FTZ R36, R193, c[0x0][0x2d0], -R111 ;  /* 0x0000b400c1247a23 */ /* 0x000fe2000001086f */
[-C--:B------:R-:W-:Y:S03]  /*cd10*/  HMMA.16816.F32 R28, R116, R38.reuse, R28 ;  /* 0x00000026741c723c */ /* 0x080fe6000000181c */
[----:B------:R1:W-:Y:S01]  /*cd20*/  MUFU.EX2 R249, R36 ;  /* 0x0000002400f97308 */ /* 0x0003e20000000800 */
[C---:B------:R-:W-:Y:S01]  /*cd30*/  FMUL.FTZ R37, R101.reuse, R145 ;  /* 0x0000009165257220 */ /* 0x040fe20000410000 */
[----:B------:R-:W-:Y:S02]  /*cd40*/  MOV R193, R238 ;  /* 0x000000ee00c17202 */ /* 0x000fe40000000f00 */
[----:B------:R-:W-:Y:S01]  /*cd50*/  MOV R145, R236 ;  /* 0x000000ec00917202 */ /* 0x000fe20000000f00 */
[C---:B------:R-:W-:Y:S07]  /*cd60*/  HMMA.16816.F32 R32, R112.reuse, R38, R32 ;  /* 0x000000267020723c */ /* 0x040fee0000001820 */
[C---:B------:R-:W-:Y:S01]  /*cd70*/  FMUL.FTZ R39, R100.reuse, R147 ;  /* 0x0000009364277220 */ /* 0x040fe20000410000 */
[----:B------:R-:W-:Y:S01]  /*cd80*/  MOV R147, R248 ;  /* 0x000000f800937202 */ /* 0x000fe20000000f00 */
[----:B------:R-:W-:Y:S01]  /*cd90*/  FMUL.FTZ R38, R100, R146 ;  /* 0x0000009264267220 */ /* 0x000fe20000410000 */
[----:B------:R5:W-:Y:S02]  /*cda0*/  MUFU.EX2 R248, R40 ;  /* 0x0000002800f87308 */ /* 0x000be40000000800 */
[----:B------:R-:W-:Y:S01]  /*cdb0*/  MOV R146, R64 ;  /* 0x0000004000927202 */ /* 0x000fe20000000f00 */
[--C-:B------:R-:W-:Y:S02]  /*cdc0*/  FFMA.FTZ R64, R196, c[0x0][0x2d0], -R176.reuse ;  /* 0x0000b400c4407a23 */ /* 0x100fe400000108b0 */
[----:B-1----:R-:W-:Y:S05]  /*cdd0*/  FMUL.FTZ R36, R101, R144 ;  /* 0x0000009065247220 */ /* 0x002fea0000410000 */
[----:B------:R1:W-:Y:S01]  /*cde0*/  MUFU.EX2 R242, R64 ;  /* 0x0000004000f27308 */ /* 0x0003e20000000800 */
[----:B------:R-:W-:Y:S01]  /*cdf0*/  MOV R144, R237 ;  /* 0x000000ed00907202 */ /* 0x000fe20000000f00 */
[-C--:B--2---:R-:W-:Y:S03]  /*ce00*/  HMMA.16816.F32 R36, R112, R52.reuse, R36 ;  /* 0x000000347024723c */ /* 0x084fe60000001824 */
[----:B-----5:R-:W-:Y:S01]  /*ce10*/  FMUL.FTZ R40, R3, R148 ;  /* 0x0000009403287220 */ /* 0x020fe20000410000 */
[----:B------:R-:W-:Y:S01]  /*ce20*/  MOV R148, R60 ;  /* 0x0000003c00947202 */ /* 0x000fe20000000f00 */
[--C-:B------:R-:W-:Y:S05]  /*ce30*/  FFMA.FTZ R60, R195, c[0x0][0x2d0], -R176.reuse ;  /* 0x0000b400c33c7a23 */ /* 0x100fea00000108b0 */
[C---:B------:R-:W-:Y:S01]  /*ce40*/  HMMA.16816.F32 R40, R116.reuse, R52, R40 ;  /* 0x000000347428723c */ /* 0x040fe20000001828 */
[----:B------:R2:W-:Y:S03]  /*ce50*/  MUFU.EX2 R243, R60 ;  /* 0x0000003c00f37308 */ /* 0x0005e60000000800 */
[----:B-1----:R-:W-:Y:S02]  /*ce60*/  FMUL.FTZ R64, R101, R172 ;  /* 0x000000ac65407220 */ /* 0x002fe40000410000 */
[----:B------:R-:W-:Y:S01]  /*ce70*/  LDSM.16.MT88.4 R172, [R206+0x1c00] ;  /* 0x001c0000ceac783b */ /* 0x000fe20000004200 */
[----:B------:R-:W-:Y:S01]  /*ce80*/  FFMA.FTZ R52, R197, c[0x0][0x2d0], -R176 ;  /* 0x0000b400c5347a23 */ /* 0x000fe200000108b0 */
[-C--:B------:R-:W-:Y:S03]  /*ce90*/  HMMA.16816.F32 R44, R116, R54.reuse, R44 ;  /* 0x00000036742c723c */ /* 0x080fe6000000182c */
[----:B------:R1:W5:Y:S01]  /*cea0*/  MUFU.EX2 R197, R106 ;  /* 0x0000006a00c57308 */ /* 0x0003620000000800 */
[----:B------:R-:W-:Y:S04]  /*ceb0*/  FMUL.FTZ R53, R101, R161 ;  /* 0x000000a165357220 */ /* 0x000fe80000410000 */
[C---:B------:R-:W-:Y:S05]  /*cec0*/  HMMA.16816.F32 R48, R112.reuse, R54, R48 ;  /* 0x000000367030723c */ /* 0x040fea0000001830 */
[----:B------:R3:W-:Y:S02]  /*ced0*/  MUFU.EX2 R245, R52 ;  /* 0x0000003400f57308 */ /* 0x0007e40000000800 */
[C---:B------:R-:W-:Y:S02]  /*cee0*/  FMUL.FTZ R54, R100.reuse, R162 ;  /* 0x000000a264367220 */ /* 0x040fe40000410000 */
[----:B------:R-:W-:Y:S03]  /*cef0*/  FMUL.FTZ R55, R100, R163 ;  /* 0x000000a364377220 */ /* 0x000fe60000410000 */
[----:B--2---:R-:W-:Y:S02]  /*cf00*/  FMUL.FTZ R60, R3, R168 ;  /* 0x000000a8033c7220 */ /* 0x004fe40000410000 */
[--C-:B-1----:R-:W-:Y:S04]  /*cf10*/  FFMA.FTZ R106, R223, c[0x0][0x2d0], -R177.reuse ;  /* 0x0000b400df6a7a23 */ /* 0x102fe800000108b1 */
[----:B------:R1:W-:Y:S01]  /*cf20*/  MUFU.EX2 R239, R106 ;  /* 0x0000006a00ef7308 */ /* 0x0003e20000000800 */
[----:B---3--:R-:W-:Y:S07]  /*cf30*/  FMUL.FTZ R52, R101, R160 ;  /* 0x000000a065347220 */ /* 0x008fee0000410000 */
[-C--:B------:R-:W-:Y:S08]  /*cf40*/  HMMA.16816.F32 R52, R112, R120.reuse, R52 ;  /* 0x000000787034723c */ /* 0x080ff00000001834 */
[C---:B------:R-:W-:Y:S04]  /*cf50*/  HMMA.16816.F32 R56, R116.reuse, R120, R56 ;  /* 0x000000787438723c */ /* 0x040fe80000001838 */
[----:B-1----:R-:W-:Y:S04]  /*cf60*/  FFMA.FTZ R106, R222, c[0x0][0x2d0], -R177 ;  /* 0x0000b400de6a7a23 */ /* 0x002fe800000108b1 */
[-C--:B------:R-:W-:Y:S01]  /*cf70*/  HMMA.16816.F32 R60, R116, R122.reuse, R60 ;  /* 0x0000007a743c723c */ /* 0x080fe2000000183c */
[----:B------:R1:W2:Y:S07]  /*cf80*/  MUFU.EX2 R238, R106 ;  /* 0x0000006a00ee7308 */ /* 0x0002ae0000000800 */
[C---:B------:R-:W-:Y:S01]  /*cf90*/  HMMA.16816.F32 R64, R112.reuse, R122, R64 ;  /* 0x0000007a7040723c */ /* 0x040fe20000001840 */
[----:B------:R-:W3:Y:S07]  /*cfa0*/  LDSM.16.MT88.4 R120, [R206+0x2000] ;  /* 0x00200000ce78783b */ /* 0x000eee0000004200 */
[-C--:B------:R-:W-:Y:S08]  /*cfb0*/  HMMA.16816.F32 R68, R112, R124.reuse, R68 ;  /* 0x0000007c7044723c */ /* 0x080ff00000001844 */
[C---:B------:R-:W-:Y:S04]  /*cfc0*/  HMMA.16816.F32 R72, R116.reuse, R124, R72 ;  /* 0x0000007c7448723c */ /* 0x040fe80000001848 */
[--C-:B-1----:R-:W-:Y:S04]  /*cfd0*/  FFMA.FTZ R106, R226, c[0x0][0x2d0], -R2.reuse ;  /* 0x0000b400e26a7a23 */ /* 0x102fe80000010802 */
[-C--:B------:R-:W-:Y:S01]  /*cfe0*/  HMMA.16816.F32 R76, R116, R126.reuse, R76 ;  /* 0x0000007e744c723c */ /* 0x080fe2000000184c */
[----:B------:R1:W-:Y:S07]  /*cff0*/  MUFU.EX2 R194, R106 ;  /* 0x0000006a00c27308 */ /* 0x0003ee0000000800 */
[C---:B------:R-:W-:Y:S01]  /*d000*/  HMMA.16816.F32 R80, R112.reuse, R126, R80 ;  /* 0x0000007e7050723c */ /* 0x040fe20000001850 */
[----:B------:R-:W2:Y:S07]  /*d010*/  LDSM.16.MT88.4 R124, [R205+0x400] ;  /* 0x00040000cd7c783b */ /* 0x000eae0000004200 */
[-C--:B---3--:R-:W-:Y:S08]  /*d020*/  HMMA.16816.F32 R84, R112, R120.reuse, R84 ;  /* 0x000000787054723c */ /* 0x088ff00000001854 */
[C---:B------:R-:W-:Y:S04]  /*d030*/  HMMA.16816.F32 R88, R116.reuse, R120, R88 ;  /* 0x000000787458723c */ /* 0x040fe80000001858 */
[----:B-1----:R-:W-:Y:S04]  /*d040*/  FFMA.FTZ R106, R227, c[0x0][0x2d0], -R2 ;  /* 0x0000b400e36a7a23 */ /* 0x002fe80000010802 */
[-C--:B------:R-:W-:Y:S01]  /*d050*/  HMMA.16816.F32 R92, R116, R122.reuse, R92 ;  /* 0x0000007a745c723c */ /* 0x080fe2000000185c */
[----:B------:R1:W3:Y:S06]  /*d060*/  MUFU.EX2 R195, R106 ;  /* 0x0000006a00c37308 */ /* 0x0002ec0000000800 */
[----:B----4-:R-:W-:Y:S01]  /*d070*/  F2FP.PACK_AB R116, R240, R241 ;  /* 0x000000f1f074723e */ /* 0x010fe200000000ff */
[----:B------:R-:W-:Y:S01]  /*d080*/  HMMA.16816.F32 R96, R112, R122, R96 ;  /* 0x0000007a7060723c */ /* 0x000fe20000001860 */
[----:B------:R-:W4:Y:S03]  /*d090*/  LDSM.16.MT88.4 R120, [R205+0x1400] ;  /* 0x00140000cd78783b */ /* 0x000f260000004200 */
[----:B-----5:R-:W-:Y:S02]  /*d0a0*/  F2FP.PACK_AB R117, R197, R198 ;  /* 0x000000c6c575723e */ /* 0x020fe400000000ff */
[----:B--2---:R-:W-:Y:S02]  /*d0b0*/  F2FP.PACK_AB R118, R238, R239 ;  /* 0x000000efee76723e */ /* 0x004fe400000000ff */
[----:B------:R-:W-:Y:S04]  /*d0c0*/  F2FP.PACK_AB R112, R248, R249 ;  /* 0x000000f9f870723e */ /* 0x000fe800000000ff */
[----:B------:R-:W-:Y:S02]  /*d0d0*/  F2FP.PACK_AB R114, R246, R247 ;  /* 0x000000f7f672723e */ /* 0x000fe400000000ff */
[----:B------:R-:W-:Y:S02]  /*d0e0*/  F2FP.PACK_AB R113, R244, R245 ;  /* 0x000000f5f471723e */ /* 0x000fe400000000ff */
[----:B------:R-:W-:Y:S01]  /*d0f0*/  F2FP.PACK_AB R115, R242, R243 ;  /* 0x000000f3f273723e */ /* 0x000fe200000000ff */
[--C-:B-1----:R-:W-:Y:S01]  /*d100*/  FFMA.FTZ R106, R232, c[0x0][0x2d0], -R111.reuse ;  /* 0x0000b400e86a7a23 */ /* 0x102fe2000001086f */
[----:B---3--:R-:W-:Y:S03]  /*d110*/  F2FP.PACK_AB R119, R195, R194 ;  /* 0x000000c2c377723e */ /* 0x008fe600000000ff */
[----:B------:R1:W-:Y:S02]  /*d120*/  MUFU.EX2 R237, R106 ;  /* 0x0000006a00ed7308 */ /* 0x0003e40000000800 */
[-C--:B------:R-:W-:Y:S08]  /*d130*/  HMMA.16816.F32 R4, R112, R124.reuse, R4 ;  /* 0x0000007c7004723c */ /* 0x080ff00000001804 */
[C---:B------:R-:W-:Y:S08]  /*d140*/  HMMA.16816.F32 R8, R116.reuse, R124, R8 ;  /* 0x0000007c7408723c */ /* 0x040ff00000001808 */
[-C--:B------:R-:W-:Y:S04]  /*d150*/  HMMA.16816.F32 R12, R116, R126.reuse, R12 ;  /* 0x0000007e740c723c */ /* 0x080fe8000000180c */
[--C-:B-1----:R-:W-:Y:S04]  /*d160*/  FFMA.FTZ R106, R231, c[0x0][0x2d0], -R111.reuse ;  /* 0x0000b400e76a7a23 */ /* 0x102fe8000001086f */
[C---:B------:R-:W-:Y:S01]  /*d170*/  HMMA.16816.F32 R16, R112.reuse, R126, R16 ;  /* 0x0000007e7010723c */ /* 0x040fe20000001810 */
[----:B------:R-:W1:Y:S01]  /*d180*/  LDSM.16.MT88.4 R124, [R206+0x1400] ;  /* 0x00140000ce7c783b */ /* 0x000e620000004200 */
[----:B------:R2:W3:Y:S06]  /*d190*/  MUFU.EX2 R236, R106 ;  /* 0x0000006a00ec7308 */ /* 0x0004ec0000000800 */
[-C--:B------:R-:W-:Y:S08]  /*d1a0*/  HMMA.16816.F32 R20, R112, R128.reuse, R20 ;  /* 0x000000807014723c */ /* 0x080ff00000001814 */
[C---:B------:R-:W-:Y:S08]  /*d1b0*/  HMMA.16816.F32 R24, R116.reuse, R128, R24 ;  /* 0x000000807418723c */ /* 0x040ff00000001818 */
[-C--:B------:R-:W-:Y:S04]  /*d1c0*/  HMMA.16816.F32 R28, R116, R130.reuse, R28 ;  /* 0x00000082741c723c */ /* 0x080fe8000000181c */
[--C-:B--2---:R-:W-:Y:S02]  /*d1d0*/  FFMA.FTZ R106, R233, c[0x0][0x2d0], -R176.reuse ;  /* 0x0000b400e96a7a23 */ /* 0x104fe400000108b0 */
[----:B------:R2:W-:Y:S02]  /*d1e0*/  MUFU.EX2 R233, R107 ;  /* 0x0000006b00e97308 */ /* 0x0005e40000000800 */
[C---:B------:R-:W-:Y:S01]  /*d1f0*/  HMMA.16816.F32 R32, R112.reuse, R130, R32 ;  /* 0x000000827020723c */ /* 0x040fe20000001820 */
[----:B------:R-:W5:Y:S07]  /*d200*/  LDSM.16.MT88.4 R128, [R205+0x2400] ;  /* 0x00240000cd80783b */ /* 0x000f6e0000004200 */
[-C--:B----4-:R-:W-:Y:S01]  /*d210*/  HMMA.16816.F32 R36, R112, R120.reuse, R36 ;  /* 0x000000787024723c */ /* 0x090fe20000001824 */
[----:B------:R4:W1:Y:S07]  /*d220*/  MUFU.EX2 R235, R106 ;  /* 0x0000006a00eb7308 */ /* 0x00086e0000000800 */
[C---:B------:R-:W-:Y:S04]  /*d230*/  HMMA.16816.F32 R40, R116.reuse, R120, R40 ;  /* 0x000000787428723c */ /* 0x040fe80000001828 */
[--C-:B--2---:R-:W-:Y:S04]  /*d240*/  FFMA.FTZ R107, R149, c[0x0][0x2d0], -R176.reuse ;  /* 0x0000b400956b7a23 */ /* 0x104fe800000108b0 */
[-C--:B------:R-:W-:Y:S01]  /*d250*/  HMMA.16816.F32 R44, R116, R122.reuse, R44 ;  /* 0x0000007a742c723c */ /* 0x080fe2000000182c */
[----:B------:R-:W-:Y:S07]  /*d260*/  MUFU.EX2 R231, R107 ;  /* 0x0000006b00e77308 */ /* 0x000fee0000000800 */
[C---:B------:R-:W-:Y:S01]  /*d270*/  HMMA.16816.F32 R48, R112.reuse, R122, R48 ;  /* 0x0000007a7030723c */ /* 0x040fe20000001830 */
[----:B------:R-:W2:Y:S03]  /*d280*/  LDSM.16.MT88.4 R120, [R206+0x2400] ;  /* 0x00240000ce78783b */ /* 0x000ea60000004200 */
[--C-:B----4-:R-:W-:Y:S04]  /*d290*/  FFMA.FTZ R106, R228, c[0x0][0x2d0], -R111.reuse ;  /* 0x0000b400e46a7a23 */ /* 0x110fe8000001086f */
[-C--:B-1----:R-:W-:Y:S01]  /*d2a0*/  HMMA.16816.F32 R52, R112, R124.reuse, R52 ;  /* 0x0000007c7034723c */ /* 0x082fe20000001834 */
[----:B------:R1:W-:Y:S07]  /*d2b0*/  MUFU.EX2 R234, R106 ;  /* 0x0000006a00ea7308 */ /* 0x0003ee0000000800 */
[C---:B------:R-:W-:Y:S08]  /*d2c0*/  HMMA.16816.F32 R56, R116.reuse, R124, R56 ;  /* 0x0000007c7438723c */ /* 0x040ff00000001838 */
[-C--:B------:R-:W-:Y:S08]  /*d2d0*/  HMMA.16816.F32 R60, R116, R126.reuse, R60 ;  /* 0x0000007e743c723c */ /* 0x080ff0000000183c */
[C---:B------:R-:W-:Y:S01]  /*d2e0*/  HMMA.16816.F32 R64, R112.reuse, R126, R64 ;  /* 0x0000007e7040723c */ /* 0x040fe20000001840 */
[----:B------:R-:W4:Y:S03]  /*d2f0*/  LDSM.16.MT88.4 R124, [R205+0x800] ;  /* 0x00080000cd7c783b */ /* 0x000f260000004200 */
[----:B-1----:R-:W-:Y:S04]  /*d300*/  FFMA.FTZ R106, R229, c[0x0][0x2d0], -R111 ;  /* 0x0000b400e56a7a23 */ /* 0x002fe8000001086f */
[-C--:B-----5:R-:W-:Y:S01]  /*d310*/  HMMA.16816.F32 R68, R112, R128.reuse, R68 ;  /* 0x000000807044723c */ /* 0x0a0fe20000001844 */
[----:B------:R1:W5:Y:S07]  /*d320*/  MUFU.EX2 R232, R106 ;  /* 0x0000006a00e87308 */ /* 0x00036e0000000800 */
[C---:B------:R-:W-:Y:S08]  /*d330*/  HMMA.16816.F32 R72, R116.reuse, R128, R72 ;  /* 0x000000807448723c */ /* 0x040ff00000001848 */
[-C--:B------:R-:W-:Y:S08]  /*d340*/  HMMA.16816.F32 R76, R116, R130.reuse, R76 ;  /* 0x00000082744c723c */ /* 0x080ff0000000184c */
[C---:B------:R-:W-:Y:S01]  /*d350*/  HMMA.16816.F32 R80, R112.reuse, R130, R80 ;  /* 0x000000827050723c */ /* 0x040fe20000001850 */
[----:B------:R-:W4:Y:S03]  /*d360*/  LDSM.16.MT88.4 R128, [R206+0x800] ;  /* 0x00080000ce80783b */ /* 0x000f260000004200 */
[----:B-1----:R-:W-:Y:S04]  /*d370*/  FFMA.FTZ R106, R230, c[0x0][0x2d0], -R176 ;  /* 0x0000b400e66a7a23 */ /* 0x002fe800000108b0 */
[-C--:B--2---:R-:W-:Y:S01]  /*d380*/  HMMA.16816.F32 R84, R112, R120.reuse, R84 ;  /* 0x000000787054723c */ /* 0x084fe20000001854 */
[----:B------:R1:W2:Y:S07]  /*d390*/  MUFU.EX2 R230, R106 ;  /* 0x0000006a00e67308 */ /* 0x0002ae0000000800 */
[C---:B------:R-:W-:Y:S08]  /*d3a0*/  HMMA.16816.F32 R88, R116.reuse, R120, R88 ;  /* 0x000000787458723c */ /* 0x040ff00000001858 */
[-C--:B------:R-:W-:Y:S08]  /*d3b0*/  HMMA.16816.F32 R92, R116, R122.reuse, R92 ;  /* 0x0000007a745c723c */ /* 0x080ff0000000185c */
[----:B------:R-:W-:Y:S01]  /*d3c0*/  HMMA.16816.F32 R96, R112, R122, R96 ;  /* 0x0000007a7060723c */ /* 0x000fe20000001860 */
[----:B------:R-:W4:Y:S03]  /*d3d0*/  LDSM.16.MT88.4 R120, [R205+0x1800] ;  /* 0x00180000cd78783b */ /* 0x000f260000004200 */
[--C-:B-1----:R-:W-:Y:S03]  /*d3e0*/  FFMA.FTZ R106, R148, c[0x0][0x2d0], -R177.reuse ;  /* 0x0000b400946a7a23 */ /* 0x102fe600000108b1 */
[----:B---3--:R-:W-:Y:S01]  /*d3f0*/  F2FP.PACK_AB R112, R236, R237 ;  /* 0x000000edec70723e */ /* 0x008fe200000000ff */
[----:B------:R1:W-:Y:S01]  /*d400*/  MUFU.EX2 R228, R106 ;  /* 0x0000006a00e47308 */ /* 0x0003e20000000800 */
[----:B------:R-:W-:Y:S03]  /*d410*/  F2FP.PACK_AB R113, R233, R235 ;  /* 0x000000ebe971723e */ /* 0x000fe600000000ff */
[----:B-----5:R-:W-:Y:S02]  /*d420*/  F2FP.PACK_AB R114, R232, R234 ;  /* 0x000000eae872723e */ /* 0x020fe400000000ff */
[----:B--2---:R-:W-:Y:S07]  /*d430*/  F2FP.PACK_AB R115, R231, R230 ;  /* 0x000000e6e773723e */ /* 0x004fee00000000ff */
[-C--:B----4-:R-:W-:Y:S03]  /*d440*/  HMMA.16816.F32 R4, R112, R124.reuse, R4 ;  /* 0x0000007c7004723c */ /* 0x090fe60000001804 */
[--C-:B-1----:R-:W-:Y:S01]  /*d450*/  FFMA.FTZ R106, R147, c[0x0][0x2d0], -R177.reuse ;  /* 0x0000b400936a7a23 */ /* 0x102fe200000108b1 */
[----:B------:R-:W-:Y:S02]  /*d460*/  MOV R147, R146 ;  /* 0x0000009200937202 */ /* 0x000fe40000000f00 */
[----:B------:R-:W-:Y:S01]  /*d470*/  MOV R146, R144 ;  /* 0x0000009000927202 */ /* 0x000fe20000000f00 */
[----:B------:R1:W2:Y:S01]  /*d480*/  MUFU.EX2 R229, R106 ;  /* 0x0000006a00e57308 */ /* 0x0002a20000000800 */
[----:B------:R-:W-:Y:S04]  /*d490*/  MOV R144, R143 ;  /* 0x0000008f00907202 */ /* 0x000fe80000000f00 */
[----:B------:R-:W-:Y:S02]  /*d4a0*/  MOV R143, R136 ;  /* 0x00000088008f7202 */ /* 0x000fe40000000f00 */
[----:B------:R-:W-:Y:S01]  /*d4b0*/  MOV R136, R188 ;  /* 0x000000bc00887202 */ /* 0x000fe20000000f00 */
[--C-:B-1----:R-:W-:Y:S01]  /*d4c0*/  FFMA.FTZ R106, R145, c[0x0][0x2d0], -R2.reuse ;  /* 0x0000b400916a7a23 */ /* 0x102fe20000010802 */
[----:B------:R-:W-:Y:S02]  /*d4d0*/  MOV R145, R193 ;  /* 0x000000c100917202 */ /* 0x000fe40000000f00 */
[----:B------:R-:W-:Y:S01]  /*d4e0*/  MOV R193, R142 ;  /* 0x0000008e00c17202 */ /* 0x000fe20000000f00 */
[----:B------:R1:W-:Y:S01]  /*d4f0*/  MUFU.EX2 R188, R106 ;  /* 0x0000006a00bc7308 */ /* 0x0003e20000000800 */
[----:B------:R-:W-:Y:S02]  /*d500*/  MOV R142, R189 ;  /* 0x000000bd008e7202 */ /* 0x000fe40000000f00 */
[----:B--2---:R-:W-:Y:S01]  /*d510*/  F2FP.PACK_AB R116, R229, R228 ;  /* 0x000000e4e574723e */ /* 0x004fe200000000ff */
[--C-:B-1----:R-:W-:Y:S06]  /*d520*/  FFMA.FTZ R106, R110, c[0x0][0x2d0], -R2.reuse ;  /* 0x0000b4006e6a7a23 */ /* 0x102fec0000010802 */
[----:B------:R1:W2:Y:S02]  /*d530*/  MUFU.EX2 R189, R106 ;  /* 0x0000006a00bd7308 */ /* 0x0002a40000000800 */
[--C-:B-1----:R-:W-:Y:S01]  /*d540*/  FFMA.FTZ R106, R147, c[0x0][0x2d0], -R177.reuse ;  /* 0x0000b400936a7a23 */ /* 0x102fe200000108b1 */
[----:B--2---:R-:W-:Y:S07]  /*d550*/  F2FP.PACK_AB R117, R189, R188 ;  /* 0x000000bcbd75723e */ /* 0x004fee00000000ff */
[----:B------:R1:W-:Y:S02]  /*d560*/  MUFU.EX2 R226, R106 ;  /* 0x0000006a00e27308 */ /* 0x0003e40000000800 */
[----:B-1----:R-:W-:Y:S08]  /*d570*/  FFMA.FTZ R106, R146, c[0x0][0x2d0], -R177 ;  /* 0x0000b400926a7a23 */ /* 0x002ff000000108b1 */
[----:B------:R1:W2:Y:S02]  /*d580*/  MUFU.EX2 R227, R106 ;  /* 0x0000006a00e37308 */ /* 0x0002a40000000800 */
[--C-:B-1----:R-:W-:Y:S01]  /*d590*/  FFMA.FTZ R106, R144, c[0x0][0x2d0], -R2.reuse ;  /* 0x0000b400906a7a23 */ /* 0x102fe20000010802 */
[----:B------:R-:W-:Y:S02]  /*d5a0*/  MOV R144, R193 ;  /* 0x000000c100907202 */ /* 0x000fe40000000f00 */
[----:B------:R-:W-:Y:S02]  /*d5b0*/  MOV R193, R143 ;  /* 0x0000008f00c17202 */ /* 0x000fe40000000f00 */
[----:B------:R-:W-:Y:S01]  /*d5c0*/  MOV R143, R142 ;  /* 0x0000008e008f7202 */ /* 0x000fe20000000f00 */
[--C-:B------:R-:W-:Y:S01]  /*d5d0*/  FFMA.FTZ R107, R144, c[0x0][0x2d0], -R111.reuse ;  /* 0x0000b400906b7a23 */ /* 0x100fe2000001086f */
[----:B------:R-:W-:Y:S01]  /*d5e0*/  MOV R142, R136 ;  /* 0x00000088008e7202 */ /* 0x000fe20000000f00 */
[--C-:B------:R-:W-:Y:S01]  /*d5f0*/  FFMA.FTZ R110, R193, c[0x0][0x2d0], -R111.reuse ;  /* 0x0000b400c16e7a23 */ /* 0x100fe2000001086f */
[----:B------:R-:W-:Y:S01]  /*d600*/  MOV R136, R187 ;  /* 0x000000bb00887202 */ /* 0x000fe20000000f00 */
[----:B------:R-:W-:Y:S01]  /*d610*/  MUFU.EX2 R223, R107 ;  /* 0x0000006b00df7308 */ /* 0x000fe20000000800 */
[----:B--2---:R-:W-:Y:S02]  /*d620*/  F2FP.PACK_AB R118, R227, R226 ;  /* 0x000000e2e376723e */ /* 0x004fe400000000ff */
[----:B------:R-:W-:Y:S02]  /*d630*/  MOV R193, R142 ;  /* 0x0000008e00c17202 */ /* 0x000fe40000000f00 */
[----:B------:R-:W-:Y:S02]  /*d640*/  MOV R142, R203 ;  /* 0x000000cb008e7202 */ /* 0x000fe40000000f00 */
[----:B------:R-:W-:Y:S02]  /*d650*/  MOV R144, R141 ;  /* 0x0000008d00907202 */ /* 0x000fe40000000f00 */
[----:B------:R-:W-:Y:S01]  /*d660*/  MOV R141, R138 ;  /* 0x0000008a008d7202 */ /* 0x000fe20000000f00 */
[----:B------:R1:W-:Y:S01]  /*d670*/  MUFU.EX2 R187, R106 ;  /* 0x0000006a00bb7308 */ /* 0x0003e20000000800 */
[----:B------:R-:W-:Y:S09]  /*d680*/  MOV R138, R135 ;  /* 0x00000087008a7202 */ /* 0x000ff20000000f00 */
[----:B------:R-:W-:Y:S10]  /*d690*/  MUFU.EX2 R201, R110 ;  /* 0x0000006e00c97308 */ /* 0x000ff40000000800 */
[----:B------:R-:W-:Y:S01]  /*d6a0*/  MUFU.EX2 R107, R108 ;  /* 0x0000006c006b7308 */ /* 0x000fe20000000800 */
[----:B-1----:R-:W-:Y:S09]  /*d6b0*/  FFMA.FTZ R106, R186, c[0x0][0x2d0], -R2 ;  /* 0x0000b400ba6a7a23 */ /* 0x002ff20000010802 */
[----:B------:R-:W1:Y:S02]  /*d6c0*/  MUFU.EX2 R186, R106 ;  /* 0x0000006a00ba7308 */ /* 0x000e640000000800 */
[----:B-1----:R-:W-:Y:S01]  /*d6d0*/  F2FP.PACK_AB R119, R186, R187 ;  /* 0x000000bbba77723e */ /* 0x002fe200000000ff */
[--C-:B------:R-:W-:Y:S02]  /*d6e0*/  FFMA.FTZ R106, R145, c[0x0][0x2d0], -R111.reuse ;  /* 0x0000b400916a7a23 */ /* 0x100fe4000001086f */
[----:B------:R-:W-:Y:S01]  /*d6f0*/  FFMA.FTZ R111, R143, c[0x0][0x2d0], -R111 ;  /* 0x0000b4008f6f7a23 */ /* 0x000fe2000001086f */
[----:B------:R-:W-:Y:S04]  /*d700*/  MOV R143, R139 ;  /* 0x0000008b008f7202 */ /* 0x000fe80000000f00 */
[----:B------:R1:W2:Y:S01]  /*d710*/  MUFU.EX2 R222, R106 ;  /* 0x0000006a00de7308 */ /* 0x0002a20000000800 */
[----:B------:R-:W-:Y:S01]  /*d720*/  MOV R139, R134 ;  /* 0x00000086008b7202 */ /* 0x000fe20000000f00 */
[C---:B------:R-:W-:Y:S08]  /*d730*/  HMMA.16816.F32 R8, R116.reuse, R124, R8 ;  /* 0x0000007c7408723c */ /* 0x040ff00000001808 */
[-C--:B------:R-:W-:Y:S01]  /*d740*/  HMMA.16816.F32 R12, R116, R126.reuse, R12 ;  /* 0x0000007e740c723c */ /* 0x080fe2000000180c */
[----:B------:R3:W-:Y:S07]  /*d750*/  MUFU.EX2 R200, R111 ;  /* 0x0000006f00c87308 */ /* 0x0007ee0000000800 */
[C---:B------:R-:W-:Y:S01]  /*d760*/  HMMA.16816.F32 R16, R112.reuse, R126, R16 ;  /* 0x0000007e7010723c */ /* 0x040fe20000001810 */
[----:B------:R-:W4:Y:S03]  /*d770*/  LDSM.16.MT88.4 R124, [R206+0x1800] ;  /* 0x00180000ce7c783b */ /* 0x000f260000004200 */
[--C-:B-1----:R-:W-:Y:S01]  /*d780*/  FFMA.FTZ R106, R140, c[0x0][0x2d0], -R176.reuse ;  /* 0x0000b4008c6a7a23 */ /* 0x102fe200000108b0 */
[----:B------:R-:W-:Y:S03]  /*d790*/  MOV R140, R132 ;  /* 0x00000084008c7202 */ /* 0x000fe60000000f00 */
[-C--:B------:R-:W-:Y:S01]  /*d7a0*/  HMMA.16816.F32 R20, R112, R128.reuse, R20 ;  /* 0x000000807014723c */ /* 0x080fe20000001814 */
[----:B------:R1:W-:Y:S03]  /*d7b0*/  MUFU.EX2 R203, R106 ;  /* 0x0000006a00cb7308 */ /* 0x0003e60000000800 */
[----:B--2---:R-:W-:Y:S04]  /*d7c0*/  F2FP.PACK_AB R108, R223, R222 ;  /* 0x000000dedf6c723e */ /* 0x004fe800000000ff */
[C---:B------:R-:W-:Y:S01]  /*d7d0*/  HMMA.16816.F32 R24, R116.reuse, R128, R24 ;  /* 0x000000807418723c */ /* 0x040fe20000001818 */
[----:B------:R-:W2:Y:S04]  /*d7e0*/  LDL.LU R129, [R1+0x20] ;  /* 0x0000200001817983 */ /* 0x000ea80000300800 */
[----:B------:R-:W5:Y:S03]  /*d7f0*/  LDL.LU R128, [R1+0x24] ;  /* 0x0000240001807983 */ /* 0x000f660000300800 */
[-C--:B------:R-:W-:Y:S01]  /*d800*/  HMMA.16816.F32 R28, R116, R130.reuse, R28 ;  /* 0x00000082741c723c */ /* 0x080fe2000000181c */
[----:B---3--:R-:W3:Y:S04]  /*d810*/  LDL.LU R111, [R1+0x28] ;  /* 0x00002800016f7983 */ /* 0x008ee80000300800 */
[----:B------:R-:W3:Y:S03]  /*d820*/  LDL.LU R110, [R1+0x2c] ;  /* 0x00002c00016e7983 */ /* 0x000ee60000300800 */
[C---:B------:R-:W-:Y:S04]  /*d830*/  HMMA.16816.F32 R32, R112.reuse, R130, R32 ;  /* 0x000000827020723c */ /* 0x040fe80000001820 */
[--C-:B-1----:R-:W-:Y:S01]  /*d840*/  FFMA.FTZ R106, R137, c[0x0][0x2d0], -R176.reuse ;  /* 0x0000b400896a7a23 */ /* 0x102fe200000108b0 */
[----:B------:R-:W-:Y:S02]  /*d850*/  MOV R137, R133 ;  /* 0x0000008500897202 */ /* 0x000fe40000000f00 */
[----:B------:R-:W1:Y:S01]  /*d860*/  LDSM.16.MT88.4 R132, [R205+0x2800] ;  /* 0x00280000cd84783b */ /* 0x000e620000004200 */
[-C--:B------:R-:W-:Y:S01]  /*d870*/  HMMA.16816.F32 R36, R112, R120.reuse, R36 ;  /* 0x000000787024723c */ /* 0x080fe20000001824 */
[----:B------:R4:W-:Y:S07]  /*d880*/  MUFU.EX2 R221, R106 ;  /* 0x0000006a00dd7308 */ /* 0x0009ee0000000800 */
[C---:B------:R-:W-:Y:S08]  /*d890*/  HMMA.16816.F32 R40, R116.reuse, R120, R40 ;  /* 0x000000787428723c */ /* 0x040ff00000001828 */
[-C--:B------:R-:W-:Y:S08]  /*d8a0*/  HMMA.16816.F32 R44, R116, R122.reuse, R44 ;  /* 0x0000007a742c723c */ /* 0x080ff0000000182c */
[C---:B------:R-:W-:Y:S01]  /*d8b0*/  HMMA.16816.F32 R48, R112.reuse, R122, R48 ;  /* 0x0000007a7030723c */ /* 0x040fe20000001830 */
[----:B------:R-:W1:Y:S03]  /*d8c0*/  LDSM.16.MT88.4 R120, [R206+0x2800] ;  /* 0x00280000ce78783b */ /* 0x000e660000004200 */
[--C-:B----4-:R-:W-:Y:S01]  /*d8d0*/  FFMA.FTZ R106, R144, c[0x0][0x2d0], -R176.reuse ;  /* 0x0000b400906a7a23 */ /* 0x110fe200000108b0 */
[----:B------:R-:W-:Y:S03]  /*d8e0*/  MOV R144, R141 ;  /* 0x0000008d00907202 */ /* 0x000fe60000000f00 */
[-C--:B------:R-:W-:Y:S01]  /*d8f0*/  HMMA.16816.F32 R52, R112, R124.reuse, R52 ;  /* 0x0000007c7034723c */ /* 0x080fe20000001834 */
[----:B------:R4:W-:Y:S07]  /*d900*/  MUFU.EX2 R199, R106 ;  /* 0x0000006a00c77308 */ /* 0x0009ee0000000800 */
[C---:B------:R-:W-:Y:S08]  /*d910*/  HMMA.16816.F32 R56, R116.reuse, R124, R56 ;  /* 0x0000007c7438723c */ /* 0x040ff00000001838 */
[-C--:B------:R-:W-:Y:S08]  /*d920*/  HMMA.16816.F32 R60, R116, R126.reuse, R60 ;  /* 0x0000007e743c723c */ /* 0x080ff0000000183c */
[C---:B------:R-:W-:Y:S01]  /*d930*/  HMMA.16816.F32 R64, R112.reuse, R126, R64 ;  /* 0x0000007e7040723c */ /* 0x040fe20000001840 */
[----:B------:R-:W2:Y:S03]  /*d940*/  LDSM.16.MT88.4 R124, [R205+0xc00] ;  /* 0x000c0000cd7c783b */ /* 0x000ea60000004200 */
[----:B----4-:R-:W-:Y:S04]  /*d950*/  FFMA.FTZ R106, R193, c[0x0][0x2d0], -R176 ;  /* 0x0000b400c16a7a23 */ /* 0x010fe800000108b0 */
[-C--:B-1----:R-:W-:Y:S01]  /*d960*/  HMMA.16816.F32 R68, R112, R132.reuse, R68 ;  /* 0x000000847044723c */ /* 0x082fe20000001844 */
[----:B------:R1:W-:Y:S07]  /*d970*/  MUFU.EX2 R196, R106 ;  /* 0x0000006a00c47308 */ /* 0x0003ee0000000800 */
[C---:B------:R-:W-:Y:S08]  /*d980*/  HMMA.16816.F32 R72, R116.reuse, R132, R72 ;  /* 0x000000847448723c */ /* 0x040ff00000001848 */
[-C--:B------:R-:W-:Y:S08]  /*d990*/  HMMA.16816.F32 R76, R116, R134.reuse, R76 ;  /* 0x00000086744c723c */ /* 0x080ff0000000184c */
[C---:B------:R-:W-:Y:S04]  /*d9a0*/  HMMA.16816.F32 R80, R112.reuse, R134, R80 ;  /* 0x000000867050723c */ /* 0x040fe80000001850 */
[--C-:B-1----:R-:W-:Y:S04]  /*d9b0*/  FFMA.FTZ R106, R143, c[0x0][0x2d0], -R177.reuse ;  /* 0x0000b4008f6a7a23 */ /* 0x102fe800000108b1 */
[-C--:B------:R-:W-:Y:S01]  /*d9c0*/  HMMA.16816.F32 R84, R112, R120.reuse, R84 ;  /* 0x000000787054723c */ /* 0x080fe20000001854 */
[----:B------:R1:W-:Y:S07]  /*d9d0*/  MUFU.EX2 R192, R106 ;  /* 0x0000006a00c07308 */ /* 0x0003ee0000000800 */
[C---:B------:R-:W-:Y:S08]  /*d9e0*/  HMMA.16816.F32 R88, R116.reuse, R120, R88 ;  /* 0x000000787458723c */ /* 0x040ff00000001858 */
[-C--:B------:R-:W-:Y:S08]  /*d9f0*/  HMMA.16816.F32 R92, R116, R122.reuse, R92 ;  /* 0x0000007a745c723c */ /* 0x080ff0000000185c */
[----:B------:R-:W-:Y:S04]  /*da00*/  HMMA.16816.F32 R96, R112, R122, R96 ;  /* 0x0000007a7060723c */ /* 0x000fe80000001860 */
[--C-:B-1----:R-:W-:Y:S04]  /*da10*/  FFMA.FTZ R106, R142, c[0x0][0x2d0], -R177.reuse ;  /* 0x0000b4008e6a7a23 */ /* 0x102fe800000108b1 */
[----:B------:R1:W4:Y:S04]  /*da20*/  MUFU.EX2 R193, R106 ;  /* 0x0000006a00c17308 */ /* 0x0003280000000800 */
[--C-:B-1----:R-:W-:Y:S01]  /*da30*/  FFMA.FTZ R106, R184, c[0x0][0x2d0], -R2.reuse ;  /* 0x0000b400b86a7a23 */ /* 0x102fe20000010802 */
[----:B----4-:R-:W-:Y:S05]  /*da40*/  F2FP.PACK_AB R176, R193, R192 ;  /* 0x000000c0c1b0723e */ /* 0x010fea00000000ff */
[----:B------:R1:W-:Y:S02]  /*da50*/  MUFU.EX2 R184, R106 ;  /* 0x0000006a00b87308 */ /* 0x0003e40000000800 */
[--C-:B-1----:R-:W-:Y:S02]  /*da60*/  FFMA.FTZ R106, R185, c[0x0][0x2d0], -R2.reuse ;  /* 0x0000b400b96a7a23 */ /* 0x102fe40000010802 */
[----:B------:R-:W-:Y:S01]  /*da70*/  FFMA.FTZ R2, R109, c[0x0][0x2d0], -R2 ;  /* 0x0000b4006d027a23 */ /* 0x000fe20000010802 */
[----:B------:R-:W-:Y:S05]  /*da80*/  F2FP.PACK_AB R109, R221, R203 ;  /* 0x000000cbdd6d723e */ /* 0x000fea00000000ff */
[----:B------:R1:W4:Y:S02]  /*da90*/  MUFU.EX2 R185, R106 ;  /* 0x0000006a00b97308 */ /* 0x0003240000000800 */
[--C-:B-1----:R-:W-:Y:S02]  /*daa0*/  FFMA.FTZ R106, R140, c[0x0][0x2d0], -R177.reuse ;  /* 0x0000b4008c6a7a23 */ /* 0x102fe400000108b1 */
[----:B------:R-:W1:Y:S06]  /*dab0*/  LDSM.16.MT88.4 R140, [R206+0xc00] ;  /* 0x000c0000ce8c783b */ /* 0x000e6c0000004200 */
[----:B------:R4:W-:Y:S02]  /*dac0*/  MUFU.EX2 R191, R106 ;  /* 0x0000006a00bf7308 */ /* 0x0009e40000000800 */
[----:B----4-:R-:W-:Y:S01]  /*dad0*/  FFMA.FTZ R106, R136, c[0x0][0x2d0], -R177 ;  /* 0x0000b400886a7a23 */ /* 0x010fe200000108b1 */
[----:B------:R-:W-:Y:S02]  /*dae0*/  MOV R136, R190 ;  /* 0x000000be00887202 */ /* 0x000fe40000000f00 */
[----:B------:R-:W-:Y:S05]  /*daf0*/  F2FP.PACK_AB R177, R185, R184 ;  /* 0x000000b8b9b1723e */ /* 0x000fea00000000ff */
[----:B------:R-:W4:Y:S10]  /*db00*/  MUFU.EX2 R190, R106 ;  /* 0x0000006a00be7308 */ /* 0x000f340000000800 */
[----:B------:R1:W1:Y:S01]  /*db10*/  MUFU.EX2 R106, R2 ;  /* 0x00000002006a7308 */ /* 0x0002620000000800 */
[----:B--2---:R-:W-:Y:S02]  /*db20*/  FFMA.FTZ R101, R101, R129, R144 ;  /* 0x0000008165657223 */ /* 0x004fe40000010090 */
[----:B-----5:R-:W-:Y:S02]  /*db30*/  FFMA.FTZ R100, R100, R128, R181 ;  /* 0x0000008064647223 */ /* 0x020fe400000100b5 */
[----:B------:R-:W-:Y:S02]  /*db40*/  FADD.FTZ R101, R183, R101 ;  /* 0x00000065b7657221 */ /* 0x000fe40000010000 */
[----:B---3--:R-:W-:Y:S01]  /*db50*/  FFMA.FTZ R3, R3, R111, R180 ;  /* 0x0000006f03037223 */ /* 0x008fe200000100b4 */
[----:B------:R-:W-:Y:S01]  /*db60*/  F2FP.PACK_AB R111, R196, R199 ;  /* 0x000000c7c46f723e */ /* 0x000fe200000000ff */
[----:B------:R-:W-:Y:S02]  /*db70*/  FADD.FTZ R100, R182, R100 ;  /* 0x00000064b6647221 */ /* 0x000fe40000010000 */
[----:B------:R-:W-:Y:S01]  /*db80*/  FFMA.FTZ R0, R0, R110, R178 ;  /* 0x0000006e00007223 */ /* 0x000fe200000100b2 */
[----:B------:R-:W-:Y:S01]  /*db90*/  F2FP.PACK_AB R110, R200, R201 ;  /* 0x000000c9c86e723e */ /* 0x000fe200000000ff */
[----:B------:R-:W2:Y:S01]  /*dba0*/  LDSM.16.MT88.4 R180, [R205+0x2c00] ;  /* 0x002c0000cdb4783b */ /* 0x000ea20000004200 */
[----:B----4-:R-:W-:Y:S01]  /*dbb0*/  F2FP.PACK_AB R178, R190, R191 ;  /* 0x000000bfbeb2723e */ /* 0x010fe200000000ff */
[----:B-1----:R-:W-:Y:S01]  /*dbc0*/  FADD.FTZ R2, R179, R0 ;  /* 0x00000000b3027221 */ /* 0x002fe20000010000 */
[----:B------:R-:W-:Y:S01]  /*dbd0*/  F2FP.PACK_AB R179, R106, R107 ;  /* 0x0000006b6ab3723e */ /* 0x000fe200000000ff */
[----:B------:R-:W-:Y:S01]  /*dbe0*/  FADD.FTZ R3, R250, R3 ;  /* 0x00000003fa037221 */ /* 0x000fe20000010000 */
[----:B------:R-:W-:Y:S01]  /*dbf0*/  MOV R250, R139 ;  /* 0x0000008b00fa7202 */ /* 0x000fe20000000f00 */
[-C--:B------:R-:W-:Y:S02]  /*dc00*/  HMMA.16816.F32 R112, R108, R124.reuse, R4 ;  /* 0x0000007c6c70723c */ /* 0x080fe40000001804 */
[----:B------:R-:W1:Y:S03]  /*dc10*/  LDSM.16.MT88.4 R4, [R206+0x2c00] ;  /* 0x002c0000ce04783b */ /* 0x000e660000004200 */
[----:B------:R-:W-:Y:S02]  /*dc20*/  FADD.FTZ R3, R252, R3 ;  /* 0x00000003fc037221 */ /* 0x000fe40000010000 */
[----:B------:R-:W-:Y:S01]  /*dc30*/  FADD.FTZ R2, R224, R2 ;  /* 0x00000002e0027221 */ /* 0x000fe20000010000 */
[C---:B------:R-:W-:Y:S04]  /*dc40*/  HMMA.16816.F32 R116, R176.reuse, R124, R8 ;  /* 0x0000007cb074723c */ /* 0x040fe80000001808 */
[----:B------:R-:W-:Y:S01]  /*dc50*/  FADD.FTZ R0, R138, R101 ;  /* 0x000000658a007221 */ /* 0x000fe20000010000 */
[----:B------:R-:W-:Y:S02]  /*dc60*/  MOV R101, R137 ;  /* 0x0000008900657202 */ /* 0x000fe40000000f00 */
[----:B------:R-:W-:Y:S01]  /*dc70*/  FADD.FTZ R10, R251, R3 ;  /* 0x00000003fb0a7221 */ /* 0x000fe20000010000 */
[-C--:B------:R-:W-:Y:S04]  /*dc80*/  HMMA.16816.F32 R120, R176, R126.reuse, R12 ;  /* 0x0000007eb078723c */ /* 0x080fe8000000180c */
[----:B------:R-:W-:Y:S01]  /*dc90*/  FADD.FTZ R0, R101, R0 ;  /* 0x0000000065007221 */ /* 0x000fe20000010000 */
[----:B------:R-:W-:Y:S01]  /*dca0*/  MOV R11, R136 ;  /* 0x00000088000b7202 */ /* 0x000fe20000000f00 */
        /* <DEDUP_REMOVED lines=40> */
[-C--:B--2---:R-:W-:Y:S04]  /*df30*/  HMMA.16816.F32 R68, R108, R180.reuse, R68 ;  /* 0x000000b46c44723c */ /* 0x084fe80000001844 */
[----:B------:R-:W-:Y:S02]  /*df40*/  FADD.FTZ R0, R234, R9 ;  /* 0x00000009ea007221 */ /* 0x000fe40000010000 */
[----:B------:R-:W-:Y:S02]  /*df50*/  FADD.FTZ R9, R230, R8 ;  /* 0x00000008e6097221 */ /* 0x000fe40000010000 */
[C---:B------:R-:W-:Y:S04]  /*df60*/  HMMA.16816.F32 R72, R176.reuse, R180, R72 ;  /* 0x000000b4b048723c */ /* 0x040fe80000001848 */
[----:B------:R-:W-:Y:S04]  /*df70*/  FADD.FTZ R8, R232, R0 ;  /* 0x00000000e8087221 */ /* 0x000fe80000010000 */
[-C--:B------:R-:W-:Y:S04]  /*df80*/  HMMA.16816.F32 R76, R176, R182.reuse, R76 ;  /* 0x000000b6b04c723c */ /* 0x080fe8000000184c */
[----:B------:R-:W-:Y:S04]  /*df90*/  FADD.FTZ R8, R222, R8 ;  /* 0x00000008de087221 */ /* 0x000fe80000010000 */
[C---:B------:R-:W-:Y:S08]  /*dfa0*/  HMMA.16816.F32 R80, R108.reuse, R182, R80 ;  /* 0x000000b66c50723c */ /* 0x040ff00000001850 */
[-C--:B-1----:R-:W-:Y:S08]  /*dfb0*/  HMMA.16816.F32 R84, R108, R4.reuse, R84 ;  /* 0x000000046c54723c */ /* 0x082ff00000001854 */
        /* <DEDUP_REMOVED lines=24> */
[----:B------:R1:W-:Y:S01]  /*e140*/  STL [R1+0x24], R3 ;  /* 0x0000240301007387 */ /* 0x0003e20000100800 */
[----:B------:R-:W-:Y:S01]  /*e150*/  FADD.FTZ R0, R106, R0 ;  /* 0x000000006a007221 */ /* 0x000fe20000010000 */
[----:B------:R-:W-:Y:S02]  /*e160*/  MOV R106, R103 ;  /* 0x00000067006a7202 */ /* 0x000fe40000000f00 */
[----:B------:R2:W-:Y:S04]  /*e170*/  STL [R1+0x28], R2 ;  /* 0x0000280201007387 */ /* 0x0005e80000100800 */
[----:B------:R3:W-:Y:S01]  /*e180*/  STL [R1+0x2c], R0 ;  /* 0x00002c0001007387 */ /* 0x0007e20000100800 */
[----:B-1----:R-:W-:Y:S02]  /*e190*/  MOV R3, R104 ;  /* 0x0000006800037202 */ /* 0x002fe40000000f00 */
[----:B--2---:R-:W-:Y:S01]  /*e1a0*/  MOV R2, R105 ;  /* 0x0000006900027202 */ /* 0x004fe20000000f00 */
[----:B------:R-:W-:-:S05]  /*e1b0*/  @P0 BRA `(.L_x_555) ;  /* 0xffffc32000000947 */ /* 0x000fca000383ffff */
.L_x_554:
[----:B------:R-:W-:Y:S02]  /*e1c0*/  MOV R10, 0x1f ;  /* 0x0000001f000a7802 */ /* 0x000fe40000000f00 */
[----:B------:R-:W-:Y:S01]  /*e1d0*/  MOV R9, 0xffffffff ;  /* 0xffffffff00097802 */ /* 0x000fe20000000f00 */
[----:B------:R-:W-:Y:S05]  /*e1e0*/  BRA.DIV ~URZ, `(.L_x_556) ;  /* 0x00002d727f007947 */ /* 0x000fea000b800000 */
[----:B---3--:R-:W2:Y:S04]  /*e1f0*/  LDL R0, [R1+0x20] ;  /* 0x0000200001007983 */ /* 0x008ea80000100800 */
[----:B--2---:R1:W2:Y:S02]  /*e200*/  SHFL.BFLY PT, R4, R0, 0x2, 0x1f ;  /* 0x0c401f0000047f89 */ /* 0x0042a400000e0000 */
.L_x_594:
[----:B-1----:R-:W3:Y:S02]  /*e210*/  LDL.LU R0, [R1+0x20] ;  /* 0x0000200001007983 */ /* 0x002ee40000300800 */
[----:B--23--:R-:W-:Y:S01]  /*e220*/  FADD.FTZ R4, R4, R0 ;  /* 0x0000000004047221 */ /* 0x00cfe20000010000 */
[----:B------:R-:W-:Y:S05]  /*e230*/  BRA.DIV ~URZ, `(.L_x_557) ;  /* 0x00002d827f007947 */ /* 0x000fea000b800000 */
[----:B------:R-:W2:Y:S04]  /*e240*/  LDL.LU R2, [R1+0x24] ;  /* 0x0000240001027983 */ /* 0x000ea80000300800 */
[----:B------:R-:W3:Y:S04]  /*e250*/  LDL.LU R0, [R1+0x28] ;  /* 0x0000280001007983 */ /* 0x000ee80000300800 */
[----:B------:R-:W4:Y:S04]  /*e260*/  LDL.LU R9, [R1+0x2c] ;  /* 0x00002c0001097983 */ /* 0x000f280000300800 */
[----:B--2---:R-:W1:Y:S04]  /*e270*/  SHFL.BFLY PT, R5, R2, 0x2, 0x1f ;  /* 0x0c401f0002057f89 */ /* 0x004e6800000e0000 */
[----:B---3--:R-:W2:Y:S04]  /*e280*/  SHFL.BFLY PT, R6, R0, 0x2, 0x1f ;  /* 0x0c401f0000067f89 */ /* 0x008ea800000e0000 */
[----:B----4-:R-:W3:Y:S01]  /*e290*/  SHFL.BFLY PT, R7, R9, 0x2, 0x1f ;  /* 0x0c401f0009077f89 */ /* 0x010ee200000e0000 */
[----:B-1----:R-:W-:-:S02]  /*e2a0*/  FADD.FTZ R5, R5, R2 ;  /* 0x0000000205057221 */ /* 0x002fc40000010000 */
[----:B--2---:R-:W-:-:S03]  /*e2b0*/  FADD.FTZ R6, R6, R0 ;  /* 0x0000000006067221 */ /* 0x004fc60000010000 */
[----:B------:R-:W1:Y:S01]  /*e2c0*/  SHFL.BFLY PT, R2, R5, 0x1, 0x1f ;  /* 0x0c201f0005027f89 */ /* 0x000e6200000e0000 */
[----:B---3--:R-:W-:-:S03]  /*e2d0*/  FADD.FTZ R7, R7, R9 ;  /* 0x0000000907077221 */ /* 0x008fc60000010000 */
[----:B------:R-:W2:Y:S04]  /*e2e0*/  SHFL.BFLY PT, R0, R4, 0x1, 0x1f ;  /* 0x0c201f0004007f89 */ /* 0x000ea800000e0000 */
[----:B------:R-:W3:Y:S04]  /*e2f0*/  SHFL.BFLY PT, R3, R6, 0x1, 0x1f ;  /* 0x0c201f0006037f89 */ /* 0x000ee800000e0000 */
[----:B------:R4:W4:Y:S01]  /*e300*/  SHFL.BFLY PT, R8, R7, 0x1, 0x1f ;  /* 0x0c201f0007087f89 */ /* 0x00092200000e0000 */
[----:B-1----:R-:W-:Y:S02]  /*e310*/  FADD.FTZ R5, R5, R2 ;  /* 0x0000000205057221 */ /* 0x002fe40000010000 */
[----:B--2---:R-:W-:-:S02]  /*e320*/  FADD.FTZ R4, R4, R0 ;  /* 0x0000000004047221 */ /* 0x004fc40000010000 */
[----:B---3--:R-:W-:-:S03]  /*e330*/  FADD.FTZ R6, R6, R3 ;  /* 0x0000000306067221 */ /* 0x008fc60000010000 */
.L_x_595:
[----:B------:R-:W-:Y:S01]  /*e340*/  FSETP.NE.FTZ.AND P3, PT, R4, RZ, PT ;  /* 0x000000ff0400720b */ /* 0x000fe20003f75000 */
[----:B------:R-:W-:Y:S01]  /*e350*/  CS2R R2, SRZ ;  /* 0x0000000000027805 */ /* 0x000fe2000001ff00 */
[----:B------:R-:W-:Y:S01]  /*e360*/  FSETP.NE.FTZ.AND P2, PT, R5, RZ, PT ;  /* 0x000000ff0500720b */ /* 0x000fe20003f55000 */
[----:B----4-:R-:W-:Y:S01]  /*e370*/  FADD.FTZ R7, R8, R7 ;  /* 0x0000000708077221 */ /* 0x010fe20000010000 */
[----:B------:R-:W-:Y:S02]  /*e380*/  FSETP.NE.FTZ.AND P1, PT, R6, RZ, PT ;  /* 0x000000ff0600720b */ /* 0x000fe40003f35000 */
[----:B------:R-:W-:Y:S02]  /*e390*/  MOV R0, RZ ;  /* 0x000000ff00007202 */ /* 0x000fe40000000f00 */
[----:B------:R-:W-:Y:S02]  /*e3a0*/  FSETP.NE.FTZ.AND P0, PT, R7, RZ, PT ;  /* 0x000000ff0700720b */ /* 0x000fe40003f15000 */
[----:B------:R-:W-:-:S02]  /*e3b0*/  MOV R47, 0xff800000 ;  /* 0xff800000002f7802 */ /* 0x000fc40000000f00 */
[----:B------:R-:W-:Y:S01]  /*e3c0*/  MOV R46, 0xff800000 ;  /* 0xff800000002e7802 */ /* 0x000fe20000000f00 */
[----:B------:R-:W1:Y:S01]  /*e3d0*/  @P3 MUFU.RCP R0, R4 ;  /* 0x0000000400003308 */ /* 0x000e620000001000 */
[----:B------:R-:W-:Y:S02]  /*e3e0*/  MOV R45, 0xff800000 ;  /* 0xff800000002d7802 */ /* 0x000fe40000000f00 */
[----:B------:R-:W-:Y:S02]  /*e3f0*/  MOV R44, 0xff800000 ;  /* 0xff800000002c7802 */ /* 0x000fe40000000f00 */
[----:B------:R-:W-:-:S03]  /*e400*/  @P1 MOV R13, 0x3f317218 ;  /* 0x3f317218000d1802 */ /* 0x000fc60000000f00 */
[----:B------:R-:W2:Y:S08]  /*e410*/  @P2 MUFU.RCP R3, R5 ;  /* 0x0000000500032308 */ /* 0x000eb00000001000 */
[----:B------:R-:W3:Y:S01]  /*e420*/  @P1 MUFU.RCP R2, R6 ;  /* 0x0000000600021308 */ /* 0x000ee20000001000 */
[C---:B-1----:R-:W-:Y:S02]  /*e430*/  FMUL.FTZ R112, R0.reuse, R112 ;  /* 0x0000007000707220 */ /* 0x042fe40000410000 */
[----:B------:R-:W-:-:S02]  /*e440*/  FMUL.FTZ R43, R0, R113 ;  /* 0x00000071002b7220 */ /* 0x000fc40000410000 */
[C---:B------:R-:W-:Y:S02]  /*e450*/  FMUL.FTZ R124, R0.reuse, R124 ;  /* 0x0000007c007c7220 */ /* 0x040fe40000410000 */
[C---:B------:R-:W-:Y:S01]  /*e460*/  FMUL.FTZ R40, R0.reuse, R125 ;  /* 0x0000007d00287220 */ /* 0x040fe20000410000 */
[----:B------:R-:W1:Y:S01]  /*e470*/  @P3 MUFU.LG2 R8, R4 ;  /* 0x0000000400083308 */ /* 0x000e620000000c00 */
[C---:B------:R-:W-:Y:S02]  /*e480*/  FMUL.FTZ R128, R0.reuse, R128 ;  /* 0x0000008000807220 */ /* 0x040fe40000410000 */
[C---:B------:R-:W-:Y:S02]  /*e490*/  FMUL.FTZ R37, R0.reuse, R129 ;  /* 0x0000008100257220 */ /* 0x040fe40000410000 */
[C---:B------:R-:W-:Y:S02]  /*e4a0*/  FMUL.FTZ R140, R0.reuse, R140 ;  /* 0x0000008c008c7220 */ /* 0x040fe40000410000 */
[C---:B------:R-:W-:Y:S01]  /*e4b0*/  FMUL.FTZ R34, R0.reuse, R141 ;  /* 0x0000008d00227220 */ /* 0x040fe20000410000 */
[----:B------:R4:W5:Y:S01]  /*e4c0*/  @P2 MUFU.LG2 R4, R5 ;  /* 0x0000000500042308 */ /* 0x0009620000000c00 */
[----:B------:R-:W-:-:S02]  /*e4d0*/  FMUL.FTZ R144, R0, R144 ;  /* 0x0000009000907220 */ /* 0x000fc40000410000 */
        /* <DEDUP_REMOVED lines=8> */
[----:B----4-:R-:W-:Y:S01]  /*e560*/  @P3 MOV R5, 0x3f317218 ;  /* 0x3f31721800053802 */ /* 0x010fe20000000f00 */
        /* <DEDUP_REMOVED lines=8> */
[----:B------:R-:W-:Y:S01]  /*e5f0*/  MOV R0, RZ ;  /* 0x000000ff00007202 */ /* 0x000fe20000000f00 */
[C---:B--2---:R-:W-:Y:S02]  /*e600*/  FMUL.FTZ R114, R3.reuse, R114 ;  /* 0x0000007203727220 */ /* 0x044fe40000410000 */
[C---:B------:R-:W-:Y:S02]  /*e610*/  FMUL.FTZ R42, R3.reuse, R115 ;  /* 0x00000073032a7220 */ /* 0x040fe40000410000 */
[C---:B------:R-:W-:Y:S01]  /*e620*/  FMUL.FTZ R126, R3.reuse, R126 ;  /* 0x0000007e037e7220 */ /* 0x040fe20000410000 */
[----:B------:R-:W-:Y:S01]  /*e630*/  @P0 MUFU.RCP R0, R7 ;  /* 0x0000000700000308 */ /* 0x000fe20000001000 */
        /* <DEDUP_REMOVED lines=22> */
[C---:B---3--:R-:W-:Y:S02]  /*e7a0*/  FMUL.FTZ R116, R2.reuse, R116 ;  /* 0x0000007402747220 */ /* 0x048fe40000410000 */
        /* <DEDUP_REMOVED lines=22> */
[----:B------:R-:W-:Y:S02]  /*e910*/  FMUL.FTZ R93, R2, R93 ;  /* 0x0000005d025d7220 */ /* 0x000fe40000410000 */
[----:B------:R-:W2:Y:S01]  /*e920*/  @P0 MUFU.LG2 R2, R7 ;  /* 0x0000000700020308 */ /* 0x000ea20000000c00 */
[----:B-1----:R-:W-:Y:S02]  /*e930*/  @P3 FMUL.FTZ R9, R8, 0.69314718246459960938 ;  /* 0x3f31721808093820 */ /* 0x002fe40000410000 */
[----:B-----5:R-:W-:Y:S02]  /*e940*/  @P2 FMUL.FTZ R8, R4, 0.69314718246459960938 ;  /* 0x3f31721804082820 */ /* 0x020fe40000410000 */
[----:B------:R-:W-:Y:S02]  /*e950*/  @P2 FMUL.FTZ R4, R3, c[0x0][0x2d0] ;  /* 0x0000b40003042a20 */ /* 0x000fe40000410000 */
[----:B------:R-:W-:-:S02]  /*e960*/  @P1 FMUL.FTZ R6, R6, 0.69314718246459960938 ;  /* 0x3f31721806061820 */ /* 0x000fc40000410000 */
[----:B------:R-:W-:Y:S02]  /*e970*/  @P1 FMUL.FTZ R3, R13, c[0x0][0x2d0] ;  /* 0x0000b4000d031a20 */ /* 0x000fe40000410000 */
[----:B------:R-:W-:Y:S02]  /*e980*/  @P3 FMUL.FTZ R5, R5, c[0x0][0x2d0] ;  /* 0x0000b40005053a20 */ /* 0x000fe40000410000 */
[----:B------:R-:W-:Y:S01]  /*e990*/  @P1 FFMA.FTZ R47, R3, R103, R6 ;  /* 0x00000067032f1223 */ /* 0x000fe20000010006 */
[----:B------:R-:W-:Y:S01]  /*e9a0*/  @P0 MOV R3, 0x3f317218 ;  /* 0x3f31721800030802 */ /* 0x000fe20000000f00 */
[----:B------:R-:W-:Y:S01]  /*e9b0*/  @P2 FFMA.FTZ R46, R4, R104, R8 ;  /* 0x00000068042e2223 */ /* 0x000fe20000010008 */
[----:B------:R-:W-:Y:S01]  /*e9c0*/  MOV R4, 0x1 ;  /* 0x0000000100047802 */ /* 0x000fe20000000f00 */
[----:B--2---:R-:W-:Y:S02]  /*e9d0*/  @P0 FMUL.FTZ R2, R2, 0.69314718246459960938 ;  /* 0x3f31721802020820 */ /* 0x004fe40000410000 */
[----:B------:R-:W-:-:S02]  /*e9e0*/  @P0 FMUL.FTZ R3, R3, c[0x0][0x2d0] ;  /* 0x0000b40003030a20 */ /* 0x000fc40000410000 */
[----:B------:R-:W-:Y:S02]  /*e9f0*/  @P3 FFMA.FTZ R45, R5, R105, R9 ;  /* 0x00000069052d3223 */ /* 0x000fe40000010009 */
        /* <DEDUP_REMOVED lines=23> */
[----:B------:R-:W-:Y:S01]  /*eb70*/  FMUL.FTZ R95, R0, R95 ;  /* 0x0000005f005f7220 */ /* 0x000fe20000410000 */
[----:B------:R-:W-:Y:S01]  /*eb80*/  PRMT R0, R4, 0x7610, R0 ;  /* 0x0000761004007816 */ /* 0x000fe20000000000 */
[----:B------:R-:W-:Y:S02]  /*eb90*/  @P0 FFMA.FTZ R44, R3, R102, R2 ;  /* 0x00000066032c0223 */ /* 0x000fe40000010002 */
.L_x_537:
[----:B-1----:R1:W5:Y:S01]  /*eba0*/  LDL R8, [R1+0x74] ;  /* 0x0000740001087983 */ /* 0x0023620000100800 */
[----:B------:R-:W-:Y:S03]  /*ebb0*/  BSSY B0, `(.L_x_558) ;  /* 0x0000012000007945 */ /* 0x000fe60003800000 */
[----:B------:R-:W2:Y:S02]  /*ebc0*/  S2R R48, SR_TID.X ;  /* 0x0000000000307919 */ /* 0x000ea40000002100 */
[----:B--2---:R-:W-:-:S13]  /*ebd0*/  LOP3.LUT P6, RZ, R48, 0x7f, RZ, 0xc0, !PT ;  /* 0x0000007f30ff7812 */ /* 0x004fda00078cc0ff */
[----:B------:R-:W-:Y:S05]  /*ebe0*/  @P6 BRA `(.L_x_559) ;  /* 0x000000e000006947 */ /* 0x000fea0003800000 */
[----:B-1----:R-:W1:Y:S01]  /*ebf0*/  S2R R4, SR_LANEID ;  /* 0x0000000000047919 */ /* 0x002e620000000000 */
[----:B------:R-:W-:Y:S01]  /*ec00*/  VOTEU.ANY UR4, UPT, PT ;  /* 0x0000000000047886 */ /* 0x000fe200038e0100 */
[----:B------:R-:W-:Y:S01]  /*ec10*/  IMAD.MOV.U32 R6, RZ, RZ, c[0x0][0x580] ;  /* 0x00016000ff067624 */ /* 0x000fe200078e00ff */
[----:B------:R-:W1:Y:S01]  /*ec20*/  FLO.U32 R3, UR4 ;  /* 0x0000000400037d00 */ /* 0x000e6200080e0000 */
[----:B------:R-:W-:-:S07]  /*ec30*/  IMAD.MOV.U32 R7, RZ, RZ, c[0x0][0x584] ;  /* 0x00016100ff077624 */ /* 0x000fce00078e00ff */
[----:B------:R-:W2:Y:S01]  /*ec40*/  POPC R2, UR4 ;  /* 0x0000000400027d09 */ /* 0x000ea20008000000 */
[----:B-1----:R-:W-:-:S13]  /*ec50*/  ISETP.EQ.U32.AND P0, PT, R3, R4, PT ;  /* 0x000000040300720c */ /* 0x002fda0003f02070 */
[----:B--2---:R-:W2:Y:S04]  /*ec60*/  @P0 ATOMG.E.ADD.STRONG.GPU PT, R2, [R6.64], R2 ;  /* 0x00000002060209a8 */ /* 0x004ea800081ee1c6 */
[----:B------:R-:W1:Y:S04]  /*ec70*/  S2R R4, SR_LTMASK ;  /* 0x0000000000047919 */ /* 0x000e680000003900 */
[----:B--2---:R1:W2:Y:S02]  /*ec80*/  SHFL.IDX PT, R3, R2, R3, 0x1f ;  /* 0x00001f0302037589 */ /* 0x0042a400000e0000 */
[----:B-1----:R-:W-:-:S06]  /*ec90*/  LOP3.LUT R2, R4, UR4, RZ, 0xc0, !PT ;  /* 0x0000000404027c12 */ /* 0x002fcc000f8ec0ff */
[----:B------:R-:W2:Y:S02]  /*eca0*/  POPC R2, R2 ;  /* 0x0000000200027309 */ /* 0x000ea40000000000 */
[----:B--2--5:R-:W-:-:S05]  /*ecb0*/  IADD3 R8, R3, c[0x0][0xc], R2 ;  /* 0x0000030003087a10 */ /* 0x024fca0007ffe002 */
[----:B------:R1:W-:Y:S02]  /*ecc0*/  STL [R1+0x74], R8 ;  /* 0x0000740801007387 */ /* 0x0003e40000100800 */
.L_x_559:
[----:B-1----:R-:W-:Y:S05]  /*ecd0*/  BSYNC B0 ;  /* 0x0000000000007941 */ /* 0x002fea0003800000 */
.L_x_558:
[----:B------:R-:W-:Y:S01]  /*ece0*/  PRMT R0, R0, 0x9910, RZ ;  /* 0x0000991000007816 */ /* 0x000fe200000000ff */
[----:B------:R-:W-:Y:S01]  /*ecf0*/  BSSY B1, `(.L_x_560) ;  /* 0x00001e0000017945 */ /* 0x000fe20003800000 */
[----:B-----5:R-:W-:Y:S02]  /*ed00*/  IMAD.MOV.U32 R60, RZ, RZ, R8 ;  /* 0x000000ffff3c7224 */ /* 0x020fe400078e0008 */
[----:B------:R-:W-:-:S13]  /*ed10*/  ISETP.NE.AND P0, PT, R0, RZ, PT ;  /* 0x000000ff0000720c */ /* 0x000fda0003f05270 */
[----:B------:R-:W-:Y:S05]  /*ed20*/  @!P0 BRA `(.L_x_561) ;  /* 0x000012d000008947 */ /* 0x000fea0003800000 */
[----:B------:R-:W2:Y:S04]  /*ed30*/  LDL R52, [R1+0x5c] ;  /* 0x00005c0001347983 */ /* 0x000ea80000100800 */
[----:B------:R-:W3:Y:S04]  /*ed40*/  LDL R51, [R1+0x60] ;  /* 0x0000600001337983 */ /* 0x000ee80000100800 */
[----:B------:R-:W4:Y:S04]  /*ed50*/  LDL R50, [R1+0x68] ;  /* 0x0000680001327983 */ /* 0x000f280000100800 */
[----:B------:R-:W5:Y:S01]  /*ed60*/  LDL R49, [R1+0x64] ;  /* 0x0000640001317983 */ /* 0x000f620000100800 */
[----:B------:R-:W-:Y:S01]  /*ed70*/  WARPSYNC 0xffffffff ;  /* 0xffffffff00007948 */ /* 0x000fe20003800000 */
[----:B------:R-:W-:-:S02]  /*ed80*/  F2FP.PACK_AB R43, R43, R112 ;  /* 0x000000702b2b723e */ /* 0x000fc400000000ff */
[----:B------:R-:W-:Y:S01]  /*ed90*/  BAR.SYNC.DEFER_BLOCKING 0x1, 0x80 ;  /* 0x0042000000007b1d */ /* 0x000fe20000010000 */
        /* <DEDUP_REMOVED lines=46> */
[----:B------:R-:W-:Y:S01]  /*f080*/  F2FP.PACK_AB R0, R95, R94 ;  /* 0x0000005e5f00723e */ /* 0x000fe200000000ff */
[----:B--2---:R1:W-:Y:S04]  /*f090*/  STS [R52+0x80], R43 ;  /* 0x0000802b34007388 */ /* 0x0043e80000000800 */
[----:B------:R1:W-:Y:S04]  /*f0a0*/  STS [R52+0x280], R42 ;  /* 0x0002802a34007388 */ /* 0x0003e80000000800 */
[----:B---3--:R1:W-:Y:S04]  /*f0b0*/  STS [R51], R40 ;  /* 0x0000002833007388 */ /* 0x0083e80000000800 */
[----:B------:R1:W-:Y:S04]  /*f0c0*/  STS [R51+0x200], R39 ;  /* 0x0002002733007388 */ /* 0x0003e80000000800 */
[----:B------:R1:W-:Y:S04]  /*f0d0*/  STS [R52+0x1080], R41 ;  /* 0x0010802934007388 */ /* 0x0003e80000000800 */
[----:B------:R1:W-:Y:S04]  /*f0e0*/  STS [R52+0x1280], R118 ;  /* 0x0012807634007388 */ /* 0x0003e80000000800 */
[----:B------:R1:W-:Y:S04]  /*f0f0*/  STS [R51+0x1000], R38 ;  /* 0x0010002633007388 */ /* 0x0003e80000000800 */
[----:B------:R1:W-:Y:S04]  /*f100*/  STS [R51+0x1200], R122 ;  /* 0x0012007a33007388 */ /* 0x0003e80000000800 */
[----:B----4-:R1:W-:Y:S04]  /*f110*/  STS [R50+0x80], R37 ;  /* 0x0000802532007388 */ /* 0x0103e80000000800 */
[----:B------:R1:W-:Y:S04]  /*f120*/  STS [R50+0x280], R36 ;  /* 0x0002802432007388 */ /* 0x0003e80000000800 */
[----:B-----5:R1:W-:Y:S04]  /*f130*/  STS [R49], R34 ;  /* 0x0000002231007388 */ /* 0x0203e80000000800 */
[----:B------:R1:W-:Y:S04]  /*f140*/  STS [R49+0x200], R33 ;  /* 0x0002002131007388 */ /* 0x0003e80000000800 */
        /* <DEDUP_REMOVED lines=36> */
[----:B------:R-:W-:Y:S06]  /*f390*/  BAR.SYNC.DEFER_BLOCKING 0x1, 0x80 ;  /* 0x0042000000007b1d */ /* 0x000fec0000010000 */
[----:B------:R-:W-:Y:S05]  /*f3a0*/  BRA.CONV ~URZ, `(.L_x_562) ;  /* 0x000000737f007947 */ /* 0x000fea000b800000 */
[----:B-1----:R-:W-:Y:S01]  /*f3b0*/  SHF.R.S32.HI R7, RZ, 0x1f, R48 ;  /* 0x0000001fff077819 */ /* 0x002fe20000011430 */
[----:B------:R-:W-:Y:S01]  /*f3c0*/  IMAD.MOV.U32 R4, RZ, RZ, RZ ;  /* 0x000000ffff047224 */ /* 0x000fe200078e00ff */
[----:B------:R-:W-:Y:S01]  /*f3d0*/  MOV R5, 0xf420 ;  /* 0x0000f42000057802 */ /* 0x000fe20000000f00 */
[----:B------:R-:W-:Y:S01]  /*f3e0*/  IMAD.MOV.U32 R0, RZ, RZ, 0x1f ;  /* 0x0000001fff007424 */ /* 0x000fe200078e00ff */
[----:B------:R-:W-:-:S04]  /*f3f0*/  LEA.HI R7, R7, R48, RZ, 0x7 ;  /* 0x0000003007077211 */ /* 0x000fc800078f38ff */
[----:B------:R-:W-:Y:S02]  /*f400*/  SHF.R.S32.HI R7, RZ, 0x7, R7 ;  /* 0x00000007ff077819 */ /* 0x000fe40000011407 */
[----:B------:R-:W-:Y:S05]  /*f410*/  CALL.REL.NOINC `($__internal_1_$__cuda_sm70_shflsync_idx_p) ;  /* 0x000021c000007944 */ /* 0x000fea0003c00000 */
.L_x_562:
[----:B-1----:R-:W2:Y:S04]  /*f420*/  LDL R2, [R1+0x58] ;  /* 0x0000580001027983 */ /* 0x002ea80000100800 */
[----:B------:R-:W3:Y:S04]  /*f430*/  LDL.LU R8, [R1+0x4c] ;  /* 0x00004c0001087983 */ /* 0x000ee80000300800 */
[----:B------:R-:W4:Y:S04]  /*f440*/  LDL.LU R15, [R1+0x50] ;  /* 0x00005000010f7983 */ /* 0x000f280000300800 */
[----:B------:R-:W2:Y:S04]  /*f450*/  LDL R14, [R1+0x78] ;  /* 0x00007800010e7983 */ /* 0x000ea80000100800 */
[----:B------:R-:W2:Y:S01]  /*f460*/  LDL.LU R18, [R1+0x48] ;  /* 0x0000480001127983 */ /* 0x000ea20000300800 */
[----:B------:R-:W-:-:S03]  /*f470*/  IMAD.MOV.U32 R0, RZ, RZ, 0x1 ;  /* 0x00000001ff007424 */ /* 0x000fc600078e00ff */
[----:B------:R-:W4:Y:S02]  /*f480*/  LDL R13, [R1+0x80] ;  /* 0x00008000010d7983 */ /* 0x000f240000100800 */
[----:B------:R-:W-:Y:S02]  /*f490*/  ISETP.NE.AND P1, PT, R0, c[0x0][0x4e8], PT ;  /* 0x00013a0000007a0c */ /* 0x000fe40003f25270 */
[----:B------:R-:W4:Y:S04]  /*f4a0*/  LDL R17, [R1+0x30] ;  /* 0x0000300001117983 */ /* 0x000f280000100800 */
[----:B------:R1:W5:Y:S04]  /*f4b0*/  LDL.64 R66, [R1+0x38] ;  /* 0x0000380001427983 */ /* 0x0003680000100a00 */
[----:B------:R1:W5:Y:S04]  /*f4c0*/  LDL R63, [R1+0x40] ;  /* 0x00004000013f7983 */ /* 0x0003680000100800 */
[----:B------:R1:W5:Y:S04]  /*f4d0*/  LDL R61, [R1+0x44] ;  /* 0x00004400013d7983 */ /* 0x0003680000100800 */
[----:B------:R1:W5:Y:S04]  /*f4e0*/  LDL R64, [R1+0x70] ;  /* 0x0000700001407983 */ /* 0x0003680000100800 */
[----:B------:R1:W5:Y:S04]  /*f4f0*/  LDL R62, [R1+0x6c] ;  /* 0x00006c00013e7983 */ /* 0x0003680000100800 */
[----:B------:R-:W1:Y:S01]  /*f500*/  S2R R16, SR_TID.X ;  /* 0x0000000000107919 */ /* 0x000e620000002100 */
[----:B------:R-:W-:-:S02]  /*f510*/  ULDC UR5, c[0x0][0x4e8] ;  /* 0x00013a0000057ab9 */ /* 0x000fc40000000800 */
[----:B------:R-:W-:Y:S02]  /*f520*/  ULDC UR4, c[0x0][0x388] ;  /* 0x0000e20000047ab9 */ /* 0x000fe40000000800 */
[----:B------:R-:W-:Y:S01]  /*f530*/  UIMAD UR4, UR5, UR4, URZ ;  /* 0x00000004050472a4 */ /* 0x000fe2000f8e023f */
[----:B------:R-:W1:Y:S01]  /*f540*/  S2R R19, SR_TID.X ;  /* 0x0000000000137919 */ /* 0x000e620000002100 */
[----:B------:R-:W-:Y:S01]  /*f550*/  BSSY B0, `(.L_x_563) ;  /* 0x0000071000007945 */ /* 0x000fe20003800000 */
[----:B---3--:R-:W-:-:S05]  /*f560*/  SHF.R.S32.HI R5, RZ, 0x1f, R8 ;  /* 0x0000001fff057819 */ /* 0x008fca0000011408 */
[----:B------:R-:W-:Y:S02]  /*f570*/  IMAD R6, R5, c[0x0][0x490], RZ ;  /* 0x0001240005067a24 */ /* 0x000fe400078e02ff */
[----:B--2---:R-:W-:-:S04]  /*f580*/  IMAD.IADD R4, R2, 0x1, R18 ;  /* 0x0000000102047824 */ /* 0x004fc800078e0212 */
[----:B------:R-:W-:Y:S01]  /*f590*/  @P1 IMAD.HI.U32 R7, R4, c[0x0][0x4ec], RZ ;  /* 0x00013b0004071a27 */ /* 0x000fe200078e00ff */
[----:B------:R-:W-:-:S03]  /*f5a0*/  MOV R0, R4 ;  /* 0x0000000400007202 */ /* 0x000fc60000000f00 */
[----:B------:R-:W-:Y:S01]  /*f5b0*/  IMAD.WIDE.U32 R2, R8, c[0x0][0x490], RZ ;  /* 0x0001240008027a25 */ /* 0x000fe200078e00ff */
[----:B------:R-:W-:-:S03]  /*f5c0*/  @P1 SHF.R.U32.HI R0, RZ, c[0x0][0x4f0], R7 ;  /* 0x00013c00ff001a19 */ /* 0x000fc60000011607 */
[C---:B------:R-:W-:Y:S02]  /*f5d0*/  IMAD R6, R8.reuse, c[0x0][0x494], R6 ;  /* 0x0001250008067a24 */ /* 0x040fe400078e0206 */
[----:B------:R-:W-:Y:S02]  /*f5e0*/  IMAD.MOV R7, RZ, RZ, -R0 ;  /* 0x000000ffff077224 */ /* 0x000fe400078e0a00 */
[----:B------:R-:W-:Y:S02]  /*f5f0*/  IMAD.IADD R3, R3, 0x1, R6 ;  /* 0x0000000103037824 */ /* 0x000fe400078e0206 */
[----:B------:R-:W-:Y:S01]  /*f600*/  IMAD R6, R5, c[0x0][0x3e8], RZ ;  /* 0x0000fa0005067a24 */ /* 0x000fe200078e02ff */
[----:B----4-:R-:W-:Y:S01]  /*f610*/  SHF.R.S32.HI R5, RZ, 0x1f, R15 ;  /* 0x0000001fff057819 */ /* 0x010fe2000001140f */
[----:B------:R-:W-:Y:S02]  /*f620*/  IMAD R4, R7, c[0x0][0x4e8], R4 ;  /* 0x00013a0007047a24 */ /* 0x000fe400078e0204 */
[----:B------:R-:W-:-:S02]  /*f630*/  IMAD R10, R8, c[0x0][0x3ec], R6 ;  /* 0x0000fb00080a7a24 */ /* 0x000fc400078e0206 */
[----:B------:R-:W-:-:S04]  /*f640*/  IMAD.WIDE.U32 R6, R15, c[0x0][0x498], R2 ;  /* 0x000126000f067a25 */ /* 0x000fc800078e0002 */
[----:B------:R-:W-:-:S04]  /*f650*/  IMAD.WIDE.U32 R8, R8, c[0x0][0x3e8], RZ ;  /* 0x0000fa0008087a25 */ /* 0x000fc800078e00ff */
[C---:B------:R-:W-:Y:S01]  /*f660*/  IMAD R11, R5.reuse, c[0x0][0x498], RZ ;  /* 0x00012600050b7a24 */ /* 0x040fe200078e02ff */
[----:B------:R-:W-:Y:S01]  /*f670*/  IADD3 R6, P0, R0, R6, RZ ;  /* 0x0000000600067210 */ /* 0x000fe20007f1e0ff */
[----:B------:R-:W-:Y:S01]  /*f680*/  IMAD R12, R5, c[0x0][0x3f0], RZ ;  /* 0x0000fc00050c7a24 */ /* 0x000fe200078e02ff */
[----:B------:R-:W-:Y:S01]  /*f690*/  SHF.R.S32.HI R5, RZ, 0x1f, R0 ;  /* 0x0000001fff057819 */ /* 0x000fe20000011400 */
[----:B------:R-:W-:Y:S01]  /*f6a0*/  IMAD R11, R15, c[0x0][0x49c], R11 ;  /* 0x000127000f0b7a24 */ /* 0x000fe200078e020b */
[----:B------:R-:W-:Y:S01]  /*f6b0*/  IADD3 R3, R9, R10, RZ ;  /* 0x0000000a09037210 */ /* 0x000fe20007ffe0ff */
[----:B------:R-:W-:Y:S01]  /*f6c0*/  IMAD.MOV.U32 R2, RZ, RZ, R8 ;  /* 0x000000ffff027224 */ /* 0x000fe200078e0008 */
[----:B------:R-:W-:Y:S02]  /*f6d0*/  SHF.R.S32.HI R0, RZ, 0x1f, R4 ;  /* 0x0000001fff007819 */ /* 0x000fe40000011404 */
[----:B------:R-:W-:Y:S01]  /*f6e0*/  IADD3.X R7, R5, R7, R11, P0, !PT ;  /* 0x0000000705077210 */ /* 0x000fe200007fe40b */
[----:B------:R-:W-:Y:S01]  /*f6f0*/  IMAD R11, R15, c[0x0][0x3f4], R12 ;  /* 0x0000fd000f0b7a24 */ /* 0x000fe200078e020c */
[----:B------:R-:W-:Y:S01]  /*f700*/  IADD3 R14, R14, R18, RZ ;  /* 0x000000120e0e7210 */ /* 0x000fe20007ffe0ff */
[----:B------:R-:W-:-:S02]  /*f710*/  IMAD R0, R0, c[0x0][0x488], RZ ;  /* 0x0001220000007a24 */ /* 0x000fc400078e02ff */
[----:B------:R-:W-:Y:S01]  /*f720*/  IMAD.WIDE.U32 R8, R15, c[0x0][0x3f0], R2 ;  /* 0x0000fc000f087a25 */ /* 0x000fe200078e0002 */
[----:B-1----:R-:W-:-:S03]  /*f730*/  SHF.R.S32.HI R15, RZ, 0x1f, R16 ;  /* 0x0000001fff0f7819 */ /* 0x002fc60000011410 */
[C---:B------:R-:W-:Y:S01]  /*f740*/  IMAD R10, R4.reuse, c[0x0][0x48c], R0 ;  /* 0x00012300040a7a24 */ /* 0x040fe200078e0200 */
[----:B------:R-:W-:Y:S01]  /*f750*/  LEA.HI R15, R15, R16, RZ, 0x5 ;  /* 0x000000100f0f7211 */ /* 0x000fe200078f28ff */
[----:B------:R-:W-:-:S04]  /*f760*/  IMAD.WIDE.U32 R2, R4, c[0x0][0x488], R6 ;  /* 0x0001220004027a25 */ /* 0x000fc800078e0006 */
[----:B------:R-:W-:Y:S01]  /*f770*/  @P1 IMAD.HI.U32 R5, R14, c[0x0][0x4ec], RZ ;  /* 0x00013b000e051a27 */ /* 0x000fe200078e00ff */
[----:B------:R-:W-:Y:S02]  /*f780*/  LEA R4, P0, R2, c[0x0][0x450], 0x2 ;  /* 0x0001140002047a11 */ /* 0x000fe400078010ff */
[----:B------:R-:W-:Y:S01]  /*f790*/  LOP3.LUT R15, R15, 0xffffffe0, RZ, 0xc0, !PT ;  /* 0xffffffe00f0f7812 */ /* 0x000fe200078ec0ff */
[----:B------:R-:W-:Y:S02]  /*f7a0*/  IMAD.IADD R3, R3, 0x1, R10 ;  /* 0x0000000103037824 */ /* 0x000fe400078e020a */
[----:B------:R-:W-:Y:S01]  /*f7b0*/  IMAD.MOV.U32 R0, RZ, RZ, R14 ;  /* 0x000000ffff007224 */ /* 0x000fe200078e000e */
[----:B------:R-:W-:Y:S01]  /*f7c0*/  @P1 SHF.R.U32.HI R0, RZ, c[0x0][0x4f0], R5 ;  /* 0x00013c00ff001a19 */ /* 0x000fe20000011605 */
[----:B------:R-:W-:Y:S01]  /*f7d0*/  IMAD.IADD R15, R16, 0x1, -R15 ;  /* 0x00000001100f7824 */ /* 0x000fe200078e0a0f */
[----:B------:R-:W-:Y:S02]  /*f7e0*/  LEA.HI.X R3, R2, c[0x0][0x454], R3, 0x2, P0 ;  /* 0x0001150002037a11 */ /* 0x000fe400000f1403 */
[----:B------:R-:W-:Y:S01]  /*f7f0*/  SHF.R.S32.HI R5, RZ, 0x1f, R0 ;  /* 0x0000001fff057819 */ /* 0x000fe20000011400 */
[----:B------:R-:W-:Y:S01]  /*f800*/  SHFL.IDX PT, R12, R4, RZ, 0x1c1f ;  /* 0x001c1fff040c7589 */ /* 0x000fe200000e0000 */
[----:B------:R-:W-:-:S02]  /*f810*/  IADD3 R2, R13, R18, RZ ;  /* 0x000000120d027210 */ /* 0x000fc40007ffe0ff */
[----:B------:R-:W-:Y:S01]  /*f820*/  IADD3 R7, R9, R11, RZ ;  /* 0x0000000b09077210 */ /* 0x000fe20007ffe0ff */
[----:B------:R-:W1:Y:S01]  /*f830*/  SHFL.IDX PT, R13, R3, RZ, 0x1c1f ;  /* 0x001c1fff030d7589 */ /* 0x000e6200000e0000 */
[----:B------:R-:W-:Y:S02]  /*f840*/  MOV R6, R8 ;  /* 0x0000000800067202 */ /* 0x000fe40000000f00 */
[----:B------:R-:W-:Y:S01]  /*f850*/  LOP3.LUT P0, RZ, R15, 0x3, RZ, 0xc0, !PT ;  /* 0x000000030fff7812 */ /* 0x000fe2000780c0ff */
[----:B------:R-:W-:Y:S01]  /*f860*/  SHFL.IDX PT, R10, R4, 0x1, 0x1c1f ;  /* 0x003c1f00040a7f89 */ /* 0x000fe200000e0000 */
[----:B------:R-:W-:-:S03]  /*f870*/  IMAD R15, R5, c[0x0][0x3e0], RZ ;  /* 0x0000f800050f7a24 */ /* 0x000fc600078e02ff */
[----:B------:R-:W2:Y:S04]  /*f880*/  SHFL.IDX PT, R11, R3, 0x1, 0x1c1f ;  /* 0x003c1f00030b7f89 */ /* 0x000ea800000e0000 */
[----:B------:R-:W-:Y:S04]  /*f890*/  SHFL.IDX PT, R8, R4, 0x2, 0x1c1f ;  /* 0x005c1f0004087f89 */ /* 0x000fe800000e0000 */
[----:B------:R-:W3:Y:S04]  /*f8a0*/  SHFL.IDX PT, R9, R3, 0x2, 0x1c1f ;  /* 0x005c1f0003097f89 */ /* 0x000ee800000e0000 */
[----:B------:R-:W-:Y:S04]  /*f8b0*/  SHFL.IDX PT, R4, R4, 0x3, 0x1c1f ;  /* 0x007c1f0004047f89 */ /* 0x000fe800000e0000 */
[----:B------:R4:W1:Y:S01]  /*f8c0*/  SHFL.IDX PT, R5, R3, 0x3, 0x1c1f ;  /* 0x007c1f0003057f89 */ /* 0x00086200000e0000 */
[----:B------:R-:W-:-:S02]  /*f8d0*/  IADD3 R16, R2, 0x8, RZ ;  /* 0x0000000802107810 */ /* 0x000fc40007ffe0ff */
[----:B------:R-:W-:Y:S02]  /*f8e0*/  ISETP.GE.OR P3, PT, R2, UR4, P0 ;  /* 0x0000000402007c0c */ /* 0x000fe40008766670 */
[----:B------:R-:W-:Y:S01]  /*f8f0*/  ISETP.GE.OR P2, PT, R16, UR4, P0 ;  /* 0x0000000410007c0c */ /* 0x000fe20008746670 */
[C---:B------:R-:W-:Y:S02]  /*f900*/  IMAD R15, R0.reuse, c[0x0][0x3e4], R15 ;  /* 0x0000f900000f7a24 */ /* 0x040fe400078e020f */
[----:B------:R-:W-:Y:S01]  /*f910*/  IMAD.WIDE.U32 R6, R0, c[0x0][0x3e0], R6 ;  /* 0x0000f80000067a25 */ /* 0x000fe200078e0006 */
[C---:B----4-:R-:W-:Y:S02]  /*f920*/  IADD3 R3, R2.reuse, 0x40, RZ ;  /* 0x0000004002037810 */ /* 0x050fe40007ffe0ff */
[----:B------:R-:W-:Y:S02]  /*f930*/  IADD3 R2, R2, 0x48, RZ ;  /* 0x0000004802027810 */ /* 0x000fe40007ffe0ff */
[----:B------:R-:W-:-:S02]  /*f940*/  ISETP.GE.OR P1, PT, R3, UR4, P0 ;  /* 0x0000000403007c0c */ /* 0x000fc40008726670 */
[----:B------:R-:W-:Y:S01]  /*f950*/  ISETP.GE.OR P0, PT, R2, UR4, P0 ;  /* 0x0000000402007c0c */ /* 0x000fe20008706670 */
[----:B------:R-:W-:Y:S01]  /*f960*/  IMAD.MOV R0, RZ, RZ, -R0 ;  /* 0x000000ffff007224 */ /* 0x000fe200078e0a00 */
[----:B------:R-:W-:Y:S01]  /*f970*/  IADD3 R3, R7, R15, RZ ;  /* 0x0000000f07037210 */ /* 0x000fe20007ffe0ff */
[----:B-1----:R-:W-:Y:S01]  /*f980*/  @!P3 ST.E [R12.64], R45 ;  /* 0x0000002d0c00b985 */ /* 0x002fe2000c101906 */
[----:B------:R-:W-:Y:S01]  /*f990*/  SHF.L.U32 R7, R17, 0x1, RZ ;  /* 0x0000000111077819 */ /* 0x000fe200000006ff */
[----:B------:R-:W-:Y:S02]  /*f9a0*/  IMAD R0, R0, c[0x0][0x4e8], R14 ;  /* 0x00013a0000007a24 */ /* 0x000fe400078e020e */
[----:B--2---:R-:W-:Y:S01]  /*f9b0*/  @!P2 ST.E [R10.64], R46 ;  /* 0x0000002e0a00a985 */ /* 0x004fe2000c101906 */
[----:B------:R-:W-:-:S03]  /*f9c0*/  IMAD.MOV.U32 R2, RZ, RZ, R6 ;  /* 0x000000ffff027224 */ /* 0x000fc600078e0006 */
[----:B---3--:R-:W-:Y:S01]  /*f9d0*/  @!P1 ST.E [R8.64], R47 ;  /* 0x0000002f08009985 */ /* 0x008fe2000c101906 */
[----:B------:R-:W-:-:S03]  /*f9e0*/  SHF.R.S32.HI R6, RZ, 0x1f, R0 ;  /* 0x0000001fff067819 */ /* 0x000fc60000011400 */
[----:B------:R1:W-:Y:S04]  /*f9f0*/  @!P0 ST.E [R4.64], R44 ;  /* 0x0000002c04008985 */ /* 0x0003e8000c101906 */
[----:B------:R2:W3:Y:S04]  /*fa00*/  LDS.128 R32, [R7+0x880] ;  /* 0x0008800007207984 */ /* 0x0004e80000000c00 */
[----:B------:R2:W4:Y:S04]  /*fa10*/  LDS.128 R44, [R7+0x1080] ;  /* 0x00108000072c7984 */ /* 0x0005280000000c00 */
[----:B------:R2:W2:Y:S04]  /*fa20*/  LDS.128 R52, [R7+0x1880] ;  /* 0x0018800007347984 */ /* 0x0004a80000000c00 */
[----:B------:R1:W2:Y:S04]  /*fa30*/  LDS.128 R28, [R7+0x2880] ;  /* 0x00288000071c7984 */ /* 0x0002a80000000c00 */
[----:B------:R2:W2:Y:S04]  /*fa40*/  LDS.128 R40, [R7+0x3080] ;  /* 0x0030800007287984 */ /* 0x0004a80000000c00 */
[----:B------:R2:W2:Y:S04]  /*fa50*/  LDS.128 R48, [R7+0x3880] ;  /* 0x0038800007307984 */ /* 0x0004a80000000c00 */
[----:B------:R2:W2:Y:S04]  /*fa60*/  LDS.128 R24, [R7+0x4880] ;  /* 0x0048800007187984 */ /* 0x0004a80000000c00 */
[----:B------:R2:W2:Y:S04]  /*fa70*/  LDS.128 R36, [R7+0x5080] ;  /* 0x0050800007247984 */ /* 0x0004a80000000c00 */
[----:B------:R2:W2:Y:S01]  /*fa80*/  LDS.128 R56, [R7+0x5880] ;  /* 0x0058800007387984 */ /* 0x0004a20000000c00 */
[----:B------:R-:W-:Y:S01]  /*fa90*/  SHF.R.S32.HI R17, RZ, 0x1f, R19 ;  /* 0x0000001fff117819 */ /* 0x000fe20000011413 */
[----:B------:R-:W-:-:S03]  /*faa0*/  IMAD R6, R6, c[0x0][0x3d8], RZ ;  /* 0x0000f60006067a24 */ /* 0x000fc600078e02ff */
[----:B------:R-:W-:Y:S01]  /*fab0*/  LEA.HI R17, R17, R19, RZ, 0x2 ;  /* 0x0000001311117211 */ /* 0x000fe200078f10ff */
[C---:B-1----:R-:W-:Y:S02]  /*fac0*/  IMAD R4, R0.reuse, c[0x0][0x3dc], R6 ;  /* 0x0000f70000047a24 */ /* 0x042fe400078e0206 */
[----:B------:R-:W-:Y:S01]  /*fad0*/  IMAD.WIDE.U32 R2, R0, c[0x0][0x3d8], R2 ;  /* 0x0000f60000027a25 */ /* 0x000fe200078e0002 */
[----:B------:R-:W-:-:S03]  /*fae0*/  SHF.R.S32.HI R17, RZ, 0x2, R17 ;  /* 0x00000002ff117819 */ /* 0x000fc60000011411 */
[----:B------:R-:W-:Y:S01]  /*faf0*/  IMAD.IADD R3, R3, 0x1, R4 ;  /* 0x0000000103037824 */ /* 0x000fe200078e0204 */
[C---:B------:R-:W-:Y:S02]  /*fb00*/  LEA R11, P0, R2.reuse, c[0x0][0x380], 0x1 ;  /* 0x0000e000020b7a11 */ /* 0x040fe400078008ff */
[----:B------:R-:W-:Y:S02]  /*fb10*/  IADD3 R10, R17, R18, RZ ;  /* 0x00000012110a7210 */ /* 0x000fe40007ffe0ff */
[----:B------:R-:W-:Y:S02]  /*fb20*/  LEA.HI.X R3, R2, c[0x0][0x384], R3, 0x1, P0 ;  /* 0x0000e10002037a11 */ /* 0x000fe400000f0c03 */
[----:B------:R-:W-:Y:S01]  /*fb30*/  ISETP.GE.AND P0, PT, R10, UR4, PT ;  /* 0x000000040a007c0c */ /* 0x000fe2000bf06270 */
[----:B------:R1:W1:Y:S04]  /*fb40*/  SHFL.IDX PT, R0, R11, RZ, 0x1c1f ;  /* 0x001c1fff0b007589 */ /* 0x00026800000e0000 */
[----:B------:R1:W1:Y:S08]  /*fb50*/  SHFL.IDX PT, R2, R3, RZ, 0x1c1f ;  /* 0x001c1fff03027589 */ /* 0x00027000000e0000 */
[----:B------:R-:W-:Y:S05]  /*fb60*/  @P0 BRA `(.L_x_564) ;  /* 0x000000f000000947 */ /* 0x000fea0003800000 */
[----:B---34-:R-:W3:Y:S01]  /*fb70*/  LDS.128 R20, [R7+0x80] ;  /* 0x0000800007147984 */ /* 0x018ee20000000c00 */
[----:B-----5:R-:W-:-:S02]  /*fb80*/  ISETP.GE.AND P5, PT, R66, c[0x0][0x3c8], PT ;  /* 0x0000f20042007a0c */ /* 0x020fc40003fa6270 */
[----:B------:R-:W-:Y:S01]  /*fb90*/  ISETP.GE.AND P4, PT, R63, c[0x0][0x3c8], PT ;  /* 0x0000f2003f007a0c */ /* 0x000fe20003f86270 */
[----:B------:R-:W4:Y:S01]  /*fba0*/  LDS.128 R16, [R7+0x2080] ;  /* 0x0020800007107984 */ /* 0x000f220000000c00 */
[----:B------:R-:W-:-:S03]  /*fbb0*/  ISETP.GE.AND P3, PT, R61, c[0x0][0x3c8], PT ;  /* 0x0000f2003d007a0c */ /* 0x000fc60003f66270 */
[----:B------:R2:W1:Y:S06]  /*fbc0*/  LDS.128 R12, [R7+0x4080] ;  /* 0x00408000070c7984 */ /* 0x00046c0000000c00 */
[-C--:B-1----:R-:W-:Y:S02]  /*fbd0*/  @!P5 LEA R8, P2, R66, R0.reuse, 0x1 ;  /* 0x000000004208d211 */ /* 0x082fe400078408ff */
[-C--:B------:R-:W-:Y:S02]  /*fbe0*/  @!P4 LEA R6, P1, R63, R0.reuse, 0x1 ;  /* 0x000000003f06c211 */ /* 0x080fe400078208ff */
[----:B------:R-:W-:-:S02]  /*fbf0*/  @!P3 LEA R4, P0, R61, R0, 0x1 ;  /* 0x000000003d04b211 */ /* 0x000fc400078008ff */
[-C--:B------:R-:W-:Y:S02]  /*fc00*/  @!P5 LEA.HI.X R9, R66, R2.reuse, R67, 0x1, P2 ;  /* 0x000000024209d211 */ /* 0x080fe400010f0c43 */
[-C--:B------:R-:W-:Y:S02]  /*fc10*/  @!P3 LEA.HI.X R5, R61, R2.reuse, R62, 0x1, P0 ;  /* 0x000000023d05b211 */ /* 0x080fe400000f0c3e */
[----:B--2---:R-:W-:Y:S01]  /*fc20*/  @!P4 LEA.HI.X R7, R63, R2, R64, 0x1, P1 ;  /* 0x000000023f07c211 */ /* 0x004fe200008f0c40 */
[----:B---3--:R1:W-:Y:S04]  /*fc30*/  @!P5 ST.E.128 [R8.64], R20 ;  /* 0x000000140800d985 */ /* 0x0083e8000c101d06 */
[----:B----4-:R1:W-:Y:S04]  /*fc40*/  @!P4 ST.E.128 [R6.64], R16 ;  /* 0x000000100600c985 */ /* 0x0103e8000c101d06 */
[----:B------:R1:W-:Y:S02]  /*fc50*/  @!P3 ST.E.128 [R4.64], R12 ;  /* 0x0000000c0400b985 */ /* 0x0003e4000c101d06 */
.L_x_564:
[----:B---34-:R-:W-:Y:S05]  /*fc60*/  BSYNC B0 ;  /* 0x0000000000007941 */ /* 0x018fea0003800000 */
.L_x_563:
[----:B-1----:R-:W-:Y:S01]  /*fc70*/  IADD3 R4, R10, 0x20, RZ ;  /* 0x000000200a047810 */ /* 0x002fe20007ffe0ff */
[----:B------:R1:W3:Y:S01]  /*fc80*/  SHFL.IDX PT, R2, R3, 0x1, 0x1c1f ;  /* 0x003c1f0003027f89 */ /* 0x0002e200000e0000 */
[----:B------:R-:W-:Y:S02]  /*fc90*/  BSSY B0, `(.L_x_565) ;  /* 0x0000010000007945 */ /* 0x000fe40003800000 */
[----:B------:R-:W-:Y:S01]  /*fca0*/  ISETP.GE.AND P0, PT, R4, UR4, PT ;  /* 0x0000000404007c0c */ /* 0x000fe2000bf06270 */
[----:B------:R1:W4:-:S12]  /*fcb0*/  SHFL.IDX PT, R0, R11, 0x1, 0x1c1f ;  /* 0x003c1f000b007f89 */ /* 0x00031800000e0000 */
[----:B------:R-:W-:Y:S05]  /*fcc0*/  @P0 BRA `(.L_x_566) ;  /* 0x000000c000000947 */ /* 0x000fea0003800000 */
[----:B-----5:R-:W-:Y:S02]  /*fcd0*/  ISETP.GE.AND P2, PT, R66, c[0x0][0x3c8], PT ;  /* 0x0000f20042007a0c */ /* 0x020fe40003f46270 */
[----:B------:R-:W-:Y:S02]  /*fce0*/  ISETP.GE.AND P1, PT, R63, c[0x0][0x3c8], PT ;  /* 0x0000f2003f007a0c */ /* 0x000fe40003f26270 */
[----:B------:R-:W-:-:S09]  /*fcf0*/  ISETP.GE.AND P0, PT, R61, c[0x0][0x3c8], PT ;  /* 0x0000f2003d007a0c */ /* 0x000fd20003f06270 */
[CC--:B----4-:R-:W-:Y:S02]  /*fd00*/  @!P2 LEA R8, P5, R66.reuse, R0.reuse, 0x1 ;  /* 0x000000004208a211 */ /* 0x0d0fe400078a08ff */
[-C--:B------:R-:W-:Y:S02]  /*fd10*/  @!P1 LEA R6, P4, R63, R0.reuse, 0x1 ;  /* 0x000000003f069211 */ /* 0x080fe400078808ff */
[----:B------:R-:W-:Y:S02]  /*fd20*/  @!P0 LEA R4, P3, R61, R0, 0x1 ;  /* 0x000000003d048211 */ /* 0x000fe400078608ff */
[-C--:B---3--:R-:W-:Y:S02]  /*fd30*/  @!P2 LEA.HI.X R9, R66, R2.reuse, R67, 0x1, P5 ;  /* 0x000000024209a211 */ /* 0x088fe400028f0c43 */
[-C--:B--2---:R-:W-:Y:S02]  /*fd40*/  @!P1 LEA.HI.X R7, R63, R2.reuse, R64, 0x1, P4 ;  /* 0x000000023f079211 */ /* 0x084fe400020f0c40 */
[----:B------:R-:W-:Y:S01]  /*fd50*/  @!P0 LEA.HI.X R5, R61, R2, R62, 0x1, P3 ;  /* 0x000000023d058211 */ /* 0x000fe200018f0c3e */
[----:B------:R2:W-:Y:S04]  /*fd60*/  @!P2 ST.E.128 [R8.64], R32 ;  /* 0x000000200800a985 */ /* 0x0005e8000c101d06 */
[----:B------:R2:W-:Y:S04]  /*fd70*/  @!P1 ST.E.128 [R6.64], R28 ;  /* 0x0000001c06009985 */ /* 0x0005e8000c101d06 */
[----:B------:R2:W-:Y:S02]  /*fd80*/  @!P0 ST.E.128 [R4.64], R24 ;  /* 0x0000001804008985 */ /* 0x0005e4000c101d06 */
.L_x_566:
[----:B------:R-:W-:Y:S05]  /*fd90*/  BSYNC B0 ;  /* 0x0000000000007941 */ /* 0x000fea0003800000 */
.L_x_565:
[----:B--2---:R-:W-:Y:S01]  /*fda0*/  IADD3 R4, R10, 0x40, RZ ;  /* 0x000000400a047810 */ /* 0x004fe20007ffe0ff */
[----:B---3--:R2:W3:Y:S01]  /*fdb0*/  SHFL.IDX PT, R2, R3, 0x2, 0x1c1f ;  /* 0x005c1f0003027f89 */ /* 0x0084e200000e0000 */
[----:B------:R-:W-:Y:S02]  /*fdc0*/  BSSY B0, `(.L_x_567) ;  /* 0x0000010000007945 */ /* 0x000fe40003800000 */
[----:B------:R-:W-:Y:S01]  /*fdd0*/  ISETP.GE.AND P0, PT, R4, UR4, PT ;  /* 0x0000000404007c0c */ /* 0x000fe2000bf06270 */
[----:B----4-:R2:W4:-:S12]  /*fde0*/  SHFL.IDX PT, R0, R11, 0x2, 0x1c1f ;  /* 0x005c1f000b007f89 */ /* 0x01051800000e0000 */
        /* <DEDUP_REMOVED lines=8> */
[-C--:B------:R-:W-:Y:S02]  /*fe70*/  @!P1 LEA.HI.X R7, R63, R2.reuse, R64, 0x1, P4 ;  /* 0x000000023f079211 */ /* 0x080fe400020f0c40 */
[----:B------:R-:W-:Y:S01]  /*fe80*/  @!P0 LEA.HI.X R5, R61, R2, R62, 0x1, P3 ;  /* 0x000000023d058211 */ /* 0x000fe200018f0c3e */
[----:B------:R3:W-:Y:S04]  /*fe90*/  @!P2 ST.E.128 [R8.64], R44 ;  /* 0x0000002c0800a985 */ /* 0x0007e8000c101d06 */
[----:B------:R3:W-:Y:S04]  /*fea0*/  @!P1 ST.E.128 [R6.64], R40 ;  /* 0x0000002806009985 */ /* 0x0007e8000c101d06 */
[----:B------:R3:W-:Y:S02]  /*feb0*/  @!P0 ST.E.128 [R4.64], R36 ;  /* 0x0000002404008985 */ /* 0x0007e4000c101d06 */
.L_x_568:
[----:B------:R-:W-:Y:S05]  /*fec0*/  BSYNC B0 ;  /* 0x0000000000007941 */ /* 0x000fea0003800000 */
.L_x_567:
[----:B---3--:R3:W1:Y:S04]  /*fed0*/  SHFL.IDX PT, R2, R3, 0x3, 0x1c1f ;  /* 0x007c1f0003027f89 */ /* 0x00866800000e0000 */
[----:B----4-:R4:W2:Y:S02]  /*fee0*/  SHFL.IDX PT, R0, R11, 0x3, 0x1c1f ;  /* 0x007c1f000b007f89 */ /* 0x0108a400000e0000 */
[----:B-123--:R-:W-:-:S04]  /*fef0*/  IADD3 R3, R10, 0x60, RZ ;  /* 0x000000600a037810 */ /* 0x00efc80007ffe0ff */
[----:B------:R-:W-:-:S13]  /*ff00*/  ISETP.GE.AND P0, PT, R3, UR4, PT ;  /* 0x0000000403007c0c */ /* 0x000fda000bf06270 */
[----:B------:R-:W-:Y:S05]  /*ff10*/  @P0 BRA `(.L_x_569) ;  /* 0x00000bd000000947 */ /* 0x000fea0003800000 */
[----:B----45:R-:W-:Y:S02]  /*ff20*/  ISETP.GE.AND P1, PT, R66, c[0x0][0x3c8], PT ;  /* 0x0000f20042007a0c */ /* 0x030fe40003f26270 */
[----:B------:R-:W-:-:S11]  /*ff30*/  ISETP.GE.AND P0, PT, R63, c[0x0][0x3c8], PT ;  /* 0x0000f2003f007a0c */ /* 0x000fd60003f06270 */
[CC--:B------:R-:W-:Y:S02]  /*ff40*/  @!P1 LEA R6, P3, R66.reuse, R0.reuse, 0x1 ;  /* 0x0000000042069211 */ /* 0x0c0fe400078608ff */
[C---:B------:R-:W-:Y:S02]  /*ff50*/  @!P0 LEA R4, P2, R63.reuse, R0, 0x1 ;  /* 0x000000003f048211 */ /* 0x040fe400078408ff */
[-C--:B------:R-:W-:Y:S02]  /*ff60*/  @!P1 LEA.HI.X R7, R66, R2.reuse, R67, 0x1, P3 ;  /* 0x0000000242079211 */ /* 0x080fe400018f0c43 */
[----:B------:R-:W-:-:S03]  /*ff70*/  @!P0 LEA.HI.X R5, R63, R2, R64, 0x1, P2 ;  /* 0x000000023f058211 */ /* 0x000fc600010f0c40 */
[----:B------:R1:W-:Y:S04]  /*ff80*/  @!P1 ST.E.128 [R6.64], R52 ;  /* 0x0000003406009985 */ /* 0x0003e8000c101d06 */
[----:B------:R1:W-:Y:S01]  /*ff90*/  @!P0 ST.E.128 [R4.64], R48 ;  /* 0x0000003004008985 */ /* 0x0003e2000c101d06 */
[----:B------:R-:W-:-:S13]  /*ffa0*/  ISETP.GE.AND P0, PT, R61, c[0x0][0x3c8], PT ;  /* 0x0000f2003d007a0c */ /* 0x000fda0003f06270 */
[----:B------:R-:W-:Y:S05]  /*ffb0*/  @P0 BRA `(.L_x_569) ;  /* 0x00000b3000000947 */ /* 0x000fea0003800000 */
[----:B-1----:R-:W-:-:S04]  /*ffc0*/  LEA R4, P0, R61, R0, 0x1 ;  /* 0x000000003d047211 */ /* 0x002fc800078008ff */
[----:B------:R-:W-:-:S05]  /*ffd0*/  LEA.HI.X R5, R61, R2, R62, 0x1, P0 ;  /* 0x000000023d057211 */ /* 0x000fca00000f0c3e */
[----:B------:R1:W-:Y:S01]  /*ffe0*/  ST.E.128 [R4.64], R56 ;  /* 0x0000003804007985 */ /* 0x0003e2000c101d06 */
[----:B------:R-:W-:Y:S05]  /*fff0*/  BRA `(.L_x_569) ;  /* 0x00000af000007947 */ /* 0x000fea0003800000 */
.L_x_561:
[----:B------:R-:W2:Y:S04]  /*10000*/  LDL R0, [R1+0x48] ;  /* 0x0000480001007983 */ /* 0x000ea80000100800 */
[----:B------:R-:W3:Y:S04]  /*10010*/  LDL R14, [R1+0x4c] ;  /* 0x00004c00010e7983 */ /* 0x000ee80000100800 */
[----:B------:R-:W4:Y:S01]  /*10020*/  LDL R13, [R1+0x50] ;  /* 0x00005000010d7983 */ /* 0x000f220000100800 */
[----:B------:R-:W-:Y:S03]  /*10030*/  BSSY B0, `(.L_x_570) ;  /* 0x0000025000007945 */ /* 0x000fe60003800000 */
[----:B------:R-:W1:Y:S02]  /*10040*/  S2R R11, SR_TID.X ;  /* 0x00000000000b7919 */ /* 0x000e640000002100 */
[----:B-1----:R-:W-:Y:S01]  /*10050*/  ISETP.GE.AND P0, PT, R11, 0x80, PT ;  /* 0x000000800b00780c */ /* 0x002fe20003f06270 */
[----:B--2---:R-:W-:Y:S01]  /*10060*/  IMAD.MOV.U32 R12, RZ, RZ, R0 ;  /* 0x000000ffff0c7224 */ /* 0x004fe200078e0000 */
[----:B---3--:R-:W-:-:S02]  /*10070*/  SHF.R.S32.HI R8, RZ, 0x1f, R14 ;  /* 0x0000001fff087819 */ /* 0x008fc4000001140e */
[----:B----4-:R-:W-:-:S09]  /*10080*/  SHF.R.S32.HI R10, RZ, 0x1f, R13 ;  /* 0x0000001fff0a7819 */ /* 0x010fd2000001140d */
[----:B------:R-:W-:Y:S05]  /*10090*/  @P0 BRA `(.L_x_571) ;  /* 0x000001e000000947 */ /* 0x000fea0003800000 */
[----:B------:R-:W-:Y:S02]  /*100a0*/  MOV R2, c[0x0][0x4e8] ;  /* 0x00013a0000027a02 */ /* 0x000fe40000000f00 */
[----:B------:R-:W-:-:S03]  /*100b0*/  IADD3 R6, R12, R11, RZ ;  /* 0x0000000b0c067210 */ /* 0x000fc60007ffe0ff */
[----:B------:R-:W-:-:S05]  /*100c0*/  IMAD R0, R2, c[0x0][0x388], RZ ;  /* 0x0000e20002007a24 */ /* 0x000fca00078e02ff */
[----:B------:R-:W-:-:S13]  /*100d0*/  ISETP.GE.AND P0, PT, R6, R0, PT ;  /* 0x000000000600720c */ /* 0x000fda0003f06270 */
[----:B------:R-:W-:Y:S05]  /*100e0*/  @P0 BRA `(.L_x_571) ;  /* 0x0000019000000947 */ /* 0x000fea0003800000 */
[----:B------:R-:W-:Y:S01]  /*100f0*/  ISETP.NE.AND P0, PT, R2, 0x1, PT ;  /* 0x000000010200780c */ /* 0x000fe20003f05270 */
[----:B------:R-:W-:Y:S01]  /*10100*/  IMAD R4, R8, c[0x0][0x490], RZ ;  /* 0x0001240008047a24 */ /* 0x000fe200078e02ff */
[----:B------:R-:W-:Y:S01]  /*10110*/  MOV R0, R6 ;  /* 0x0000000600007202 */ /* 0x000fe20000000f00 */
[----:B------:R-:W-:-:S04]  /*10120*/  IMAD.WIDE.U32 R2, R14, c[0x0][0x490], RZ ;  /* 0x000124000e027a25 */ /* 0x000fc800078e00ff */
[----:B------:R-:W-:Y:S02]  /*10130*/  IMAD R4, R14, c[0x0][0x494], R4 ;  /* 0x000125000e047a24 */ /* 0x000fe400078e0204 */
[----:B------:R-:W-:-:S03]  /*10140*/  IMAD R9, R10, c[0x0][0x498], RZ ;  /* 0x000126000a097a24 */ /* 0x000fc600078e02ff */
[----:B------:R-:W-:Y:S01]  /*10150*/  IADD3 R3, R3, R4, RZ ;  /* 0x0000000403037210 */ /* 0x000fe20007ffe0ff */
[----:B------:R-:W-:-:S05]  /*10160*/  @P0 IMAD.HI.U32 R5, R6, c[0x0][0x4ec], RZ ;  /* 0x00013b0006050a27 */ /* 0x000fca00078e00ff */
[----:B------:R-:W-:Y:S01]  /*10170*/  @P0 SHF.R.U32.HI R0, RZ, c[0x0][0x4f0], R5 ;  /* 0x00013c00ff000a19 */ /* 0x000fe20000011605 */
[----:B------:R-:W-:-:S03]  /*10180*/  IMAD.WIDE.U32 R4, R13, c[0x0][0x498], R2 ;  /* 0x000126000d047a25 */ /* 0x000fc600078e0002 */
[C---:B------:R-:W-:Y:S01]  /*10190*/  IADD3 R7, -R0.reuse, RZ, RZ ;  /* 0x000000ff00077210 */ /* 0x040fe20007ffe1ff */
[----:B------:R-:W-:Y:S01]  /*101a0*/  IMAD R3, R13, c[0x0][0x49c], R9 ;  /* 0x000127000d037a24 */ /* 0x000fe200078e0209 */
[----:B------:R-:W-:-:S03]  /*101b0*/  IADD3 R4, P0, R0, R4, RZ ;  /* 0x0000000400047210 */ /* 0x000fc60007f1e0ff */
[----:B------:R-:W-:Y:S01]  /*101c0*/  IMAD R2, R7, c[0x0][0x4e8], R6 ;  /* 0x00013a0007027a24 */ /* 0x000fe200078e0206 */
[----:B------:R-:W-:-:S04]  /*101d0*/  SHF.R.S32.HI R6, RZ, 0x1f, R0 ;  /* 0x0000001fff067819 */ /* 0x000fc80000011400 */
[----:B------:R-:W-:Y:S02]  /*101e0*/  SHF.R.S32.HI R0, RZ, 0x1f, R2 ;  /* 0x0000001fff007819 */ /* 0x000fe40000011402 */
[----:B------:R-:W-:-:S03]  /*101f0*/  IADD3.X R5, R6, R5, R3, P0, !PT ;  /* 0x0000000506057210 */ /* 0x000fc600007fe403 */
[----:B------:R-:W-:-:S04]  /*10200*/  IMAD R0, R0, c[0x0][0x488], RZ ;  /* 0x0001220000007a24 */ /* 0x000fc800078e02ff */
[C---:B------:R-:W-:Y:S02]  /*10210*/  IMAD R0, R2.reuse, c[0x0][0x48c], R0 ;  /* 0x0001230002007a24 */ /* 0x040fe400078e0200 */
[----:B------:R-:W-:-:S05]  /*10220*/  IMAD.WIDE.U32 R2, R2, c[0x0][0x488], R4 ;  /* 0x0001220002027a25 */ /* 0x000fca00078e0004 */
[----:B------:R-:W-:Y:S02]  /*10230*/  IADD3 R0, R3, R0, RZ ;  /* 0x0000000003007210 */ /* 0x000fe40007ffe0ff */
[----:B------:R-:W-:-:S04]  /*10240*/  LEA R4, P0, R2, c[0x0][0x450], 0x2 ;  /* 0x0001140002047a11 */ /* 0x000fc800078010ff */
[----:B------:R-:W-:Y:S02]  /*10250*/  LEA.HI.X R5, R2, c[0x0][0x454], R0, 0x2, P0 ;  /* 0x0001150002057a11 */ /* 0x000fe400000f1400 */
[----:B------:R-:W-:-:S05]  /*10260*/  MOV R0, 0xff800000 ;  /* 0xff80000000007802 */ /* 0x000fca0000000f00 */
[----:B------:R1:W-:Y:S02]  /*10270*/  STG.E [R4.64], R0 ;  /* 0x0000000004007986 */ /* 0x0003e4000c101906 */
.L_x_571:
[----:B------:R-:W-:Y:S05]  /*10280*/  BSYNC B0 ;  /* 0x0000000000007941 */ /* 0x000fea0003800000 */
.L_x_570:
[----:B------:R-:W2:Y:S01]  /*10290*/  LDL R2, [R1+0x78] ;  /* 0x0000780001027983 */ /* 0x000ea20000100800 */
[----:B-1----:R-:W-:Y:S01]  /*102a0*/  MOV R0, c[0x0][0x4e8] ;  /* 0x00013a0000007a02 */ /* 0x002fe20000000f00 */
[----:B------:R-:W-:Y:S01]  /*102b0*/  IMAD R6, R10, c[0x0][0x3f0], RZ ;  /* 0x0000fc000a067a24 */ /* 0x000fe200078e02ff */
[----:B------:R-:W-:Y:S02]  /*102c0*/  SHF.R.S32.HI R9, RZ, 0x1f, R11 ;  /* 0x0000001fff097819 */ /* 0x000fe4000001140b */
[----:B------:R-:W-:Y:S01]  /*102d0*/  ISETP.NE.AND P0, PT, R0, 0x1, PT ;  /* 0x000000010000780c */ /* 0x000fe20003f05270 */
[----:B------:R-:W-:Y:S01]  /*102e0*/  IMAD R0, R8, c[0x0][0x3e8], RZ ;  /* 0x0000fa0008007a24 */ /* 0x000fe200078e02ff */
[----:B------:R-:W-:Y:S01]  /*102f0*/  LEA.HI R9, R9, R11, RZ, 0x2 ;  /* 0x0000000b09097211 */ /* 0x000fe200078f10ff */
[----:B------:R-:W-:Y:S02]  /*10300*/  IMAD R8, R13, c[0x0][0x3f4], R6 ;  /* 0x0000fd000d087a24 */ /* 0x000fe400078e0206 */
[----:B------:R-:W-:Y:S01]  /*10310*/  IMAD R5, R14, c[0x0][0x3ec], R0 ;  /* 0x0000fb000e057a24 */ /* 0x000fe200078e0200 */
[----:B------:R-:W-:-:S04]  /*10320*/  SHF.R.S32.HI R9, RZ, 0x2, R9 ;  /* 0x00000002ff097819 */ /* 0x000fc80000011409 */
[-C--:B------:R-:W-:Y:S02]  /*10330*/  IADD3 R10, R9, R12.reuse, RZ ;  /* 0x0000000c090a7210 */ /* 0x080fe40007ffe0ff */
[----:B--2---:R-:W-:Y:S01]  /*10340*/  IADD3 R4, R2, R12, RZ ;  /* 0x0000000c02047210 */ /* 0x004fe20007ffe0ff */
[----:B------:R-:W-:-:S03]  /*10350*/  IMAD.WIDE.U32 R2, R14, c[0x0][0x3e8], RZ ;  /* 0x0000fa000e027a25 */ /* 0x000fc600078e00ff */
[----:B------:R-:W-:Y:S01]  /*10360*/  MOV R0, R4 ;  /* 0x0000000400007202 */ /* 0x000fe20000000f00 */
[----:B------:R-:W-:-:S04]  /*10370*/  @P0 IMAD.HI.U32 R7, R4, c[0x0][0x4ec], RZ ;  /* 0x00013b0004070a27 */ /* 0x000fc800078e00ff */
[----:B------:R-:W-:Y:S01]  /*10380*/  IMAD.IADD R3, R3, 0x1, R5 ;  /* 0x0000000103037824 */ /* 0x000fe200078e0205 */
[----:B------:R-:W-:-:S03]  /*10390*/  @P0 SHF.R.U32.HI R0, RZ, c[0x0][0x4f0], R7 ;  /* 0x00013c00ff000a19 */ /* 0x000fc60000011607 */
[----:B------:R-:W-:Y:S01]  /*103a0*/  IMAD.WIDE.U32 R2, R13, c[0x0][0x3f0], R2 ;  /* 0x0000fc000d027a25 */ /* 0x000fe200078e0002 */
[----:B------:R-:W-:Y:S02]  /*103b0*/  SHF.R.S32.HI R6, RZ, 0x1f, R0 ;  /* 0x0000001fff067819 */ /* 0x000fe40000011400 */
[----:B------:R-:W-:Y:S02]  /*103c0*/  IADD3 R5, -R0, RZ, RZ ;  /* 0x000000ff00057210 */ /* 0x000fe40007ffe1ff */
[----:B------:R-:W-:Y:S01]  /*103d0*/  IADD3 R3, R3, R8, RZ ;  /* 0x0000000803037210 */ /* 0x000fe20007ffe0ff */
[----:B------:R-:W-:Y:S02]  /*103e0*/  IMAD R6, R6, c[0x0][0x3e0], RZ ;  /* 0x0000f80006067a24 */ /* 0x000fe400078e02ff */
[----:B------:R-:W-:Y:S02]  /*103f0*/  IMAD R4, R5, c[0x0][0x4e8], R4 ;  /* 0x00013a0005047a24 */ /* 0x000fe400078e0204 */
[----:B------:R-:W-:-:S02]  /*10400*/  IMAD R5, R0, c[0x0][0x3e4], R6 ;  /* 0x0000f90000057a24 */ /* 0x000fc400078e0206 */
[----:B------:R-:W-:Y:S01]  /*10410*/  IMAD.WIDE.U32 R2, R0, c[0x0][0x3e0], R2 ;  /* 0x0000f80000027a25 */ /* 0x000fe200078e0002 */
[----:B------:R-:W-:-:S03]  /*10420*/  SHF.R.S32.HI R0, RZ, 0x1f, R4 ;  /* 0x0000001fff007819 */ /* 0x000fc60000011404 */
[----:B------:R-:W-:Y:S02]  /*10430*/  IMAD.IADD R3, R3, 0x1, R5 ;  /* 0x0000000103037824 */ /* 0x000fe400078e0205 */
[----:B------:R-:W-:Y:S02]  /*10440*/  IMAD R0, R0, c[0x0][0x3d8], RZ ;  /* 0x0000f60000007a24 */ /* 0x000fe400078e02ff */
[----:B------:R-:W-:-:S04]  /*10450*/  IMAD.WIDE.U32 R2, R4, c[0x0][0x3d8], R2 ;  /* 0x0000f60004027a25 */ /* 0x000fc800078e0002 */
[----:B------:R-:W-:Y:S01]  /*10460*/  IMAD R4, R4, c[0x0][0x3dc], R0 ;  /* 0x0000f70004047a24 */ /* 0x000fe200078e0200 */
[----:B------:R-:W-:-:S04]  /*10470*/  LEA R11, P0, R2, c[0x0][0x380], 0x1 ;  /* 0x0000e000020b7a11 */ /* 0x000fc800078008ff */
[----:B------:R-:W-:-:S04]  /*10480*/  IADD3 R3, R3, R4, RZ ;  /* 0x0000000403037210 */ /* 0x000fc80007ffe0ff */
[----:B------:R-:W-:Y:S01]  /*10490*/  LEA.HI.X R3, R2, c[0x0][0x384], R3, 0x1, P0 ;  /* 0x0000e10002037a11 */ /* 0x000fe200000f0c03 */
[----:B------:R-:W-:Y:S05]  /*104a0*/  BRA.DIV ~URZ, `(.L_x_572) ;  /* 0x00000d727f007947 */ /* 0x000fea000b800000 */
[----:B------:R1:W2:Y:S02]  /*104b0*/  SHFL.IDX PT, R2, R3, RZ, 0x1c1f ;  /* 0x001c1fff03027589 */ /* 0x0002a400000e0000 */
.L_x_596:
[----:B------:R-:W-:Y:S05]  /*104c0*/  BRA.DIV ~URZ, `(.L_x_573) ;  /* 0x00000dc27f007947 */ /* 0x000fea000b800000 */
[----:B------:R3:W4:Y:S02]  /*104d0*/  SHFL.IDX PT, R0, R11, RZ, 0x1c1f ;  /* 0x001c1fff0b007589 */ /* 0x00072400000e0000 */
.L_x_597:
[----:B------:R-:W-:Y:S01]  /*104e0*/  MOV R12, c[0x0][0x4e8] ;  /* 0x00013a00000c7a02 */ /* 0x000fe20000000f00 */
[----:B------:R-:W-:Y:S04]  /*104f0*/  BSSY B0, `(.L_x_574) ;  /* 0x0000015000007945 */ /* 0x000fe80003800000 */
[----:B------:R-:W-:-:S05]  /*10500*/  IMAD R12, R12, c[0x0][0x388], RZ ;  /* 0x0000e2000c0c7a24 */ /* 0x000fca00078e02ff */
[----:B------:R-:W-:-:S13]  /*10510*/  ISETP.GE.AND P0, PT, R10, R12, PT ;  /* 0x0000000c0a00720c */ /* 0x000fda0003f06270 */
[----:B------:R-:W-:Y:S05]  /*10520*/  @P0 BRA `(.L_x_575) ;  /* 0x0000011000000947 */ /* 0x000fea0003800000 */
[----:B------:R-:W5:Y:S04]  /*10530*/  LDL.64 R18, [R1+0x38] ;  /* 0x0000380001127983 */ /* 0x000f680000100a00 */
[----:B---3--:R-:W3:Y:S04]  /*10540*/  LDL R15, [R1+0x40] ;  /* 0x00004000010f7983 */ /* 0x008ee80000100800 */
[----:B----4-:R-:W4:Y:S04]  /*10550*/  LDL R13, [R1+0x44] ;  /* 0x00004400010d7983 */ /* 0x010f280000100800 */
[----:B--2---:R-:W2:Y:S04]  /*10560*/  LDL R16, [R1+0x70] ;  /* 0x0000700001107983 */ /* 0x004ea80000100800 */
[----:B------:R-:W2:Y:S01]  /*10570*/  LDL R14, [R1+0x6c] ;  /* 0x00006c00010e7983 */ /* 0x000ea20000100800 */
[----:B-----5:R-:W-:-:S02]  /*10580*/  ISETP.GE.AND P2, PT, R18, c[0x0][0x3c8], PT ;  /* 0x0000f20012007a0c */ /* 0x020fc40003f46270 */
[----:B---3--:R-:W-:Y:S02]  /*10590*/  ISETP.GE.AND P1, PT, R15, c[0x0][0x3c8], PT ;  /* 0x0000f2000f007a0c */ /* 0x008fe40003f26270 */
[----:B----4-:R-:W-:-:S09]  /*105a0*/  ISETP.GE.AND P0, PT, R13, c[0x0][0x3c8], PT ;  /* 0x0000f2000d007a0c */ /* 0x010fd20003f06270 */
[CC--:B------:R-:W-:Y:S02]  /*105b0*/  @!P2 LEA R8, P5, R18.reuse, R0.reuse, 0x1 ;  /* 0x000000001208a211 */ /* 0x0c0fe400078a08ff */
[----:B------:R-:W-:Y:S02]  /*105c0*/  @!P1 LEA R6, P4, R15, R0, 0x1 ;  /* 0x000000000f069211 */ /* 0x000fe400078808ff */
[----:B------:R-:W-:Y:S02]  /*105d0*/  @!P2 LEA.HI.X R9, R18, R2, R19, 0x1, P5 ;  /* 0x000000021209a211 */ /* 0x000fe400028f0c13 */
[----:B------:R-:W-:Y:S02]  /*105e0*/  @!P0 LEA R4, P3, R13, R0, 0x1 ;  /* 0x000000000d048211 */ /* 0x000fe400078608ff */
[-C--:B--2---:R-:W-:Y:S02]  /*105f0*/  @!P1 LEA.HI.X R7, R15, R2.reuse, R16, 0x1, P4 ;  /* 0x000000020f079211 */ /* 0x084fe400020f0c10 */
[----:B------:R-:W-:Y:S01]  /*10600*/  @!P0 LEA.HI.X R5, R13, R2, R14, 0x1, P3 ;  /* 0x000000020d058211 */ /* 0x000fe200018f0c0e */
[----:B------:R2:W-:Y:S04]  /*10610*/  @!P2 ST.E.128 [R8.64], RZ ;  /* 0x000000ff0800a985 */ /* 0x0005e8000c101d06 */
[----:B------:R2:W-:Y:S04]  /*10620*/  @!P1 ST.E.128 [R6.64], RZ ;  /* 0x000000ff06009985 */ /* 0x0005e8000c101d06 */
[----:B------:R2:W-:Y:S02]  /*10630*/  @!P0 ST.E.128 [R4.64], RZ ;  /* 0x000000ff04008985 */ /* 0x0005e4000c101d06 */
.L_x_575:
[----:B------:R-:W-:Y:S05]  /*10640*/  BSYNC B0 ;  /* 0x0000000000007941 */ /* 0x000fea0003800000 */
.L_x_574:
[----:B------:R-:W-:Y:S05]  /*10650*/  BRA.DIV ~URZ, `(.L_x_576) ;  /* 0x00000c927f007947 */ /* 0x000fea000b800000 */
[----:B--2---:R2:W1:Y:S04]  /*10660*/  SHFL.IDX PT, R2, R3, 0x1, 0x1c1f ;  /* 0x003c1f0003027f89 */ /* 0x00446800000e0000 */
[----:B----4-:R2:W4:Y:S02]  /*10670*/  SHFL.IDX PT, R0, R11, 0x1, 0x1c1f ;  /* 0x003c1f000b007f89 */ /* 0x01052400000e0000 */
.L_x_598:
        /* <DEDUP_REMOVED lines=8> */
[----:B------:R-:W4:Y:S01]  /*10700*/  LDL R14, [R1+0x6c] ;  /* 0x00006c00010e7983 */ /* 0x000f220000100800 */
[----:B-----5:R-:W-:-:S02]  /*10710*/  ISETP.GE.AND P2, PT, R18, c[0x0][0x3c8], PT ;  /* 0x0000f20012007a0c */ /* 0x020fc40003f46270 */
[----:B--2---:R-:W-:Y:S02]  /*10720*/  ISETP.GE.AND P1, PT, R15, c[0x0][0x3c8], PT ;  /* 0x0000f2000f007a0c */ /* 0x004fe40003f26270 */
[----:B---3--:R-:W-:-:S09]  /*10730*/  ISETP.GE.AND P0, PT, R13, c[0x0][0x3c8], PT ;  /* 0x0000f2000d007a0c */ /* 0x008fd20003f06270 */
[CC--:B------:R-:W-:Y:S02]  /*10740*/  @!P2 LEA R8, P5, R18.reuse, R0.reuse, 0x1 ;  /* 0x000000001208a211 */ /* 0x0c0fe400078a08ff */
[----:B------:R-:W-:Y:S02]  /*10750*/  @!P1 LEA R6, P4, R15, R0, 0x1 ;  /* 0x000000000f069211 */ /* 0x000fe400078808ff */
[----:B-1----:R-:W-:Y:S02]  /*10760*/  @!P2 LEA.HI.X R9, R18, R2, R19, 0x1, P5 ;  /* 0x000000021209a211 */ /* 0x002fe400028f0c13 */
[----:B------:R-:W-:Y:S02]  /*10770*/  @!P0 LEA R4, P3, R13, R0, 0x1 ;  /* 0x000000000d048211 */ /* 0x000fe400078608ff */
[-C--:B----4-:R-:W-:Y:S02]  /*10780*/  @!P1 LEA.HI.X R7, R15, R2.reuse, R16, 0x1, P4 ;  /* 0x000000020f079211 */ /* 0x090fe400020f0c10 */
[----:B------:R-:W-:Y:S01]  /*10790*/  @!P0 LEA.HI.X R5, R13, R2, R14, 0x1, P3 ;  /* 0x000000020d058211 */ /* 0x000fe200018f0c0e */
[----:B------:R1:W-:Y:S04]  /*107a0*/  @!P2 ST.E.128 [R8.64], RZ ;  /* 0x000000ff0800a985 */ /* 0x0003e8000c101d06 */
[----:B------:R1:W-:Y:S04]  /*107b0*/  @!P1 ST.E.128 [R6.64], RZ ;  /* 0x000000ff06009985 */ /* 0x0003e8000c101d06 */
[----:B------:R1:W-:Y:S02]  /*107c0*/  @!P0 ST.E.128 [R4.64], RZ ;  /* 0x000000ff04008985 */ /* 0x0003e4000c101d06 */
.L_x_578:
[----:B------:R-:W-:Y:S05]  /*107d0*/  BSYNC B0 ;  /* 0x0000000000007941 */ /* 0x000fea0003800000 */
.L_x_577:
[----:B------:R-:W-:Y:S05]  /*107e0*/  BRA.DIV ~URZ, `(.L_x_579) ;  /* 0x00000bc27f007947 */ /* 0x000fea000b800000 */
[----:B-1----:R1:W2:Y:S02]  /*107f0*/  SHFL.IDX PT, R2, R3, 0x2, 0x1c1f ;  /* 0x005c1f0003027f89 */ /* 0x0022a400000e0000 */
.L_x_599:
[----:B------:R-:W-:Y:S05]  /*10800*/  BRA.DIV ~URZ, `(.L_x_580) ;  /* 0x00000c127f007947 */ /* 0x000fea000b800000 */
[----:B----4-:R4:W1:Y:S02]  /*10810*/  SHFL.IDX PT, R0, R11, 0x2, 0x1c1f ;  /* 0x005c1f000b007f89 */ /* 0x01086400000e0000 */
.L_x_600:
[----:B------:R-:W-:Y:S01]  /*10820*/  IADD3 R4, R10, 0x40, RZ ;  /* 0x000000400a047810 */ /* 0x000fe20007ffe0ff */
[----:B------:R-:W-:Y:S03]  /*10830*/  BSSY B0, `(.L_x_581) ;  /* 0x0000014000007945 */ /* 0x000fe60003800000 */
        /* <DEDUP_REMOVED lines=10> */
[CC--:B-1----:R-:W-:Y:S02]  /*108e0*/  @!P2 LEA R8, P5, R18.reuse, R0.reuse, 0x1 ;  /* 0x000000001208a211 */ /* 0x0c2fe400078a08ff */
        /* <DEDUP_REMOVED lines=8> */
.L_x_582:
[----:B------:R-:W-:Y:S05]  /*10970*/  BSYNC B0 ;  /* 0x0000000000007941 */ /* 0x000fea0003800000 */
.L_x_581:
[----:B------:R-:W-:Y:S05]  /*10980*/  BRA.DIV ~URZ, `(.L_x_583) ;  /* 0x00000af27f007947 */ /* 0x000fea000b800000 */
[----:B--2---:R2:W3:Y:S04]  /*10990*/  SHFL.IDX PT, R2, R3, 0x3, 0x1c1f ;  /* 0x007c1f0003027f89 */ /* 0x0044e800000e0000 */
[----:B-1----:R2:W1:Y:S02]  /*109a0*/  SHFL.IDX PT, R0, R11, 0x3, 0x1c1f ;  /* 0x007c1f000b007f89 */ /* 0x00246400000e0000 */
.L_x_601:
[----:B------:R-:W-:-:S04]  /*109b0*/  IADD3 R10, R10, 0x60, RZ ;  /* 0x000000600a0a7810 */ /* 0x000fc80007ffe0ff */
[----:B------:R-:W-:-:S13]  /*109c0*/  ISETP.GE.AND P0, PT, R10, R12, PT ;  /* 0x0000000c0a00720c */ /* 0x000fda0003f06270 */
[----:B------:R-:W-:Y:S05]  /*109d0*/  @P0 BRA `(.L_x_569) ;  /* 0x0000011000000947 */ /* 0x000fea0003800000 */
[----:B------:R-:W5:Y:S04]  /*109e0*/  LDL.64 R16, [R1+0x38] ;  /* 0x0000380001107983 */ /* 0x000f680000100a00 */
[----:B--2---:R-:W2:Y:S04]  /*109f0*/  LDL R13, [R1+0x40] ;  /* 0x00004000010d7983 */ /* 0x004ea80000100800 */
[----:B----4-:R-:W4:Y:S04]  /*10a00*/  LDL R3, [R1+0x44] ;  /* 0x0000440001037983 */ /* 0x010f280000100800 */
[----:B---3--:R-:W3:Y:S04]  /*10a10*/  LDL R14, [R1+0x70] ;  /* 0x00007000010e7983 */ /* 0x008ee80000100800 */
[----:B------:R-:W3:Y:S01]  /*10a20*/  LDL R11, [R1+0x6c] ;  /* 0x00006c00010b7983 */ /* 0x000ee20000100800 */
[----:B-----5:R-:W-:-:S02]  /*10a30*/  ISETP.GE.AND P2, PT, R16, c[0x0][0x3c8], PT ;  /* 0x0000f20010007a0c */ /* 0x020fc40003f46270 */
[----:B--2---:R-:W-:Y:S02]  /*10a40*/  ISETP.GE.AND P1, PT, R13, c[0x0][0x3c8], PT ;  /* 0x0000f2000d007a0c */ /* 0x004fe40003f26270 */
[----:B----4-:R-:W-:-:S09]  /*10a50*/  ISETP.GE.AND P0, PT, R3, c[0x0][0x3c8], PT ;  /* 0x0000f20003007a0c */ /* 0x010fd20003f06270 */
[CC--:B-1----:R-:W-:Y:S02]  /*10a60*/  @!P2 LEA R8, P5, R16.reuse, R0.reuse, 0x1 ;  /* 0x000000001008a211 */ /* 0x0c2fe400078a08ff */
[----:B------:R-:W-:Y:S02]  /*10a70*/  @!P1 LEA R6, P4, R13, R0, 0x1 ;  /* 0x000000000d069211 */ /* 0x000fe400078808ff */
[----:B------:R-:W-:Y:S02]  /*10a80*/  @!P2 LEA.HI.X R9, R16, R2, R17, 0x1, P5 ;  /* 0x000000021009a211 */ /* 0x000fe400028f0c11 */
[----:B------:R-:W-:Y:S02]  /*10a90*/  @!P0 LEA R4, P3, R3, R0, 0x1 ;  /* 0x0000000003048211 */ /* 0x000fe400078608ff */
[-C--:B---3--:R-:W-:Y:S02]  /*10aa0*/  @!P1 LEA.HI.X R7, R13, R2.reuse, R14, 0x1, P4 ;  /* 0x000000020d079211 */ /* 0x088fe400020f0c0e */
[----:B------:R-:W-:Y:S01]  /*10ab0*/  @!P0 LEA.HI.X R5, R3, R2, R11, 0x1, P3 ;  /* 0x0000000203058211 */ /* 0x000fe200018f0c0b */
[----:B------:R1:W-:Y:S04]  /*10ac0*/  @!P2 ST.E.128 [R8.64], RZ ;  /* 0x000000ff0800a985 */ /* 0x0003e8000c101d06 */
[----:B------:R1:W-:Y:S04]  /*10ad0*/  @!P1 ST.E.128 [R6.64], RZ ;  /* 0x000000ff06009985 */ /* 0x0003e8000c101d06 */
[----:B------:R1:W-:Y:S02]  /*10ae0*/  @!P0 ST.E.128 [R4.64], RZ ;  /* 0x000000ff04008985 */ /* 0x0003e4000c101d06 */
.L_x_569:
[----:B----4-:R-:W-:Y:S05]  /*10af0*/  BSYNC B1 ;  /* 0x0000000000017941 */ /* 0x010fea0003800000 */
.L_x_560:
[----:B-1----:R-:W4:Y:S02]  /*10b00*/  LDL R0, [R1+0x7c] ;  /* 0x00007c0001007983 */ /* 0x002f240000100800 */
[----:B----4-:R-:W-:-:S13]  /*10b10*/  ISETP.NE.AND P0, PT, R0, RZ, PT ;  /* 0x000000ff0000720c */ /* 0x010fda0003f05270 */
[----:B------:R-:W-:Y:S01]  /*10b20*/  @P0 WARPSYNC 0xffffffff ;  /* 0xffffffff00000948 */ /* 0x000fe20003800000 */
[----:B------:R-:W-:Y:S06]  /*10b30*/  @P0 BAR.SYNC.DEFER_BLOCKING 0x5, 0x80 ;  /* 0x0142000000000b1d */ /* 0x000fec0000010000 */
[----:B------:R-:W1:Y:S04]  /*10b40*/  @P0 LDS R0, [0xc100] ;  /* 0x00c10000ff000984 */ /* 0x000e680000000800 */
[----:B-1----:R1:W-:Y:S04]  /*10b50*/  @P0 STL [R1+0x74], R0 ;  /* 0x0000740001000387 */ /* 0x0023e80000100800 */
[----:B------:R-:W-:Y:S06]  /*10b60*/  @P0 BAR.ARV 0x4, 0x80 ;  /* 0x0102000000000b1d */ /* 0x000fec0000002000 */
[----:B------:R-:W-:Y:S05]  /*10b70*/  @P0 BRA `(.L_x_584) ;  /* 0x0000007000000947 */ /* 0x000fea0003800000 */
[----:B------:R-:W-:Y:S05]  /*10b80*/  BRA.DIV ~URZ, `(.L_x_585) ;  /* 0x000009b27f007947 */ /* 0x000fea000b800000 */
[----:B-1----:R1:W4:Y:S02]  /*10b90*/  SHFL.IDX PT, R0, R60, RZ, 0x1f ;  /* 0x00001fff3c007589 */ /* 0x00232400000e0000 */
.L_x_602:
[----:B------:R-:W-:Y:S01]  /*10ba0*/  WARPSYNC 0xffffffff ;  /* 0xffffffff00007948 */ /* 0x000fe20003800000 */
[----:B------:R-:W-:Y:S06]  /*10bb0*/  BAR.SYNC.DEFER_BLOCKING 0x4, 0x80 ;  /* 0x0102000000007b1d */ /* 0x000fec0000010000 */
[----:B----4-:R4:W-:Y:S04]  /*10bc0*/  STL [R1+0x74], R0 ;  /* 0x0000740001007387 */ /* 0x0109e80000100800 */
[----:B------:R4:W-:Y:S04]  /*10bd0*/  @!P6 STS [0xc100], R60 ;  /* 0x00c1003cff00e388 */ /* 0x0009e80000000800 */
[----:B------:R-:W-:Y:S06]  /*10be0*/  BAR.ARV 0x5, 0x80 ;  /* 0x0142000000007b1d */ /* 0x000fec0000002000 */
.L_x_584:
[----:B-1--4-:R-:W4:Y:S02]  /*10bf0*/  LDL R0, [R1+0x74] ;  /* 0x0000740001007983 */ /* 0x012f240000100800 */
[----:B----4-:R-:W-:-:S13]  /*10c00*/  ISETP.GE.AND P0, PT, R0, c[0x0][0x538], PT ;  /* 0x00014e0000007a0c */ /* 0x010fda0003f06270 */
[----:B--23-5:R-:W-:Y:S01]  /*10c10*/  @P0 CALL.REL.NOINC `(.L_x_586) ;  /* 0x0000001000000944 */ /* 0x02cfe20003c00000 */
[----:B------:R-:W-:Y:S05]  /*10c20*/  BRA `(.L_x_587) ;  /* 0xfffefe0000007947 */ /* 0x000fea000383ffff */
.L_x_586:
[----:B------:R-:W-:Y:S05]  /*10c30*/  EXIT ;  /* 0x000000000000794d */ /* 0x000fea0003800000 */
.L_x_538:
[----:B------:R-:W-:Y:S01]  /*10c40*/  IMAD.MOV.U32 R7, RZ, RZ, R10 ;  /* 0x000000ffff077224 */ /* 0x000fe200078e000a */
[----:B--2---:R-:W-:Y:S01]  /*10c50*/  MOV R4, RZ ;  /* 0x000000ff00047202 */ /* 0x004fe20000000f00 */
[----:B------:R-:W-:Y:S01]  /*10c60*/  IMAD.MOV.U32 R0, RZ, RZ, 0x1c1f ;  /* 0x00001c1fff007424 */ /* 0x000fe200078e00ff */
[----:B------:R-:W-:Y:S02]  /*10c70*/  MOV R5, 0x10c90 ;  /* 0x00010c9000057802 */ /* 0x000fe40000000f00 */
[----:B------:R-:W-:Y:S05]  /*10c80*/  CALL.REL.NOINC `($__internal_1_$__cuda_sm70_shflsync_idx_p) ;  /* 0x0000095000007944 */ /* 0x000fea0003c00000 */
[----:B------:R-:W-:Y:S01]  /*10c90*/  MOV R2, R0 ;  /* 0x0000000000027202 */ /* 0x000fe20000000f00 */
[----:B------:R-:W-:Y:S05]  /*10ca0*/  BRA `(.L_x_588) ;  /* 0xffff0b6000007947 */ /* 0x000fea000383ffff */
.L_x_539:
[----:B------:R-:W-:Y:S01]  /*10cb0*/  IMAD.MOV.U32 R7, RZ, RZ, R12 ;  /* 0x000000ffff077224 */ /* 0x000fe200078e000c */
[----:B--2---:R-:W-:Y:S01]  /*10cc0*/  MOV R4, RZ ;  /* 0x000000ff00047202 */ /* 0x004fe20000000f00 */
[----:B------:R-:W-:Y:S01]  /*10cd0*/  IMAD.MOV.U32 R0, RZ, RZ, 0x1c1f ;  /* 0x00001c1fff007424 */ /* 0x000fe200078e00ff */
[----:B------:R-:W-:Y:S02]  /*10ce0*/  MOV R5, 0x10d00 ;  /* 0x00010d0000057802 */ /* 0x000fe40000000f00 */
[----:B-1-3--:R-:W-:Y:S05]  /*10cf0*/  CALL.REL.NOINC `($__internal_1_$__cuda_sm70_shflsync_idx_p) ;  /* 0x000008e000007944 */ /* 0x00afea0003c00000 */
[----:B------:R-:W-:Y:S05]  /*10d00*/  BRA `(.L_x_589) ;  /* 0xffff0b2000007947 */ /* 0x000fea000383ffff */
.L_x_542:
[----:B--2---:R-:W-:Y:S01]  /*10d10*/  IMAD.MOV.U32 R7, RZ, RZ, R10 ;  /* 0x000000ffff077224 */ /* 0x004fe200078e000a */
[----:B------:R-:W-:Y:S01]  /*10d20*/  MOV R4, 0x1 ;  /* 0x0000000100047802 */ /* 0x000fe20000000f00 */
[----:B----4-:R-:W-:Y:S01]  /*10d30*/  IMAD.MOV.U32 R0, RZ, RZ, 0x1c1f ;  /* 0x00001c1fff007424 */ /* 0x010fe200078e00ff */
[----:B------:R-:W-:-:S02]  /*10d40*/  MOV R5, 0x10d60 ;  /* 0x00010d6000057802 */ /* 0x000fc40000000f00 */
[----:B-1-3--:R-:W-:Y:S05]  /*10d50*/  CALL.REL.NOINC `($__internal_1_$__cuda_sm70_shflsync_idx_p) ;  /* 0x0000088000007944 */ /* 0x00afea0003c00000 */
[----:B------:R-:W-:Y:S01]  /*10d60*/  IMAD.MOV.U32 R2, RZ, RZ, R0 ;  /* 0x000000ffff027224 */ /* 0x000fe200078e0000 */
[----:B------:R-:W-:Y:S01]  /*10d70*/  MOV R4, 0x1 ;  /* 0x0000000100047802 */ /* 0x000fe20000000f00 */
[----:B------:R-:W-:Y:S01]  /*10d80*/  IMAD.MOV.U32 R7, RZ, RZ, R12 ;  /* 0x000000ffff077224 */ /* 0x000fe200078e000c */
[----:B------:R-:W-:-:S02]  /*10d90*/  MOV R0, 0x1c1f ;  /* 0x00001c1f00007802 */ /* 0x000fc40000000f00 */
[----:B------:R-:W-:Y:S02]  /*10da0*/  MOV R5, 0x10dc0 ;  /* 0x00010dc000057802 */ /* 0x000fe40000000f00 */
[----:B------:R-:W-:Y:S05]  /*10db0*/  CALL.REL.NOINC `($__internal_1_$__cuda_sm70_shflsync_idx_p) ;  /* 0x0000082000007944 */ /* 0x000fea0003c00000 */
[----:B------:R-:W-:Y:S05]  /*10dc0*/  BRA `(.L_x_590) ;  /* 0xffff0c4000007947 */ /* 0x000fea000383ffff */
.L_x_545:
[----:B-1----:R-:W-:Y:S01]  /*10dd0*/  IMAD.MOV.U32 R7, RZ, RZ, R10 ;  /* 0x000000ffff077224 */ /* 0x002fe200078e000a */
[----:B------:R-:W-:Y:S01]  /*10de0*/  MOV R4, 0x2 ;  /* 0x0000000200047802 */ /* 0x000fe20000000f00 */
[----:B--2---:R-:W-:Y:S01]  /*10df0*/  IMAD.MOV.U32 R0, RZ, RZ, 0x1c1f ;  /* 0x00001c1fff007424 */ /* 0x004fe200078e00ff */
[----:B------:R-:W-:Y:S02]  /*10e00*/  MOV R5, 0x10e20 ;  /* 0x00010e2000057802 */ /* 0x000fe40000000f00 */
[----:B---3--:R-:W-:Y:S05]  /*10e10*/  CALL.REL.NOINC `($__internal_1_$__cuda_sm70_shflsync_idx_p) ;  /* 0x000007c000007944 */ /* 0x008fea0003c00000 */
[----:B------:R-:W-:Y:S01]  /*10e20*/  MOV R2, R0 ;  /* 0x0000000000027202 */ /* 0x000fe20000000f00 */
[----:B------:R-:W-:Y:S05]  /*10e30*/  BRA `(.L_x_591) ;  /* 0xffff0d9000007947 */ /* 0x000fea000383ffff */
.L_x_546:
[----:B------:R-:W-:Y:S01]  /*10e40*/  IMAD.MOV.U32 R7, RZ, RZ, R12 ;  /* 0x000000ffff077224 */ /* 0x000fe200078e000c */
[----:B------:R-:W-:Y:S01]  /*10e50*/  MOV R4, 0x2 ;  /* 0x0000000200047802 */ /* 0x000fe20000000f00 */
[----:B--2---:R-:W-:Y:S01]  /*10e60*/  IMAD.MOV.U32 R0, RZ, RZ, 0x1c1f ;  /* 0x00001c1fff007424 */ /* 0x004fe200078e00ff */
[----:B------:R-:W-:Y:S02]  /*10e70*/  MOV R5, 0x10e90 ;  /* 0x00010e9000057802 */ /* 0x000fe40000000f00 */
[----:B-1-34-:R-:W-:Y:S05]  /*10e80*/  CALL.REL.NOINC `($__internal_1_$__cuda_sm70_shflsync_idx_p) ;  /* 0x0000075000007944 */ /* 0x01afea0003c00000 */
[----:B------:R-:W-:Y:S05]  /*10e90*/  BRA `(.L_x_592) ;  /* 0xffff0d5000007947 */ /* 0x000fea000383ffff */
.L_x_549:
[----:B-1----:R-:W-:Y:S01]  /*10ea0*/  IMAD.MOV.U32 R7, RZ, RZ, R10 ;  /* 0x000000ffff077224 */ /* 0x002fe200078e000a */
[----:B------:R-:W-:Y:S01]  /*10eb0*/  MOV R4, 0x3 ;  /* 0x0000000300047802 */ /* 0x000fe20000000f00 */
[----:B------:R-:W-:Y:S01]  /*10ec0*/  IMAD.MOV.U32 R0, RZ, RZ, 0x1c1f ;  /* 0x00001c1fff007424 */ /* 0x000fe200078e00ff */
[----:B------:R-:W-:-:S02]  /*10ed0*/  MOV R5, 0x10ef0 ;  /* 0x00010ef000057802 */ /* 0x000fc40000000f00 */
[----:B--234-:R-:W-:Y:S05]  /*10ee0*/  CALL.REL.NOINC `($__internal_1_$__cuda_sm70_shflsync_idx_p) ;  /* 0x000006f000007944 */ /* 0x01cfea0003c00000 */
[----:B------:R-:W-:Y:S01]  /*10ef0*/  IMAD.MOV.U32 R2, RZ, RZ, R0 ;  /* 0x000000ffff027224 */ /* 0x000fe200078e0000 */
[----:B------:R-:W-:Y:S01]  /*10f00*/  MOV R4, 0x3 ;  /* 0x0000000300047802 */ /* 0x000fe20000000f00 */
[----:B------:R-:W-:Y:S01]  /*10f10*/  IMAD.MOV.U32 R7, RZ, RZ, R12 ;  /* 0x000000ffff077224 */ /* 0x000fe200078e000c */
[----:B------:R-:W-:-:S02]  /*10f20*/  MOV R0, 0x1c1f ;  /* 0x00001c1f00007802 */ /* 0x000fc40000000f00 */
[----:B------:R-:W-:Y:S02]  /*10f30*/  MOV R5, 0x10f50 ;  /* 0x00010f5000057802 */ /* 0x000fe40000000f00 */
[----:B------:R-:W-:Y:S05]  /*10f40*/  CALL.REL.NOINC `($__internal_1_$__cuda_sm70_shflsync_idx_p) ;  /* 0x0000069000007944 */ /* 0x000fea0003c00000 */
[----:B------:R-:W-:Y:S05]  /*10f50*/  BRA `(.L_x_593) ;  /* 0xffff0e6000007947 */ /* 0x000fea000383ffff */
.L_x_556:
[----:B---3--:R1:W5:Y:S01]  /*10f60*/  LDL R0, [R1+0x20] ;  /* 0x0000200001007983 */ /* 0x0083620000100800 */
[----:B------:R-:W-:Y:S02]  /*10f70*/  MOV R3, 0x2 ;  /* 0x0000000200037802 */ /* 0x000fe40000000f00 */
[----:B------:R-:W-:Y:S02]  /*10f80*/  MOV R2, 0x10fa0 ;  /* 0x00010fa000027802 */ /* 0x000fe40000000f00 */
[----:B-1---5:R-:W-:Y:S05]  /*10f90*/  CALL.REL.NOINC `($__internal_0_$__cuda_sm70_shflsync_bfly_p) ;  /* 0x0000060000007944 */ /* 0x022fea0003c00000 */
[----:B------:R-:W-:Y:S01]  /*10fa0*/  MOV R4, R8 ;  /* 0x0000000800047202 */ /* 0x000fe20000000f00 */
[----:B------:R-:W-:Y:S05]  /*10fb0*/  BRA `(.L_x_594) ;  /* 0xffffd25000007947 */ /* 0x000fea000383ffff */
.L_x_557:
[----:B------:R-:W-:Y:S01]  /*10fc0*/  IMAD.MOV.U32 R0, RZ, RZ, R4 ;  /* 0x000000ffff007224 */ /* 0x000fe200078e0004 */
[----:B------:R-:W-:Y:S02]  /*10fd0*/  MOV R3, 0x1 ;  /* 0x0000000100037802 */ /* 0x000fe40000000f00 */
[----:B------:R-:W-:Y:S02]  /*10fe0*/  MOV R2, 0x11000 ;  /* 0x0001100000027802 */ /* 0x000fe40000000f00 */
[----:B------:R-:W-:Y:S05]  /*10ff0*/  CALL.REL.NOINC `($__internal_0_$__cuda_sm70_shflsync_bfly_p) ;  /* 0x000005a000007944 */ /* 0x000fea0003c00000 */
[----:B------:R1:W5:Y:S01]  /*11000*/  LDL R0, [R1+0x24] ;  /* 0x0000240001007983 */ /* 0x0003620000100800 */
[----:B------:R-:W-:Y:S01]  /*11010*/  FADD.FTZ R4, R4, R8 ;  /* 0x0000000804047221 */ /* 0x000fe20000010000 */
[----:B------:R-:W-:Y:S02]  /*11020*/  MOV R3, 0x2 ;  /* 0x0000000200037802 */ /* 0x000fe40000000f00 */
[----:B------:R-:W-:-:S02]  /*11030*/  MOV R2, 0x11050 ;  /* 0x0001105000027802 */ /* 0x000fc40000000f00 */
[----:B-1---5:R-:W-:Y:S05]  /*11040*/  CALL.REL.NOINC `($__internal_0_$__cuda_sm70_shflsync_bfly_p) ;  /* 0x0000055000007944 */ /* 0x022fea0003c00000 */
[----:B------:R-:W2:Y:S01]  /*11050*/  LDL.LU R0, [R1+0x24] ;  /* 0x0000240001007983 */ /* 0x000ea20000300800 */
[----:B------:R-:W-:-:S02]  /*11060*/  MOV R3, 0x1 ;  /* 0x0000000100037802 */ /* 0x000fc40000000f00 */
[----:B------:R-:W-:Y:S01]  /*11070*/  MOV R2, 0x110b0 ;  /* 0x000110b000027802 */ /* 0x000fe20000000f00 */
[----:B--2---:R-:W-:-:S05]  /*11080*/  FADD.FTZ R5, R0, R8 ;  /* 0x0000000800057221 */ /* 0x004fca0000010000 */
[----:B------:R-:W-:Y:S02]  /*11090*/  MOV R0, R5 ;  /* 0x0000000500007202 */ /* 0x000fe40000000f00 */
[----:B------:R-:W-:Y:S05]  /*110a0*/  CALL.REL.NOINC `($__internal_0_$__cuda_sm70_shflsync_bfly_p) ;  /* 0x000004f000007944 */ /* 0x000fea0003c00000 */
[----:B------:R1:W5:Y:S01]  /*110b0*/  LDL R0, [R1+0x28] ;  /* 0x0000280001007983 */ /* 0x0003620000100800 */
[----:B------:R-:W-:Y:S01]  /*110c0*/  FADD.FTZ R5, R5, R8 ;  /* 0x0000000805057221 */ /* 0x000fe20000010000 */
[----:B------:R-:W-:Y:S02]  /*110d0*/  MOV R3, 0x2 ;  /* 0x0000000200037802 */ /* 0x000fe40000000f00 */
[----:B------:R-:W-:Y:S02]  /*110e0*/  MOV R2, 0x11100 ;  /* 0x0001110000027802 */ /* 0x000fe40000000f00 */
[----:B-1---5:R-:W-:Y:S05]  /*110f0*/  CALL.REL.NOINC `($__internal_0_$__cuda_sm70_shflsync_bfly_p) ;  /* 0x000004a000007944 */ /* 0x022fea0003c00000 */
[----:B------:R-:W2:Y:S01]  /*11100*/  LDL.LU R0, [R1+0x28] ;  /* 0x0000280001007983 */ /* 0x000ea20000300800 */
[----:B------:R-:W-:Y:S02]  /*11110*/  MOV R3, 0x1 ;  /* 0x0000000100037802 */ /* 0x000fe40000000f00 */
        /* <DEDUP_REMOVED lines=15> */
[----:B------:R-:W-:Y:S05]  /*11210*/  BRA `(.L_x_595) ;  /* 0xffffd12000007947 */ /* 0x000fea000383ffff */
.L_x_572:
[----:B------:R-:W-:Y:S01]  /*11220*/  IMAD.MOV.U32 R7, RZ, RZ, R3 ;  /* 0x000000ffff077224 */ /* 0x000fe200078e0003 */
[----:B------:R-:W-:Y:S01]  /*11230*/  MOV R4, RZ ;  /* 0x000000ff00047202 */ /* 0x000fe20000000f00 */
[----:B------:R-:W-:Y:S01]  /*11240*/  IMAD.MOV.U32 R0, RZ, RZ, 0x1c1f ;  /* 0x00001c1fff007424 */ /* 0x000fe200078e00ff */
[----:B------:R-:W-:Y:S02]  /*11250*/  MOV R5, 0x11270 ;  /* 0x0001127000057802 */ /* 0x000fe40000000f00 */
[----:B------:R-:W-:Y:S05]  /*11260*/  CALL.REL.NOINC `($__internal_1_$__cuda_sm70_shflsync_idx_p) ;  /* 0x0000037000007944 */ /* 0x000fea0003c00000 */
[----:B------:R-:W-:Y:S01]  /*11270*/  MOV R2, R0 ;  /* 0x0000000000027202 */ /* 0x000fe20000000f00 */
[----:B------:R-:W-:Y:S05]  /*11280*/  BRA `(.L_x_596) ;  /* 0xfffff23000007947 */ /* 0x000fea000383ffff */
.L_x_573:
[----:B------:R-:W-:Y:S01]  /*11290*/  IMAD.MOV.U32 R7, RZ, RZ, R11 ;  /* 0x000000ffff077224 */ /* 0x000fe200078e000b */
[----:B------:R-:W-:Y:S01]  /*112a0*/  MOV R4, RZ ;  /* 0x000000ff00047202 */ /* 0x000fe20000000f00 */
[----:B------:R-:W-:Y:S01]  /*112b0*/  IMAD.MOV.U32 R0, RZ, RZ, 0x1c1f ;  /* 0x00001c1fff007424 */ /* 0x000fe200078e00ff */
[----:B------:R-:W-:Y:S02]  /*112c0*/  MOV R5, 0x112e0 ;  /* 0x000112e000057802 */ /* 0x000fe40000000f00 */
[----:B-12---:R-:W-:Y:S05]  /*112d0*/  CALL.REL.NOINC `($__internal_1_$__cuda_sm70_shflsync_idx_p) ;  /* 0x0000030000007944 */ /* 0x006fea0003c00000 */
[----:B------:R-:W-:Y:S05]  /*112e0*/  BRA `(.L_x_597) ;  /* 0xfffff1f000007947 */ /* 0x000fea000383ffff */
.L_x_576:
        /* <DEDUP_REMOVED lines=12> */
.L_x_579:
[----:B-1----:R-:W-:Y:S01]  /*113b0*/  IMAD.MOV.U32 R7, RZ, RZ, R3 ;  /* 0x000000ffff077224 */ /* 0x002fe200078e0003 */
[----:B------:R-:W-:Y:S01]  /*113c0*/  MOV R4, 0x2 ;  /* 0x0000000200047802 */ /* 0x000fe20000000f00 */
[----:B----4-:R-:W-:Y:S01]  /*113d0*/  IMAD.MOV.U32 R0, RZ, RZ, 0x1c1f ;  /* 0x00001c1fff007424 */ /* 0x010fe200078e00ff */
[----:B------:R-:W-:Y:S02]  /*113e0*/  MOV R5, 0x11400 ;  /* 0x0001140000057802 */ /* 0x000fe40000000f00 */
[----:B--23--:R-:W-:Y:S05]  /*113f0*/  CALL.REL.NOINC `($__internal_1_$__cuda_sm70_shflsync_idx_p) ;  /* 0x000001e000007944 */ /* 0x00cfea0003c00000 */
[----:B------:R-:W-:Y:S01]  /*11400*/  MOV R2, R0 ;  /* 0x0000000000027202 */ /* 0x000fe20000000f00 */
[----:B------:R-:W-:Y:S05]  /*11410*/  BRA `(.L_x_599) ;  /* 0xfffff3e000007947 */ /* 0x000fea000383ffff */
.L_x_580:
[----:B------:R-:W-:Y:S01]  /*11420*/  IMAD.MOV.U32 R7, RZ, RZ, R11 ;  /* 0x000000ffff077224 */ /* 0x000fe200078e000b */
[----:B------:R-:W-:Y:S01]  /*11430*/  MOV R4, 0x2 ;  /* 0x0000000200047802 */ /* 0x000fe20000000f00 */
[----:B----4-:R-:W-:Y:S01]  /*11440*/  IMAD.MOV.U32 R0, RZ, RZ, 0x1c1f ;  /* 0x00001c1fff007424 */ /* 0x010fe200078e00ff */
[----:B------:R-:W-:Y:S02]  /*11450*/  MOV R5, 0x11470 ;  /* 0x0001147000057802 */ /* 0x000fe40000000f00 */
[----:B-123--:R-:W-:Y:S05]  /*11460*/  CALL.REL.NOINC `($__internal_1_$__cuda_sm70_shflsync_idx_p) ;  /* 0x0000017000007944 */ /* 0x00efea0003c00000 */
[----:B------:R-:W-:Y:S05]  /*11470*/  BRA `(.L_x_600) ;  /* 0xfffff3a000007947 */ /* 0x000fea000383ffff */
.L_x_583:
        /* <DEDUP_REMOVED lines=12> */
.L_x_585:
[----:B------:R-:W-:Y:S01]  /*11540*/  IMAD.MOV.U32 R7, RZ, RZ, R60 ;  /* 0x000000ffff077224 */ /* 0x000fe200078e003c */
[----:B------:R-:W-:Y:S01]  /*11550*/  MOV R4, RZ ;  /* 0x000000ff00047202 */ /* 0x000fe20000000f00 */
[----:B-1----:R-:W-:Y:S01]  /*11560*/  IMAD.MOV.U32 R0, RZ, RZ, 0x1f ;  /* 0x0000001fff007424 */ /* 0x002fe200078e00ff */
[----:B------:R-:W-:Y:S02]  /*11570*/  MOV R5, 0x11590 ;  /* 0x0001159000057802 */ /* 0x000fe40000000f00 */
[----:B--23-5:R-:W-:Y:S05]  /*11580*/  CALL.REL.NOINC `($__internal_1_$__cuda_sm70_shflsync_idx_p) ;  /* 0x0000005000007944 */ /* 0x02cfea0003c00000 */
[----:B------:R-:W-:Y:S05]  /*11590*/  BRA `(.L_x_602) ;  /* 0xfffff60000007947 */ /* 0x000fea000383ffff */
        .weak           $__internal_0_$__cuda_sm70_shflsync_bfly_p
        .type           $__internal_0_$__cuda_sm70_shflsync_bfly_p,@function
        .size           $__internal_0_$__cuda_sm70_shflsync_bfly_p,($__internal_1_$__cuda_sm70_shflsync_idx_p - $__internal_0_$__cuda_sm70_shflsync_bfly_p)
$__internal_0_$__cuda_sm70_shflsync_bfly_p:
[----:B------:R-:W-:Y:S04]  /*115a0*/  WARPSYNC R9 ;  /* 0x0000000900007348 */ /* 0x000fe80003800000 */
[----:B------:R1:W2:Y:S02]  /*115b0*/  SHFL.BFLY PT, R8, R0, R3, R10 ;  /* 0x0c00000300087389 */ /* 0x0002a400000e000a */
[----:B-1----:R-:W-:-:S04]  /*115c0*/  MOV R3, 0x0 ;  /* 0x0000000000037802 */ /* 0x002fc80000000f00 */
[----:B--2---:R-:W-:Y:S05]  /*115d0*/  RET.REL.NODEC R2 `(_ZN7cutlass13device_kernelIN5flash19enable_sm80_to_sm89INS1_16FlashAttnFwdSm80INS1_25CollectiveMainloopFwdSm80ILi4ELi1ELb0EN4cute5tupleIJNS5_1CILi128EEENS7_ILi64EEENS7_ILi96EEEEEELi96ENS_6half_tEfNS_4arch4Sm80ELb1ELb0ELb1ELb0ELb0ELb0ELb1ELb0EEENS1_21CollectiveEpilogueFwdINS6_IJS8_SA_S9_EEENS6_IJNS7_ILi1EEESI_SI_EEESC_SE_Li128ELb0ELb1ELb0ELb0EEENS1_30DynamicPersistentTileSchedulerILi128ELi128ELb0ELb1ELb0EEEEEEEEEvNT_6ParamsE) ;  /* 0xfffeea2002007950 */ /* 0x004fea0003c3ffff */
        .weak           $__internal_1_$__cuda_sm70_shflsync_idx_p
        .type           $__internal_1_$__cuda_sm70_shflsync_idx_p,@function
        .size           $__internal_1_$__cuda_sm70_shflsync_idx_p,(.L_x_1514 - $__internal_1_$__cuda_sm70_shflsync_idx_p)
$__internal_1_$__cuda_sm70_shflsync_idx_p:
[----:B------:R-:W-:-:S04]  /*115e0*/  MOV R6, 0xffffffff ;  /* 0xffffffff00067802 */ /* 0x000fc80000000f00 */
[----:B------:R-:W-:Y:S04]  /*115f0*/  WARPSYNC R6 ;  /* 0x0000000600007348 */ /* 0x000fe80003800000 */
[----:B------:R1:W2:Y:S02]  /*11600*/  SHFL.IDX PT, R0, R7, R4, R0 ;  /* 0x0000000407007389 */ /* 0x0002a400000e0000 */
[----:B-1----:R-:W-:Y:S02]  /*11610*/  MOV R4, R5 ;  /* 0x0000000500047202 */ /* 0x002fe40000000f00 */
[----:B------:R-:W-:-:S04]  /*11620*/  MOV R5, 0x0 ;  /* 0x0000000000057802 */ /* 0x000fc80000000f00 */
[----:B--2---:R-:W-:Y:S05]  /*11630*/  RET.REL.NODEC R4 `(_ZN7cutlass13device_kernelIN5flash19enable_sm80_to_sm89INS1_16FlashAttnFwdSm80INS1_25CollectiveMainloopFwdSm80ILi4ELi1ELb0EN4cute5tupleIJNS5_1CILi128EEENS7_ILi64EEENS7_ILi96EEEEEELi96ENS_6half_tEfNS_4arch4Sm80ELb1ELb0ELb1ELb0ELb0ELb0ELb1ELb0EEENS1_21CollectiveEpilogueFwdINS6_IJS8_SA_S9_EEENS6_IJNS7_ILi1EEESI_SI_EEESC_SE_Li128ELb0ELb1ELb0ELb0EEENS1_30DynamicPersistentTileSchedulerILi128ELi128ELb0ELb1ELb0EEEEEEEEEvNT_6ParamsE) ;  /* 0xfffee9c004007950 */ /* 0x004fea0003c3ffff */
.L_x_603:
        /* <DEDUP_REMOVED lines=12> */
.L_x_1514:


//--------------------- .text._ZN7cutlass13device_kernelIN5flash19enable_sm80_to_sm89INS1_16FlashAttnFwdSm80INS1_25CollectiveMainloopFwdSm80ILi4ELi1ELb0EN4cute5tupleIJNS5_1CILi128EEENS7_ILi64EEENS7_ILi96EEEEEELi96ENS_6half_tEfNS_4arch4Sm80ELb1ELb0ELb1ELb1ELb0ELb0ELb1ELb0EEENS1_21CollectiveEpilogueFwdINS6_IJS8_SA_S9_EEENS6_IJNS7_ILi1EEESI_SI_EEESC_SE_Li128ELb1ELb1ELb0ELb0EEENS1_19SingleTileSchedulerILb1ELb0ELb1ELi128EEEEEEEEEvNT_6ParamsE --------------------------
	.section	.text._ZN7cutlass13device_kernelIN5flash19enable_sm80_to_sm89INS1_16FlashAttnFwdSm80INS1_25CollectiveMainloopFwdSm80ILi4ELi1ELb0EN4cute5tupleIJNS5_1CILi128EEENS7_ILi64EEENS7_ILi96EEEEEELi96ENS_6half_tEfNS_4arch4Sm80ELb1ELb0ELb1ELb1ELb0ELb0ELb1ELb0EEENS1_21CollectiveEpilogueFwdINS6_IJS8_SA_S9_EEENS6_IJNS7_ILi1EEESI_SI_EEESC_SE_Li128ELb1ELb1ELb0ELb0EEENS1_19SingleTileSchedulerILb1ELb0ELb1ELi128EEEEEEEEEvNT_6ParamsE,"ax",@progbits
	.sectioninfo	@"SHI_REGISTERS=255"
	.align	128
.text._ZN7cutlass13device_kernelIN5flash19enable_sm80_to_sm89INS1_16FlashAttnFwdSm80INS1_25CollectiveMainloopFwdSm80ILi4ELi1ELb0EN4cute5tupleIJNS5_1CILi128EEENS7_ILi64EEENS7_ILi96EEEEEELi96ENS_6half_tEfNS_4arch4Sm80ELb1ELb0ELb1ELb1ELb0ELb0ELb1ELb0EEENS1_21CollectiveEpilogueFwdINS6_IJS8_SA_S9_EEENS6_IJNS7_ILi1EEESI_SI_EEESC_SE_Li128ELb1ELb1ELb0ELb0EEENS1_19SingleTileSchedulerILb1ELb0ELb1ELi128EEEEEEEEEvNT_6ParamsE:
        .type           _ZN7cutlass13device_kernelIN5flash19enable_sm80_to_sm89INS1_16FlashAttnFwdSm80INS1_25CollectiveMainloopFwdSm80ILi4ELi1ELb0EN4cute5tupleIJNS5_1CILi128EEENS7_ILi64EEENS7_ILi96EEEEEELi96ENS_6half_tEfNS_4arch4Sm80ELb1ELb0ELb1ELb1ELb0ELb0ELb1ELb0EEENS1_21CollectiveEpilogueFwdINS6_IJS8_SA_S9_EEENS6_IJNS7_ILi1EEESI_SI_EEESC_SE_Li128ELb1ELb1ELb0ELb0EEENS1_19SingleTileSchedulerILb1ELb0ELb1ELi128EEEEEEEEEvNT_6ParamsE,@function
        .size           _ZN7cutlass13device_kernelIN5flash19enable_sm80_to_sm89INS1_16FlashAttnFwdSm80INS1_25CollectiveMainloopFwdSm80ILi4ELi1ELb0EN4cute5tupleIJNS5_1CILi128EEENS7_ILi64EEENS7_ILi96EEEEEELi96ENS_6half_tEfNS_4arch4Sm80ELb1ELb0ELb1ELb1ELb0ELb0ELb1ELb0EEENS1_21CollectiveEpilogueFwdINS6_IJS8_SA_S9_EEENS6_IJNS7_ILi1EEESI_SI_EEESC_SE_Li128ELb1ELb1ELb0ELb0EEENS1_19SingleTileSchedulerILb1ELb0ELb1ELi128EEEEEEEEEvNT_6ParamsE,(.L_x_1517 - _ZN7cutlass13device_kernelIN5flash19enable_sm80_to_sm89INS1_16FlashAttnFwdSm80INS1_25CollectiveMainloopFwdSm80ILi4ELi1ELb0EN4cute5tupleIJNS5_1CILi128EEENS7_ILi64EEENS7_ILi96EEEEEELi96ENS_6half_tEfNS_4arch4Sm80ELb1ELb0ELb1ELb1ELb0ELb0ELb1ELb0EEENS1_21CollectiveEpilogueFwdINS6_IJS8_SA_S9_EEENS6_IJNS7_ILi1EEESI_SI_EEESC_SE_Li128ELb1ELb1ELb0ELb0EEENS1_19SingleTileSchedulerILb1ELb0ELb1ELi128EEEEEEEEEvNT_6ParamsE)
        .other          _ZN7cutlass13device_kernelIN5flash19enable_sm80_to_sm89INS1_16FlashAttnFwdSm80INS1_25CollectiveMainloopFwdSm80ILi4ELi1ELb0EN4cute5tupleIJNS5_1CILi128EEENS7_ILi64EEENS7_ILi96EEEEEELi96ENS_6half_tEfNS_4arch4Sm80ELb1ELb0ELb1ELb1ELb0ELb0ELb1ELb0EEENS1_21CollectiveEpilogueFwdINS6_IJS8_SA_S9_EEENS6_IJNS7_ILi1EEESI_SI_EEESC_SE_Li128ELb1ELb1ELb0ELb0EEENS1_19SingleTileSchedulerILb1ELb0ELb1ELi128EEEEEEEEEvNT_6ParamsE,@"STO_CUDA_ENTRY STV_DEFAULT"
_ZN7cutlass13device_kernelIN5flash19enable_sm80_to_sm89INS1_16FlashAttnFwdSm80INS1_25CollectiveMainloopFwdSm80ILi4ELi1ELb0EN4cute5tupleIJNS5_1CILi128EEENS7_ILi64EEENS7_ILi96EEEEEELi96ENS_6half_tEfNS_4arch4Sm80ELb1ELb0ELb1ELb1ELb0ELb0ELb1ELb0EEENS1_21CollectiveEpilogueFwdINS6_IJS8_SA_S9_EEENS6_IJNS7_ILi1EEESI_SI_EEESC_SE_Li128ELb1ELb1ELb0ELb0EEENS1_19SingleTileSchedulerILb1ELb0ELb1ELi128EEEEEEEEEvNT_6ParamsE:
        /* <DEDUP_REMOVED lines=17> */
.L_x_605:
        /* <DEDUP_REMOVED lines=8> */
.L_x_607:
[----:B------:R-:W-:-:S04]  /*0190*/  MOV R0, c[0x0][0x54c] ;  /* 0x0001530000007a02 */ /* 0x000fc80000000f00 */
.L_x_606:
[----:B------:R-:W-:Y:S01]  /*01a0*/  USHF.L.U32 UR4, UR4, 0x7, URZ ;  /* 0x0000000704047899 */ /* 0x000fe2000800063f */
[----:B-----5:R-:W-:-:S05]  /*01b0*/  IMAD R0, R0, c[0x0][0x548], RZ ;  /* 0x0001520000007a24 */ /* 0x020fca00078e02ff */
[----:B------:R-:W-:-:S04]  /*01c0*/  MOV R10, UR4 ;  /* 0x00000004000a7c02 */ /* 0x000fc80008000f00 */
[----:B------:R-:W-:-:S04]  /*01d0*/  ISETP.GE.AND P0, PT, R10, R0, PT ;  /* 0x000000000a00720c */ /* 0x000fc80003f06270 */
[----:B------:R-:W-:-:S05]  /*01e0*/  SEL R0, R5, 0xffffffff, !P0 ;  /* 0xffffffff05007807 */ /* 0x000fca0004000000 */
[----:B------:R2:W-:Y:S01]  /*01f0*/  STL [R1+0x78], R0 ;  /* 0x0000780001007387 */ /* 0x0005e20000100800 */
[----:B------:R-:W-:Y:S05]  /*0200*/  BRA `(.L_x_608) ;  /* 0x0000014000007947 */ /* 0x000fea0003800000 */
.L_x_604:
[----:B------:R-:W-:-:S04]  /*0210*/  ISETP.NE.U32.AND P0, PT, RZ, c[0x0][0x568], PT ;  /* 0x00015a00ff007a0c */ /* 0x000fc80003f05070 */
[----:B------:R-:W-:-:S13]  /*0220*/  ISETP.NE.AND.EX P0, PT, RZ, c[0x0][0x56c], PT, P0 ;  /* 0x00015b00ff007a0c */ /* 0x000fda0003f05300 */
[----:B------:R-:W-:Y:S05]  /*0230*/  @!P0 BRA `(.L_x_609) ;  /* 0x0000002000008947 */ /* 0x000fea0003800000 */
[----:B------:R1:W5:Y:S01]  /*0240*/  LDG.E R0, [R2.64] ;  /* 0x0000000602007981 */ /* 0x000362000c1e1900 */
[----:B------:R-:W-:Y:S05]  /*0250*/  BRA `(.L_x_610) ;  /* 0x0000009000007947 */ /* 0x000fea0003800000 */
.L_x_609:
        /* <DEDUP_REMOVED lines=8> */
.L_x_611:
[----:B------:R-:W-:-:S04]  /*02e0*/  MOV R0, c[0x0][0x54c] ;  /* 0x0001530000007a02 */ /* 0x000fc80000000f00 */
.L_x_610:
[----:B------:R-:W-:Y:S01]  /*02f0*/  USHF.L.U32 UR4, UR4, 0x7, URZ ;  /* 0x0000000704047899 */ /* 0x000fe2000800063f */
[----:B-----5:R-:W-:-:S05]  /*0300*/  IMAD R0, R0, c[0x0][0x548], RZ ;  /* 0x0001520000007a24 */ /* 0x020fca00078e02ff */
[----:B------:R-:W-:-:S04]  /*0310*/  MOV R10, UR4 ;  /* 0x00000004000a7c02 */ /* 0x000fc80008000f00 */
[----:B------:R-:W-:-:S04]  /*0320*/  ISETP.GE.AND P0, PT, R10, R0, PT ;  /* 0x000000000a00720c */ /* 0x000fc80003f06270 */
[----:B------:R-:W-:-:S05]  /*0330*/  SEL R0, R5, 0xffffffff, !P0 ;  /* 0xffffffff05007807 */ /* 0x000fca0004000000 */
[----:B------:R2:W-:Y:S04]  /*0340*/  STL [R1+0x78], R0 ;  /* 0x0000780001007387 */ /* 0x0005e80000100800 */
.L_x_608:
        /* <DEDUP_REMOVED lines=10> */
[CC--:B------:R-:W-:Y:S01]  /*03f0*/  IMAD.WIDE R4, R48.reuse, R29.reuse, c[0x0][0x348] ;  /* 0x0000d20030047625 */ /* 0x0c0fe200078e021d */
[----:B------:R-:W-:Y:S02]  /*0400*/  ISETP.NE.U32.AND P3, PT, RZ, c[0x0][0x348], PT ;  /* 0x0000d200ff007a0c */ /* 0x000fe40003f65070 */
[----:B------:R-:W-:Y:S01]  /*0410*/  ISETP.NE.U32.AND P1, PT, RZ, c[0x0][0x350], PT ;  /* 0x0000d400ff007a0c */ /* 0x000fe20003f25070 */
[----:B-1----:R-:W-:Y:S01]  /*0420*/  IMAD.WIDE R2, R48, R29, c[0x0][0x350] ;  /* 0x0000d40030027625 */ /* 0x002fe200078e021d */
[----:B------:R-:W-:-:S02]  /*0430*/  ISETP.NE.AND.EX P3, PT, RZ, c[0x0][0x34c], PT, P3 ;  /* 0x0000d300ff007a0c */ /* 0x000fc40003f65330 */
[----:B------:R-:W-:-:S03]  /*0440*/  ISETP.NE.AND.EX P1, PT, RZ, c[0x0][0x354], PT, P1 ;  /* 0x0000d500ff007a0c */ /* 0x000fc60003f25310 */
[----:B------:R-:W-:-:S04]  /*0450*/  @P0 IMAD.WIDE R6, R48, R29, c[0x0][0x360] ;  /* 0x0000d80030060625 */ /* 0x000fc800078e021d */
[----:B------:R-:W-:Y:S01]  /*0460*/  @P2 IMAD.WIDE R8, R48, R29, c[0x0][0x370] ;  /* 0x0000dc0030082625 */ /* 0x000fe200078e021d */
[----:B------:R1:W2:Y:S04]  /*0470*/  @P0 LDG.E R0, [R6.64] ;  /* 0x0000000606000981 */ /* 0x0002a8000c1e1900 */
[----:B------:R3:W5:Y:S04]  /*0480*/  @P2 LDG.E R12, [R8.64] ;  /* 0x00000006080c2981 */ /* 0x000768000c1e1900 */
[----:B------:R3:W5:Y:S04]  /*0490*/  @P3 LDG.E R11, [R4.64] ;  /* 0x00000006040b3981 */ /* 0x000768000c1e1900 */
[----:B------:R3:W5:Y:S01]  /*04a0*/  @P1 LDG.E R13, [R2.64] ;  /* 0x00000006020d1981 */ /* 0x000762000c1e1900 */
[----:B-1----:R-:W-:-:S03]  /*04b0*/  IMAD.MOV.U32 R6, RZ, RZ, c[0x0][0x1d0] ;  /* 0x00007400ff067624 */ /* 0x002fc600078e00ff */
[----:B--2---:R3:W-:Y:S01]  /*04c0*/  STL [R1+0x74], R0 ;  /* 0x0000740001007387 */ /* 0x0047e20000100800 */
[----:B------:R-:W-:Y:S01]  /*04d0*/  IMAD.MOV.U32 R161, RZ, RZ, R0 ;  /* 0x000000ffffa17224 */ /* 0x000fe200078e0000 */
[----:B------:R-:W-:Y:S05]  /*04e0*/  @P0 BRA `(.L_x_612) ;  /* 0x0000005000000947 */ /* 0x000fea0003800000 */
[----:B------:R-:W-:Y:S05]  /*04f0*/  @!P3 BRA `(.L_x_612) ;  /* 0x000000400000b947 */ /* 0x000fea0003800000 */
[----:B---3--:R1:W2:Y:S04]  /*0500*/  LDG.E R0, [R4.64] ;  /* 0x0000000604007981 */ /* 0x0082a8000c1e1900 */
[----:B-1----:R-:W2:Y:S02]  /*0510*/  LDG.E R4, [R4.64+0x4] ;  /* 0x0000040604047981 */ /* 0x002ea4000c1e1900 */
[----:B--2---:R-:W-:-:S05]  /*0520*/  IADD3 R161, -R0, R4, RZ ;  /* 0x0000000400a17210 */ /* 0x004fca0007ffe1ff */
[----:B------:R1:W-:Y:S02]  /*0530*/  STL [R1+0x74], R161 ;  /* 0x000074a101007387 */ /* 0x0003e40000100800 */
.L_x_612:
[----:B------:R-:W-:-:S04]  /*0540*/  ISETP.NE.U32.AND P0, PT, RZ, c[0x0][0x368], PT ;  /* 0x0000da00ff007a0c */ /* 0x000fc80003f05070 */
[----:B------:R-:W-:-:S13]  /*0550*/  ISETP.NE.AND.EX P0, PT, RZ, c[0x0][0x36c], PT, P0 ;  /* 0x0000db00ff007a0c */ /* 0x000fda0003f05300 */
[----:B------:R-:W-:Y:S05]  /*0560*/  @!P0 BRA `(.L_x_613) ;  /* 0x0000003000008947 */ /* 0x000fea0003800000 */
[----:B---3--:R-:W-:-:S05]  /*0570*/  IMAD.WIDE R2, R48, R29, c[0x0][0x368] ;  /* 0x0000da0030027625 */ /* 0x008fca00078e021d */
[----:B------:R2:W5:Y:S01]  /*0580*/  LDG.E R6, [R2.64] ;  /* 0x0000000602067981 */ /* 0x000562000c1e1900 */
[----:B------:R-:W-:Y:S05]  /*0590*/  BRA `(.L_x_614) ;  /* 0x0000004000007947 */ /* 0x000fea0003800000 */
.L_x_613:
[----:B------:R-:W-:Y:S05]  /*05a0*/  @!P1 BRA `(.L_x_614) ;  /* 0x0000003000009947 */ /* 0x000fea0003800000 */
[----:B------:R2:W4:Y:S04]  /*05b0*/  LDG.E R6, [R2.64] ;  /* 0x0000000602067981 */ /* 0x000528000c1e1900 */
[----:B--23--:R-:W4:Y:S02]  /*05c0*/  LDG.E R2, [R2.64+0x4] ;  /* 0x0000040602027981 */ /* 0x00cf24000c1e1900 */
[----:B----4-:R-:W-:-:S03]  /*05d0*/  IADD3 R6, -R6, R2, RZ ;  /* 0x0000000206067210 */ /* 0x010fc60007ffe1ff */
.L_x_614:
[----:B---3--:R-:W-:Y:S01]  /*05e0*/  IMAD.MOV.U32 R0, RZ, RZ, c[0x0][0x2c4] ;  /* 0x0000b100ff007624 */ /* 0x008fe200078e00ff */
[----:B-----5:R-:W-:Y:S01]  /*05f0*/  IADD3 R159, -R12, R6, RZ ;  /* 0x000000060c9f7210 */ /* 0x020fe20007ffe1ff */
[----:B------:R-:W-:Y:S01]  /*0600*/  IMAD.MOV.U32 R236, RZ, RZ, R10 ;  /* 0x000000ffffec7224 */ /* 0x000fe200078e000a */
[----:B--2---:R-:W-:Y:S01]  /*0610*/  IADD3 R3, R10, 0x7f, RZ ;  /* 0x0000007f0a037810 */ /* 0x004fe20007ffe0ff */
[----:B------:R-:W-:Y:S01]  /*0620*/  CS2R R94, SRZ ;  /* 0x00000000005e7805 */ /* 0x000fe2000001ff00 */
[----:B------:R-:W-:Y:S01]  /*0630*/  ISETP.NE.AND P2, PT, R0, 0x1, PT ;  /* 0x000000010000780c */ /* 0x000fe20003f45270 */
[----:B------:R2:W-:Y:S01]  /*0640*/  STL [R1+0x50], R159 ;  /* 0x0000509f01007387 */ /* 0x0005e20000100800 */
[C---:B------:R-:W-:Y:S01]  /*0650*/  IADD3 R4, R159.reuse, 0x40, -R161 ;  /* 0x000000409f047810 */ /* 0x040fe20007ffe8a1 */
[----:B------:R-:W-:Y:S01]  /*0660*/  CS2R R92, SRZ ;  /* 0x00000000005c7805 */ /* 0x000fe2000001ff00 */
[----:B------:R-:W-:Y:S01]  /*0670*/  IADD3 R2, R159, 0x3f, RZ ;  /* 0x0000003f9f027810 */ /* 0x000fe20007ffe0ff */
[----:B------:R-:W-:Y:S01]  /*0680*/  CS2R R98, SRZ ;  /* 0x0000000000627805 */ /* 0x000fe2000001ff00 */
[----:B------:R-:W-:Y:S01]  /*0690*/  PLOP3.LUT P0, PT, PT, PT, PT, 0x80, 0x0 ;  /* 0x000000000000781c */ /* 0x000fe20003f0f070 */
[----:B------:R-:W-:Y:S01]  /*06a0*/  CS2R R96, SRZ ;  /* 0x0000000000607805 */ /* 0x000fe2000001ff00 */
[----:B------:R-:W-:Y:S01]  /*06b0*/  IMAD.MOV.U32 R90, RZ, RZ, RZ ;  /* 0x000000ffff5a7224 */ /* 0x000fe200078e00ff */
[----:B------:R-:W-:Y:S01]  /*06c0*/  CS2R R88, SRZ ;  /* 0x0000000000587805 */ /* 0x000fe2000001ff00 */
[----:B------:R-:W-:Y:S01]  /*06d0*/  CS2R R86, SRZ ;  /* 0x0000000000567805 */ /* 0x000fe2000001ff00 */
[----:B------:R-:W-:Y:S01]  /*06e0*/  CS2R R84, SRZ ;  /* 0x0000000000547805 */ /* 0x000fe2000001ff00 */
[----:B------:R-:W-:Y:S01]  /*06f0*/  CS2R R14, SRZ ;  /* 0x00000000000e7805 */ /* 0x000fe2000001ff00 */
[----:B------:R-:W-:Y:S01]  /*0700*/  @P2 IADD3 R0, R236, 0x7f, RZ ;  /* 0x0000007fec002810 */ /* 0x000fe20007ffe0ff */
[----:B------:R-:W-:Y:S01]  /*0710*/  IMAD.MOV.U32 R78, RZ, RZ, RZ ;  /* 0x000000ffff4e7224 */ /* 0x000fe200078e00ff */
[----:B------:R-:W-:Y:S01]  /*0720*/  MOV R76, RZ ;  /* 0x000000ff004c7202 */ /* 0x000fe20000000f00 */
[----:B------:R-:W-:Y:S01]  /*0730*/  CS2R R16, SRZ ;  /* 0x0000000000107805 */ /* 0x000fe2000001ff00 */
[----:B------:R-:W-:Y:S01]  /*0740*/  IMAD.MOV.U32 R82, RZ, RZ, RZ ;  /* 0x000000ffff527224 */ /* 0x000fe200078e00ff */
[----:B------:R-:W-:Y:S01]  /*0750*/  CS2R R18, SRZ ;  /* 0x0000000000127805 */ /* 0x000fe2000001ff00 */
[----:B------:R-:W-:Y:S01]  /*0760*/  @P2 IMAD.HI.U32 R0, R0, c[0x0][0x2c8], RZ ;  /* 0x0000b20000002a27 */ /* 0x000fe200078e00ff */
[----:B------:R-:W-:Y:S01]  /*0770*/  MOV R74, RZ ;  /* 0x000000ff004a7202 */ /* 0x000fe20000000f00 */
[----:B------:R-:W-:Y:S01]  /*0780*/  CS2R R20, SRZ ;  /* 0x0000000000147805 */ /* 0x000fe2000001ff00 */
[----:B------:R-:W-:Y:S01]  /*0790*/  MOV R68, RZ ;  /* 0x000000ff00447202 */ /* 0x000fe20000000f00 */
[----:B------:R-:W-:Y:S01]  /*07a0*/  IMAD.MOV.U32 R80, RZ, RZ, RZ ;  /* 0x000000ffff507224 */ /* 0x000fe200078e00ff */
[----:B------:R-:W-:Y:S01]  /*07b0*/  @P2 SHF.R.U32.HI R3, RZ, c[0x0][0x2cc], R0 ;  /* 0x0000b300ff032a19 */ /* 0x000fe20000011600 */
[----:B------:R-:W-:Y:S01]  /*07c0*/  IMAD.MOV.U32 R72, RZ, RZ, RZ ;  /* 0x000000ffff487224 */ /* 0x000fe200078e00ff */
[----:B------:R-:W-:Y:S01]  /*07d0*/  CS2R R22, SRZ ;  /* 0x0000000000167805 */ /* 0x000fe2000001ff00 */
[----:B------:R-:W-:Y:S01]  /*07e0*/  IMAD.MOV.U32 R70, RZ, RZ, RZ ;  /* 0x000000ffff467224 */ /* 0x000fe200078e00ff */
[----:B------:R-:W-:Y:S01]  /*07f0*/  CS2R R24, SRZ ;  /* 0x0000000000187805 */ /* 0x000fe2000001ff00 */
[----:B------:R-:W-:Y:S01]  /*0800*/  IMAD.IADD R0, R4, 0x1, R3 ;  /* 0x0000000104007824 */ /* 0x000fe200078e0203 */
[----:B------:R-:W-:Y:S01]  /*0810*/  SHF.R.S32.HI R3, RZ, 0x1f, R2 ;  /* 0x0000001fff037819 */ /* 0x000fe20000011402 */
[----:B------:R-:W-:Y:S01]  /*0820*/  IMAD.MOV.U32 R170, RZ, RZ, RZ ;  /* 0x000000ffffaa7224 */ /* 0x000fe200078e00ff */
[----:B------:R-:W-:Y:S01]  /*0830*/  MOV R174, RZ ;  /* 0x000000ff00ae7202 */ /* 0x000fe20000000f00 */
[----:B------:R-:W-:Y:S01]  /*0840*/  IMAD.MOV.U32 R168, RZ, RZ, RZ ;  /* 0x000000ffffa87224 */ /* 0x000fe200078e00ff */
[----:B------:R-:W-:Y:S01]  /*0850*/  SHF.R.S32.HI R4, RZ, 0x1f, R0 ;  /* 0x0000001fff047819 */ /* 0x000fe20000011400 */
[----:B------:R-:W-:Y:S01]  /*0860*/  IMAD.MOV.U32 R172, RZ, RZ, RZ ;  /* 0x000000ffffac7224 */ /* 0x000fe200078e00ff */
[----:B------:R-:W-:Y:S01]  /*0870*/  LEA.HI R2, R3, R2, RZ, 0x6 ;  /* 0x0000000203027211 */ /* 0x000fe200078f30ff */
[----:B------:R-:W-:Y:S01]  /*0880*/  CS2R R166, SRZ ;  /* 0x0000000000a67805 */ /* 0x000fe2000001ff00 */
[----:B------:R-:W-:Y:S01]  /*0890*/  LEA.HI R0, R4, R0, RZ, 0x6 ;  /* 0x0000000004007211 */ /* 0x000fe200078f30ff */
[----:B------:R-:W-:Y:S01]  /*08a0*/  IMAD.IADD R4, R13, 0x1, R12 ;  /* 0x000000010d047824 */ /* 0x000fe200078e020c */
[----:B------:R-:W-:Y:S01]  /*08b0*/  SHF.R.S32.HI R2, RZ, 0x6, R2 ;  /* 0x00000006ff027819 */ /* 0x000fe20000011402 */
[----:B------:R-:W-:Y:S01]  /*08c0*/  CS2R R26, SRZ ;  /* 0x00000000001a7805 */ /* 0x000fe2000001ff00 */
[----:B------:R-:W-:Y:S01]  /*08d0*/  SHF.R.S32.HI R0, RZ, 0x6, R0 ;  /* 0x00000006ff007819 */ /* 0x000fe20000011400 */
[----:B------:R-:W-:Y:S01]  /*08e0*/  IMAD.MOV.U32 R164, RZ, RZ, RZ ;  /* 0x000000ffffa47224 */ /* 0x000fe200078e00ff */
[----:B------:R-:W-:Y:S01]  /*08f0*/  MOV R12, RZ ;  /* 0x000000ff000c7202 */ /* 0x000fe20000000f00 */
[----:B------:R-:W-:Y:S01]  /*0900*/  IMAD.MOV.U32 R28, RZ, RZ, RZ ;  /* 0x000000ffff1c7224 */ /* 0x000fe200078e00ff */
[----:B------:R-:W-:Y:S01]  /*0910*/  IMNMX R204, R2, R0, PT ;  /* 0x0000000002cc7217 */ /* 0x000fe20003800200 */
[----:B------:R-:W-:Y:S01]  /*0920*/  IMAD.MOV.U32 R160, RZ, RZ, RZ ;  /* 0x000000ffffa07224 */ /* 0x000fe200078e00ff */
[----:B------:R-:W-:Y:S01]  /*0930*/  MOV R162, RZ ;  /* 0x000000ff00a27202 */ /* 0x000fe20000000f00 */
[----:B------:R-:W-:Y:S01]  /*0940*/  CS2R R154, SRZ ;  /* 0x00000000009a7805 */ /* 0x000fe2000001ff00 */
[----:B------:R-:W-:Y:S01]  /*0950*/  ISETP.GE.AND P4, PT, R204, 0x1, PT ;  /* 0x00000001cc00780c */ /* 0x000fe20003f86270 */
[----:B------:R-:W-:Y:S01]  /*0960*/  CS2R R30, SRZ ;  /* 0x00000000001e7805 */ /* 0x000fe2000001ff00 */
[----:B------:R-:W-:Y:S01]  /*0970*/  MOV R152, RZ ;  /* 0x000000ff00987202 */ /* 0x000fe20000000f00 */
[----:B------:R-:W-:Y:S01]  /*0980*/  IMAD.MOV.U32 R158, RZ, RZ, RZ ;  /* 0x000000ffff9e7224 */ /* 0x000fe200078e00ff */
[----:B------:R-:W-:Y:S01]  /*0990*/  CS2R R32, SRZ ;  /* 0x0000000000207805 */ /* 0x000fe2000001ff00 */
[----:B------:R-:W-:Y:S01]  /*09a0*/  IMAD.MOV.U32 R156, RZ, RZ, RZ ;  /* 0x000000ffff9c7224 */ /* 0x000fe200078e00ff */
[----:B------:R-:W-:Y:S01]  /*09b0*/  CS2R R150, SRZ ;  /* 0x0000000000967805 */ /* 0x000fe2000001ff00 */
[----:B------:R-:W-:Y:S01]  /*09c0*/  MOV R148, RZ ;  /* 0x000000ff00947202 */ /* 0x000fe20000000f00 */
[----:B------:R-:W-:Y:S01]  /*09d0*/  CS2R R34, SRZ ;  /* 0x0000000000227805 */ /* 0x000fe2000001ff00 */
[----:B------:R-:W-:Y:S01]  /*09e0*/  IMAD.MOV.U32 R146, RZ, RZ, RZ ;  /* 0x000000ffff927224 */ /* 0x000fe200078e00ff */
[----:B------:R-:W-:Y:S01]  /*09f0*/  CS2R R138, SRZ ;  /* 0x00000000008a7805 */ /* 0x000fe2000001ff00 */
[----:B------:R-:W-:Y:S01]  /*0a00*/  IMAD.MOV.U32 R144, RZ, RZ, RZ ;  /* 0x000000ffff907224 */ /* 0x000fe200078e00ff */
        /* <DEDUP_REMOVED lines=25> */
[----:B--2---:R-:W-:-:S04]  /*0ba0*/  ISETP.NE.U32.AND P0, PT, RZ, c[0x0][0x340], PT ;  /* 0x0000d000ff007a0c */ /* 0x004fc80003f05070 */
[----:B------:R-:W-:-:S13]  /*0bb0*/  ISETP.NE.AND.EX P0, PT, RZ, c[0x0][0x344], PT, P0 ;  /* 0x0000d100ff007a0c */ /* 0x000fda0003f05300 */
[----:B------:R-:W-:-:S05]  /*0bc0*/  @P0 IMAD.WIDE R2, R48, R29, c[0x0][0x340] ;  /* 0x0000d00030020625 */ /* 0x000fca00078e021d */
[----:B------:R2:W3:Y:S01]  /*0bd0*/  @P0 LDG.E R22, [R2.64] ;  /* 0x0000000602160981 */ /* 0x0004e2000c1e1900 */
[----:B------:R-:W-:Y:S01]  /*0be0*/  SHF.R.S32.HI R0, RZ, 0x1f, R11 ;  /* 0x0000001fff007819 */ /* 0x000fe2000001140b */
[----:B------:R-:W-:Y:S01]  /*0bf0*/  BSSY B0, `(.L_x_616) ;  /* 0x000008d000007945 */ /* 0x000fe20003800000 */
[----:B------:R-:W-:Y:S01]  /*0c00*/  SHF.R.S32.HI R14, RZ, 0x1f, R157 ;  /* 0x0000001fff0e7819 */ /* 0x000fe2000001149d */
[----:B------:R-:W4:Y:S01]  /*0c10*/  S2R R30, SR_CTAID.Y ;  /* 0x00000000001e7919 */ /* 0x000f220000002600 */
[----:B------:R-:W-:Y:S01]  /*0c20*/  SHF.R.S32.HI R7, RZ, 0x1f, R4 ;  /* 0x0000001fff077819 */ /* 0x000fe20000011404 */
[----:B------:R-:W-:Y:S01]  /*0c30*/  IMAD R0, R0, c[0x0][0x178], RZ ;  /* 0x00005e0000007a24 */ /* 0x000fe200078e02ff */
[CC--:B------:R-:W-:Y:S02]  /*0c40*/  LEA.HI R10, R14.reuse, R157.reuse, RZ, 0x2 ;  /* 0x0000009d0e0a7211 */ /* 0x0c0fe400078f10ff */
[----:B------:R-:W-:Y:S01]  /*0c50*/  LEA.HI R28, R14, R157, RZ, 0x3 ;  /* 0x0000009d0e1c7211 */ /* 0x000fe200078f18ff */
[----:B------:R-:W-:Y:S01]  /*0c60*/  IMAD R0, R11, c[0x0][0x17c], R0 ;  /* 0x00005f000b007a24 */ /* 0x000fe200078e0200 */
[----:B------:R-:W-:-:S02]  /*0c70*/  LOP3.LUT R5, R10, 0xfffffffc, RZ, 0xc0, !PT ;  /* 0xfffffffc0a057812 */ /* 0x000fc400078ec0ff */
[----:B------:R-:W-:Y:S02]  /*0c80*/  SHF.R.S32.HI R26, RZ, 0x3, R28 ;  /* 0x00000003ff1a7819 */ /* 0x000fe4000001141c */
[----:B------:R-:W-:Y:S01]  /*0c90*/  SHF.R.S32.HI R24, RZ, 0x2, R10 ;  /* 0x00000002ff187819 */ /* 0x000fe2000001140a */
[----:B------:R-:W-:Y:S01]  /*0ca0*/  IMAD.IADD R84, R157, 0x1, -R5 ;  /* 0x000000019d547824 */ /* 0x000fe200078e0a05 */
[----:B------:R-:W-:Y:S02]  /*0cb0*/  LEA.HI R27, R14, R157, RZ, 0x4 ;  /* 0x0000009d0e1b7211 */ /* 0x000fe400078f20ff */
[----:B------:R-:W-:Y:S02]  /*0cc0*/  IADD3 R4, P4, R4, R24, RZ ;  /* 0x0000001804047210 */ /* 0x000fe40007f9e0ff */
[----:B------:R-:W-:Y:S02]  /*0cd0*/  SHF.L.U32 R12, R84, 0x3, RZ ;  /* 0x00000003540c7819 */ /* 0x000fe400000006ff */
[----:B------:R-:W-:Y:S01]  /*0ce0*/  LEA.HI.X.SX32 R7, R24, R7, 0x1, P4 ;  /* 0x0000000718077211 */ /* 0x000fe200020f0eff */
[----:B--2---:R-:W-:Y:S01]  /*0cf0*/  IMAD.WIDE.U32 R2, R11, c[0x0][0x178], RZ ;  /* 0x00005e000b027a25 */ /* 0x004fe200078e00ff */
[----:B------:R-:W-:-:S02]  /*0d00*/  SHF.R.S32.HI R13, RZ, 0x1f, R12 ;  /* 0x0000001fff0d7819 */ /* 0x000fc4000001140c */
[----:B----4-:R-:W-:Y:S01]  /*0d10*/  SHF.R.S32.HI R29, RZ, 0x1f, R30 ;  /* 0x0000001fff1d7819 */ /* 0x010fe2000001141e */
[----:B------:R-:W-:Y:S01]  /*0d20*/  IMAD.IADD R3, R3, 0x1, R0 ;  /* 0x0000000103037824 */ /* 0x000fe200078e0200 */
[----:B------:R-:W-:Y:S01]  /*0d30*/  LEA.HI R153, R14, R157, RZ, 0x5 ;  /* 0x0000009d0e997211 */ /* 0x000fe200078f28ff */
[----:B------:R-:W-:Y:S01]  /*0d40*/  IMAD.SHL.U32 R0, R26, 0x40, RZ ;  /* 0x000000401a007824 */ /* 0x000fe200078e00ff */
[----:B------:R-:W-:Y:S01]  /*0d50*/  SHF.R.S32.HI R19, RZ, 0x1f, R48 ;  /* 0x0000001fff137819 */ /* 0x000fe20000011430 */
[----:B------:R-:W-:Y:S01]  /*0d60*/  IMAD R8, R29, c[0x0][0x1b8], RZ ;  /* 0x00006e001d087a24 */ /* 0x000fe200078e02ff */
[----:B------:R-:W-:Y:S01]  /*0d70*/  SHF.R.S32.HI R152, RZ, 0x5, R153 ;  /* 0x00000005ff987819 */ /* 0x000fe20000011499 */
[----:B------:R-:W-:Y:S01]  /*0d80*/  IMAD.WIDE.U32 R16, R4, c[0x0][0x208], R12 ;  /* 0x0000820004107a25 */ /* 0x000fe200078e000c */
[----:B------:R-:W-:Y:S02]  /*0d90*/  LOP3.LUT R0, R0, 0xc0, RZ, 0xc0, !PT ;  /* 0x000000c000007812 */ /* 0x000fe400078ec0ff */
[----:B------:R-:W-:Y:S01]  /*0da0*/  ISETP.GE.AND P6, PT, R12, c[0x0][0x1d4], PT ;  /* 0x000075000c007a0c */ /* 0x000fe20003fc6270 */
[----:B------:R-:W-:Y:S01]  /*0db0*/  IMAD.WIDE.U32 R2, R30, c[0x0][0x1b8], R2 ;  /* 0x00006e001e027a25 */ /* 0x000fe200078e0002 */
[----:B------:R-:W-:-:S02]  /*0dc0*/  LOP3.LUT R6, R0, 0x18, R12, 0xf8, !PT ;  /* 0x0000001800067812 */ /* 0x000fc400078ef80c */
[----:B------:R-:W-:Y:S02]  /*0dd0*/  SHF.R.U32.HI R5, RZ, 0x3, R0 ;  /* 0x00000003ff057819 */ /* 0x000fe40000011600 */
[----:B------:R-:W-:Y:S02]  /*0de0*/  IADD3 R0, R12, 0x40, RZ ;  /* 0x000000400c007810 */ /* 0x000fe40007ffe0ff */
[----:B------:R-:W-:Y:S01]  /*0df0*/  LOP3.LUT R18, R6, R5, RZ, 0x3c, !PT ;  /* 0x0000000506127212 */ /* 0x000fe200078e3cff */
[----:B------:R-:W-:Y:S01]  /*0e00*/  IMAD R5, R30, c[0x0][0x1bc], R8 ;  /* 0x00006f001e057a24 */ /* 0x000fe200078e0208 */
[----:B------:R-:W-:Y:S01]  /*0e10*/  ISETP.GE.AND P4, PT, R0, c[0x0][0x1d4], PT ;  /* 0x0000750000007a0c */ /* 0x000fe20003f86270 */
[C---:B------:R-:W-:Y:S01]  /*0e20*/  IMAD R0, R7.reuse, c[0x0][0x1e0], RZ ;  /* 0x0000780007007a24 */ /* 0x040fe200078e02ff */
[----:B------:R-:W-:Y:S01]  /*0e30*/  SEL R6, R48, RZ, !P3 ;  /* 0x000000ff30067207 */ /* 0x000fe20005800000 */
[----:B------:R-:W-:Y:S02]  /*0e40*/  IMAD R7, R7, c[0x0][0x208], RZ ;  /* 0x0000820007077a24 */ /* 0x000fe400078e02ff */
[C---:B------:R-:W-:Y:S01]  /*0e50*/  IMAD R20, R4.reuse, c[0x0][0x1e4], R0 ;  /* 0x0000790004147a24 */ /* 0x040fe200078e0200 */
[----:B------:R-:W-:Y:S01]  /*0e60*/  LOP3.LUT R0, R27, 0xfffffff0, RZ, 0xc0, !PT ;  /* 0xfffffff01b007812 */ /* 0x000fe200078ec0ff */
[----:B------:R-:W-:-:S02]  /*0e70*/  IMAD R21, R4, c[0x0][0x20c], R7 ;  /* 0x0000830004157a24 */ /* 0x000fc400078e0207 */
[----:B------:R-:W-:Y:S01]  /*0e80*/  IMAD.WIDE.U32 R8, R4, c[0x0][0x1e0], R12 ;  /* 0x0000780004087a25 */ /* 0x000fe200078e000c */
[----:B------:R-:W-:Y:S02]  /*0e90*/  LEA.HI R4, R10, R24, RZ, 0x1 ;  /* 0x000000180a047211 */ /* 0x000fe400078f08ff */
[----:B------:R-:W-:Y:S01]  /*0ea0*/  SEL R10, R19, RZ, !P3 ;  /* 0x000000ff130a7207 */ /* 0x000fe20005800000 */
[----:B------:R-:W-:Y:S02]  /*0eb0*/  IMAD R7, R84, 0x20, R24 ;  /* 0x0000002054077824 */ /* 0x000fe400078e0218 */
[----:B------:R-:W-:Y:S01]  /*0ec0*/  IMAD.IADD R23, R157, 0x1, -R0 ;  /* 0x000000019d177824 */ /* 0x000fe200078e0a00 */
[----:B------:R-:W-:Y:S01]  /*0ed0*/  LOP3.LUT R0, R4, 0x7fffffe, RZ, 0xc0, !PT ;  /* 0x07fffffe04007812 */ /* 0x000fe200078ec0ff */
[----:B------:R-:W-:Y:S01]  /*0ee0*/  IMAD.IADD R3, R3, 0x1, R5 ;  /* 0x0000000103037824 */ /* 0x000fe200078e0205 */
[----:B------:R-:W-:Y:S01]  /*0ef0*/  IADD3 R7, R236, R7, RZ ;  /* 0x00000007ec077210 */ /* 0x000fe20007ffe0ff */
[----:B------:R-:W-:Y:S01]  /*0f00*/  IMAD.IADD R9, R9, 0x1, R20 ;  /* 0x0000000109097824 */ /* 0x000fe200078e0214 */
[----:B------:R-:W-:Y:S01]  /*0f10*/  LEA.HI R25, R23, R23, RZ, 0x1 ;  /* 0x0000001717197211 */ /* 0x000fe200078f08ff */
[----:B------:R-:W-:-:S02]  /*0f20*/  IMAD.IADD R0, R24, 0x1, -R0 ;  /* 0x0000000118007824 */ /* 0x000fc400078e0a00 */
[----:B------:R-:W-:Y:S01]  /*0f30*/  @P2 IMAD.HI.U32 R11, R7, c[0x0][0x2c8], RZ ;  /* 0x0000b200070b2a27 */ /* 0x000fe200078e00ff */
[--C-:B------:R-:W-:Y:S02]  /*0f40*/  SHF.R.S32.HI R15, RZ, 0x1, R25.reuse ;  /* 0x00000001ff0f7819 */ /* 0x100fe40000011419 */
[----:B------:R-:W-:Y:S01]  /*0f50*/  SHF.R.S32.HI R14, RZ, 0x1f, R25 ;  /* 0x0000001fff0e7819 */ /* 0x000fe20000011419 */
[----:B------:R-:W-:Y:S02]  /*0f60*/  IMAD R5, R152, 0x8, R0 ;  /* 0x0000000898057824 */ /* 0x000fe400078e0200 */
[----:B------:R-:W-:Y:S01]  /*0f70*/  IMAD.MOV.U32 R4, RZ, RZ, R7 ;  /* 0x000000ffff047224 */ /* 0x000fe200078e0007 */
[----:B------:R-:W-:Y:S01]  /*0f80*/  @P2 SHF.R.U32.HI R4, RZ, c[0x0][0x2cc], R11 ;  /* 0x0000b300ff042a19 */ /* 0x000fe2000001160b */
[----:B------:R-:W-:Y:S01]  /*0f90*/  IMAD R0, R10, c[0x0][0x1c0], RZ ;  /* 0x000070000a007a24 */ /* 0x000fe200078e02ff */
[----:B------:R-:W-:Y:S01]  /*0fa0*/  LEA.HI R10, R14, R15, RZ, 0x2 ;  /* 0x0000000f0e0a7211 */ /* 0x000fe200078f10ff */
[----:B------:R-:W-:Y:S01]  /*0fb0*/  IMAD.WIDE.U32 R2, R6, c[0x0][0x1c0], R2 ;  /* 0x0000700006027a25 */ /* 0x000fe200078e0002 */
[----:B------:R-:W-:-:S02]  /*0fc0*/  LEA R226, R5, R18, 0x5 ;  /* 0x0000001205e27211 */ /* 0x000fc400078e28ff */
[----:B------:R-:W-:Y:S01]  /*0fd0*/  LOP3.LUT R5, R10, 0xfffffffc, RZ, 0xc0, !PT ;  /* 0xfffffffc0a057812 */ /* 0x000fe200078ec0ff */
[----:B------:R-:W-:Y:S01]  /*0fe0*/  IMAD R11, R6, c[0x0][0x1c4], R0 ;  /* 0x00007100060b7a24 */ /* 0x000fe200078e0200 */
[--C-:B------:R-:W-:Y:S01]  /*0ff0*/  SHF.R.S32.HI R0, RZ, 0x1f, R4.reuse ;  /* 0x0000001fff007819 */ /* 0x100fe20000011404 */
[----:B------:R-:W-:Y:S01]  /*1000*/  IMAD.MOV R6, RZ, RZ, -R4 ;  /* 0x000000ffff067224 */ /* 0x000fe200078e0a04 */
[----:B------:R-:W-:Y:S01]  /*1010*/  IADD3 R20, R15, -R5, RZ ;  /* 0x800000050f147210 */ /* 0x000fe20007ffe0ff */
[----:B------:R-:W-:Y:S01]  /*1020*/  IMAD.IADD R3, R3, 0x1, R11 ;  /* 0x0000000103037824 */ /* 0x000fe200078e020b */
        /* <DEDUP_REMOVED lines=8> */
[----:B------:R-:W-:Y:S02]  /*10b0*/  IMAD R11, R29, c[0x0][0x1e8], RZ ;  /* 0x00007a001d0b7a24 */ /* 0x000fe400078e02ff */
[C---:B------:R-:W-:Y:S02]  /*10c0*/  IMAD R10, R0.reuse, c[0x0][0x1ac], R4 ;  /* 0x00006b00000a7a24 */ /* 0x040fe400078e0204 */
[----:B------:R-:W-:-:S04]  /*10d0*/  IMAD.WIDE.U32 R2, R0, c[0x0][0x1a8], R2 ;  /* 0x00006a0000027a25 */ /* 0x000fc800078e0002 */
[----:B------:R-:W-:Y:S02]  /*10e0*/  IMAD.IADD R7, R17, 0x1, R21 ;  /* 0x0000000111077824 */ /* 0x000fe400078e0215 */
[----:B------:R-:W-:Y:S02]  /*10f0*/  IMAD R14, R29, c[0x0][0x210], RZ ;  /* 0x000084001d0e7a24 */ /* 0x000fe400078e02ff */
[----:B------:R-:W-:Y:S02]  /*1100*/  IMAD.MOV.U32 R6, RZ, RZ, R16 ;  /* 0x000000ffff067224 */ /* 0x000fe400078e0010 */
[C---:B------:R-:W-:Y:S02]  /*1110*/  IMAD R11, R30.reuse, c[0x0][0x1ec], R11 ;  /* 0x00007b001e0b7a24 */ /* 0x040fe400078e020b */
[----:B------:R-:W-:-:S04]  /*1120*/  IMAD.WIDE.U32 R8, R30, c[0x0][0x1e8], R8 ;  /* 0x00007a001e087a25 */ /* 0x000fc800078e0008 */
[----:B------:R-:W-:Y:S01]  /*1130*/  IMAD.IADD R3, R3, 0x1, R10 ;  /* 0x0000000103037824 */ /* 0x000fe200078e020a */
[----:B------:R-:W-:Y:S01]  /*1140*/  IADD3 R9, R9, R11, RZ ;  /* 0x0000000b09097210 */ /* 0x000fe20007ffe0ff */
[----:B------:R-:W-:Y:S01]  /*1150*/  IMAD R14, R30, c[0x0][0x214], R14 ;  /* 0x000085001e0e7a24 */ /* 0x000fe200078e020e */
[----:B------:R-:W-:Y:S01]  /*1160*/  IADD3 R10, R12, 0x20, RZ ;  /* 0x000000200c0a7810 */ /* 0x000fe20007ffe0ff */
[----:B------:R-:W-:-:S03]  /*1170*/  IMAD.WIDE.U32 R6, R30, c[0x0][0x210], R6 ;  /* 0x000084001e067a25 */ /* 0x000fc600078e0006 */
[----:B------:R-:W-:Y:S01]  /*1180*/  ISETP.GE.AND P5, PT, R10, c[0x0][0x1d4], PT ;  /* 0x000075000a007a0c */ /* 0x000fe20003fa6270 */
[----:B------:R-:W-:Y:S02]  /*1190*/  IMAD.IADD R7, R7, 0x1, R14 ;  /* 0x0000000107077824 */ /* 0x000fe400078e020e */
[----:B------:R-:W-:Y:S02]  /*11a0*/  IMAD R16, R161, c[0x0][0x2c4], RZ ;  /* 0x0000b100a1107a24 */ /* 0x000fe400078e02ff */
[----:B------:R-:W-:-:S05]  /*11b0*/  IMAD.SHL.U32 R14, R84, 0x8, RZ ;  /* 0x00000008540e7824 */ /* 0x000fca00078e00ff */
[----:B------:R-:W-:Y:S02]  /*11c0*/  ISETP.GE.AND P3, PT, R14, c[0x0][0x198], PT ;  /* 0x000066000e007a0c */ /* 0x000fe40003f66270 */
[----:B---3--:R-:W-:Y:S01]  /*11d0*/  @P0 SHF.R.S32.HI R5, RZ, 0x1f, R22 ;  /* 0x0000001fff050819 */ /* 0x008fe20000011416 */
[----:B------:R-:W-:Y:S01]  /*11e0*/  @!P0 IMAD.MOV.U32 R5, RZ, RZ, R19 ;  /* 0x000000ffff058224 */ /* 0x000fe200078e0013 */
[----:B------:R-:W-:Y:S01]  /*11f0*/  @P0 MOV R4, R22 ;  /* 0x0000001600040202 */ /* 0x000fe20000000f00 */
[----:B------:R-:W-:Y:S01]  /*1200*/  @!P0 IMAD.MOV.U32 R4, RZ, RZ, R48 ;  /* 0x000000ffff048224 */ /* 0x000fe200078e0030 */
[C---:B------:R-:W-:Y:S02]  /*1210*/  LEA R18, P0, R2.reuse, c[0x0][0x160], 0x1 ;  /* 0x0000580002127a11 */ /* 0x040fe400078008ff */
[----:B------:R-:W-:Y:S02]  /*1220*/  SEL R0, R5, RZ, !P1 ;  /* 0x000000ff05007207 */ /* 0x000fe40004800000 */
[----:B------:R-:W-:-:S02]  /*1230*/  LEA.HI.X R17, R2, c[0x0][0x164], R3, 0x1, P0 ;  /* 0x0000590002117a11 */ /* 0x000fc400000f0c03 */
[----:B------:R-:W-:Y:S01]  /*1240*/  SEL R4, R4, RZ, !P1 ;  /* 0x000000ff04047207 */ /* 0x000fe20004800000 */
[C---:B------:R-:W-:Y:S01]  /*1250*/  IMAD R2, R0.reuse, c[0x0][0x1f0], RZ ;  /* 0x00007c0000027a24 */ /* 0x040fe200078e02ff */
[----:B------:R-:W-:Y:S01]  /*1260*/  ISETP.GE.AND P0, PT, R15, R16, PT ;  /* 0x000000100f00720c */ /* 0x000fe20003f06270 */
[----:B------:R-:W-:Y:S01]  /*1270*/  IMAD R0, R0, c[0x0][0x218], RZ ;  /* 0x0000860000007a24 */ /* 0x000fe200078e02ff */
[----:B------:R-:W-:Y:S01]  /*1280*/  LOP3.LUT P1, RZ, R20, 0x2, RZ, 0xc0, !PT ;  /* 0x0000000214ff7812 */ /* 0x000fe2000782c0ff */
[C---:B------:R-:W-:Y:S01]  /*1290*/  IMAD R11, R4.reuse, c[0x0][0x1f4], R2 ;  /* 0x00007d00040b7a24 */ /* 0x040fe200078e0202 */
[----:B------:R2:W3:Y:S01]  /*12a0*/  SHFL.IDX PT, R5, R17, RZ, 0x1c1f ;  /* 0x001c1fff11057589 */ /* 0x0004e200000e0000 */
[----:B------:R-:W-:-:S04]  /*12b0*/  IMAD.WIDE.U32 R34, R4, c[0x0][0x1f0], R8 ;  /* 0x00007c0004227a25 */ /* 0x000fc800078e0008 */
[C---:B------:R-:W-:Y:S01]  /*12c0*/  IMAD R2, R4.reuse, c[0x0][0x21c], R0 ;  /* 0x0000870004027a24 */ /* 0x040fe200078e0200 */
[----:B------:R-:W-:Y:S01]  /*12d0*/  IADD3 R37, R35, R11, RZ ;  /* 0x0000000b23257210 */ /* 0x000fe20007ffe0ff */
[----:B------:R-:W-:Y:S01]  /*12e0*/  IMAD.WIDE.U32 R30, R4, c[0x0][0x218], R6 ;  /* 0x00008600041e7a25 */ /* 0x000fe200078e0006 */
[----:B------:R2:W-:Y:S01]  /*12f0*/  STL.64 [R1+0x58], R34 ;  /* 0x0000582201007387 */ /* 0x0005e20000100a00 */
[----:B------:R-:W-:Y:S02]  /*1300*/  IADD3 R0, R14, 0x40, RZ ;  /* 0x000000400e007810 */ /* 0x000fe40007ffe0ff */
[----:B------:R-:W-:Y:S01]  /*1310*/  IMAD.IADD R33, R31, 0x1, R2 ;  /* 0x000000011f217824 */ /* 0x000fe200078e0202 */
[----:B------:R2:W-:Y:S01]  /*1320*/  STL.64 [R1+0x60], R30 ;  /* 0x0000601e01007387 */ /* 0x0005e20000100a00 */
[----:B------:R-:W-:Y:S01]  /*1330*/  IMAD.MOV.U32 R6, RZ, RZ, 0x10 ;  /* 0x00000010ff067424 */ /* 0x000fe200078e00ff */
[----:B------:R-:W-:Y:S02]  /*1340*/  ISETP.GE.AND P3, PT, R0, c[0x0][0x198], PT ;  /* 0x0000660000007a0c */ /* 0x000fe40003f66270 */
[----:B------:R2:W-:Y:S02]  /*1350*/  STL [R1+0x4c], R37 ;  /* 0x00004c2501007387 */ /* 0x0005e40000100800 */
[----:B------:R-:W-:-:S02]  /*1360*/  SEL R3, R6, 0xfffffff0, !P1 ;  /* 0xfffffff006037807 */ /* 0x000fc40004800000 */
[----:B------:R2:W-:Y:S01]  /*1370*/  STL [R1+0x54], R33 ;  /* 0x0000542101007387 */ /* 0x0005e20000100800 */
[----:B------:R-:W-:-:S03]  /*1380*/  ISETP.GE.AND P1, PT, R10, c[0x0][0x198], PT ;  /* 0x000066000a007a0c */ /* 0x000fc60003f26270 */
[----:B------:R2:W4:Y:S01]  /*1390*/  SHFL.IDX PT, R4, R18, RZ, 0x1c1f ;  /* 0x001c1fff12047589 */ /* 0x00052200000e0000 */
[----:B------:R-:W-:Y:S01]  /*13a0*/  P2R R11, PR, RZ, 0x2 ;  /* 0x00000002ff0b7803 */ /* 0x000fe20000000000 */
[----:B------:R-:W-:Y:S05]  /*13b0*/  @P0 BRA `(.L_x_617) ;  /* 0x0000010000000947 */ /* 0x000fea0003800000 */
[C---:B---34-:R-:W-:Y:S02]  /*13c0*/  LEA R6, P0, R14.reuse, R4, 0x1 ;  /* 0x000000040e067211 */ /* 0x058fe400078008ff */
[----:B------:R-:W-:Y:S02]  /*13d0*/  SHF.R.S32.HI R2, RZ, 0x1f, R10 ;  /* 0x0000001fff027819 */ /* 0x000fe4000001140a */
[----:B------:R-:W-:Y:S02]  /*13e0*/  SHF.R.S32.HI R8, RZ, 0x1f, R0 ;  /* 0x0000001fff087819 */ /* 0x000fe40000011400 */
[----:B------:R-:W-:Y:S02]  /*13f0*/  LEA.HI.X R7, R14, R5, R13, 0x1, P0 ;  /* 0x000000050e077211 */ /* 0x000fe400000f0c0d */
[----:B------:R-:W-:-:S02]  /*1400*/  LEA.HI R2, R2, R10, RZ, 0x3 ;  /* 0x0000000a02027211 */ /* 0x000fc400078f18ff */
[----:B------:R-:W-:Y:S02]  /*1410*/  ISETP.GE.AND P0, PT, R14, c[0x0][0x198], PT ;  /* 0x000066000e007a0c */ /* 0x000fe40003f06270 */
[----:B------:R-:W-:Y:S02]  /*1420*/  LEA.HI R0, R8, R0, RZ, 0x3 ;  /* 0x0000000008007211 */ /* 0x000fe400078f18ff */
[----:B------:R-:W-:Y:S02]  /*1430*/  LOP3.LUT R8, R2, 0xfffffff8, RZ, 0xc0, !PT ;  /* 0xfffffff802087812 */ /* 0x000fe400078ec0ff */
[----:B------:R-:W-:Y:S01]  /*1440*/  LOP3.LUT R2, R0, 0xfffffff8, RZ, 0xc0, !PT ;  /* 0xfffffff800027812 */ /* 0x000fe200078ec0ff */
[----:B------:R-:W-:Y:S02]  /*1450*/  IMAD.SHL.U32 R0, R226, 0x2, RZ ;  /* 0x00000002e2007824 */ /* 0x000fe400078e00ff */
[----:B------:R-:W-:-:S04]  /*1460*/  IMAD.WIDE R8, R8, 0x2, R4 ;  /* 0x0000000208087825 */ /* 0x000fc800078e0204 */
[----:B------:R-:W-:Y:S01]  /*1470*/  IMAD.WIDE R4, R2, 0x2, R4 ;  /* 0x0000000202047825 */ /* 0x000fe200078e0204 */
[----:B------:R-:W-:Y:S01]  /*1480*/  @!PT LDS RZ, [RZ] ;  /* 0x00000000fffff984 */ /* 0x000fe20000000800 */
[----:B------:R3:W-:Y:S04]  /*1490*/  LDGSTS.E.BYPASS.LTC128B.128 [R0+0x6100], [R6.64], !P0 ;  /* 0x0610000006007fae */ /* 0x0007e8000c101d46 */
[----:B------:R3:W-:Y:S04]  /*14a0*/  LDGSTS.E.BYPASS.LTC128B.128 [R0+0x8100], [R8.64], !P1 ;  /* 0x0810000008007fae */ /* 0x0007e8000c901d46 */
[----:B------:R3:W-:Y:S02]  /*14b0*/  LDGSTS.E.BYPASS.LTC128B.128 [R0+0xa100], [R4.64], !P3 ;  /* 0x0a10000004007fae */ /* 0x0007e4000d901d46 */
.L_x_617:
[----:B---3--:R-:W-:Y:S05]  /*14c0*/  BSYNC B0 ;  /* 0x0000000000007941 */ /* 0x008fea0003800000 */
.L_x_616:
[----:B------:R-:W-:Y:S01]  /*14d0*/  IADD3 R0, R15, 0x20, RZ ;  /* 0x000000200f007810 */ /* 0x000fe20007ffe0ff */
[----:B------:R3:W1:Y:S01]  /*14e0*/  SHFL.IDX PT, R5, R17, 0x1, 0x1c1f ;  /* 0x003c1f0011057f89 */ /* 0x00066200000e0000 */
[----:B------:R-:W-:Y:S02]  /*14f0*/  BSSY B0, `(.L_x_618) ;  /* 0x0000015000007945 */ /* 0x000fe40003800000 */
[----:B------:R-:W-:Y:S01]  /*1500*/  ISETP.GE.AND P0, PT, R0, R16, PT ;  /* 0x000000100000720c */ /* 0x000fe20003f06270 */
[----:B----4-:R3:W4:-:S12]  /*1510*/  SHFL.IDX PT, R4, R18, 0x1, 0x1c1f ;  /* 0x003c1f0012047f89 */ /* 0x01071800000e0000 */
[----:B------:R-:W-:Y:S05]  /*1520*/  @P0 BRA `(.L_x_619) ;  /* 0x0000011000000947 */ /* 0x000fea0003800000 */
[C---:B------:R-:W-:Y:S02]  /*1530*/  IADD3 R0, R14.reuse, 0x40, RZ ;  /* 0x000000400e007810 */ /* 0x040fe40007ffe0ff */
[C---:B----4-:R-:W-:Y:S02]  /*1540*/  LEA R6, P0, R14.reuse, R4, 0x1 ;  /* 0x000000040e067211 */ /* 0x050fe400078008ff */
[----:B------:R-:W-:Y:S02]  /*1550*/  SHF.R.S32.HI R8, RZ, 0x1f, R10 ;  /* 0x0000001fff087819 */ /* 0x000fe4000001140a */
[----:B------:R-:W-:Y:S02]  /*1560*/  SHF.R.S32.HI R2, RZ, 0x1f, R0 ;  /* 0x0000001fff027819 */ /* 0x000fe40000011400 */
[----:B-1----:R-:W-:Y:S02]  /*1570*/  LEA.HI.X R7, R14, R5, R13, 0x1, P0 ;  /* 0x000000050e077211 */ /* 0x002fe400000f0c0d */
        /* <DEDUP_REMOVED lines=12> */
.L_x_619:
[----:B------:R-:W-:Y:S05]  /*1640*/  BSYNC B0 ;  /* 0x0000000000007941 */ /* 0x000fea0003800000 */
.L_x_618:
[----:B-1----:R-:W-:Y:S01]  /*1650*/  IADD3 R0, R15, 0x40, RZ ;  /* 0x000000400f007810 */ /* 0x002fe20007ffe0ff */
[----:B------:R1:W2:Y:S01]  /*1660*/  SHFL.IDX PT, R5, R17, 0x2, 0x1c1f ;  /* 0x005c1f0011057f89 */ /* 0x0002a200000e0000 */
        /* <DEDUP_REMOVED lines=8> */
[----:B--2---:R-:W-:Y:S02]  /*16f0*/  LEA.HI.X R7, R14, R5, R13, 0x1, P0 ;  /* 0x000000050e077211 */ /* 0x004fe400000f0c0d */
        /* <DEDUP_REMOVED lines=12> */
.L_x_621:
[----:B------:R-:W-:Y:S05]  /*17c0*/  BSYNC B0 ;  /* 0x0000000000007941 */ /* 0x000fea0003800000 */
.L_x_620:
[----:B--2-4-:R-:W2:Y:S01]  /*17d0*/  SHFL.IDX PT, R4, R18, 0x3, 0x1c1f ;  /* 0x007c1f0012047f89 */ /* 0x014ea200000e0000 */
[----:B------:R-:W-:Y:S01]  /*17e0*/  IADD3 R0, R15, 0x60, RZ ;  /* 0x000000600f007810 */ /* 0x000fe20007ffe0ff */
[----:B------:R-:W-:Y:S01]  /*17f0*/  IMAD.SHL.U32 R226, R226, 0x2, RZ ;  /* 0x00000002e2e27824 */ /* 0x000fe200078e00ff */
[----:B------:R-:W-:Y:S01]  /*1800*/  P2R R2, PR, RZ, 0x4 ;  /* 0x00000004ff027803 */ /* 0x000fe20000000000 */
[----:B------:R-:W4:Y:S01]  /*1810*/  SHFL.IDX PT, R5, R17, 0x3, 0x1c1f ;  /* 0x007c1f0011057f89 */ /* 0x000f2200000e0000 */
[----:B------:R-:W-:Y:S01]  /*1820*/  ISETP.GE.AND P1, PT, R0, R16, PT ;  /* 0x000000100000720c */ /* 0x000fe20003f26270 */
[----:B------:R-:W-:Y:S01]  /*1830*/  IMAD.IADD R8, R159, 0x1, -R24 ;  /* 0x000000019f087824 */ /* 0x000fe200078e0a18 */
[----:B------:R-:W-:Y:S01]  /*1840*/  ISETP.GE.AND P2, PT, R14, c[0x0][0x198], PT ;  /* 0x000066000e007a0c */ /* 0x000fe20003f46270 */
[----:B------:R-:W-:Y:S01]  /*1850*/  IMAD.MOV.U32 R9, RZ, RZ, c[0x0][0x1e0] ;  /* 0x00007800ff097624 */ /* 0x000fe200078e00ff */
[----:B------:R-:W-:Y:S01]  /*1860*/  IADD3 R148, R204, -0x1, RZ ;  /* 0xffffffffcc947810 */ /* 0x000fe20007ffe0ff */
[----:B------:R-:W-:Y:S01]  /*1870*/  IMAD.MOV.U32 R162, RZ, RZ, R36 ;  /* 0x000000ffffa27224 */ /* 0x000fe200078e0024 */
[----:B------:R-:W-:Y:S01]  /*1880*/  SHF.R.S32.HI R12, RZ, 0x4, R27 ;  /* 0x00000004ff0c7819 */ /* 0x000fe2000001141b */
[----:B------:R-:W-:-:S02]  /*1890*/  IMAD.MOV.U32 R163, RZ, RZ, R37 ;  /* 0x000000ffffa37224 */ /* 0x000fc400078e0025 */
[C---:B------:R-:W-:Y:S02]  /*18a0*/  IMAD.SHL.U32 R155, R9.reuse, 0x40, RZ ;  /* 0x00000040099b7824 */ /* 0x040fe400078e00ff */
[----:B------:R-:W-:Y:S02]  /*18b0*/  IMAD.MOV.U32 R162, RZ, RZ, R34 ;  /* 0x000000ffffa27224 */ /* 0x000fe400078e0022 */
[----:B------:R-:W-:Y:S01]  /*18c0*/  @!P1 IADD3 R0, R14, 0x40, RZ ;  /* 0x000000400e009810 */ /* 0x000fe20007ffe0ff */
[----:B------:R-:W-:Y:S02]  /*18d0*/  IMAD.SHL.U32 R156, R9, 0x20, RZ ;  /* 0x00000020099c7824 */ /* 0x000fe400078e00ff */
[----:B------:R-:W-:Y:S01]  /*18e0*/  IMAD R86, R148, -0x40, R159 ;  /* 0xffffffc094567824 */ /* 0x000fe200078e029f */
[----:B------:R-:W-:Y:S01]  /*18f0*/  STL.64 [R1+0x48], R162 ;  /* 0x000048a201007387 */ /* 0x000fe20000100a00 */
[----:B--2---:R-:W-:-:S04]  /*1900*/  @!P1 LEA R6, P0, R14, R4, 0x1 ;  /* 0x000000040e069211 */ /* 0x004fc800078008ff */
[----:B----4-:R-:W-:Y:S01]  /*1910*/  @!P1 LEA.HI.X R7, R14, R5, R13, 0x1, P0 ;  /* 0x000000050e079211 */ /* 0x010fe200000f0c0d */
[----:B------:R-:W-:Y:S01]  /*1920*/  IMAD.MOV.U32 R14, RZ, RZ, 0x6 ;  /* 0x00000006ff0e7424 */ /* 0x000fe200078e00ff */
[----:B------:R-:W-:Y:S02]  /*1930*/  ISETP.NE.AND P0, PT, R11, RZ, PT ;  /* 0x000000ff0b00720c */ /* 0x000fe40003f05270 */
[----:B------:R-:W-:Y:S01]  /*1940*/  SHF.R.S32.HI R13, RZ, 0x1f, R148 ;  /* 0x0000001fff0d7819 */ /* 0x000fe20000011494 */
[----:B------:R-:W-:Y:S01]  /*1950*/  @!PT LDS RZ, [RZ] ;  /* 0x00000000fffff984 */ /* 0x000fe20000000800 */
[----:B------:R2:W-:Y:S01]  /*1960*/  @!P1 LDGSTS.E.BYPASS.LTC128B.128 [R226+0x7900], [R6.64], !P2 ;  /* 0x0790000006e29fae */ /* 0x0005e2000d101d46 */
[----:B------:R-:W-:Y:S02]  /*1970*/  ISETP.NE.AND P2, PT, R2, RZ, PT ;  /* 0x000000ff0200720c */ /* 0x000fe40003f45270 */
[----:B------:R-:W-:Y:S02]  /*1980*/  @!P1 SHF.R.S32.HI R2, RZ, 0x1f, R0 ;  /* 0x0000001fff029819 */ /* 0x000fe40000011400 */
[----:B------:R-:W-:-:S02]  /*1990*/  SHF.L.U64.HI R154, R9, R14, c[0x0][0x1e4] ;  /* 0x00007900099a7619 */ /* 0x000fc4000001020e */
[----:B------:R-:W-:Y:S02]  /*19a0*/  @!P1 LEA.HI R0, R2, R0, RZ, 0x3 ;  /* 0x0000000002009211 */ /* 0x000fe400078f18ff */
[----:B------:R-:W-:Y:S02]  /*19b0*/  SHF.R.S32.HI R11, RZ, 0x1f, R23 ;  /* 0x0000001fff0b7819 */ /* 0x000fe40000011417 */
[----:B------:R-:W-:Y:S01]  /*19c0*/  @!P1 LOP3.LUT R2, R0, 0xfffffff8, RZ, 0xc0, !PT ;  /* 0xfffffff800029812 */ /* 0x000fe200078ec0ff */
[----:B------:R-:W-:Y:S01]  /*19d0*/  IMAD R0, R148, -0x40, R8 ;  /* 0xffffffc094007824 */ /* 0x000fe200078e0208 */
[----:B------:R-:W-:Y:S02]  /*19e0*/  LEA.HI R11, R11, R23, RZ, 0x3 ;  /* 0x000000170b0b7211 */ /* 0x000fe400078f18ff */
[----:B--2---:R-:W-:-:S04]  /*19f0*/  @!P1 SHF.R.S32.HI R6, RZ, 0x1f, R10 ;  /* 0x0000001fff069819 */ /* 0x004fc8000001140a */
[----:B------:R-:W-:-:S04]  /*1a00*/  @!P1 LEA.HI R6, R6, R10, RZ, 0x3 ;  /* 0x0000000a06069211 */ /* 0x000fc800078f18ff */
[----:B------:R-:W-:-:S05]  /*1a10*/  @!P1 LOP3.LUT R6, R6, 0xfffffff8, RZ, 0xc0, !PT ;  /* 0xfffffff806069812 */ /* 0x000fca00078ec0ff */
[----:B------:R-:W-:-:S04]  /*1a20*/  @!P1 IMAD.WIDE R6, R6, 0x2, R4 ;  /* 0x0000000206069825 */ /* 0x000fc800078e0204 */
[----:B------:R-:W-:Y:S01]  /*1a30*/  @!P1 IMAD.WIDE R4, R2, 0x2, R4 ;  /* 0x0000000202049825 */ /* 0x000fe200078e0204 */
[----:B------:R2:W-:Y:S01]  /*1a40*/  @!P1 LDGSTS.E.BYPASS.LTC128B.128 [R226+0x9900], [R6.64], !P0 ;  /* 0x0990000006e29fae */ /* 0x0005e2000c101d46 */
[----:B------:R-:W-:Y:S02]  /*1a50*/  ISETP.GE.AND P0, PT, R0, 0x1, PT ;  /* 0x000000010000780c */ /* 0x000fe40003f06270 */
[----:B------:R-:W-:Y:S01]  /*1a60*/  LOP3.LUT R2, R28, 0xfffffff8, RZ, 0xc0, !PT ;  /* 0xfffffff81c027812 */ /* 0x000fe200078ec0ff */
[----:B------:R4:W-:Y:S01]  /*1a70*/  @!P1 LDGSTS.E.BYPASS.LTC128B.128 [R226+0xb900], [R4.64], !P3 ;  /* 0x0b90000004e29fae */ /* 0x0009e2000d901d46 */
[----:B------:R-:W-:Y:S01]  /*1a80*/  ISETP.GE.AND P3, PT, R0, 0x21, PT ;  /* 0x000000210000780c */ /* 0x000fe20003f66270 */
[----:B------:R-:W-:Y:S02]  /*1a90*/  IMAD R0, R154, R148, RZ ;  /* 0x000000949a007224 */ /* 0x000fe400078e02ff */
[----:B------:R-:W0:Y:S01]  /*1aa0*/  LDGDEPBAR ;  /* 0x00000000000079af */ /* 0x000e220000000000 */
[----:B------:R-:W-:-:S02]  /*1ab0*/  IMAD.IADD R2, R157, 0x1, -R2 ;  /* 0x000000019d027824 */ /* 0x000fc400078e0a02 */
[----:B------:R-:W-:-:S03]  /*1ac0*/  IMAD R0, R13, R155, R0 ;  /* 0x0000009b0d007224 */ /* 0x000fc600078e0200 */
[----:B------:R-:W-:-:S04]  /*1ad0*/  LEA.HI R8, R2, R2, RZ, 0x1 ;  /* 0x0000000202087211 */ /* 0x000fc800078f08ff */
[----:B------:R-:W-:-:S05]  /*1ae0*/  LOP3.LUT R10, R8, 0x3fffffe, RZ, 0xc0, !PT ;  /* 0x03fffffe080a7812 */ /* 0x000fca00078ec0ff */
[----:B------:R-:W-:Y:S02]  /*1af0*/  IMAD.IADD R10, R2, 0x1, -R10 ;  /* 0x00000001020a7824 */ /* 0x000fe400078e0a0a */
[----:B------:R-:W-:Y:S02]  /*1b00*/  IMAD.SHL.U32 R2, R20, 0x40, RZ ;  /* 0x0000004014027824 */ /* 0x000fe400078e00ff */
[----:B--2---:R-:W-:-:S03]  /*1b10*/  IMAD.MOV.U32 R6, RZ, RZ, 0x5 ;  /* 0x00000005ff067424 */ /* 0x004fc600078e00ff */
[----:B------:R-:W-:Y:S01]  /*1b20*/  LOP3.LUT R2, R2, 0xc0, RZ, 0xc0, !PT ;  /* 0x000000c002027812 */ /* 0x000fe200078ec0ff */
[----:B----4-:R-:W-:Y:S01]  /*1b30*/  IMAD.WIDE.U32 R4, R148, R155, R162 ;  /* 0x0000009b94047225 */ /* 0x010fe200078e00a2 */
[----:B------:R-:W-:Y:S02]  /*1b40*/  SHF.L.U64.HI R158, R9, R6, c[0x0][0x1e4] ;  /* 0x00007900099e7619 */ /* 0x000fe40000010206 */
[----:B------:R-:W-:Y:S01]  /*1b50*/  LEA.HI R9, R27, R12, RZ, 0x1 ;  /* 0x0000000c1b097211 */ /* 0x000fe200078f08ff */
[----:B------:R-:W-:Y:S01]  /*1b60*/  IMAD.IADD R0, R5, 0x1, R0 ;  /* 0x0000000105007824 */ /* 0x000fe200078e0200 */
[----:B------:R-:W-:Y:S01]  /*1b70*/  BAR.SYNC.DEFER_BLOCKING 0x0 ;  /* 0x0000000000007b1d */ /* 0x000fe20000010000 */
[C---:B------:R-:W-:Y:S02]  /*1b80*/  @P0 LEA R6, P1, R4.reuse, c[0x0][0x1c8], 0x1 ;  /* 0x0000720004060a11 */ /* 0x040fe400078208ff */
[----:B------:R-:W-:Y:S02]  /*1b90*/  LOP3.LUT R9, R9, 0xfffffffe, RZ, 0xc0, !PT ;  /* 0xfffffffe09097812 */ /* 0x000fe400078ec0ff */
[----:B------:R-:W-:-:S02]  /*1ba0*/  @P0 LEA.HI.X R7, R4, c[0x0][0x1cc], R0, 0x1, P1 ;  /* 0x0000730004070a11 */ /* 0x000fc400008f0c00 */
[----:B------:R-:W-:Y:S01]  /*1bb0*/  @P3 IADD3 R5, P1, R156, R4, RZ ;  /* 0x000000049c053210 */ /* 0x000fe20007f3e0ff */
[----:B------:R-:W-:Y:S01]  /*1bc0*/  IMAD.IADD R9, R12, 0x1, -R9 ;  /* 0x000000010c097824 */ /* 0x000fe200078e0a09 */
[----:B------:R-:W-:Y:S02]  /*1bd0*/  LOP3.LUT R4, R25, 0x7fffffe, RZ, 0xc0, !PT ;  /* 0x07fffffe19047812 */ /* 0x000fe400078ec0ff */
[----:B------:R-:W-:Y:S01]  /*1be0*/  SHF.R.S32.HI R12, RZ, 0x1, R8 ;  /* 0x00000001ff0c7819 */ /* 0x000fe20000011408 */
[----:B------:R-:W-:Y:S02]  /*1bf0*/  @P3 IMAD.X R0, R158, 0x1, R0, P1 ;  /* 0x000000019e003824 */ /* 0x000fe400008e0600 */
[----:B------:R-:W-:Y:S01]  /*1c00*/  IMAD.IADD R151, R23, 0x1, -R4 ;  /* 0x0000000117977824 */ /* 0x000fe200078e0a04 */
[----:B------:R-:W-:Y:S01]  /*1c10*/  @P3 LEA R4, P1, R5, c[0x0][0x1c8], 0x1 ;  /* 0x0000720005043a11 */ /* 0x000fe200078208ff */
[----:B------:R-:W-:-:S03]  /*1c20*/  IMAD R10, R9, 0x8, R10 ;  /* 0x00000008090a7824 */ /* 0x000fc600078e020a */
[----:B------:R-:W-:Y:S01]  /*1c30*/  @P3 LEA.HI.X R5, R5, c[0x0][0x1cc], R0, 0x1, P1 ;  /* 0x0000730005053a11 */ /* 0x000fe200008f0c00 */
[C---:B------:R-:W-:Y:S01]  /*1c40*/  IMAD.SHL.U32 R0, R12.reuse, 0x40, RZ ;  /* 0x000000400c007824 */ /* 0x040fe200078e00ff */
[----:B------:R-:W-:Y:S01]  /*1c50*/  LOP3.LUT P1, RZ, R12, 0x2, RZ, 0xc0, !PT ;  /* 0x000000020cff7812 */ /* 0x000fe2000782c0ff */
[----:B------:R-:W-:Y:S01]  /*1c60*/  @!PT LDS RZ, [RZ] ;  /* 0x00000000fffff984 */ /* 0x000fe20000000800 */
[----:B------:R-:W-:Y:S01]  /*1c70*/  @!PT LDS RZ, [RZ] ;  /* 0x00000000fffff984 */ /* 0x000fe20000000800 */
[----:B------:R-:W-:Y:S01]  /*1c80*/  @!PT LDS RZ, [RZ] ;  /* 0x00000000fffff984 */ /* 0x000fe20000000800 */
[----:B------:R2:W-:Y:S03]  /*1c90*/  @P0 LDGSTS.E.BYPASS.LTC128B.128 [R226+0x3100], [R6.64], !P6 ;  /* 0x0310000006e20fae */ /* 0x0005e6000f101d46 */
[----:B------:R-:W-:Y:S01]  /*1ca0*/  LOP3.LUT R0, R0, 0xc0, RZ, 0xc0, !PT ;  /* 0x000000c000007812 */ /* 0x000fe200078ec0ff */
[----:B------:R2:W-:Y:S04]  /*1cb0*/  @P0 LDGSTS.E.BYPASS.LTC128B.128 [R226+0x4100], [R6.64+0x40], !P5 ;  /* 0x0410004006e20fae */ /* 0x0005e8000e901d46 */
[----:B------:R2:W-:Y:S04]  /*1cc0*/  @P0 LDGSTS.E.BYPASS.LTC128B.128 [R226+0x5100], [R6.64+0x80], !P4 ;  /* 0x0510008006e20fae */ /* 0x0005e8000e101d46 */
[----:B------:R4:W-:Y:S04]  /*1cd0*/  @P3 LDGSTS.E.BYPASS.LTC128B.128 [R226+0x3900], [R4.64], !P6 ;  /* 0x0390000004e23fae */ /* 0x0009e8000f101d46 */
[----:B------:R4:W-:Y:S04]  /*1ce0*/  @P3 LDGSTS.E.BYPASS.LTC128B.128 [R226+0x4900], [R4.64+0x40], !P5 ;  /* 0x0490004004e23fae */ /* 0x0009e8000e901d46 */
[----:B------:R4:W-:Y:S04]  /*1cf0*/  @P3 LDGSTS.E.BYPASS.LTC128B.128 [R226+0x5900], [R4.64+0x80], !P4 ;  /* 0x0590008004e23fae */ /* 0x0009e8000e101d46 */
[----:B------:R-:W0:Y:S01]  /*1d00*/  LDGDEPBAR ;  /* 0x00000000000079af */ /* 0x000e220000000000 */
[----:B--2---:R-:W-:-:S02]  /*1d10*/  IMAD.SHL.U32 R7, R26, 0x8, RZ ;  /* 0x000000081a077824 */ /* 0x004fc400078e00ff */
[----:B----4-:R-:W-:Y:S01]  /*1d20*/  IMAD.SHL.U32 R5, R11, 0x20, RZ ;  /* 0x000000200b057824 */ /* 0x010fe200078e00ff */
[----:B------:R-:W-:-:S04]  /*1d30*/  DEPBAR.LE SB0, 0x1 ;  /* 0x000080400000791a */ /* 0x000fc80000000000 */
[----:B------:R-:W-:Y:S01]  /*1d40*/  IMAD.SHL.U32 R4, R9, 0x8, RZ ;  /* 0x0000000809047824 */ /* 0x000fe200078e00ff */
[----:B------:R-:W-:Y:S01]  /*1d50*/  LOP3.LUT R149, R5, 0xffffff00, RZ, 0xc0, !PT ;  /* 0xffffff0005957812 */ /* 0x000fe200078ec0ff */
[----:B------:R-:W-:-:S04]  /*1d60*/  DEPBAR.LE SB0, 0x0 ;  /* 0x000080000000791a */ /* 0x000fc80000000000 */
[----:B------:R-:W-:Y:S01]  /*1d70*/  LOP3.LUT R6, R2, 0x8, R4, 0xf8, !PT ;  /* 0x0000000802067812 */ /* 0x000fe200078ef804 */
[----:B------:R-:W-:Y:S01]  /*1d80*/  IMAD R4, R152, 0x200, R149 ;  /* 0x0000020098047824 */ /* 0x000fe200078e0295 */
[----:B------:R-:W-:Y:S02]  /*1d90*/  SHF.R.U32.HI R5, RZ, 0x3, R2 ;  /* 0x00000003ff057819 */ /* 0x000fe40000011602 */
[----:B------:R-:W-:Y:S02]  /*1da0*/  LOP3.LUT R2, R0, 0x8, R7, 0xf8, !PT ;  /* 0x0000000800027812 */ /* 0x000fe400078ef807 */
[----:B------:R-:W-:Y:S02]  /*1db0*/  SHF.R.U32.HI R0, RZ, 0x3, R0 ;  /* 0x00000003ff007819 */ /* 0x000fe40000011600 */
[----:B------:R-:W-:Y:S01]  /*1dc0*/  LOP3.LUT R150, R6, R5, RZ, 0x3c, !PT ;  /* 0x0000000506967212 */ /* 0x000fe200078e3cff */
[----:B------:R-:W-:Y:S01]  /*1dd0*/  IMAD R5, R13, c[0x0][0x208], RZ ;  /* 0x000082000d057a24 */ /* 0x000fe200078e02ff */
[----:B------:R-:W-:Y:S01]  /*1de0*/  LOP3.LUT R0, R2, R0, RZ, 0x3c, !PT ;  /* 0x0000000002007212 */ /* 0x000fe200078e3cff */
[----:B------:R-:W-:-:S04]  /*1df0*/  IMAD.WIDE.U32 R6, R148, c[0x0][0x208], RZ ;  /* 0x0000820094067a25 */ /* 0x000fc800078e00ff */
[----:B------:R-:W-:Y:S02]  /*1e00*/  IMAD R5, R148, c[0x0][0x20c], R5 ;  /* 0x0000830094057a24 */ /* 0x000fe400078e0205 */
[----:B------:R-:W-:Y:S01]  /*1e10*/  IMAD R2, R151, 0x20, R4 ;  /* 0x0000002097027824 */ /* 0x000fe200078e0204 */
[----:B------:R-:W-:Y:S01]  /*1e20*/  BAR.SYNC.DEFER_BLOCKING 0x0 ;  /* 0x0000000000007b1d */ /* 0x000fe20000010000 */
[----:B------:R-:W-:Y:S01]  /*1e30*/  IMAD.U32 R0, R10, 0x20, R0 ;  /* 0x000000200a007824 */ /* 0x000fe200078e0000 */
[----:B------:R-:W-:Y:S01]  /*1e40*/  LEA R4, P0, R6, R30, 0x6 ;  /* 0x0000001e06047211 */ /* 0x000fe200078030ff */
[----:B------:R-:W-:Y:S02]  /*1e50*/  IMAD.IADD R5, R7, 0x1, R5 ;  /* 0x0000000107057824 */ /* 0x000fe400078e0205 */
[----:B------:R-:W-:Y:S02]  /*1e60*/  IMAD.SHL.U32 R208, R0, 0x2, RZ ;  /* 0x0000000200d07824 */ /* 0x000fe400078e00ff */
[----:B------:R-:W-:Y:S01]  /*1e70*/  IMAD.IADD R2, R150, 0x1, R2 ;  /* 0x0000000196027824 */ /* 0x000fe200078e0202 */
[----:B------:R-:W-:-:S02]  /*1e80*/  LEA.HI.X R0, R6, R33, R5, 0x6, P0 ;  /* 0x0000002106007211 */ /* 0x000fc400000f3405 */
[----:B------:R-:W-:Y:S01]  /*1e90*/  LEA R16, P0, R4, c[0x0][0x1f8], 0x1 ;  /* 0x00007e0004107a11 */ /* 0x000fe200078008ff */
[----:B------:R-:W-:Y:S01]  /*1ea0*/  IMAD.SHL.U32 R211, R2, 0x2, RZ ;  /* 0x0000000202d37824 */ /* 0x000fe200078e00ff */
[----:B------:R-:W-:Y:S02]  /*1eb0*/  SEL R2, RZ, 0x1, P6 ;  /* 0x00000001ff027807 */ /* 0x000fe40003000000 */
[----:B-1-3--:R-:W-:Y:S01]  /*1ec0*/  LEA.HI.X R17, R4, c[0x0][0x1fc], R0, 0x1, P0 ;  /* 0x00007f0004117a11 */ /* 0x00afe200000f0c00 */
[----:B------:R-:W-:Y:S01]  /*1ed0*/  IMAD.MOV.U32 R0, RZ, RZ, c[0x0][0x208] ;  /* 0x00008200ff007624 */ /* 0x000fe200078e00ff */
[----:B------:R-:W-:Y:S01]  /*1ee0*/  SEL R6, RZ, 0x2, P5 ;  /* 0x00000002ff067807 */ /* 0x000fe20002800000 */
[----:B------:R-:W-:Y:S01]  /*1ef0*/  IMAD R212, R3, 0x2, R211 ;  /* 0x0000000203d47824 */ /* 0x000fe200078e02d3 */
[----:B------:R-:W-:Y:S01]  /*1f00*/  SEL R5, RZ, 0x4, P4 ;  /* 0x00000004ff057807 */ /* 0x000fe20002000000 */
[C---:B------:R-:W-:Y:S01]  /*1f10*/  IMAD.SHL.U32 R12, R0.reuse, 0x40, RZ ;  /* 0x00000040000c7824 */ /* 0x040fe200078e00ff */
[----:B------:R-:W-:Y:S01]  /*1f20*/  SHF.L.U64.HI R21, R0, R14, c[0x0][0x20c] ;  /* 0x0000830000157619 */ /* 0x000fe2000001020e */
[----:B------:R-:W-:Y:S01]  /*1f30*/  IMAD.IADD R0, R86, 0x1, -R24 ;  /* 0x0000000156007824 */ /* 0x000fe200078e0a18 */
[----:B------:R-:W-:-:S02]  /*1f40*/  IADD3 R20, R5, R6, R2 ;  /* 0x0000000605147210 */ /* 0x000fc40007ffe002 */
[C---:B------:R-:W-:Y:S01]  /*1f50*/  IADD3 R2, R208.reuse, 0x3100, RZ ;  /* 0x00003100d0027810 */ /* 0x040fe20007ffe0ff */
[----:B------:R-:W-:Y:S01]  /*1f60*/  LDSM.16.M88.4 R8, [R211+0x7100] ;  /* 0x00710000d308783b */ /* 0x000fe20000000200 */
[----:B------:R-:W-:Y:S02]  /*1f70*/  IADD3 R213, R208, 0x3120, RZ ;  /* 0x00003120d0d57810 */ /* 0x000fe40007ffe0ff */
[----:B------:R-:W-:Y:S01]  /*1f80*/  IADD3 R18, P0, R12, R16, RZ ;  /* 0x000000100c127210 */ /* 0x000fe20007f1e0ff */
[----:B------:R-:W1:Y:S01]  /*1f90*/  LDSM.16.M88.4 R28, [R208+0x3100] ;  /* 0x00310000d01c783b */ /* 0x000e620000000200 */
[----:B------:R-:W-:Y:S02]  /*1fa0*/  @P1 IADD3 R213, R2, -0x20, RZ ;  /* 0xffffffe002d51810 */ /* 0x000fe40007ffe0ff */
[----:B------:R-:W-:Y:S01]  /*1fb0*/  LOP3.LUT P1, RZ, R20, 0x2, RZ, 0xc0, !PT ;  /* 0x0000000214ff7812 */ /* 0x000fe2000782c0ff */
[----:B------:R-:W2:Y:S01]  /*1fc0*/  LDSM.16.M88.4 R32, [R208+0x3500] ;  /* 0x00350000d020783b */ /* 0x000ea20000000200 */
[C---:B------:R-:W-:Y:S01]  /*1fd0*/  ISETP.LT.OR P3, PT, R0.reuse, 0x1, P6 ;  /* 0x000000010000780c */ /* 0x040fe20003761670 */
[----:B------:R-:W-:Y:S01]  /*1fe0*/  IMAD.X R19, R21, 0x1, R17, P0 ;  /* 0x0000000115137824 */ /* 0x000fe200000e0611 */
[C---:B------:R-:W-:Y:S01]  /*1ff0*/  ISETP.LT.OR P0, PT, R0.reuse, 0x1, !P1 ;  /* 0x000000010000780c */ /* 0x040fe20004f01670 */
[----:B------:R-:W3:Y:S01]  /*2000*/  LDSM.16.M88.4 R44, [R208+0x3900] ;  /* 0x00390000d02c783b */ /* 0x000ee20000000200 */
[----:B------:R-:W-:-:S02]  /*2010*/  ISETP.LT.OR P1, PT, R0, 0x21, !P1 ;  /* 0x000000210000780c */ /* 0x000fc40004f21670 */
[----:B------:R-:W-:Y:S01]  /*2020*/  LOP3.LUT R2, R153, 0xffffffe0, RZ, 0xc0, !PT ;  /* 0xffffffe099027812 */ /* 0x000fe200078ec0ff */
[----:B------:R-:W4:Y:S04]  /*2030*/  LDSM.16.M88.4 R40, [R208+0x3d00] ;  /* 0x003d0000d028783b */ /* 0x000f280000000200 */
[----:B------:R-:W5:Y:S01]  /*2040*/  LDSM.16.M88.4 R12, [R211+0x6100] ;  /* 0x00610000d30c783b */ /* 0x000f620000000200 */
[----:B------:R-:W-:-:S03]  /*2050*/  IMAD.IADD R2, R157, 0x1, -R2 ;  /* 0x000000019d027824 */ /* 0x000fc600078e0a02 */
[----:B------:R-:W-:Y:S04]  /*2060*/  LDSM.16.M88.4 R24, [R212+0x6100] ;  /* 0x00610000d418783b */ /* 0x000fe80000000200 */
[----:B------:R-:W-:Y:S04]  /*2070*/  LDSM.16.M88.4 R4, [R212+0x7100] ;  /* 0x00710000d404783b */ /* 0x000fe80000000200 */
[----:B------:R-:W5:Y:S04]  /*2080*/  LDSM.16.M88.4 R48, [R213] ;  /* 0x00000000d530783b */ /* 0x000f680000000200 */
[----:B------:R-:W-:Y:S04]  /*2090*/  LDSM.16.M88.4 R72, [R213+0x400] ;  /* 0x00040000d548783b */ /* 0x000fe80000000200 */
[----:B------:R-:W-:Y:S04]  /*20a0*/  LDSM.16.M88.4 R68, [R213+0x800] ;  /* 0x00080000d544783b */ /* 0x000fe80000000200 */
        /* <DEDUP_REMOVED lines=11> */
[----:B---3--:R-:W-:Y:S04]  /*2160*/  HMMA.16816.F32 R76, R8, R44, RZ ;  /* 0x0000002c084c723c */ /* 0x008fe800000018ff */
[----:B------:R1:W-:Y:S01]  /*2170*/  LDGSTS.E.BYPASS.LTC128B.128 [R226+0x2100], [R16.64+0x80], !P0 ;  /* 0x0210008010e27fae */ /* 0x0003e2000c101d46 */
[----:B------:R-:W-:-:S03]  /*2180*/  ISETP.LT.OR P0, PT, R0, 0x21, P6 ;  /* 0x000000210000780c */ /* 0x000fc60003701670 */
[C---:B----4-:R-:W-:Y:S08]  /*2190*/  HMMA.16816.F32 R56, R8.reuse, R40, RZ ;  /* 0x000000280838723c */ /* 0x050ff000000018ff */
[----:B------:R-:W-:Y:S02]  /*21a0*/  HMMA.16816.F32 R88, R8, R30, RZ ;  /* 0x0000001e0858723c */ /* 0x000fe400000018ff */
[----:B------:R1:W-:Y:S01]  /*21b0*/  LDGSTS.E.BYPASS.LTC128B.128 [R226+0x900], [R18.64], !P0 ;  /* 0x0090000012e27fae */ /* 0x0003e2000c101d46 */
[----:B------:R-:W-:-:S02]  /*21c0*/  ISETP.GE.AND P0, PT, R204, 0x2, PT ;  /* 0x00000002cc00780c */ /* 0x000fc40003f06270 */
[----:B------:R-:W-:Y:S01]  /*21d0*/  IADD3 R204, R204, -0x2, RZ ;  /* 0xfffffffecccc7810 */ /* 0x000fe20007ffe0ff */
[----:B------:R1:W-:Y:S02]  /*21e0*/  LDGSTS.E.BYPASS.LTC128B.128 [R226+0x1900], [R18.64+0x40], !P1 ;  /* 0x0190004012e27fae */ /* 0x0003e4000c901d46 */
[C---:B------:R-:W-:Y:S02]  /*21f0*/  HMMA.16816.F32 R100, R8.reuse, R34, RZ ;  /* 0x000000220864723c */ /* 0x040fe400000018ff */
[----:B------:R1:W-:Y:S04]  /*2200*/  LDGSTS.E.BYPASS.LTC128B.128 [R226+0x2900], [R18.64+0x80], !P3 ;  /* 0x0290008012e27fae */ /* 0x0003e8000d901d46 */
[----:B------:R-:W-:Y:S02]  /*2210*/  LDSM.16.M88.4 R36, [R208+0x4100] ;  /* 0x00410000d024783b */ /* 0x000fe40000000200 */
[C---:B------:R-:W-:Y:S02]  /*2220*/  HMMA.16816.F32 R96, R8.reuse, R46, RZ ;  /* 0x0000002e0860723c */ /* 0x040fe400000018ff */
[----:B------:R-:W-:Y:S04]  /*2230*/  LDSM.16.M88.4 R20, [R211+0x9100] ;  /* 0x00910000d314783b */ /* 0x000fe80000000200 */
[----:B------:R-:W0:Y:S02]  /*2240*/  LDGDEPBAR ;  /* 0x00000000000079af */ /* 0x000e240000000000 */
[----:B------:R-:W-:Y:S08]  /*2250*/  HMMA.16816.F32 R60, R8, R42, RZ ;  /* 0x0000002a083c723c */ /* 0x000ff000000018ff */
[C---:B-----5:R-:W-:Y:S01]  /*2260*/  HMMA.16816.F32 R8, R12.reuse, R28, RZ ;  /* 0x0000001c0c08723c */ /* 0x060fe200000018ff */
[----:B-1----:R-:W-:Y:S07]  /*2270*/  LDSM.16.M88.4 R16, [R212+0x8100] ;  /* 0x00810000d410783b */ /* 0x002fee0000000200 */
[C---:B------:R-:W-:Y:S01]  /*2280*/  HMMA.16816.F32 R108, R12.reuse, R30, RZ ;  /* 0x0000001e0c6c723c */ /* 0x040fe200000018ff */
[----:B------:R-:W1:Y:S07]  /*2290*/  LDSM.16.M88.4 R28, [R211+0x8100] ;  /* 0x00810000d31c783b */ /* 0x000e6e0000000200 */
[C---:B------:R-:W-:Y:S08]  /*22a0*/  HMMA.16816.F32 R92, R12.reuse, R44, RZ ;  /* 0x0000002c0c5c723c */ /* 0x040ff000000018ff */
[C---:B------:R-:W-:Y:S08]  /*22b0*/  HMMA.16816.F32 R116, R12.reuse, R46, RZ ;  /* 0x0000002e0c74723c */ /* 0x040ff000000018ff */
[C---:B------:R-:W-:Y:S08]  /*22c0*/  HMMA.16816.F32 R44, R12.reuse, R40, RZ ;  /* 0x000000280c2c723c */ /* 0x040ff000000018ff */
[----:B------:R-:W-:Y:S08]  /*22d0*/  HMMA.16816.F32 R112, R12, R42, RZ ;  /* 0x0000002a0c70723c */ /* 0x000ff000000018ff */
[----:B------:R-:W-:Y:S08]  /*22e0*/  HMMA.16816.F32 R40, R24, R48, R8 ;  /* 0x000000301828723c */ /* 0x000ff00000001808 */
[C---:B------:R-:W-:Y:S08]  /*22f0*/  HMMA.16816.F32 R128, R4.reuse, R64, R56 ;  /* 0x000000400480723c */ /* 0x040ff00000001838 */
[----:B------:R-:W-:Y:S08]  /*2300*/  HMMA.16816.F32 R56, R4, R50, R88 ;  /* 0x000000320438723c */ /* 0x000ff00000001858 */
[C---:B------:R-:W-:Y:S08]  /*2310*/  HMMA.16816.F32 R104, R12.reuse, R32, RZ ;  /* 0x000000200c68723c */ /* 0x040ff000000018ff */
[----:B------:R-:W-:Y:S01]  /*2320*/  HMMA.16816.F32 R120, R12, R34, RZ ;  /* 0x000000220c78723c */ /* 0x000fe200000018ff */
[----:B------:R-:W2:Y:S04]  /*2330*/  LDSM.16.M88.4 R32, [R213+0x1000] ;  /* 0x00100000d520783b */ /* 0x000ea80000000200 */
[----:B------:R-:W3:Y:S03]  /*2340*/  LDSM.16.M88.4 R12, [R212+0x9100] ;  /* 0x00910000d40c783b */ /* 0x000ee60000000200 */
[C---:B------:R-:W-:Y:S01]  /*2350*/  HMMA.16816.F32 R8, R4.reuse, R48, R52 ;  /* 0x000000300408723c */ /* 0x040fe20000001834 */
[----:B------:R-:W-:Y:S07]  /*2360*/  LDSM.16.M88.4 R52, [R208+0x4500] ;  /* 0x00450000d034783b */ /* 0x000fee0000000200 */
[----:B------:R-:W-:Y:S08]  /*2370*/  HMMA.16816.F32 R132, R4, R68, R76 ;  /* 0x000000440484723c */ /* 0x000ff0000000184c */
[----:B------:R-:W-:Y:S01]  /*2380*/  HMMA.16816.F32 R76, R24, R50, R108 ;  /* 0x00000032184c723c */ /* 0x000fe2000000186c */
[----:B------:R-:W-:Y:S07]  /*2390*/  LDSM.16.M88.4 R48, [R208+0x4900] ;  /* 0x00490000d030783b */ /* 0x000fee0000000200 */
[----:B-1----:R-:W-:Y:S08]  /*23a0*/  HMMA.16816.F32 R40, R28, R36, R40 ;  /* 0x000000241c28723c */ /* 0x002ff00000001828 */
[C---:B------:R-:W-:Y:S08]  /*23b0*/  HMMA.16816.F32 R136, R4.reuse, R72, R80 ;  /* 0x000000480488723c */ /* 0x040ff00000001850 */
[C---:B------:R-:W-:Y:S08]  /*23c0*/  HMMA.16816.F32 R100, R4.reuse, R74, R100 ;  /* 0x0000004a0464723c */ /* 0x040ff00000001864 */
[C---:B------:R-:W-:Y:S08]  /*23d0*/  HMMA.16816.F32 R124, R4.reuse, R70, R96 ;  /* 0x00000046047c723c */ /* 0x040ff00000001860 */
[----:B------:R-:W-:Y:S08]  /*23e0*/  HMMA.16816.F32 R80, R4, R66, R60 ;  /* 0x000000420450723c */ /* 0x000ff0000000183c */
[----:B------:R-:W-:Y:S01]  /*23f0*/  HMMA.16816.F32 R4, R20, R38, R56 ;  /* 0x000000261404723c */ /* 0x000fe20000001838 */
[----:B------:R-:W-:Y:S07]  /*2400*/  LDSM.16.M88.4 R56, [R208+0x4d00] ;  /* 0x004d0000d038783b */ /* 0x000fee0000000200 */
[----:B------:R-:W-:Y:S01]  /*2410*/  HMMA.16816.F32 R144, R24, R64, R44 ;  /* 0x000000401890723c */ /* 0x000fe2000000182c */
[----:B------:R-:W-:Y:S07]  /*2420*/  LDSM.16.M88.4 R44, [R208+0x5100] ;  /* 0x00510000d02c783b */ /* 0x000fee0000000200 */
[----:B------:R-:W-:Y:S01]  /*2430*/  HMMA.16816.F32 R60, R20, R36, R8 ;  /* 0x00000024143c723c */ /* 0x000fe20000001808 */
[----:B------:R-:W1:Y:S07]  /*2440*/  LDSM.16.M88.4 R8, [R211+0xa100] ;  /* 0x00a10000d308783b */ /* 0x000e6e0000000200 */
[----:B------:R-:W-:Y:S01]  /*2450*/  HMMA.16816.F32 R76, R28, R38, R76 ;  /* 0x000000261c4c723c */ /* 0x000fe2000000184c */
[----:B------:R-:W-:Y:S07]  /*2460*/  LDSM.16.M88.4 R36, [R213+0x2000] ;  /* 0x00200000d524783b */ /* 0x000fee0000000200 */
[----:B--2---:R-:W-:Y:S08]  /*2470*/  HMMA.16816.F32 R40, R16, R32, R40 ;  /* 0x000000201028723c */ /* 0x004ff00000001828 */
[C---:B------:R-:W-:Y:S08]  /*2480*/  HMMA.16816.F32 R140, R24.reuse, R68, R92 ;  /* 0x00000044188c723c */ /* 0x040ff0000000185c */
[----:B------:R-:W-:Y:S08]  /*2490*/  HMMA.16816.F32 R92, R24, R66, R112 ;  /* 0x00000042185c723c */ /* 0x000ff00000001870 */
[----:B---3--:R-:W-:Y:S01]  /*24a0*/  HMMA.16816.F32 R64, R12, R34, R4 ;  /* 0x000000220c40723c */ /* 0x008fe20000001804 */
[----:B------:R-:W2:Y:S07]  /*24b0*/  LDSM.16.M88.4 R4, [R211+0xb100] ;  /* 0x00b10000d304783b */ /* 0x000eae0000000200 */
[C---:B------:R-:W-:Y:S08]  /*24c0*/  HMMA.16816.F32 R104, R24.reuse, R72, R104 ;  /* 0x000000481868723c */ /* 0x040ff00000001868 */
[C---:B------:R-:W-:Y:S08]  /*24d0*/  HMMA.16816.F32 R72, R24.reuse, R74, R120 ;  /* 0x0000004a1848723c */ /* 0x040ff00000001878 */
[----:B------:R-:W-:Y:S01]  /*24e0*/  HMMA.16816.F32 R88, R24, R70, R116 ;  /* 0x000000461858723c */ /* 0x000fe20000001874 */
[----:B------:R-:W3:Y:S07]  /*24f0*/  LDSM.16.M88.4 R24, [R212+0xa100] ;  /* 0x00a10000d418783b */ /* 0x000eee0000000200 */
[----:B------:R-:W-:Y:S08]  /*2500*/  HMMA.16816.F32 R60, R12, R32, R60 ;  /* 0x000000200c3c723c */ /* 0x000ff0000000183c */
[----:B------:R-:W-:Y:S08]  /*2510*/  HMMA.16816.F32 R32, R16, R34, R76 ;  /* 0x000000221020723c */ /* 0x000ff0000000184c */
[----:B-1----:R-:W-:Y:S01]  /*2520*/  HMMA.16816.F32 R68, R8, R44, R40 ;  /* 0x0000002c0844723c */ /* 0x002fe20000001828 */
[----:B------:R-:W-:Y:S07]  /*2530*/  LDSM.16.M88.4 R40, [R213+0x1400] ;  /* 0x00140000d528783b */ /* 0x000fee0000000200 */
[C---:B------:R-:W-:Y:S08]  /*2540*/  HMMA.16816.F32 R108, R20.reuse, R48, R132 ;  /* 0x00000030146c723c */ /* 0x040ff00000001884 */
[C---:B------:R-:W-:Y:S08]  /*2550*/  HMMA.16816.F32 R96, R20.reuse, R52, R136 ;  /* 0x000000341460723c */ /* 0x040ff00000001888 */
[C---:B------:R-:W-:Y:S08]  /*2560*/  HMMA.16816.F32 R132, R20.reuse, R56, R128 ;  /* 0x000000381484723c */ /* 0x040ff00000001880 */
[C---:B------:R-:W-:Y:S08]  /*2570*/  HMMA.16816.F32 R100, R20.reuse, R54, R100 ;  /* 0x000000361464723c */ /* 0x040ff00000001864 */
[C---:B------:R-:W-:Y:S08]  /*2580*/  HMMA.16816.F32 R124, R20.reuse, R50, R124 ;  /* 0x00000032147c723c */ /* 0x040ff0000000187c */
[----:B------:R-:W-:Y:S01]  /*2590*/  HMMA.16816.F32 R120, R20, R58, R80 ;  /* 0x0000003a1478723c */ /* 0x000fe20000001850 */
[----:B------:R-:W1:Y:S07]  /*25a0*/  LDSM.16.M88.4 R20, [R212+0xb100] ;  /* 0x00b10000d414783b */ /* 0x000e6e0000000200 */
[-C--:B------:R-:W-:Y:S08]  /*25b0*/  HMMA.16816.F32 R32, R8, R46.reuse, R32 ;  /* 0x0000002e0820723c */ /* 0x080ff00000001820 */
[----:B--2---:R-:W-:Y:S08]  /*25c0*/  HMMA.16816.F32 R64, R4, R46, R64 ;  /* 0x0000002e0440723c */ /* 0x004ff00000001840 */
[----:B---3--:R-:W-:Y:S08]  /*25d0*/  HMMA.16816.F32 R76, R24, R36, R68 ;  /* 0x00000024184c723c */ /* 0x008ff00000001844 */
[----:B------:R-:W-:Y:S01]  /*25e0*/  HMMA.16816.F32 R60, R4, R44, R60 ;  /* 0x0000002c043c723c */ /* 0x000fe2000000183c */
[----:B------:R-:W2:Y:S07]  /*25f0*/  LDSM.16.M88.4 R44, [R213+0x1800] ;  /* 0x00180000d52c783b */ /* 0x000eae0000000200 */
[----:B------:R-:W-:Y:S08]  /*2600*/  HMMA.16816.F32 R80, R28, R52, R104 ;  /* 0x000000341c50723c */ /* 0x000ff00000001868 */
[----:B------:R-:W-:Y:S01]  /*2610*/  HMMA.16816.F32 R68, R24, R38, R32 ;  /* 0x000000261844723c */ /* 0x000fe20000001820 */
[----:B------:R-:W-:Y:S01]  /*2620*/  FMUL.FTZ R0, R76, c[0x0][0x320] ;  /* 0x0000c8004c007a20 */ /* 0x000fe20000410000 */
[----:B------:R-:W-:Y:S06]  /*2630*/  LDSM.16.M88.4 R32, [R213+0x1c00] ;  /* 0x001c0000d520783b */ /* 0x000fec0000000200 */
[C---:B------:R-:W-:Y:S08]  /*2640*/  HMMA.16816.F32 R72, R28.reuse, R54, R72 ;  /* 0x000000361c48723c */ /* 0x040ff00000001848 */
[C---:B------:R-:W-:Y:S01]  /*2650*/  HMMA.16816.F32 R104, R28.reuse, R48, R140 ;  /* 0x000000301c68723c */ /* 0x040fe2000000188c */
[----:B------:R3:W4:Y:S07]  /*2660*/  MUFU.TANH R142, R0 ;  /* 0x00000000008e7308 */ /* 0x00072e0000002400 */
[C---:B------:R-:W-:Y:S08]  /*2670*/  HMMA.16816.F32 R116, R28.reuse, R50, R88 ;  /* 0x000000321c74723c */ /* 0x040ff00000001858 */
[----:B------:R-:W-:Y:S01]  /*2680*/  HMMA.16816.F32 R128, R28, R56, R144 ;  /* 0x000000381c80723c */ /* 0x000fe20000001890 */
[----:B---3--:R-:W-:-:S04]  /*2690*/  FMUL.FTZ R0, R77, c[0x0][0x320] ;  /* 0x0000c8004d007a20 */ /* 0x008fc80000410000 */
[----:B------:R3:W5:Y:S03]  /*26a0*/  MUFU.TANH R141, R0 ;  /* 0x00000000008d7308 */ /* 0x0007660000002400 */
[----:B------:R-:W-:Y:S01]  /*26b0*/  HMMA.16816.F32 R112, R28, R58, R92 ;  /* 0x0000003a1c70723c */ /* 0x000fe2000000185c */
[----:B------:R-:W2:Y:S07]  /*26c0*/  LDSM.16.M88.4 R28, [R208+0x5500] ;  /* 0x00550000d01c783b */ /* 0x000eae0000000200 */
[----:B-1----:R-:W-:Y:S01]  /*26d0*/  HMMA.16816.F32 R64, R20, R38, R64 ;  /* 0x000000261440723c */ /* 0x002fe20000001840 */
[----:B---3--:R-:W-:-:S07]  /*26e0*/  FMUL.FTZ R0, R68, c[0x0][0x320] ;  /* 0x0000c80044007a20 */ /* 0x008fce0000410000 */
[----:B------:R-:W-:Y:S01]  /*26f0*/  HMMA.16816.F32 R52, R20, R36, R60 ;  /* 0x000000241434723c */ /* 0x000fe2000000183c */
[----:B------:R1:W3:Y:S01]  /*2700*/  MUFU.TANH R140, R0 ;  /* 0x00000000008c7308 */ /* 0x0002e20000002400 */
[----:B------:R-:W3:Y:S06]  /*2710*/  LDSM.16.M88.4 R36, [R213+0x2400] ;  /* 0x00240000d524783b */ /* 0x000eec0000000200 */
[-C--:B------:R-:W-:Y:S08]  /*2720*/  HMMA.16816.F32 R48, R16, R40.reuse, R80 ;  /* 0x000000281030723c */ /* 0x080ff00000001850 */
[----:B------:R-:W-:Y:S01]  /*2730*/  HMMA.16816.F32 R56, R12, R40, R96 ;  /* 0x000000280c38723c */ /* 0x000fe20000001860 */
[----:B-1----:R-:W-:-:S04]  /*2740*/  FMUL.FTZ R0, R69, c[0x0][0x320] ;  /* 0x0000c80045007a20 */ /* 0x002fc80000410000 */
[----:B------:R1:W1:Y:S03]  /*2750*/  MUFU.TANH R139, R0 ;  /* 0x00000000008b7308 */ /* 0x0002660000002400 */
[-C--:B------:R-:W-:Y:S08]  /*2760*/  HMMA.16816.F32 R96, R12, R42.reuse, R100 ;  /* 0x0000002a0c60723c */ /* 0x080ff00000001864 */
[----:B------:R-:W-:Y:S01]  /*2770*/  HMMA.16816.F32 R40, R16, R42, R72 ;  /* 0x0000002a1028723c */ /* 0x000fe20000001848 */
[----:B-1----:R-:W-:-:S07]  /*2780*/  FMUL.FTZ R0, R67, c[0x0][0x320] ;  /* 0x0000c80043007a20 */ /* 0x002fce0000410000 */
[----:B--2---:R-:W-:Y:S01]  /*2790*/  HMMA.16816.F32 R88, R12, R44, R108 ;  /* 0x0000002c0c58723c */ /* 0x004fe2000000186c */
[----:B------:R1:W-:Y:S07]  /*27a0*/  MUFU.TANH R143, R0 ;  /* 0x00000000008f7308 */ /* 0x0003ee0000002400 */
[C---:B------:R-:W-:Y:S08]  /*27b0*/  HMMA.16816.F32 R48, R8.reuse, R28, R48 ;  /* 0x0000001c0830723c */ /* 0x040ff00000001830 */
[----:B------:R-:W-:Y:S01]  /*27c0*/  HMMA.16816.F32 R40, R8, R30, R40 ;  /* 0x0000001e0828723c */ /* 0x000fe20000001828 */
[----:B-1----:R-:W-:-:S04]  /*27d0*/  FMUL.FTZ R0, R52, c[0x0][0x320] ;  /* 0x0000c80034007a20 */ /* 0x002fc80000410000 */
[----:B------:R1:W-:Y:S03]  /*27e0*/  MUFU.TANH R109, R0 ;  /* 0x00000000006d7308 */ /* 0x0003e60000002400 */
[C---:B------:R-:W-:Y:S08]  /*27f0*/  HMMA.16816.F32 R80, R12.reuse, R34, R120 ;  /* 0x000000220c50723c */ /* 0x040ff00000001878 */
[----:B------:R-:W-:Y:S01]  /*2800*/  HMMA.16816.F32 R92, R12, R46, R124 ;  /* 0x0000002e0c5c723c */ /* 0x000fe2000000187c */
[----:B-1----:R-:W-:-:S07]  /*2810*/  FMUL.FTZ R0, R53, c[0x0][0x320] ;  /* 0x0000c80035007a20 */ /* 0x002fce0000410000 */
[----:B------:R-:W-:Y:S01]  /*2820*/  HMMA.16816.F32 R100, R12, R32, R132 ;  /* 0x000000200c64723c */ /* 0x000fe20000001884 */
[----:B------:R1:W-:Y:S01]  /*2830*/  MUFU.TANH R108, R0 ;  /* 0x00000000006c7308 */ /* 0x0003e20000002400 */
[----:B------:R-:W2:Y:S06]  /*2840*/  LDSM.16.M88.4 R12, [R208+0x5900] ;  /* 0x00590000d00c783b */ /* 0x000eac0000000200 */
[C---:B------:R-:W-:Y:S08]  /*2850*/  HMMA.16816.F32 R72, R16.reuse, R44, R104 ;  /* 0x0000002c1048723c */ /* 0x040ff00000001868 */
[----:B------:R-:W-:Y:S01]  /*2860*/  HMMA.16816.F32 R60, R16, R46, R116 ;  /* 0x0000002e103c723c */ /* 0x000fe20000001874 */
[----:B-1----:R-:W-:-:S04]  /*2870*/  FMUL.FTZ R0, R54, c[0x0][0x320] ;  /* 0x0000c80036007a20 */ /* 0x002fc80000410000 */
[----:B------:R1:W-:Y:S02]  /*2880*/  MUFU.TANH R111, R0 ;  /* 0x00000000006f7308 */ /* 0x0003e40000002400 */
[----:B-1----:R-:W-:Y:S02]  /*2890*/  FMUL.FTZ R0, R55, c[0x0][0x320] ;  /* 0x0000c80037007a20 */ /* 0x002fe40000410000 */
[----:B---3--:R-:W-:Y:S04]  /*28a0*/  HMMA.16816.F32 R52, R24, R36, R48 ;  /* 0x000000241834723c */ /* 0x008fe80000001830 */
[----:B------:R1:W-:Y:S04]  /*28b0*/  MUFU.TANH R110, R0 ;  /* 0x00000000006e7308 */ /* 0x0003e80000002400 */
[----:B------:R-:W-:Y:S08]  /*28c0*/  HMMA.16816.F32 R48, R4, R28, R56 ;  /* 0x0000001c0430723c */ /* 0x000ff00000001838 */
[----:B------:R-:W-:Y:S01]  /*28d0*/  HMMA.16816.F32 R56, R24, R38, R40 ;  /* 0x000000261838723c */ /* 0x000fe20000001828 */
[----:B------:R-:W3:Y:S01]  /*28e0*/  LDSM.16.M88.4 R40, [R208+0x5d00] ;  /* 0x005d0000d028783b */ /* 0x000ee20000000200 */
[----:B-1----:R-:W-:-:S04]  /*28f0*/  FMUL.FTZ R0, R78, c[0x0][0x320] ;  /* 0x0000c8004e007a20 */ /* 0x002fc80000410000 */
[----:B------:R1:W-:Y:S02]  /*2900*/  MUFU.TANH R123, R0 ;  /* 0x00000000007b7308 */ /* 0x0003e40000002400 */
[----:B------:R-:W-:Y:S08]  /*2910*/  HMMA.16816.F32 R28, R4, R30, R96 ;  /* 0x0000001e041c723c */ /* 0x000ff00000001860 */
[----:B--2---:R-:W-:Y:S01]  /*2920*/  HMMA.16816.F32 R44, R8, R12, R72 ;  /* 0x0000000c082c723c */ /* 0x004fe20000001848 */
[----:B-1----:R-:W-:-:S07]  /*2930*/  FMUL.FTZ R0, R79, c[0x0][0x320] ;  /* 0x0000c8004f007a20 */ /* 0x002fce0000410000 */
[----:B------:R-:W-:Y:S01]  /*2940*/  HMMA.16816.F32 R76, R4, R14, R92 ;  /* 0x0000000e044c723c */ /* 0x000fe2000000185c */
[----:B------:R1:W-:Y:S07]  /*2950*/  MUFU.TANH R122, R0 ;  /* 0x00000000007a7308 */ /* 0x0003ee0000002400 */
[----:B------:R-:W-:Y:S08]  /*2960*/  HMMA.16816.F32 R28, R20, R38, R28 ;  /* 0x00000026141c723c */ /* 0x000ff0000000181c */
[----:B---3--:R-:W-:Y:S01]  /*2970*/  HMMA.16816.F32 R100, R4, R40, R100 ;  /* 0x000000280464723c */ /* 0x008fe20000001864 */
[----:B-1----:R-:W-:-:S04]  /*2980*/  FMUL.FTZ R0, R70, c[0x0][0x320] ;  /* 0x0000c80046007a20 */ /* 0x002fc80000410000 */
[----:B------:R1:W-:Y:S03]  /*2990*/  MUFU.TANH R121, R0 ;  /* 0x0000000000797308 */ /* 0x0003e60000002400 */
[----:B------:R-:W-:Y:S01]  /*29a0*/  HMMA.16816.F32 R80, R4, R42, R80 ;  /* 0x0000002a0450723c */ /* 0x000fe20000001850 */
[----:B-1----:R-:W-:-:S07]  /*29b0*/  FMUL.FTZ R0, R71, c[0x0][0x320] ;  /* 0x0000c80047007a20 */ /* 0x002fce0000410000 */
[----:B------:R-:W-:Y:S01]  /*29c0*/  HMMA.16816.F32 R68, R16, R34, R112 ;  /* 0x000000221044723c */ /* 0x000fe20000001870 */
[----:B------:R1:W-:Y:S02]  /*29d0*/  MUFU.TANH R120, R0 ;  /* 0x0000000000787308 */ /* 0x0003e40000002400 */
[----:B-1----:R-:W-:-:S06]  /*29e0*/  FMUL.FTZ R0, R64, c[0x0][0x320] ;  /* 0x0000c80040007a20 */ /* 0x002fcc0000410000 */
[----:B------:R1:W-:Y:S02]  /*29f0*/  MUFU.TANH R104, R0 ;  /* 0x0000000000687308 */ /* 0x0003e40000002400 */
[----:B-1----:R-:W-:-:S06]  /*2a00*/  FMUL.FTZ R0, R65, c[0x0][0x320] ;  /* 0x0000c80041007a20 */ /* 0x002fcc0000410000 */
[----:B------:R1:W-:Y:S02]  /*2a10*/  MUFU.TANH R87, R0 ;  /* 0x0000000000577308 */ /* 0x0003e40000002400 */
[----:B-1----:R-:W-:Y:S02]  /*2a20*/  FMUL.FTZ R0, R66, c[0x0][0x320] ;  /* 0x0000c80042007a20 */ /* 0x002fe40000410000 */
[----:B------:R-:W-:Y:S01]  /*2a30*/  HMMA.16816.F32 R64, R16, R32, R128 ;  /* 0x000000201040723c */ /* 0x000fe20000001880 */
[----:B------:R-:W1:Y:S03]  /*2a40*/  LDSM.16.M88.4 R32, [R213+0x2800] ;  /* 0x00280000d520783b */ /* 0x000e660000000200 */
[----:B------:R2:W-:Y:S04]  /*2a50*/  MUFU.TANH R105, R0 ;  /* 0x0000000000697308 */ /* 0x0005e80000002400 */
[----:B------:R-:W-:Y:S08]  /*2a60*/  HMMA.16816.F32 R16, R20, R36, R48 ;  /* 0x000000241410723c */ /* 0x000ff00000001830 */
[----:B------:R-:W-:Y:S01]  /*2a70*/  HMMA.16816.F32 R48, R4, R12, R88 ;  /* 0x0000000c0430723c */ /* 0x000fe20000001858 */
[----:B--2---:R-:W-:-:S04]  /*2a80*/  FMUL.FTZ R0, R52, c[0x0][0x320] ;  /* 0x0000c80034007a20 */ /* 0x004fc80000410000 */
[----:B------:R2:W3:Y:S02]  /*2a90*/  MUFU.TANH R136, R0 ;  /* 0x0000000000887308 */ /* 0x0004e40000002400 */
[----:B------:R-:W-:Y:S01]  /*2aa0*/  SHF.R.S32.HI R4, RZ, 0x1f, R152 ;  /* 0x0000001fff047819 */ /* 0x000fe20000011498 */
[----:B------:R-:W-:Y:S01]  /*2ab0*/  FMUL.FTZ R7, R59, c[0x0][0x320] ;  /* 0x0000c8003b077a20 */ /* 0x000fe20000410000 */
[----:B------:R-:W-:Y:S01]  /*2ac0*/  SHF.R.S32.HI R5, RZ, 0x1f, R2 ;  /* 0x0000001fff057819 */ /* 0x000fe20000011402 */
[C---:B------:R-:W-:Y:S03]  /*2ad0*/  HMMA.16816.F32 R12, R8.reuse, R14, R60 ;  /* 0x0000000e080c723c */ /* 0x040fe6000000183c */
[----:B------:R-:W-:Y:S05]  /*2ae0*/  MUFU.TANH R92, R7 ;  /* 0x00000007005c7308 */ /* 0x000fea0000002400 */
[----:B------:R-:W-:Y:S01]  /*2af0*/  HMMA.16816.F32 R64, R8, R40, R64 ;  /* 0x000000280840723c */ /* 0x000fe20000001840 */
[----:B--2---:R-:W-:-:S04]  /*2b00*/  FMUL.FTZ R0, R53, c[0x0][0x320] ;  /* 0x0000c80035007a20 */ /* 0x004fc80000410000 */
[----:B------:R2:W2:Y:S03]  /*2b10*/  MUFU.TANH R137, R0 ;  /* 0x0000000000897308 */ /* 0x0004a60000002400 */
[----:B------:R-:W-:Y:S07]  /*2b20*/  HMMA.16816.F32 R40, R8, R42, R68 ;  /* 0x0000002a0828723c */ /* 0x000fee0000001844 */
[----:B------:R-:W-:Y:S01]  /*2b30*/  IMAD.MOV.U32 R11, RZ, RZ, -0x40 ;  /* 0xffffffc0ff0b7424 */ /* 0x000fe200078e00ff */
[----:B-1----:R-:W-:Y:S03]  /*2b40*/  HMMA.16816.F32 R36, R20, R32, R48 ;  /* 0x000000201424723c */ /* 0x002fe60000001830 */
[----:B------:R-:W-:-:S02]  /*2b50*/  IMAD R11, R148, R11, 0x1 ;  /* 0x00000001940b7424 */ /* 0x000fc400078e020b */
[----:B--2---:R-:W-:-:S04]  /*2b60*/  FMUL.FTZ R0, R56, c[0x0][0x320] ;  /* 0x0000c80038007a20 */ /* 0x004fc80000410000 */
[----:B------:R1:W2:Y:S02]  /*2b70*/  MUFU.TANH R138, R0 ;  /* 0x00000000008a7308 */ /* 0x0002a40000002400 */
[----:B-1----:R-:W-:-:S06]  /*2b80*/  FMUL.FTZ R0, R57, c[0x0][0x320] ;  /* 0x0000c80039007a20 */ /* 0x002fcc0000410000 */
[----:B------:R1:W-:Y:S02]  /*2b90*/  MUFU.TANH R96, R0 ;  /* 0x0000000000607308 */ /* 0x0003e40000002400 */
[----:B-1----:R-:W-:-:S06]  /*2ba0*/  FMUL.FTZ R0, R54, c[0x0][0x320] ;  /* 0x0000c80036007a20 */ /* 0x002fcc0000410000 */
[----:B------:R1:W-:Y:S02]  /*2bb0*/  MUFU.TANH R88, R0 ;  /* 0x0000000000587308 */ /* 0x0003e40000002400 */
[----:B-1----:R-:W-:Y:S02]  /*2bc0*/  FMUL.FTZ R0, R55, c[0x0][0x320] ;  /* 0x0000c80037007a20 */ /* 0x002fe40000410000 */
[C---:B------:R-:W-:Y:S04]  /*2bd0*/  HMMA.16816.F32 R52, R24.reuse, R32, R44 ;  /* 0x000000201834723c */ /* 0x040fe8000000182c */
[----:B------:R1:W-:Y:S04]  /*2be0*/  MUFU.TANH R94, R0 ;  /* 0x00000000005e7308 */ /* 0x0003e80000002400 */
[-C--:B------:R-:W-:Y:S08]  /*2bf0*/  HMMA.16816.F32 R44, R24, R34.reuse, R12 ;  /* 0x00000022182c723c */ /* 0x080ff0000000180c */
[----:B------:R-:W-:Y:S01]  /*2c00*/  HMMA.16816.F32 R32, R20, R34, R76 ;  /* 0x000000221420723c */ /* 0x000fe2000000184c */
[----:B-1----:R-:W-:-:S02]  /*2c10*/  FMUL.FTZ R0, R16, c[0x0][0x320] ;  /* 0x0000c80010007a20 */ /* 0x002fc40000410000 */
[----:B------:R-:W-:Y:S02]  /*2c20*/  FMUL.FTZ R16, R28, c[0x0][0x320] ;  /* 0x0000c8001c107a20 */ /* 0x000fe40000410000 */
[----:B------:R1:W1:Y:S02]  /*2c30*/  MUFU.TANH R85, R0 ;  /* 0x0000000000557308 */ /* 0x0002640000002400 */
[----:B-1----:R-:W-:-:S06]  /*2c40*/  FMUL.FTZ R0, R17, c[0x0][0x320] ;  /* 0x0000c80011007a20 */ /* 0x002fcc0000410000 */
[----:B------:R1:W-:Y:S02]  /*2c50*/  MUFU.TANH R56, R0 ;  /* 0x0000000000387308 */ /* 0x0003e40000002400 */
[----:B-1----:R-:W-:-:S06]  /*2c60*/  FMUL.FTZ R0, R18, c[0x0][0x320] ;  /* 0x0000c80012007a20 */ /* 0x002fcc0000410000 */
[----:B------:R1:W-:Y:S02]  /*2c70*/  MUFU.TANH R73, R0 ;  /* 0x0000000000497308 */ /* 0x0003e40000002400 */
[----:B-1----:R-:W-:-:S06]  /*2c80*/  FMUL.FTZ R0, R19, c[0x0][0x320] ;  /* 0x0000c80013007a20 */ /* 0x002fcc0000410000 */
[----:B------:R1:W-:Y:S02]  /*2c90*/  MUFU.TANH R72, R0 ;  /* 0x0000000000487308 */ /* 0x0003e40000002400 */
[----:B-1----:R-:W-:Y:S01]  /*2ca0*/  LEA.HI R0, R4, R152, RZ, 0x2 ;  /* 0x0000009804007211 */ /* 0x002fe200078f10ff */
[----:B------:R-:W-:-:S05]  /*2cb0*/  FMUL.FTZ R4, R58, c[0x0][0x320] ;  /* 0x0000c8003a047a20 */ /* 0x000fca0000410000 */
[----:B------:R1:W1:Y:S01]  /*2cc0*/  MUFU.TANH R58, R16 ;  /* 0x00000010003a7308 */ /* 0x0002620000002400 */
[----:B------:R-:W-:-:S05]  /*2cd0*/  LOP3.LUT R0, R0, 0xffffffc, RZ, 0xc0, !PT ;  /* 0x0ffffffc00007812 */ /* 0x000fca00078ec0ff */
[----:B------:R-:W-:Y:S01]  /*2ce0*/  IMAD.IADD R6, R152, 0x1, -R0 ;  /* 0x0000000198067824 */ /* 0x000fe200078e0a00 */
[----:B------:R-:W-:Y:S01]  /*2cf0*/  LEA.HI R0, R84, R84, RZ, 0x1 ;  /* 0x0000005454007211 */ /* 0x000fe200078f08ff */
[----:B------:R2:W-:Y:S01]  /*2d00*/  MUFU.TANH R93, R4 ;  /* 0x00000004005d7308 */ /* 0x0005e20000002400 */
[----:B-1----:R-:W1:Y:S01]  /*2d10*/  LDSM.16.M88.4 R16, [R213+0x2c00] ;  /* 0x002c0000d510783b */ /* 0x002e620000000200 */
[----:B------:R-:W-:-:S04]  /*2d20*/  DEPBAR.LE SB0, 0x0 ;  /* 0x000080000000791a */ /* 0x000fc80000000000 */
[----:B--2---:R-:W-:-:S04]  /*2d30*/  LEA.HI R4, R5, R2, RZ, 0x2 ;  /* 0x0000000205047211 */ /* 0x004fc800078f10ff */
[C---:B------:R-:W-:Y:S02]  /*2d40*/  LEA.HI.SX32 R5, R4.reuse, R236, 0x1e ;  /* 0x000000ec04057211 */ /* 0x040fe400078ff2ff */
[----:B------:R-:W-:-:S03]  /*2d50*/  LOP3.LUT R4, R4, 0x7ffffffc, RZ, 0xc0, !PT ;  /* 0x7ffffffc04047812 */ /* 0x000fc600078ec0ff */
[----:B------:R-:W-:Y:S01]  /*2d60*/  IMAD R7, R6, 0x10, R5 ;  /* 0x0000001006077824 */ /* 0x000fe200078e0205 */
[C---:B------:R-:W-:Y:S01]  /*2d70*/  LOP3.LUT R6, R0.reuse, 0x1ffffffe, RZ, 0xc0, !PT ;  /* 0x1ffffffe00067812 */ /* 0x040fe200078ec0ff */
[----:B------:R-:W-:Y:S02]  /*2d80*/  IMAD.SHL.U32 R5, R0, 0x20, RZ ;  /* 0x0000002000057824 */ /* 0x000fe400078e00ff */
[----:B------:R-:W-:-:S03]  /*2d90*/  IMAD.IADD R2, R2, 0x1, -R4 ;  /* 0x0000000102027824 */ /* 0x000fc600078e0a04 */
[----:B------:R-:W-:Y:S01]  /*2da0*/  LOP3.LUT R0, R5, 0xffffffc0, RZ, 0xc0, !PT ;  /* 0xffffffc005007812 */ /* 0x000fe200078ec0ff */
[----:B------:R-:W-:Y:S02]  /*2db0*/  IMAD.IADD R5, R84, 0x1, -R6 ;  /* 0x0000000154057824 */ /* 0x000fe400078e0a06 */
[----:B------:R-:W-:Y:S02]  /*2dc0*/  FMUL.FTZ R6, R29, c[0x0][0x320] ;  /* 0x0000c8001d067a20 */ /* 0x000fe40000410000 */
[----:B------:R-:W-:Y:S02]  /*2dd0*/  IMAD.IADD R0, R0, 0x1, R7 ;  /* 0x0000000100007824 */ /* 0x000fe400078e0207 */
[----:B------:R2:W-:Y:S01]  /*2de0*/  MUFU.TANH R107, R6 ;  /* 0x00000006006b7308 */ /* 0x0005e20000002400 */
[----:B------:R-:W-:Y:S02]  /*2df0*/  IMAD.SHL.U32 R12, R2, 0x2, RZ ;  /* 0x00000002020c7824 */ /* 0x000fe400078e00ff */
[----:B------:R-:W-:-:S03]  /*2e00*/  IMAD R160, R5, 0x8, R0 ;  /* 0x0000000805a07824 */ /* 0x000fc600078e0200 */
[----:B------:R-:W-:Y:S01]  /*2e10*/  IADD3 R2, -R12, R11, R159 ;  /* 0x0000000b0c027210 */ /* 0x000fe20007ffe19f */
[----:B------:R-:W-:Y:S01]  /*2e20*/  @P2 IMAD.HI.U32 R5, R160, c[0x0][0x2c8], RZ ;  /* 0x0000b200a0052a27 */ /* 0x000fe200078e00ff */
[----:B------:R-:W-:Y:S01]  /*2e30*/  STL [R1+0x6c], R160 ;  /* 0x00006ca001007387 */ /* 0x000fe20000100800 */
[-C--:B-1----:R-:W-:Y:S02]  /*2e40*/  HMMA.16816.F32 R64, R24, R16.reuse, R64 ;  /* 0x000000101840723c */ /* 0x082fe40000001840 */
[----:B------:R-:W-:Y:S01]  /*2e50*/  IMAD.MOV.U32 R0, RZ, RZ, R160 ;  /* 0x000000ffff007224 */ /* 0x000fe200078e00a0 */
[----:B------:R-:W-:Y:S01]  /*2e60*/  @P2 SHF.R.U32.HI R0, RZ, c[0x0][0x2cc], R5 ;  /* 0x0000b300ff002a19 */ /* 0x000fe20000011605 */
[----:B------:R-:W-:Y:S01]  /*2e70*/  FMUL.FTZ R5, R31, c[0x0][0x320] ;  /* 0x0000c8001f057a20 */ /* 0x000fe20000410000 */
[----:B------:R-:W-:Y:S01]  /*2e80*/  STL [R1+0x70], R12 ;  /* 0x0000700c01007387 */ /* 0x000fe20000100800 */
[----:B--2---:R-:W-:Y:S02]  /*2e90*/  FMUL.FTZ R6, R30, c[0x0][0x320] ;  /* 0x0000c8001e067a20 */ /* 0x004fe40000410000 */
[----:B------:R1:W-:Y:S01]  /*2ea0*/  MUFU.TANH R106, R5 ;  /* 0x00000005006a7308 */ /* 0x0003e20000002400 */
[----:B------:R-:W2:Y:S01]  /*2eb0*/  SHFL.IDX PT, R7, R0, RZ, 0x1c1f ;  /* 0x001c1fff00077589 */ /* 0x000ea200000e0000 */
[C---:B------:R-:W-:Y:S03]  /*2ec0*/  HMMA.16816.F32 R28, R20.reuse, R16, R100 ;  /* 0x00000010141c723c */ /* 0x040fe60000001864 */
[----:B------:R-:W2:Y:S03]  /*2ed0*/  SHFL.IDX PT, R8, R0, 0x1, 0x1c1f ;  /* 0x003c1f0000087f89 */ /* 0x000ea600000e0000 */
[----:B------:R3:W-:Y:S01]  /*2ee0*/  MUFU.TANH R59, R6 ;  /* 0x00000006003b7308 */ /* 0x0007e20000002400 */
[----:B------:R-:W2:Y:S01]  /*2ef0*/  SHFL.IDX PT, R10, R0, 0x2, 0x1c1f ;  /* 0x005c1f00000a7f89 */ /* 0x000ea200000e0000 */
[----:B------:R-:W-:Y:S03]  /*2f00*/  HMMA.16816.F32 R20, R20, R18, R80 ;  /* 0x000000121414723c */ /* 0x000fe60000001850 */
[----:B------:R2:W4:Y:S01]  /*2f10*/  SHFL.IDX PT, R9, R0, 0x3, 0x1c1f ;  /* 0x007c1f0000097f89 */ /* 0x00052200000e0000 */
[----:B-1----:R-:W-:-:S04]  /*2f20*/  FMUL.FTZ R5, R52, c[0x0][0x320] ;  /* 0x0000c80034057a20 */ /* 0x002fc80000410000 */
[----:B------:R-:W-:Y:S01]  /*2f30*/  HMMA.16816.F32 R24, R24, R18, R40 ;  /* 0x000000121818723c */ /* 0x000fe20000001828 */
[----:B------:R1:W-:Y:S01]  /*2f40*/  MUFU.TANH R174, R5 ;  /* 0x0000000500ae7308 */ /* 0x0003e20000002400 */
[----:B---3--:R-:W-:-:S14]  /*2f50*/  @P0 SHF.R.S32.HI R6, RZ, 0x1f, R204 ;  /* 0x0000001fff060819 */ /* 0x008fdc00000114cc */
[----:B------:R-:W-:Y:S02]  /*2f60*/  FMUL.FTZ R19, R22, c[0x0][0x320] ;  /* 0x0000c80016137a20 */ /* 0x000fe40000410000 */
[----:B--2---:R-:W-:Y:S02]  /*2f70*/  @P0 IMAD R0, R154, R204, RZ ;  /* 0x000000cc9a000224 */ /* 0x004fe400078e02ff */
[----:B-1----:R-:W-:-:S04]  /*2f80*/  @P0 IMAD.WIDE.U32 R4, R204, R155, R162 ;  /* 0x0000009bcc040225 */ /* 0x002fc800078e00a2 */
[----:B------:R-:W-:Y:S01]  /*2f90*/  @P0 IMAD R0, R6, R155, R0 ;  /* 0x0000009b06000224 */ /* 0x000fe200078e0200 */
[----:B------:R-:W-:Y:S01]  /*2fa0*/  BAR.SYNC.DEFER_BLOCKING 0x0 ;  /* 0x0000000000007b1d */ /* 0x000fe20000010000 */
[C---:B------:R-:W-:Y:S01]  /*2fb0*/  @P0 LEA R14, P1, R4.reuse, c[0x0][0x1c8], 0x1 ;  /* 0x00007200040e0a11 */ /* 0x040fe200078208ff */
[----:B------:R-:W-:Y:S02]  /*2fc0*/  FMUL.FTZ R6, R53, c[0x0][0x320] ;  /* 0x0000c80035067a20 */ /* 0x000fe40000410000 */
[----:B------:R-:W-:Y:S02]  /*2fd0*/  @P0 IMAD.IADD R0, R5, 0x1, R0 ;  /* 0x0000000105000824 */ /* 0x000fe400078e0200 */
[----:B------:R1:W-:Y:S01]  /*2fe0*/  MUFU.TANH R177, R6 ;  /* 0x0000000600b17308 */ /* 0x0003e20000002400 */
[----:B------:R-:W-:Y:S02]  /*2ff0*/  FMUL.FTZ R18, R23, c[0x0][0x320] ;  /* 0x0000c80017127a20 */ /* 0x000fe40000410000 */
[----:B------:R-:W-:Y:S01]  /*3000*/  @P0 LEA.HI.X R15, R4, c[0x0][0x1cc], R0, 0x1, P1 ;  /* 0x00007300040f0a11 */ /* 0x000fe200008f0c00 */
[----:B------:R-:W-:-:S02]  /*3010*/  IMAD.IADD R0, R2, 0x1, -R161 ;  /* 0x0000000102007824 */ /* 0x000fc400078e0aa1 */
[----:B------:R-:W-:Y:S02]  /*3020*/  FMUL.FTZ R4, R44, c[0x0][0x320] ;  /* 0x0000c8002c047a20 */ /* 0x000fe40000410000 */
[C---:B------:R-:W-:Y:S02]  /*3030*/  IMAD.IADD R2, R0.reuse, 0x1, R7 ;  /* 0x0000000100027824 */ /* 0x040fe400078e0207 */
[----:B------:R2:W-:Y:S01]  /*3040*/  MUFU.TANH R178, R4 ;  /* 0x0000000400b27308 */ /* 0x0005e20000002400 */
[C---:B------:R-:W-:Y:S02]  /*3050*/  IMAD.IADD R5, R0.reuse, 0x1, R8 ;  /* 0x0000000100057824 */ /* 0x040fe400078e0208 */
[C---:B------:R-:W-:Y:S02]  /*3060*/  IMAD.IADD R7, R0.reuse, 0x1, R10 ;  /* 0x0000000100077824 */ /* 0x040fe400078e020a */
[----:B----4-:R-:W-:Y:S02]  /*3070*/  IMAD.IADD R0, R0, 0x1, R9 ;  /* 0x0000000100007824 */ /* 0x010fe400078e0209 */
[----:B-1----:R-:W-:Y:S01]  /*3080*/  IMAD.IADD R6, R86, 0x1, -R12 ;  /* 0x0000000156067824 */ /* 0x002fe200078e0a0c */
[----:B------:R-:W-:Y:S01]  /*3090*/  @!PT LDS RZ, [RZ] ;  /* 0x00000000fffff984 */ /* 0x000fe20000000800 */
[----:B------:R-:W-:Y:S01]  /*30a0*/  @!PT LDS RZ, [RZ] ;  /* 0x00000000fffff984 */ /* 0x000fe20000000800 */
[----:B------:R-:W-:Y:S01]  /*30b0*/  @!PT LDS RZ, [RZ] ;  /* 0x00000000fffff984 */ /* 0x000fe20000000800 */
[----:B------:R1:W-:Y:S01]  /*30c0*/  @P0 LDGSTS.E.BYPASS.LTC128B.128 [R226+0x3100], [R14.64], !P6 ;  /* 0x031000000ee20fae */ /* 0x0003e2000f101d46 */
[----:B------:R-:W-:-:S02]  /*30d0*/  FMUL.FTZ R8, R45, c[0x0][0x320] ;  /* 0x0000c8002d087a20 */ /* 0x000fc40000410000 */
[----:B------:R-:W-:Y:S01]  /*30e0*/  FMUL.FTZ R26, R26, c[0x0][0x320] ;  /* 0x0000c8001a1a7a20 */ /* 0x000fe20000410000 */
[C---:B------:R-:W-:Y:S01]  /*30f0*/  IMNMX R5, R6.reuse, R5, PT ;  /* 0x0000000506057217 */ /* 0x040fe20003800200 */
[----:B------:R-:W-:Y:S01]  /*3100*/  MUFU.TANH R57, R8 ;  /* 0x0000000800397308 */ /* 0x000fe20000002400 */
[C---:B------:R-:W-:Y:S01]  /*3110*/  IMNMX R0, R6.reuse, R0, PT ;  /* 0x0000000006007217 */ /* 0x040fe20003800200 */
[----:B------:R-:W-:Y:S01]  /*3120*/  FMUL.FTZ R27, R27, c[0x0][0x320] ;  /* 0x0000c8001b1b7a20 */ /* 0x000fe20000410000 */
[C---:B--2---:R-:W-:Y:S01]  /*3130*/  IMNMX R4, R6.reuse, R2, PT ;  /* 0x0000000206047217 */ /* 0x044fe20003800200 */
[----:B------:R1:W-:Y:S01]  /*3140*/  @P0 LDGSTS.E.BYPASS.LTC128B.128 [R226+0x4100], [R14.64+0x40], !P5 ;  /* 0x041000400ee20fae */ /* 0x0003e2000e901d46 */
[----:B------:R-:W-:Y:S01]  /*3150*/  IMNMX R2, R6, R7, PT ;  /* 0x0000000706027217 */ /* 0x000fe20003800200 */
[----:B------:R-:W-:Y:S01]  /*3160*/  FMUL.FTZ R6, R36, c[0x0][0x320] ;  /* 0x0000c80024067a20 */ /* 0x000fe20000410000 */
[C---:B------:R-:W-:Y:S01]  /*3170*/  ISETP.GT.AND P1, PT, R4.reuse, RZ, PT ;  /* 0x000000ff0400720c */ /* 0x040fe20003f24270 */
[----:B------:R1:W-:Y:S01]  /*3180*/  @P0 LDGSTS.E.BYPASS.LTC128B.128 [R226+0x5100], [R14.64+0x80], !P4 ;  /* 0x051000800ee20fae */ /* 0x0003e2000e101d46 */
[----:B------:R-:W-:Y:S01]  /*3190*/  ISETP.GT.AND P3, PT, R4, 0x1, PT ;  /* 0x000000010400780c */ /* 0x000fe20003f64270 */
[----:B------:R2:W3:Y:S01]  /*31a0*/  MUFU.TANH R12, R6 ;  /* 0x00000006000c7308 */ /* 0x0004e20000002400 */
[----:B------:R-:W-:-:S02]  /*31b0*/  FSEL R44, R142, -INF , P1 ;  /* 0xff8000008e2c7808 */ /* 0x000fc40000800000 */
[----:B------:R-:W-:Y:S02]  /*31c0*/  ISETP.GT.AND P1, PT, R4, 0x8, PT ;  /* 0x000000080400780c */ /* 0x000fe40003f24270 */
[----:B-----5:R-:W-:Y:S02]  /*31d0*/  FSEL R45, R141, -INF , P3 ;  /* 0xff8000008d2d7808 */ /* 0x020fe40001800000 */
[----:B------:R-:W-:Y:S02]  /*31e0*/  FSEL R48, R140, -INF , P1 ;  /* 0xff8000008c307808 */ /* 0x000fe40000800000 */
[C---:B------:R-:W-:Y:S02]  /*31f0*/  ISETP.GT.AND P3, PT, R4.reuse, 0x9, PT ;  /* 0x000000090400780c */ /* 0x040fe40003f64270 */
[----:B------:R-:W-:Y:S02]  /*3200*/  ISETP.GT.AND P1, PT, R4, 0x10, PT ;  /* 0x000000100400780c */ /* 0x000fe40003f24270 */
[----:B------:R-:W-:-:S02]  /*3210*/  FSEL R49, R139, -INF , P3 ;  /* 0xff8000008b317808 */ /* 0x000fc40001800000 */
[----:B------:R-:W-:Y:S01]  /*3220*/  FSEL R136, R136, -INF , P1 ;  /* 0xff80000088887808 */ /* 0x000fe20000800000 */
[----:B--2---:R-:W-:Y:S01]  /*3230*/  FMUL.FTZ R6, R37, c[0x0][0x320] ;  /* 0x0000c80025067a20 */ /* 0x004fe20000410000 */
[C---:B------:R-:W-:Y:S02]  /*3240*/  ISETP.GT.AND P3, PT, R4.reuse, 0x11, PT ;  /* 0x000000110400780c */ /* 0x040fe40003f64270 */
[----:B------:R-:W-:Y:S01]  /*3250*/  ISETP.GT.AND P1, PT, R4, 0x18, PT ;  /* 0x000000180400780c */ /* 0x000fe20003f24270 */
[----:B------:R2:W-:Y:S01]  /*3260*/  MUFU.TANH R11, R6 ;  /* 0x00000006000b7308 */ /* 0x0005e20000002400 */
[----:B------:R-:W-:Y:S02]  /*3270*/  FSEL R137, R137, -INF , P3 ;  /* 0xff80000089897808 */ /* 0x000fe40001800000 */
[----:B------:R-:W-:Y:S02]  /*3280*/  FSEL R138, R138, -INF , P1 ;  /* 0xff8000008a8a7808 */ /* 0x000fe40000800000 */
[----:B------:R-:W-:-:S02]  /*3290*/  ISETP.GT.AND P3, PT, R2, RZ, PT ;  /* 0x000000ff0200720c */ /* 0x000fc40003f64270 */
[----:B------:R-:W-:Y:S01]  /*32a0*/  ISETP.GT.AND P1, PT, R2, 0x1, PT ;  /* 0x000000010200780c */ /* 0x000fe20003f24270 */
[----:B--2---:R-:W-:Y:S01]  /*32b0*/  FMUL.FTZ R6, R32, c[0x0][0x320] ;  /* 0x0000c80020067a20 */ /* 0x004fe20000410000 */
[----:B------:R-:W-:Y:S02]  /*32c0*/  FSEL R32, R109, -INF , P3 ;  /* 0xff8000006d207808 */ /* 0x000fe40001800000 */
[----:B------:R-:W-:Y:S01]  /*32d0*/  ISETP.GT.AND P3, PT, R2, 0x8, PT ;  /* 0x000000080200780c */ /* 0x000fe20003f64270 */
[----:B------:R2:W4:Y:S03]  /*32e0*/  MUFU.TANH R10, R6 ;  /* 0x00000006000a7308 */ /* 0x0005260000002400 */
[----:B------:R-:W-:Y:S02]  /*32f0*/  FSEL R36, R104, -INF , P3 ;  /* 0xff80000068247808 */ /* 0x000fe40001800000 */
[----:B------:R-:W-:-:S04]  /*3300*/  ISETP.GT.AND P3, PT, R2, 0x10, PT ;  /* 0x000000100200780c */ /* 0x000fc80003f64270 */
[----:B------:R-:W-:Y:S02]  /*3310*/  FSEL R52, R85, -INF , P3 ;  /* 0xff80000055347808 */ /* 0x000fe40001800000 */
[----:B------:R-:W-:-:S04]  /*3320*/  ISETP.GT.AND P3, PT, R2, 0x18, PT ;  /* 0x000000180200780c */ /* 0x000fc80003f64270 */
[----:B------:R-:W-:Y:S01]  /*3330*/  FSEL R53, R58, -INF , P3 ;  /* 0xff8000003a357808 */ /* 0x000fe20001800000 */
[----:B--2---:R-:W-:Y:S01]  /*3340*/  FMUL.FTZ R6, R33, c[0x0][0x320] ;  /* 0x0000c80021067a20 */ /* 0x004fe20000410000 */
[----:B------:R-:W-:Y:S02]  /*3350*/  FSEL R33, R108, -INF , P1 ;  /* 0xff8000006c217808 */ /* 0x000fe40000800000 */
[C---:B------:R-:W-:Y:S01]  /*3360*/  ISETP.GT.AND P1, PT, R2.reuse, 0x9, PT ;  /* 0x000000090200780c */ /* 0x040fe20003f24270 */
[----:B------:R2:W5:Y:S01]  /*3370*/  MUFU.TANH R7, R6 ;  /* 0x0000000600077308 */ /* 0x0005620000002400 */
[C---:B------:R-:W-:Y:S02]  /*3380*/  ISETP.GT.AND P3, PT, R2.reuse, 0x20, PT ;  /* 0x000000200200780c */ /* 0x040fe40003f64270 */
[----:B------:R-:W-:Y:S02]  /*3390*/  FSEL R37, R87, -INF , P1 ;  /* 0xff80000057257808 */ /* 0x000fe40000800000 */
[----:B------:R-:W-:-:S02]  /*33a0*/  ISETP.GT.AND P1, PT, R2, 0x11, PT ;  /* 0x000000110200780c */ /* 0x000fc40003f24270 */
[----:B---3--:R-:W-:Y:S02]  /*33b0*/  FSEL R179, R12, -INF , P3 ;  /* 0xff8000000cb37808 */ /* 0x008fe40001800000 */
[----:B------:R-:W-:Y:S02]  /*33c0*/  FSEL R56, R56, -INF , P1 ;  /* 0xff80000038387808 */ /* 0x000fe40000800000 */
[C---:B------:R-:W-:Y:S02]  /*33d0*/  ISETP.GT.AND P1, PT, R2.reuse, 0x19, PT ;  /* 0x000000190200780c */ /* 0x040fe40003f24270 */
[----:B------:R-:W-:Y:S02]  /*33e0*/  ISETP.GT.AND P3, PT, R2, 0x28, PT ;  /* 0x000000280200780c */ /* 0x000fe40003f64270 */
[----:B------:R-:W-:Y:S01]  /*33f0*/  FSEL R107, R107, -INF , P1 ;  /* 0xff8000006b6b7808 */ /* 0x000fe20000800000 */
[----:B--2---:R-:W-:Y:S01]  /*3400*/  FMUL.FTZ R6, R28, c[0x0][0x320] ;  /* 0x0000c8001c067a20 */ /* 0x004fe20000410000 */
[----:B------:R-:W-:-:S02]  /*3410*/  ISETP.GT.AND P1, PT, R2, 0x21, PT ;  /* 0x000000210200780c */ /* 0x000fc40003f24270 */
[----:B----4-:R-:W-:Y:S01]  /*3420*/  FSEL R181, R10, -INF , P3 ;  /* 0xff8000000ab57808 */ /* 0x010fe20001800000 */
[----:B------:R2:W3:Y:S01]  /*3430*/  MUFU.TANH R9, R6 ;  /* 0x0000000600097308 */ /* 0x0004e20000002400 */
[----:B------:R-:W-:Y:S01]  /*3440*/  FSEL R182, R11, -INF , P1 ;  /* 0xff8000000bb67808 */ /* 0x000fe20000800000 */
[----:B------:R-:W-:Y:S01]  /*3450*/  FMUL.FTZ R11, R31, c[0x0][0x320] ;  /* 0x0000c8001f0b7a20 */ /* 0x000fe20000410000 */
[C---:B------:R-:W-:Y:S02]  /*3460*/  ISETP.GT.AND P1, PT, R2.reuse, 0x29, PT ;  /* 0x000000290200780c */ /* 0x040fe40003f24270 */
[C---:B------:R-:W-:Y:S02]  /*3470*/  ISETP.GT.AND P3, PT, R2.reuse, 0x30, PT ;  /* 0x000000300200780c */ /* 0x040fe40003f64270 */
[----:B-----5:R-:W-:Y:S01]  /*3480*/  FSEL R183, R7, -INF , P1 ;  /* 0xff80000007b77808 */ /* 0x020fe20000800000 */
[----:B------:R-:W-:Y:S01]  /*3490*/  FMUL.FTZ R7, R21, c[0x0][0x320] ;  /* 0x0000c80015077a20 */ /* 0x000fe20000410000 */
[----:B------:R-:W-:-:S03]  /*34a0*/  ISETP.GT.AND P1, PT, R2, 0x31, PT ;  /* 0x000000310200780c */ /* 0x000fc60003f24270 */
[----:B------:R4:W-:Y:S01]  /*34b0*/  MUFU.TANH R10, R7 ;  /* 0x00000007000a7308 */ /* 0x0009e20000002400 */
[----:B--2---:R-:W-:Y:S01]  /*34c0*/  FMUL.FTZ R6, R29, c[0x0][0x320] ;  /* 0x0000c8001d067a20 */ /* 0x004fe20000410000 */
[----:B---3--:R-:W-:Y:S01]  /*34d0*/  FSEL R248, R9, -INF , P3 ;  /* 0xff80000009f87808 */ /* 0x008fe20001800000 */
[----:B------:R-:W-:Y:S01]  /*34e0*/  FMUL.FTZ R9, R30, c[0x0][0x320] ;  /* 0x0000c8001e097a20 */ /* 0x000fe20000410000 */
[----:B------:R-:W-:-:S04]  /*34f0*/  ISETP.GT.AND P3, PT, R2, 0x38, PT ;  /* 0x000000380200780c */ /* 0x000fc80003f64270 */
[----:B------:R2:W3:Y:S01]  /*3500*/  MUFU.TANH R8, R6 ;  /* 0x0000000600087308 */ /* 0x0004e20000002400 */
[----:B----4-:R-:W-:-:S07]  /*3510*/  FMUL.FTZ R7, R38, c[0x0][0x320] ;  /* 0x0000c80026077a20 */ /* 0x010fce0000410000 */
[----:B------:R4:W-:Y:S01]  /*3520*/  MUFU.TANH R21, R7 ;  /* 0x0000000700157308 */ /* 0x0009e20000002400 */
[----:B--2---:R-:W-:Y:S01]  /*3530*/  FMUL.FTZ R6, R20, c[0x0][0x320] ;  /* 0x0000c80014067a20 */ /* 0x004fe20000410000 */
[----:B---3--:R-:W-:Y:S01]  /*3540*/  FSEL R251, R8, -INF , P1 ;  /* 0xff80000008fb7808 */ /* 0x008fe20000800000 */
[----:B------:R-:W-:Y:S01]  /*3550*/  FMUL.FTZ R8, R35, c[0x0][0x320] ;  /* 0x0000c80023087a20 */ /* 0x000fe20000410000 */
[----:B------:R-:W-:-:S04]  /*3560*/  ISETP.GT.AND P1, PT, R2, 0x39, PT ;  /* 0x000000390200780c */ /* 0x000fc80003f24270 */
[----:B------:R2:W3:Y:S01]  /*3570*/  MUFU.TANH R12, R6 ;  /* 0x00000006000c7308 */ /* 0x0004e20000002400 */
[----:B------:R-:W-:Y:S02]  /*3580*/  FSEL R237, R10, -INF , P1 ;  /* 0xff8000000aed7808 */ /* 0x000fe40000800000 */
[----:B------:R-:W-:Y:S01]  /*3590*/  ISETP.GT.AND P1, PT, R0, 0x1, PT ;  /* 0x000000010000780c */ /* 0x000fe20003f24270 */
[----:B----4-:R-:W-:-:S03]  /*35a0*/  FMUL.FTZ R7, R34, c[0x0][0x320] ;  /* 0x0000c80022077a20 */ /* 0x010fc60000410000 */
[----:B------:R-:W-:Y:S01]  /*35b0*/  FSEL R17, R110, -INF , P1 ;  /* 0xff8000006e117808 */ /* 0x000fe20000800000 */
[----:B------:R-:W-:Y:S01]  /*35c0*/  MUFU.TANH R8, R8 ;  /* 0x0000000800087308 */ /* 0x000fe20000002400 */
[----:B------:R-:W-:-:S04]  /*35d0*/  ISETP.GT.AND P1, PT, R0, 0x9, PT ;  /* 0x000000090000780c */ /* 0x000fc80003f24270 */
[----:B------:R-:W-:Y:S02]  /*35e0*/  FSEL R28, R143, -INF , P1 ;  /* 0xff8000008f1c7808 */ /* 0x000fe40000800000 */
[----:B--2---:R-:W-:Y:S01]  /*35f0*/  FMNMX.FTZ R6, R32, R33, !PT ;  /* 0x0000002120067209 */ /* 0x004fe20007810000 */
[----:B------:R-:W-:Y:S01]  /*3600*/  MUFU.TANH R10, R7 ;  /* 0x00000007000a7308 */ /* 0x000fe20000002400 */
[----:B---3--:R-:W-:Y:S02]  /*3610*/  FSEL R232, R12, -INF , P3 ;  /* 0xff8000000ce87808 */ /* 0x008fe40001800000 */
[----:B------:R-:W-:Y:S02]  /*3620*/  FMNMX.FTZ R6, R36, R6, !PT ;  /* 0x0000000624067209 */ /* 0x000fe40007810000 */
[----:B------:R-:W-:Y:S02]  /*3630*/  ISETP.GT.AND P3, PT, R0, RZ, PT ;  /* 0x000000ff0000720c */ /* 0x000fe40003f64270 */
[----:B------:R-:W-:Y:S01]  /*3640*/  FMNMX.FTZ R2, R37, R6, !PT ;  /* 0x0000000625027209 */ /* 0x000fe20007810000 */
[----:B------:R-:W-:Y:S01]  /*3650*/  FMUL.FTZ R6, R39, c[0x0][0x320] ;  /* 0x0000c80027067a20 */ /* 0x000fe20000410000 */
[----:B------:R-:W-:Y:S01]  /*3660*/  FSEL R16, R111, -INF , P3 ;  /* 0xff8000006f107808 */ /* 0x000fe20001800000 */
[----:B------:R-:W-:Y:S01]  /*3670*/  MUFU.TANH R12, R9 ;  /* 0x00000009000c7308 */ /* 0x000fe20000002400 */
[----:B------:R-:W-:-:S02]  /*3680*/  FMNMX.FTZ R2, R52, R2, !PT ;  /* 0x0000000234027209 */ /* 0x000fc40007810000 */
[----:B------:R-:W-:Y:S02]  /*3690*/  ISETP.GT.AND P3, PT, R0, 0x8, PT ;  /* 0x000000080000780c */ /* 0x000fe40003f64270 */
[----:B------:R-:W-:Y:S02]  /*36a0*/  FMNMX.FTZ R2, R56, R2, !PT ;  /* 0x0000000238027209 */ /* 0x000fe40007810000 */
[----:B------:R-:W-:Y:S01]  /*36b0*/  FSEL R20, R105, -INF , P3 ;  /* 0xff80000069147808 */ /* 0x000fe20001800000 */
[----:B------:R2:W3:Y:S01]  /*36c0*/  MUFU.TANH R13, R6 ;  /* 0x00000006000d7308 */ /* 0x0004e20000002400 */
[----:B------:R-:W-:Y:S02]  /*36d0*/  FMNMX.FTZ R2, R53, R2, !PT ;  /* 0x0000000235027209 */ /* 0x000fe40007810000 */
[----:B------:R-:W-:Y:S02]  /*36e0*/  ISETP.GT.AND P3, PT, R0, 0x10, PT ;  /* 0x000000100000780c */ /* 0x000fe40003f64270 */
[----:B------:R-:W-:-:S02]  /*36f0*/  FMNMX.FTZ R2, R107, R2, !PT ;  /* 0x000000026b027209 */ /* 0x000fc40007810000 */
[----:B------:R-:W-:Y:S01]  /*3700*/  ISETP.GT.AND P1, PT, R0, 0x11, PT ;  /* 0x000000110000780c */ /* 0x000fe20003f24270 */
[----:B------:R-:W4:Y:S01]  /*3710*/  MUFU.TANH R9, R11 ;  /* 0x0000000b00097308 */ /* 0x000f220000002400 */
[----:B------:R-:W-:Y:S02]  /*3720*/  FMNMX.FTZ R2, R179, R2, !PT ;  /* 0x00000002b3027209 */ /* 0x000fe40007810000 */
[----:B------:R-:W-:Y:S02]  /*3730*/  FSEL R50, R73, -INF , P3 ;  /* 0xff80000049327808 */ /* 0x000fe40001800000 */
[----:B------:R-:W-:Y:S02]  /*3740*/  FMNMX.FTZ R2, R182, R2, !PT ;  /* 0x00000002b6027209 */ /* 0x000fe40007810000 */
[----:B------:R-:W-:Y:S01]  /*3750*/  ISETP.GT.AND P3, PT, R0, 0x18, PT ;  /* 0x000000180000780c */ /* 0x000fe20003f64270 */
[----:B------:R-:W5:Y:S01]  /*3760*/  MUFU.TANH R11, R19 ;  /* 0x00000013000b7308 */ /* 0x000f620000002400 */
[----:B------:R-:W-:-:S02]  /*3770*/  FMNMX.FTZ R2, R181, R2, !PT ;  /* 0x00000002b5027209 */ /* 0x000fc40007810000 */
[----:B--2---:R-:W-:Y:S02]  /*3780*/  FMNMX.FTZ R6, R16, R17, !PT ;  /* 0x0000001110067209 */ /* 0x004fe40007810000 */
[----:B------:R-:W-:Y:S02]  /*3790*/  FMNMX.FTZ R2, R183, R2, !PT ;  /* 0x00000002b7027209 */ /* 0x000fe40007810000 */
[----:B------:R-:W-:Y:S02]  /*37a0*/  FMNMX.FTZ R6, R20, R6, !PT ;  /* 0x0000000614067209 */ /* 0x000fe40007810000 */
[----:B------:R-:W-:Y:S02]  /*37b0*/  FMNMX.FTZ R2, R248, R2, !PT ;  /* 0x00000002f8027209 */ /* 0x000fe40007810000 */
[----:B------:R-:W-:Y:S02]  /*37c0*/  FMNMX.FTZ R6, R28, R6, !PT ;  /* 0x000000061c067209 */ /* 0x000fe40007810000 */
[----:B------:R-:W-:-:S02]  /*37d0*/  FMNMX.FTZ R2, R251, R2, !PT ;  /* 0x00000002fb027209 */ /* 0x000fc40007810000 */
        /* <DEDUP_REMOVED lines=10> */
[----:B------:R-:W-:Y:S01]  /*3880*/  ISETP.GT.AND P1, PT, R0, 0x21, PT ;  /* 0x000000210000780c */ /* 0x000fe20003f24270 */
[----:B------:R-:W2:Y:S01]  /*3890*/  SHFL.BFLY PT, R6, R7, 0x2, 0x1f ;  /* 0x0c401f0007067f89 */ /* 0x000ea200000e0000 */
[----:B------:R-:W-:-:S02]  /*38a0*/  FSEL R172, R21, -INF , P3 ;  /* 0xff80000015ac7808 */ /* 0x000fc40001800000 */
[----:B------:R-:W-:Y:S02]  /*38b0*/  FMNMX.FTZ R2, R106, R2, !PT ;  /* 0x000000026a027209 */ /* 0x000fe40007810000 */
[----:B------:R-:W-:Y:S02]  /*38c0*/  ISETP.GT.AND P3, PT, R0, 0x28, PT ;  /* 0x000000280000780c */ /* 0x000fe40003f64270 */
[----:B---3--:R-:W-:Y:S01]  /*38d0*/  FSEL R173, R13, -INF , P1 ;  /* 0xff8000000dad7808 */ /* 0x008fe20000800000 */
[----:B------:R-:W-:Y:S01]  /*38e0*/  FMUL.FTZ R13, R66, c[0x0][0x320] ;  /* 0x0000c800420d7a20 */ /* 0x000fe20000410000 */
[----:B------:R-:W-:Y:S02]  /*38f0*/  FMNMX.FTZ R2, R172, R2, !PT ;  /* 0x00000002ac027209 */ /* 0x000fe40007810000 */
[----:B------:R-:W-:Y:S02]  /*3900*/  ISETP.GT.AND P1, PT, R0, 0x29, PT ;  /* 0x000000290000780c */ /* 0x000fe40003f24270 */
[----:B------:R-:W-:Y:S01]  /*3910*/  FSEL R175, R10, -INF , P3 ;  /* 0xff8000000aaf7808 */ /* 0x000fe20001800000 */
[----:B------:R-:W-:Y:S01]  /*3920*/  MUFU.TANH R13, R13 ;  /* 0x0000000d000d7308 */ /* 0x000fe20000002400 */
[----:B------:R-:W-:-:S02]  /*3930*/  FMNMX.FTZ R2, R173, R2, !PT ;  /* 0x00000002ad027209 */ /* 0x000fc40007810000 */
[----:B------:R-:W-:Y:S02]  /*3940*/  ISETP.GT.AND P3, PT, R0, 0x30, PT ;  /* 0x000000300000780c */ /* 0x000fe40003f64270 */
[----:B------:R-:W-:Y:S01]  /*3950*/  FSEL R176, R8, -INF , P1 ;  /* 0xff80000008b07808 */ /* 0x000fe20000800000 */
[----:B------:R-:W-:Y:S01]  /*3960*/  FMUL.FTZ R8, R64, c[0x0][0x320] ;  /* 0x0000c80040087a20 */ /* 0x000fe20000410000 */
[----:B------:R-:W-:Y:S01]  /*3970*/  FMNMX.FTZ R2, R175, R2, !PT ;  /* 0x00000002af027209 */ /* 0x000fe20007810000 */
[----:B------:R-:W3:Y:S01]  /*3980*/  MUFU.TANH R10, R18 ;  /* 0x00000012000a7308 */ /* 0x000ee20000002400 */
[----:B------:R-:W-:Y:S02]  /*3990*/  ISETP.GT.AND P1, PT, R0, 0x31, PT ;  /* 0x000000310000780c */ /* 0x000fe40003f24270 */
[----:B------:R-:W-:Y:S02]  /*39a0*/  FSEL R221, R12, -INF , P3 ;  /* 0xff8000000cdd7808 */ /* 0x000fe40001800000 */
[----:B------:R-:W-:-:S02]  /*39b0*/  FMNMX.FTZ R2, R176, R2, !PT ;  /* 0x00000002b0027209 */ /* 0x000fc40007810000 */
[----:B----4-:R-:W-:Y:S01]  /*39c0*/  FSEL R224, R9, -INF , P1 ;  /* 0xff80000009e07808 */ /* 0x010fe20000800000 */
[----:B------:R-:W-:Y:S01]  /*39d0*/  MUFU.TANH R12, R8 ;  /* 0x00000008000c7308 */ /* 0x000fe20000002400 */
[C---:B------:R-:W-:Y:S02]  /*39e0*/  ISETP.GT.AND P3, PT, R0.reuse, 0x38, PT ;  /* 0x000000380000780c */ /* 0x040fe40003f64270 */
[----:B------:R-:W-:Y:S02]  /*39f0*/  ISETP.GT.AND P1, PT, R0, 0x39, PT ;  /* 0x000000390000780c */ /* 0x000fe40003f24270 */
[----:B------:R-:W-:Y:S01]  /*3a00*/  FMNMX.FTZ R0, R221, R2, !PT ;  /* 0x00000002dd007209 */ /* 0x000fe20007810000 */
[----:B------:R-:W-:Y:S01]  /*3a10*/  FMUL.FTZ R2, R65, c[0x0][0x320] ;  /* 0x0000c80041027a20 */ /* 0x000fe20000410000 */
[----:B-----5:R-:W-:Y:S01]  /*3a20*/  FSEL R223, R11, -INF , P3 ;  /* 0xff8000000bdf7808 */ /* 0x020fe20001800000 */
[----:B------:R-:W-:Y:S01]  /*3a30*/  FMUL.FTZ R11, R46, c[0x0][0x320] ;  /* 0x0000c8002e0b7a20 */ /* 0x000fe20000410000 */
[----:B------:R-:W-:Y:S01]  /*3a40*/  FMNMX.FTZ R0, R224, R0, !PT ;  /* 0x00000000e0007209 */ /* 0x000fe20007810000 */
[----:B------:R4:W5:Y:S01]  /*3a50*/  MUFU.TANH R8, R2 ;  /* 0x0000000200087308 */ /* 0x0009620000002400 */
[----:B---3--:R-:W-:Y:S01]  /*3a60*/  FSEL R227, R10, -INF , P1 ;  /* 0xff8000000ae37808 */ /* 0x008fe20000800000 */
[----:B------:R-:W-:Y:S01]  /*3a70*/  FMUL.FTZ R18, R67, c[0x0][0x320] ;  /* 0x0000c80043127a20 */ /* 0x000fe20000410000 */
[----:B------:R-:W-:-:S02]  /*3a80*/  FMNMX.FTZ R0, R223, R0, !PT ;  /* 0x00000000df007209 */ /* 0x000fc40007810000 */
[----:B--2---:R-:W-:Y:S02]  /*3a90*/  FMNMX.FTZ R6, R7, R6, !PT ;  /* 0x0000000607067209 */ /* 0x004fe40007810000 */
[----:B------:R-:W-:Y:S02]  /*3aa0*/  FMNMX.FTZ R0, R227, R0, !PT ;  /* 0x00000000e3007209 */ /* 0x000fe40007810000 */
[C---:B------:R-:W-:Y:S01]  /*3ab0*/  ISETP.GT.AND P3, PT, R4.reuse, 0x19, PT ;  /* 0x000000190400780c */ /* 0x040fe20003f64270 */
[----:B------:R-:W-:Y:S01]  /*3ac0*/  SHFL.BFLY PT, R103, R6, 0x1, 0x1f ;  /* 0x0c201f0006677f89 */ /* 0x000fe200000e0000 */
[----:B------:R-:W-:Y:S02]  /*3ad0*/  ISETP.GT.AND P1, PT, R4, 0x20, PT ;  /* 0x000000200400780c */ /* 0x000fe40003f24270 */
[----:B------:R-:W-:Y:S01]  /*3ae0*/  FSEL R101, R96, -INF , P3 ;  /* 0xff80000060657808 */ /* 0x000fe20001800000 */
[----:B------:R-:W2:Y:S01]  /*3af0*/  SHFL.BFLY PT, R7, R0, 0x2, 0x1f ;  /* 0x0c401f0000077f89 */ /* 0x000ea200000e0000 */
[----:B------:R-:W-:Y:S01]  /*3b00*/  ISETP.GT.AND P3, PT, R4, 0x21, PT ;  /* 0x000000210400780c */ /* 0x000fe20003f64270 */
[----:B----4-:R-:W-:Y:S01]  /*3b10*/  FMUL.FTZ R2, R24, c[0x0][0x320] ;  /* 0x0000c80018027a20 */ /* 0x010fe20000410000 */
[----:B------:R-:W-:-:S02]  /*3b20*/  FSEL R174, R174, -INF , P1 ;  /* 0xff800000aeae7808 */ /* 0x000fc40000800000 */
[----:B------:R-:W-:Y:S01]  /*3b30*/  FSEL R177, R177, -INF , P3 ;  /* 0xff800000b1b17808 */ /* 0x000fe20001800000 */
[----:B------:R3:W4:Y:S01]  /*3b40*/  MUFU.TANH R10, R2 ;  /* 0x00000002000a7308 */ /* 0x0007220000002400 */
[C---:B------:R-:W-:Y:S02]  /*3b50*/  ISETP.GT.AND P3, PT, R4.reuse, 0x29, PT ;  /* 0x000000290400780c */ /* 0x040fe40003f64270 */
[C---:B------:R-:W-:Y:S02]  /*3b60*/  ISETP.GT.AND P1, PT, R4.reuse, 0x28, PT ;  /* 0x000000280400780c */ /* 0x040fe40003f24270 */
[----:B------:R-:W-:Y:S02]  /*3b70*/  FSEL R180, R57, -INF , P3 ;  /* 0xff80000039b47808 */ /* 0x000fe40001800000 */
[----:B------:R-:W-:Y:S02]  /*3b80*/  ISETP.GT.AND P3, PT, R4, 0x31, PT ;  /* 0x000000310400780c */ /* 0x000fe40003f64270 */
[----:B------:R-:W-:-:S02]  /*3b90*/  FSEL R178, R178, -INF , P1 ;  /* 0xff800000b2b27808 */ /* 0x000fc40000800000 */
[----:B-----5:R-:W-:Y:S02]  /*3ba0*/  FSEL R228, R8, -INF , P3 ;  /* 0xff80000008e47808 */ /* 0x020fe40001800000 */
[C---:B------:R-:W-:Y:S02]  /*3bb0*/  ISETP.GT.AND P1, PT, R4.reuse, 0x30, PT ;  /* 0x000000300400780c */ /* 0x040fe40003f24270 */
[----:B------:R-:W-:Y:S01]  /*3bc0*/  ISETP.GT.AND P3, PT, R4, 0x39, PT ;  /* 0x000000390400780c */ /* 0x000fe20003f64270 */
[----:B---3--:R-:W-:Y:S01]  /*3bd0*/  FMUL.FTZ R2, R25, c[0x0][0x320] ;  /* 0x0000c80019027a20 */ /* 0x008fe20000410000 */
[----:B------:R-:W-:Y:S01]  /*3be0*/  FSEL R225, R12, -INF , P1 ;  /* 0xff8000000ce17808 */ /* 0x000fe20000800000 */
[----:B------:R-:W-:Y:S01]  /*3bf0*/  FMUL.FTZ R12, R47, c[0x0][0x320] ;  /* 0x0000c8002f0c7a20 */ /* 0x000fe20000410000 */
[----:B--2---:R-:W-:Y:S01]  /*3c00*/  FMNMX.FTZ R8, R0, R7, !PT ;  /* 0x0000000700087209 */ /* 0x004fe20007810000 */
[----:B------:R2:W3:Y:S01]  /*3c10*/  MUFU.TANH R9, R2 ;  /* 0x0000000200097308 */ /* 0x0004e20000002400 */
[----:B------:R-:W-:Y:S01]  /*3c20*/  ISETP.GT.AND P1, PT, R4, 0x38, PT ;  /* 0x000000380400780c */ /* 0x000fe20003f24270 */
[----:B------:R-:W-:Y:S01]  /*3c30*/  FMUL.FTZ R4, R55, c[0x0][0x320] ;  /* 0x0000c80037047a20 */ /* 0x000fe20000410000 */
[----:B------:R-:W-:Y:S01]  /*3c40*/  FMNMX.FTZ R103, R6, R103, !PT ;  /* 0x0000006706677209 */ /* 0x000fe20007810000 */
[----:B------:R-:W-:Y:S01]  /*3c50*/  SHFL.BFLY PT, R102, R8, 0x1, 0x1f ;  /* 0x0c201f0008667f89 */ /* 0x000fe200000e0000 */
[----:B----4-:R-:W-:-:S02]  /*3c60*/  FSEL R229, R10, -INF , P1 ;  /* 0xff8000000ae57808 */ /* 0x010fc40000800000 */
[----:B------:R-:W-:Y:S01]  /*3c70*/  ISETP.GT.AND P1, PT, R5, RZ, PT ;  /* 0x000000ff0500720c */ /* 0x000fe20003f24270 */
[----:B------:R-:W-:Y:S03]  /*3c80*/  MUFU.TANH R7, R4 ;  /* 0x0000000400077308 */ /* 0x000fe60000002400 */
[----:B------:R-:W-:Y:S02]  /*3c90*/  FSEL R42, R123, -INF , P1 ;  /* 0xff8000007b2a7808 */ /* 0x000fe40000800000 */
[----:B------:R-:W-:Y:S01]  /*3ca0*/  ISETP.GT.AND P1, PT, R5, 0x8, PT ;  /* 0x000000080500780c */ /* 0x000fe20003f24270 */
[----:B--2---:R-:W-:Y:S01]  /*3cb0*/  FMUL.FTZ R2, R54, c[0x0][0x320] ;  /* 0x0000c80036027a20 */ /* 0x004fe20000410000 */
[----:B---3--:R-:W-:Y:S01]  /*3cc0*/  FSEL R231, R9, -INF , P3 ;  /* 0xff80000009e77808 */ /* 0x008fe20001800000 */
[----:B------:R-:W-:Y:S01]  /*3cd0*/  MUFU.TANH R4, R11 ;  /* 0x0000000b00047308 */ /* 0x000fe20000002400 */
[----:B------:R-:W-:-:S02]  /*3ce0*/  ISETP.GT.AND P3, PT, R5, 0x1, PT ;  /* 0x000000010500780c */ /* 0x000fc40003f64270 */
[----:B------:R-:W-:Y:S02]  /*3cf0*/  FSEL R43, R121, -INF , P1 ;  /* 0xff800000792b7808 */ /* 0x000fe40000800000 */
[----:B------:R-:W-:Y:S02]  /*3d00*/  FSEL R41, R122, -INF , P3 ;  /* 0xff8000007a297808 */ /* 0x000fe40001800000 */
[C---:B------:R-:W-:Y:S01]  /*3d10*/  ISETP.GT.AND P3, PT, R5.reuse, 0x9, PT ;  /* 0x000000090500780c */ /* 0x040fe20003f64270 */
[----:B------:R2:W3:Y:S01]  /*3d20*/  MUFU.TANH R19, R2 ;  /* 0x0000000200137308 */ /* 0x0004e20000002400 */
[C---:B------:R-:W-:Y:S02]  /*3d30*/  ISETP.GT.AND P1, PT, R5.reuse, 0x10, PT ;  /* 0x000000100500780c */ /* 0x040fe40003f24270 */
[----:B------:R-:W-:Y:S02]  /*3d40*/  FSEL R40, R120, -INF , P3 ;  /* 0xff80000078287808 */ /* 0x000fe40001800000 */
[----:B------:R-:W-:-:S02]  /*3d50*/  ISETP.GT.AND P3, PT, R5, 0x11, PT ;  /* 0x000000110500780c */ /* 0x000fc40003f64270 */
[----:B------:R-:W-:Y:S01]  /*3d60*/  FSEL R95, R88, -INF , P1 ;  /* 0xff800000585f7808 */ /* 0x000fe20000800000 */
[----:B------:R-:W4:Y:S01]  /*3d70*/  MUFU.TANH R12, R12 ;  /* 0x0000000c000c7308 */ /* 0x000f220000002400 */
[C---:B------:R-:W-:Y:S02]  /*3d80*/  ISETP.GT.AND P1, PT, R5.reuse, 0x18, PT ;  /* 0x000000180500780c */ /* 0x040fe40003f24270 */
[----:B------:R-:W-:Y:S02]  /*3d90*/  FSEL R94, R94, -INF , P3 ;  /* 0xff8000005e5e7808 */ /* 0x000fe40001800000 */
[----:B------:R-:W-:Y:S02]  /*3da0*/  ISETP.GT.AND P3, PT, R5, 0x19, PT ;  /* 0x000000190500780c */ /* 0x000fe40003f64270 */
[----:B------:R-:W-:Y:S01]  /*3db0*/  FSEL R93, R93, -INF , P1 ;  /* 0xff8000005d5d7808 */ /* 0x000fe20000800000 */
[----:B------:R-:W5:Y:S01]  /*3dc0*/  MUFU.TANH R11, R18 ;  /* 0x00000012000b7308 */ /* 0x000f620000002400 */
[----:B--2---:R-:W-:-:S02]  /*3dd0*/  FMNMX.FTZ R2, R44, R45, !PT ;  /* 0x0000002d2c027209 */ /* 0x004fc40007810000 */
[----:B------:R-:W-:Y:S02]  /*3de0*/  ISETP.GT.AND P1, PT, R5, 0x20, PT ;  /* 0x000000200500780c */ /* 0x000fe40003f24270 */
[----:B------:R-:W-:Y:S02]  /*3df0*/  FMNMX.FTZ R0, R48, R2, !PT ;  /* 0x0000000230007209 */ /* 0x000fe40007810000 */
[----:B------:R-:W-:Y:S01]  /*3e00*/  FMNMX.FTZ R2, R42, R41, !PT ;  /* 0x000000292a027209 */ /* 0x000fe20007810000 */
[----:B------:R-:W2:Y:S01]  /*3e10*/  MUFU.TANH R10, R26 ;  /* 0x0000001a000a7308 */ /* 0x000ea20000002400 */
[----:B------:R-:W-:Y:S02]  /*3e20*/  FMNMX.FTZ R0, R49, R0, !PT ;  /* 0x0000000031007209 */ /* 0x000fe40007810000 */
[----:B------:R-:W-:Y:S02]  /*3e30*/  FMNMX.FTZ R2, R43, R2, !PT ;  /* 0x000000022b027209 */ /* 0x000fe40007810000 */
[----:B------:R-:W-:-:S02]  /*3e40*/  FMNMX.FTZ R0, R136, R0, !PT ;  /* 0x0000000088007209 */ /* 0x000fc40007810000 */
[----:B------:R-:W-:Y:S01]  /*3e50*/  FMNMX.FTZ R2, R40, R2, !PT ;  /* 0x0000000228027209 */ /* 0x000fe20007810000 */
[----:B------:R-:W1:Y:S01]  /*3e60*/  MUFU.TANH R9, R27 ;  /* 0x0000001b00097308 */ /* 0x000e620000002400 */
        /* <DEDUP_REMOVED lines=8> */
[----:B------:R-:W-:Y:S02]  /*3ef0*/  FMNMX.FTZ R0, R177, R0, !PT ;  /* 0x00000000b1007209 */ /* 0x000fe40007810000 */
[----:B------:R-:W-:Y:S02]  /*3f00*/  ISETP.GT.AND P3, PT, R5, 0x21, PT ;  /* 0x000000210500780c */ /* 0x000fe40003f64270 */
[----:B------:R-:W-:-:S02]  /*3f10*/  FMNMX.FTZ R0, R178, R0, !PT ;  /* 0x00000000b2007209 */ /* 0x000fc40007810000 */
[----:B---3--:R-:W-:Y:S02]  /*3f20*/  FSEL R155, R19, -INF , P1 ;  /* 0xff800000139b7808 */ /* 0x008fe40000800000 */
[----:B------:R-:W-:Y:S02]  /*3f30*/  FMNMX.FTZ R0, R180, R0, !PT ;  /* 0x00000000b4007209 */ /* 0x000fe40007810000 */
[----:B------:R-:W-:Y:S02]  /*3f40*/  FMNMX.FTZ R2, R92, R2, !PT ;  /* 0x000000025c027209 */ /* 0x000fe40007810000 */
[----:B------:R-:W-:Y:S02]  /*3f50*/  FMNMX.FTZ R0, R225, R0, !PT ;  /* 0x00000000e1007209 */ /* 0x000fe40007810000 */
[----:B------:R-:W-:Y:S02]  /*3f60*/  FSEL R154, R7, -INF , P3 ;  /* 0xff800000079a7808 */ /* 0x000fe40001800000 */
[----:B------:R-:W-:-:S02]  /*3f70*/  FMNMX.FTZ R0, R228, R0, !PT ;  /* 0x00000000e4007209 */ /* 0x000fc40007810000 */
[----:B------:R-:W-:Y:S02]  /*3f80*/  ISETP.GT.AND P1, PT, R5, 0x28, PT ;  /* 0x000000280500780c */ /* 0x000fe40003f24270 */
[----:B------:R-:W-:Y:S02]  /*3f90*/  FMNMX.FTZ R0, R229, R0, !PT ;  /* 0x00000000e5007209 */ /* 0x000fe40007810000 */
[----:B------:R-:W-:Y:S02]  /*3fa0*/  FMNMX.FTZ R2, R155, R2, !PT ;  /* 0x000000029b027209 */ /* 0x000fe40007810000 */
[----:B------:R-:W-:Y:S02]  /*3fb0*/  FMNMX.FTZ R7, R231, R0, !PT ;  /* 0x00000000e7077209 */ /* 0x000fe40007810000 */
[----:B------:R-:W-:Y:S02]  /*3fc0*/  ISETP.GT.AND P3, PT, R5, 0x29, PT ;  /* 0x000000290500780c */ /* 0x000fe40003f64270 */
[----:B------:R-:W-:Y:S01]  /*3fd0*/  FSEL R153, R4, -INF , P1 ;  /* 0xff80000004997808 */ /* 0x000fe20000800000 */
[----:B------:R-:W3:Y:S01]  /*3fe0*/  SHFL.BFLY PT, R6, R7, 0x2, 0x1f ;  /* 0x0c401f0007067f89 */ /* 0x000ee200000e0000 */
[----:B------:R-:W-:Y:S01]  /*3ff0*/  FMNMX.FTZ R0, R154, R2, !PT ;  /* 0x000000029a007209 */ /* 0x000fe20007810000 */
[----:B------:R-:W-:Y:S01]  /*4000*/  IMAD R4, R151, 0x20, R149 ;  /* 0x0000002097047824 */ /* 0x000fe200078e0295 */
[----:B------:R-:W-:-:S02]  /*4010*/  ISETP.GT.AND P1, PT, R5, 0x30, PT ;  /* 0x000000300500780c */ /* 0x000fc40003f24270 */
[----:B----4-:R-:W-:Y:S01]  /*4020*/  FSEL R152, R12, -INF , P3 ;  /* 0xff8000000c987808 */ /* 0x010fe20001800000 */
[----:B------:R-:W-:Y:S01]  /*4030*/  FMUL.FTZ R12, R103, c[0x0][0x2d0] ;  /* 0x0000b400670c7a20 */ /* 0x000fe20000410000 */
[----:B------:R-:W-:Y:S02]  /*4040*/  FMNMX.FTZ R0, R153, R0, !PT ;  /* 0x0000000099007209 */ /* 0x000fe40007810000 */
[----:B------:R-:W-:Y:S02]  /*4050*/  ISETP.GT.AND P3, PT, R5, 0x31, PT ;  /* 0x000000310500780c */ /* 0x000fe40003f64270 */
[----:B------:R-:W-:Y:S02]  /*4060*/  FSEL R13, R13, -INF , P1 ;  /* 0xff8000000d0d7808 */ /* 0x000fe40000800000 */
[----:B------:R-:W-:Y:S02]  /*4070*/  FMNMX.FTZ R0, R152, R0, !PT ;  /* 0x0000000098007209 */ /* 0x000fe40007810000 */
[----:B------:R-:W-:-:S02]  /*4080*/  FSETP.NEU.FTZ.AND P1, PT, R103, -INF , PT ;  /* 0xff8000006700780b */ /* 0x000fc40003f3d000 */
[----:B-----5:R-:W-:Y:S02]  /*4090*/  FSEL R216, R11, -INF , P3 ;  /* 0xff8000000bd87808 */ /* 0x020fe40001800000 */
[----:B------:R-:W-:Y:S02]  /*40a0*/  ISETP.GT.AND P3, PT, R5, 0x38, PT ;  /* 0x000000380500780c */ /* 0x000fe40003f64270 */
[----:B------:R-:W-:Y:S02]  /*40b0*/  FMNMX.FTZ R2, R13, R0, !PT ;  /* 0x000000000d027209 */ /* 0x000fe40007810000 */
[----:B------:R-:W-:Y:S02]  /*40c0*/  FSEL R12, R12, RZ, P1 ;  /* 0x000000ff0c0c7208 */ /* 0x000fe40000800000 */
[----:B------:R-:W-:Y:S02]  /*40d0*/  ISETP.GT.AND P1, PT, R5, 0x39, PT ;  /* 0x000000390500780c */ /* 0x000fe40003f24270 */
[----:B--2---:R-:W-:Y:S01]  /*40e0*/  FSEL R218, R10, -INF , P3 ;  /* 0xff8000000ada7808 */ /* 0x004fe20001800000 */
[--C-:B------:R-:W-:Y:S01]  /*40f0*/  FFMA.FTZ R0, R32, c[0x0][0x2d0], -R12.reuse ;  /* 0x0000b40020007a23 */ /* 0x100fe2000001080c */
[----:B------:R-:W-:Y:S01]  /*4100*/  FMNMX.FTZ R2, R216, R2, !PT ;  /* 0x00000002d8027209 */ /* 0x000fe20007810000 */
[----:B------:R-:W-:Y:S01]  /*4110*/  FFMA.FTZ R5, R33, c[0x0][0x2d0], -R12 ;  /* 0x0000b40021057a23 */ /* 0x000fe2000001080c */
[----:B-1----:R-:W-:Y:S01]  /*4120*/  FSEL R222, R9, -INF , P1 ;  /* 0xff80000009de7808 */ /* 0x002fe20000800000 */
[----:B------:R1:W-:Y:S01]  /*4130*/  MUFU.EX2 R189, R0 ;  /* 0x0000000000bd7308 */ /* 0x0003e20000000800 */
[----:B------:R-:W-:-:S02]  /*4140*/  FMNMX.FTZ R2, R218, R2, !PT ;  /* 0x00000002da027209 */ /* 0x000fc40007810000 */
[----:B---3--:R-:W-:Y:S02]  /*4150*/  FMNMX.FTZ R7, R7, R6, !PT ;  /* 0x0000000607077209 */ /* 0x008fe40007810000 */
[----:B------:R-:W-:Y:S01]  /*4160*/  FMNMX.FTZ R6, R222, R2, !PT ;  /* 0x00000002de067209 */ /* 0x000fe20007810000 */
[--C-:B------:R-:W-:Y:S01]  /*4170*/  FFMA.FTZ R2, R36, c[0x0][0x2d0], -R12.reuse ;  /* 0x0000b40024027a23 */ /* 0x100fe2000001080c */
[----:B------:R-:W-:Y:S01]  /*4180*/  FMNMX.FTZ R102, R8, R102, !PT ;  /* 0x0000006608667209 */ /* 0x000fe20007810000 */
[----:B------:R-:W2:Y:S01]  /*4190*/  SHFL.BFLY PT, R10, R7, 0x1, 0x1f ;  /* 0x0c201f00070a7f89 */ /* 0x000ea200000e0000 */
[----:B------:R3:W-:Y:S01]  /*41a0*/  MUFU.EX2 R190, R5 ;  /* 0x0000000500be7308 */ /* 0x0007e20000000800 */
[----:B------:R-:W-:Y:S02]  /*41b0*/  FFMA.FTZ R8, R37, c[0x0][0x2d0], -R12 ;  /* 0x0000b40025087a23 */ /* 0x000fe4000001080c */
[----:B------:R-:W4:Y:S01]  /*41c0*/  SHFL.BFLY PT, R9, R6, 0x2, 0x1f ;  /* 0x0c401f0006097f89 */ /* 0x000f2200000e0000 */
[----:B-1----:R-:W-:Y:S01]  /*41d0*/  IMAD.IADD R0, R150, 0x1, R4 ;  /* 0x0000000196007824 */ /* 0x002fe200078e0204 */
[----:B------:R-:W-:-:S03]  /*41e0*/  @P0 LEA R4, P1, R156, R14, 0x1 ;  /* 0x0000000e9c040211 */ /* 0x000fc600078208ff */
[----:B------:R1:W-:Y:S01]  /*41f0*/  MUFU.EX2 R186, R2 ;  /* 0x0000000200ba7308 */ /* 0x0003e20000000800 */
[----:B------:R-:W-:Y:S02]  /*4200*/  IMAD.MOV.U32 R14, RZ, RZ, R159 ;  /* 0x000000ffff0e7224 */ /* 0x000fe400078e009f */
[----:B------:R-:W-:Y:S01]  /*4210*/  IMAD.SHL.U32 R209, R0, 0x2, RZ ;  /* 0x0000000200d17824 */ /* 0x000fe200078e00ff */
[----:B---3--:R-:W-:-:S03]  /*4220*/  @P0 LEA.HI.X R5, R156, R15, R158, 0x1, P1 ;  /* 0x0000000f9c050211 */ /* 0x008fc600008f0c9e */
[----:B------:R-:W-:Y:S01]  /*4230*/  IMAD R210, R3, 0x2, R209 ;  /* 0x0000000203d27824 */ /* 0x000fe200078e02d1 */
[C---:B------:R-:W-:Y:S01]  /*4240*/  FSETP.NEU.FTZ.AND P1, PT, R102.reuse, -INF , PT ;  /* 0xff8000006600780b */ /* 0x040fe20003f3d000 */
[----:B------:R3:W5:Y:S01]  /*4250*/  MUFU.EX2 R185, R8 ;  /* 0x0000000800b97308 */ /* 0x0007620000000800 */
[----:B------:R-:W-:Y:S01]  /*4260*/  IMAD.MOV.U32 R15, RZ, RZ, R161 ;  /* 0x000000ffff0f7224 */ /* 0x000fe200078e00a1 */
[----:B------:R4:W-:Y:S01]  /*4270*/  @P0 LDGSTS.E.BYPASS.LTC128B.128 [R226+0x3900], [R4.64], !P6 ;  /* 0x0390000004e20fae */ /* 0x0009e2000f101d46 */
[----:B--2---:R-:W-:Y:S01]  /*4280*/  FMNMX.FTZ R105, R7, R10, !PT ;  /* 0x0000000a07697209 */ /* 0x004fe20007810000 */
[----:B-1----:R-:W-:Y:S02]  /*4290*/  FMUL.FTZ R2, R102, c[0x0][0x2d0] ;  /* 0x0000b40066027a20 */ /* 0x002fe40000410000 */
[----:B------:R4:W-:Y:S03]  /*42a0*/  @P0 LDGSTS.E.BYPASS.LTC128B.128 [R226+0x4900], [R4.64+0x40], !P5 ;  /* 0x0490004004e20fae */ /* 0x0009e6000e901d46 */
[----:B------:R-:W-:Y:S01]  /*42b0*/  FSEL R2, R2, RZ, P1 ;  /* 0x000000ff02027208 */ /* 0x000fe20000800000 */
[----:B------:R4:W-:Y:S01]  /*42c0*/  @P0 LDGSTS.E.BYPASS.LTC128B.128 [R226+0x5900], [R4.64+0x80], !P4 ;  /* 0x0590008004e20fae */ /* 0x0009e2000e101d46 */
[----:B------:R-:W-:-:S03]  /*42d0*/  FSETP.NEU.FTZ.AND P0, PT, R105, -INF , PT ;  /* 0xff8000006900780b */ /* 0x000fc60003f1d000 */
[--C-:B------:R-:W-:Y:S01]  /*42e0*/  FFMA.FTZ R0, R17, c[0x0][0x2d0], -R2.reuse ;  /* 0x0000b40011007a23 */ /* 0x100fe20000010802 */
[----:B------:R-:W-:Y:S01]  /*42f0*/  LDSM.16.MT88.4 R24, [R209+0x100] ;  /* 0x00010000d118783b */ /* 0x000fe20000004200 */
[--C-:B---3--:R-:W-:Y:S02]  /*4300*/  FFMA.FTZ R8, R16, c[0x0][0x2d0], -R2.reuse ;  /* 0x0000b40010087a23 */ /* 0x108fe40000010802 */
[----:B------:R1:W-:Y:S01]  /*4310*/  MUFU.EX2 R188, R0 ;  /* 0x0000000000bc7308 */ /* 0x0003e20000000800 */
[--C-:B------:R-:W-:Y:S01]  /*4320*/  FFMA.FTZ R3, R28, c[0x0][0x2d0], -R2.reuse ;  /* 0x0000b4001c037a23 */ /* 0x100fe20000010802 */
[----:B------:R-:W-:Y:S04]  /*4330*/  LDSM.16.MT88.4 R16, [R210+0x100] ;  /* 0x00010000d210783b */ /* 0x000fe80000004200 */
[----:B------:R-:W-:Y:S02]  /*4340*/  LDSM.16.MT88.4 R28, [R210+0x1100] ;  /* 0x00110000d21c783b */ /* 0x000fe40000004200 */
[----:B------:R-:W-:Y:S02]  /*4350*/  MUFU.EX2 R184, R3 ;  /* 0x0000000300b87308 */ /* 0x000fe40000000800 */
[----:B------:R-:W-:Y:S04]  /*4360*/  LDSM.16.MT88.4 R32, [R209+0x2100] ;  /* 0x00210000d120783b */ /* 0x000fe80000004200 */
[----:B------:R-:W-:Y:S01]  /*4370*/  LDSM.16.MT88.4 R36, [R210+0x2100] ;  /* 0x00210000d224783b */ /* 0x000fe20000004200 */
[----:B-1----:R-:W-:Y:S01]  /*4380*/  FFMA.FTZ R0, R20, c[0x0][0x2d0], -R2 ;  /* 0x0000b40014007a23 */ /* 0x002fe20000010802 */
[----:B------:R-:W-:Y:S02]  /*4390*/  MUFU.EX2 R187, R8 ;  /* 0x0000000800bb7308 */ /* 0x000fe40000000800 */
[----:B------:R-:W-:Y:S01]  /*43a0*/  LDSM.16.MT88.4 R20, [R209+0x1100] ;  /* 0x00110000d114783b */ /* 0x000fe20000004200 */
[----:B----4-:R-:W-:-:S02]  /*43b0*/  FMNMX.FTZ R4, R6, R9, !PT ;  /* 0x0000000906047209 */ /* 0x010fc40007810000 */
[----:B-----5:R-:W-:Y:S01]  /*43c0*/  F2FP.PACK_AB R6, R185, R186 ;  /* 0x000000bab906723e */ /* 0x020fe200000000ff */
[----:B------:R-:W0:Y:S02]  /*43d0*/  LDGDEPBAR ;  /* 0x00000000000079af */ /* 0x000e240000000000 */
[----:B------:R1:W2:Y:S02]  /*43e0*/  MUFU.EX2 R252, R0 ;  /* 0x0000000000fc7308 */ /* 0x0002a40000000800 */
[----:B------:R-:W3:Y:S01]  /*43f0*/  SHFL.BFLY PT, R5, R4, 0x1, 0x1f ;  /* 0x0c201f0004057f89 */ /* 0x000ee200000e0000 */
[----:B-1----:R-:W-:Y:S01]  /*4400*/  FMUL.FTZ R0, R105, c[0x0][0x2d0] ;  /* 0x0000b40069007a20 */ /* 0x002fe20000410000 */
[----:B--2---:R-:W-:-:S04]  /*4410*/  F2FP.PACK_AB R7, R184, R252 ;  /* 0x000000fcb807723e */ /* 0x004fc800000000ff */
[----:B------:R-:W-:Y:S02]  /*4420*/  FSEL R0, R0, RZ, P0 ;  /* 0x000000ff00007208 */ /* 0x000fe40000000000 */
[----:B---3--:R-:W-:-:S03]  /*4430*/  FMNMX.FTZ R104, R4, R5, !PT ;  /* 0x0000000504687209 */ /* 0x008fc60007810000 */
[--C-:B------:R-:W-:Y:S01]  /*4440*/  FFMA.FTZ R3, R44, c[0x0][0x2d0], -R0.reuse ;  /* 0x0000b4002c037a23 */ /* 0x100fe20000010800 */
[----:B------:R-:W-:Y:S01]  /*4450*/  F2FP.PACK_AB R4, R190, R189 ;  /* 0x000000bdbe04723e */ /* 0x000fe200000000ff */
[----:B------:R-:W-:Y:S01]  /*4460*/  FFMA.FTZ R8, R48, c[0x0][0x2d0], -R0 ;  /* 0x0000b40030087a23 */ /* 0x000fe20000010800 */
[----:B------:R-:W-:Y:S01]  /*4470*/  FSETP.NEU.FTZ.AND P0, PT, R104, -INF , PT ;  /* 0xff8000006800780b */ /* 0x000fe20003f1d000 */
[----:B------:R1:W-:Y:S01]  /*4480*/  MUFU.EX2 R247, R3 ;  /* 0x0000000300f77308 */ /* 0x0003e20000000800 */
[----:B------:R-:W-:-:S07]  /*4490*/  F2FP.PACK_AB R5, R188, R187 ;  /* 0x000000bbbc05723e */ /* 0x000fce00000000ff */
[----:B------:R2:W-:Y:S01]  /*44a0*/  MUFU.EX2 R249, R8 ;  /* 0x0000000800f97308 */ /* 0x0005e20000000800 */
[----:B------:R-:W-:Y:S01]  /*44b0*/  HMMA.16816.F32 R124, R4, R24, RZ ;  /* 0x00000018047c723c */ /* 0x000fe200000018ff */
[----:B-1----:R-:W-:-:S07]  /*44c0*/  FFMA.FTZ R3, R45, c[0x0][0x2d0], -R0 ;  /* 0x0000b4002d037a23 */ /* 0x002fce0000010800 */
[----:B------:R-:W-:Y:S01]  /*44d0*/  HMMA.16816.F32 R120, R4, R16, RZ ;  /* 0x000000100478723c */ /* 0x000fe200000018ff */
[----:B------:R1:W-:Y:S01]  /*44e0*/  MUFU.EX2 R242, R3 ;  /* 0x0000000300f27308 */ /* 0x0003e20000000800 */
[----:B--2---:R-:W-:-:S06]  /*44f0*/  FFMA.FTZ R8, R49, c[0x0][0x2d0], -R0 ;  /* 0x0000b40031087a23 */ /* 0x004fcc0000010800 */
[C---:B------:R-:W-:Y:S01]  /*4500*/  HMMA.16816.F32 R116, R4.reuse, R20, RZ ;  /* 0x000000140474723c */ /* 0x040fe200000018ff */
[----:B------:R-:W2:Y:S07]  /*4510*/  MUFU.EX2 R250, R8 ;  /* 0x0000000800fa7308 */ /* 0x000eae0000000800 */
[----:B------:R-:W-:Y:S01]  /*4520*/  HMMA.16816.F32 R112, R4, R28, RZ ;  /* 0x0000001c0470723c */ /* 0x000fe200000018ff */
[----:B-1----:R-:W-:-:S05]  /*4530*/  FMUL.FTZ R3, R104, c[0x0][0x2d0] ;  /* 0x0000b40068037a20 */ /* 0x002fca0000410000 */
[----:B------:R-:W-:Y:S02]  /*4540*/  FSEL R3, R3, RZ, P0 ;  /* 0x000000ff03037208 */ /* 0x000fe40000000000 */
[----:B------:R-:W-:Y:S01]  /*4550*/  HMMA.16816.F32 R108, R4, R32, RZ ;  /* 0x00000020046c723c */ /* 0x000fe200000018ff */
[----:B--2---:R-:W-:Y:S02]  /*4560*/  F2FP.PACK_AB R10, R250, R249 ;  /* 0x000000f9fa0a723e */ /* 0x004fe400000000ff */
[----:B------:R-:W-:-:S04]  /*4570*/  FFMA.FTZ R8, R42, c[0x0][0x2d0], -R3 ;  /* 0x0000b4002a087a23 */ /* 0x000fc80000010803 */
[----:B------:R1:W-:Y:S01]  /*4580*/  MUFU.EX2 R239, R8 ;  /* 0x0000000800ef7308 */ /* 0x0003e20000000800 */
[C---:B------:R-:W-:Y:S08]  /*4590*/  HMMA.16816.F32 R96, R4.reuse, R36, RZ ;  /* 0x000000240460723c */ /* 0x040ff000000018ff */
[----:B------:R-:W-:Y:S01]  /*45a0*/  HMMA.16816.F32 R88, R4, R26, RZ ;  /* 0x0000001a0458723c */ /* 0x000fe200000018ff */
[----:B-1----:R-:W-:-:S07]  /*45b0*/  FFMA.FTZ R8, R41, c[0x0][0x2d0], -R3 ;  /* 0x0000b40029087a23 */ /* 0x002fce0000010803 */
[C---:B------:R-:W-:Y:S01]  /*45c0*/  HMMA.16816.F32 R84, R4.reuse, R18, RZ ;  /* 0x000000120454723c */ /* 0x040fe200000018ff */
[----:B------:R1:W2:Y:S07]  /*45d0*/  MUFU.EX2 R238, R8 ;  /* 0x0000000800ee7308 */ /* 0x0002ae0000000800 */
[C---:B------:R-:W-:Y:S08]  /*45e0*/  HMMA.16816.F32 R80, R4.reuse, R22, RZ ;  /* 0x000000160450723c */ /* 0x040ff000000018ff */
[----:B------:R-:W-:Y:S01]  /*45f0*/  HMMA.16816.F32 R76, R4, R30, RZ ;  /* 0x0000001e044c723c */ /* 0x000fe200000018ff */
[----:B-1----:R-:W-:Y:S01]  /*4600*/  FFMA.FTZ R8, R43, c[0x0][0x2d0], -R3 ;  /* 0x0000b4002b087a23 */ /* 0x002fe20000010803 */
[----:B--2---:R-:W-:-:S03]  /*4610*/  F2FP.PACK_AB R9, R238, R239 ;  /* 0x000000efee09723e */ /* 0x004fc600000000ff */
[----:B------:R1:W-:Y:S03]  /*4620*/  MUFU.EX2 R241, R8 ;  /* 0x0000000800f17308 */ /* 0x0003e60000000800 */
[C---:B------:R-:W-:Y:S08]  /*4630*/  HMMA.16816.F32 R72, R4.reuse, R34, RZ ;  /* 0x000000220448723c */ /* 0x040ff000000018ff */
[----:B------:R-:W-:Y:S01]  /*4640*/  HMMA.16816.F32 R64, R4, R38, RZ ;  /* 0x000000260440723c */ /* 0x000fe200000018ff */
[----:B-1----:R-:W-:-:S06]  /*4650*/  FFMA.FTZ R8, R40, c[0x0][0x2d0], -R3 ;  /* 0x0000b40028087a23 */ /* 0x002fcc0000010803 */
[----:B------:R-:W-:Y:S01]  /*4660*/  FFMA.FTZ R4, R52, c[0x0][0x2d0], -R12 ;  /* 0x0000b40034047a23 */ /* 0x000fe2000001080c */
[----:B------:R-:W-:Y:S01]  /*4670*/  LDSM.16.MT88.4 R40, [R210+0x2500] ;  /* 0x00250000d228783b */ /* 0x000fe20000004200 */
[----:B------:R1:W2:Y:S08]  /*4680*/  MUFU.EX2 R246, R8 ;  /* 0x0000000800f67308 */ /* 0x0002b00000000800 */
[----:B------:R3:W-:Y:S01]  /*4690*/  MUFU.EX2 R240, R4 ;  /* 0x0000000400f07308 */ /* 0x0007e20000000800 */
[----:B-1----:R-:W-:-:S02]  /*46a0*/  F2FP.PACK_AB R8, R242, R247 ;  /* 0x000000f7f208723e */ /* 0x002fc400000000ff */
[----:B--2---:R-:W-:Y:S01]  /*46b0*/  F2FP.PACK_AB R11, R246, R241 ;  /* 0x000000f1f60b723e */ /* 0x004fe200000000ff */
[----:B---3--:R-:W-:-:S06]  /*46c0*/  FFMA.FTZ R4, R56, c[0x0][0x2d0], -R12 ;  /* 0x0000b40038047a23 */ /* 0x008fcc000001080c */
[C---:B------:R-:W-:Y:S01]  /*46d0*/  HMMA.16816.F32 R68, R8.reuse, R24, RZ ;  /* 0x000000180844723c */ /* 0x040fe200000018ff */
[----:B------:R1:W-:Y:S07]  /*46e0*/  MUFU.EX2 R245, R4 ;  /* 0x0000000400f57308 */ /* 0x0003ee0000000800 */
        /* <DEDUP_REMOVED lines=10> */
[----:B------:R-:W-:Y:S01]  /*4790*/  LDSM.16.MT88.4 R20, [R210+0x500] ;  /* 0x00050000d214783b */ /* 0x000fe20000004200 */
[----:B------:R1:W3:Y:S06]  /*47a0*/  MUFU.EX2 R243, R4 ;  /* 0x0000000400f37308 */ /* 0x0002ec0000000800 */
[C---:B------:R-:W-:Y:S08]  /*47b0*/  HMMA.16816.F32 R52, R8.reuse, R28, RZ ;  /* 0x0000001c0834723c */ /* 0x040ff000000018ff */
[----:B------:R-:W-:Y:S01]  /*47c0*/  HMMA.16816.F32 R144, R8, R30, RZ ;  /* 0x0000001e0890723c */ /* 0x000fe200000018ff */
[----:B------:R-:W4:Y:S01]  /*47d0*/  LDSM.16.MT88.4 R28, [R210+0x1500] ;  /* 0x00150000d21c783b */ /* 0x000f220000004200 */
[----:B-1----:R-:W-:Y:S01]  /*47e0*/  FFMA.FTZ R4, R50, c[0x0][0x2d0], -R2 ;  /* 0x0000b40032047a23 */ /* 0x002fe20000010802 */
[----:B---3--:R-:W-:-:S03]  /*47f0*/  F2FP.PACK_AB R6, R243, R244 ;  /* 0x000000f4f306723e */ /* 0x008fc600000000ff */
[----:B------:R1:W-:Y:S02]  /*4800*/  MUFU.EX2 R230, R4 ;  /* 0x0000000400e67308 */ /* 0x0003e40000000800 */
[C---:B------:R-:W-:Y:S08]  /*4810*/  HMMA.16816.F32 R156, R8.reuse, R34, RZ ;  /* 0x00000022089c723c */ /* 0x040ff000000018ff */
[----:B------:R-:W-:Y:S01]  /*4820*/  HMMA.16816.F32 R44, R8, R36, RZ ;  /* 0x00000024082c723c */ /* 0x000fe200000018ff */
[----:B-1----:R-:W-:-:S07]  /*4830*/  FFMA.FTZ R4, R51, c[0x0][0x2d0], -R2 ;  /* 0x0000b40033047a23 */ /* 0x002fce0000010802 */
[C---:B------:R-:W-:Y:S01]  /*4840*/  HMMA.16816.F32 R160, R8.reuse, R38, RZ ;  /* 0x0000002608a0723c */ /* 0x040fe200000018ff */
[----:B------:R-:W-:Y:S01]  /*4850*/  LDSM.16.MT88.4 R36, [R210+0x2900] ;  /* 0x00290000d224783b */ /* 0x000fe20000004200 */
[----:B------:R1:W3:Y:S06]  /*4860*/  MUFU.EX2 R235, R4 ;  /* 0x0000000400eb7308 */ /* 0x0002ec0000000800 */
[----:B------:R-:W-:Y:S01]  /*4870*/  HMMA.16816.F32 R48, R8, R32, RZ ;  /* 0x000000200830723c */ /* 0x000fe200000018ff */
[----:B------:R-:W5:Y:S06]  /*4880*/  LDSM.16.MT88.4 R32, [R209+0x2500] ;  /* 0x00250000d120783b */ /* 0x000f6c0000004200 */
[----:B------:R-:W-:-:S02]  /*4890*/  FFMA.FTZ R8, R138, c[0x0][0x2d0], -R0 ;  /* 0x0000b4008a087a23 */ /* 0x000fc40000010800 */
[----:B------:R-:W-:Y:S02]  /*48a0*/  IMAD.MOV.U32 R11, RZ, RZ, R187 ;  /* 0x000000ffff0b7224 */ /* 0x000fe400078e00bb */
[----:B------:R2:W-:Y:S01]  /*48b0*/  MUFU.EX2 R217, R8 ;  /* 0x0000000800d97308 */ /* 0x0005e20000000800 */
[----:B-1----:R-:W-:Y:S01]  /*48c0*/  FFMA.FTZ R4, R100, c[0x0][0x2d0], -R2 ;  /* 0x0000b40064047a23 */ /* 0x002fe20000010802 */
[----:B---3--:R-:W-:Y:S01]  /*48d0*/  F2FP.PACK_AB R5, R235, R230 ;  /* 0x000000e6eb05723e */ /* 0x008fe200000000ff */
[----:B------:R-:W-:Y:S02]  /*48e0*/  IMAD.MOV.U32 R10, RZ, RZ, R186 ;  /* 0x000000ffff0a7224 */ /* 0x000fe400078e00ba */
[----:B------:R-:W-:-:S03]  /*48f0*/  IMAD.MOV.U32 R9, RZ, RZ, R188 ;  /* 0x000000ffff097224 */ /* 0x000fc600078e00bc */
[----:B------:R1:W-:Y:S01]  /*4900*/  MUFU.EX2 R234, R4 ;  /* 0x0000000400ea7308 */ /* 0x0003e20000000800 */
[----:B--2---:R-:W-:-:S07]  /*4910*/  FFMA.FTZ R8, R101, c[0x0][0x2d0], -R0 ;  /* 0x0000b40065087a23 */ /* 0x004fce0000010800 */
[----:B------:R2:W-:Y:S01]  /*4920*/  MUFU.EX2 R215, R8 ;  /* 0x0000000800d77308 */ /* 0x0005e20000000800 */
[----:B-1----:R-:W-:-:S07]  /*4930*/  FFMA.FTZ R4, R106, c[0x0][0x2d0], -R2 ;  /* 0x0000b4006a047a23 */ /* 0x002fce0000010802 */
[----:B------:R1:W3:Y:S01]  /*4940*/  MUFU.EX2 R233, R4 ;  /* 0x0000000400e97308 */ /* 0x0002e20000000800 */
[----:B--2---:R-:W-:-:S07]  /*4950*/  FFMA.FTZ R8, R95, c[0x0][0x2d0], -R3 ;  /* 0x0000b4005f087a23 */ /* 0x004fce0000010803 */
[----:B------:R2:W-:Y:S01]  /*4960*/  MUFU.EX2 R207, R8 ;  /* 0x0000000800cf7308 */ /* 0x0005e20000000800 */
[----:B-1----:R-:W-:Y:S01]  /*4970*/  FFMA.FTZ R4, R136, c[0x0][0x2d0], -R0 ;  /* 0x0000b40088047a23 */ /* 0x002fe20000010800 */
[----:B---3--:R-:W-:-:S06]  /*4980*/  F2FP.PACK_AB R7, R233, R234 ;  /* 0x000000eae907723e */ /* 0x008fcc00000000ff */
[----:B------:R1:W-:Y:S01]  /*4990*/  MUFU.EX2 R220, R4 ;  /* 0x0000000400dc7308 */ /* 0x0003e20000000800 */
[----:B--2---:R-:W-:-:S07]  /*49a0*/  FFMA.FTZ R8, R94, c[0x0][0x2d0], -R3 ;  /* 0x0000b4005e087a23 */ /* 0x004fce0000010803 */
[----:B------:R2:W-:Y:S01]  /*49b0*/  MUFU.EX2 R214, R8 ;  /* 0x0000000800d67308 */ /* 0x0005e20000000800 */
[----:B-1----:R-:W-:-:S07]  /*49c0*/  FFMA.FTZ R4, R137, c[0x0][0x2d0], -R0 ;  /* 0x0000b40089047a23 */ /* 0x002fce0000010800 */
[----:B------:R1:W3:Y:S01]  /*49d0*/  MUFU.EX2 R219, R4 ;  /* 0x0000000400db7308 */ /* 0x0002e20000000800 */
[----:B--2---:R-:W-:-:S07]  /*49e0*/  FFMA.FTZ R8, R93, c[0x0][0x2d0], -R3 ;  /* 0x0000b4005d087a23 */ /* 0x004fce0000010803 */
[----:B------:R2:W-:Y:S01]  /*49f0*/  MUFU.EX2 R206, R8 ;  /* 0x0000000800ce7308 */ /* 0x0005e20000000800 */
[----:B-1----:R-:W-:-:S07]  /*4a00*/  F2FP.PACK_AB R4, R245, R240 ;  /* 0x000000f0f504723e */ /* 0x002fce00000000ff */
[----:B------:R-:W-:Y:S01]  /*4a10*/  HMMA.16816.F32 R168, R4, R24, R124 ;  /* 0x0000001804a8723c */ /* 0x000fe2000000187c */
[----:B--2---:R-:W-:-:S07]  /*4a20*/  FFMA.FTZ R8, R92, c[0x0][0x2d0], -R3 ;  /* 0x0000b4005c087a23 */ /* 0x004fce0000010803 */
[C---:B----4-:R-:W-:Y:S01]  /*4a30*/  HMMA.16816.F32 R124, R4.reuse, R28, R112 ;  /* 0x0000001c047c723c */ /* 0x050fe20000001870 */
[----:B------:R1:W2:Y:S07]  /*4a40*/  MUFU.EX2 R205, R8 ;  /* 0x0000000800cd7308 */ /* 0x0002ae0000000800 */
[C---:B------:R-:W-:Y:S08]  /*4a50*/  HMMA.16816.F32 R164, R4.reuse, R20, R120 ;  /* 0x0000001404a4723c */ /* 0x040ff00000001878 */
[----:B-----5:R-:W-:Y:S01]  /*4a60*/  HMMA.16816.F32 R112, R4, R32, R108 ;  /* 0x000000200470723c */ /* 0x020fe2000000186c */
[----:B-1----:R-:W-:-:S04]  /*4a70*/  FFMA.FTZ R8, R179, c[0x0][0x2d0], -R12 ;  /* 0x0000b400b3087a23 */ /* 0x002fc8000001080c */
[----:B------:R1:W-:Y:S03]  /*4a80*/  MUFU.EX2 R203, R8 ;  /* 0x0000000800cb7308 */ /* 0x0003e60000000800 */
[C---:B------:R-:W-:Y:S08]  /*4a90*/  HMMA.16816.F32 R108, R4.reuse, R40, R96 ;  /* 0x00000028046c723c */ /* 0x040ff00000001860 */
[----:B------:R-:W-:Y:S01]  /*4aa0*/  HMMA.16816.F32 R120, R4, R26, R88 ;  /* 0x0000001a0478723c */ /* 0x000fe20000001858 */
[----:B-1----:R-:W-:-:S07]  /*4ab0*/  FFMA.FTZ R8, R182, c[0x0][0x2d0], -R12 ;  /* 0x0000b400b6087a23 */ /* 0x002fce000001080c */
        /* <DEDUP_REMOVED lines=9> */
[----:B------:R-:W-:Y:S01]  /*4b50*/  HMMA.16816.F32 R84, R4, R42, R64 ;  /* 0x0000002a0454723c */ /* 0x000fe20000001840 */
[----:B------:R1:W5:Y:S06]  /*4b60*/  MUFU.EX2 R200, R8 ;  /* 0x0000000800c87308 */ /* 0x00036c0000000800 */
[----:B---3--:R-:W-:Y:S02]  /*4b70*/  F2FP.PACK_AB R4, R219, R220 ;  /* 0x000000dcdb04723e */ /* 0x008fe400000000ff */
[----:B------:R-:W-:Y:S02]  /*4b80*/  F2FP.PACK_AB R6, R215, R217 ;  /* 0x000000d9d706723e */ /* 0x000fe400000000ff */
[----:B------:R-:W-:-:S02]  /*4b90*/  F2FP.PACK_AB R5, R214, R207 ;  /* 0x000000cfd605723e */ /* 0x000fc400000000ff */
[----:B--2---:R-:W-:Y:S01]  /*4ba0*/  F2FP.PACK_AB R7, R205, R206 ;  /* 0x000000cecd07723e */ /* 0x004fe200000000ff */
[----:B-1----:R-:W-:-:S06]  /*4bb0*/  FFMA.FTZ R8, R172, c[0x0][0x2d0], -R2 ;  /* 0x0000b400ac087a23 */ /* 0x002fcc0000010802 */
[C---:B------:R-:W-:Y:S01]  /*4bc0*/  HMMA.16816.F32 R76, R4.reuse, R20, R60 ;  /* 0x00000014044c723c */ /* 0x040fe2000000183c */
[----:B------:R1:W-:Y:S07]  /*4bd0*/  MUFU.EX2 R187, R8 ;  /* 0x0000000800bb7308 */ /* 0x0003ee0000000800 */
[C---:B------:R-:W-:Y:S07]  /*4be0*/  HMMA.16816.F32 R60, R4.reuse, R26, R140 ;  /* 0x0000001a043c723c */ /* 0x040fee000000188c */
[----:B------:R-:W-:Y:S01]  /*4bf0*/  IMAD.MOV.U32 R140, RZ, RZ, R184 ;  /* 0x000000ffff8c7224 */ /* 0x000fe200078e00b8 */
[----:B------:R-:W-:Y:S01]  /*4c00*/  HMMA.16816.F32 R80, R4, R24, R68 ;  /* 0x000000180450723c */ /* 0x000fe20000001844 */
[----:B-1----:R-:W-:Y:S01]  /*4c10*/  FFMA.FTZ R8, R173, c[0x0][0x2d0], -R2 ;  /* 0x0000b400ad087a23 */ /* 0x002fe20000010802 */
[----:B------:R-:W1:Y:S01]  /*4c20*/  LDSM.16.MT88.4 R24, [R209+0x900] ;  /* 0x00090000d118783b */ /* 0x000e620000004200 */
[----:B------:R-:W-:-:S02]  /*4c30*/  IMAD.MOV.U32 R141, RZ, RZ, R185 ;  /* 0x000000ffff8d7224 */ /* 0x000fc400078e00b9 */
[----:B------:R2:W3:Y:S01]  /*4c40*/  MUFU.EX2 R186, R8 ;  /* 0x0000000800ba7308 */ /* 0x0004e20000000800 */
[----:B------:R-:W-:Y:S02]  /*4c50*/  IMAD.MOV.U32 R143, RZ, RZ, R190 ;  /* 0x000000ffff8f7224 */ /* 0x000fe400078e00be */
[----:B------:R-:W-:Y:S01]  /*4c60*/  HMMA.16816.F32 R72, R4, R16, R56 ;  /* 0x000000100448723c */ /* 0x000fe20000001838 */
[----:B------:R-:W-:-:S07]  /*4c70*/  IMAD.MOV.U32 R142, RZ, RZ, R189 ;  /* 0x000000ffff8e7224 */ /* 0x000fce00078e00bd */
[----:B------:R-:W-:Y:S01]  /*4c80*/  HMMA.16816.F32 R68, R4, R28, R52 ;  /* 0x0000001c0444723c */ /* 0x000fe20000001834 */
[----:B--2---:R-:W-:-:S07]  /*4c90*/  FFMA.FTZ R8, R175, c[0x0][0x2d0], -R2 ;  /* 0x0000b400af087a23 */ /* 0x004fce0000010802 */
[C---:B------:R-:W-:Y:S01]  /*4ca0*/  HMMA.16816.F32 R64, R4.reuse, R32, R48 ;  /* 0x000000200440723c */ /* 0x040fe20000001830 */
[----:B------:R2:W-:Y:S07]  /*4cb0*/  MUFU.EX2 R184, R8 ;  /* 0x0000000800b87308 */ /* 0x0005ee0000000800 */
[C---:B------:R-:W-:Y:S08]  /*4cc0*/  HMMA.16816.F32 R196, R4.reuse, R40, R44 ;  /* 0x0000002804c4723c */ /* 0x040ff0000000182c */
[C---:B------:R-:W-:Y:S01]  /*4cd0*/  HMMA.16816.F32 R52, R4.reuse, R22, R132 ;  /* 0x000000160434723c */ /* 0x040fe20000001884 */
[----:B--2---:R-:W-:Y:S01]  /*4ce0*/  FFMA.FTZ R8, R176, c[0x0][0x2d0], -R2 ;  /* 0x0000b400b0087a23 */ /* 0x004fe20000010802 */
[----:B------:R-:W-:Y:S03]  /*4cf0*/  LDSM.16.MT88.4 R20, [R209+0x1900] ;  /* 0x00190000d114783b */ /* 0x000fe60000004200 */
[----:B------:R2:W1:Y:S03]  /*4d00*/  MUFU.EX2 R185, R8 ;  /* 0x0000000800b97308 */ /* 0x0004660000000800 */
[C---:B------:R-:W-:Y:S01]  /*4d10*/  HMMA.16816.F32 R48, R4.reuse, R18, R128 ;  /* 0x000000120430723c */ /* 0x040fe20000001880 */
[----:B------:R-:W1:Y:S07]  /*4d20*/  LDSM.16.MT88.4 R16, [R210+0x900] ;  /* 0x00090000d210783b */ /* 0x000e6e0000004200 */
[----:B------:R-:W-:Y:S01]  /*4d30*/  HMMA.16816.F32 R44, R4, R30, R144 ;  /* 0x0000001e042c723c */ /* 0x000fe20000001890 */
[----:B------:R-:W1:Y:S01]  /*4d40*/  LDSM.16.MT88.4 R28, [R210+0x1900] ;  /* 0x00190000d21c783b */ /* 0x000e620000004200 */
[----:B--2---:R-:W-:-:S03]  /*4d50*/  FFMA.FTZ R8, R174, c[0x0][0x2d0], -R0 ;  /* 0x0000b400ae087a23 */ /* 0x004fc60000010800 */
[----:B------:R-:W-:Y:S03]  /*4d60*/  LDSM.16.MT88.4 R172, [R210+0x1d00] ;  /* 0x001d0000d2ac783b */ /* 0x000fe60000004200 */
[C---:B------:R-:W-:Y:S01]  /*4d70*/  HMMA.16816.F32 R56, R4.reuse, R34, R156 ;  /* 0x000000220438723c */ /* 0x040fe2000000189c */
[----:B------:R2:W-:Y:S01]  /*4d80*/  MUFU.EX2 R179, R8 ;  /* 0x0000000800b37308 */ /* 0x0005e20000000800 */
[----:B------:R-:W1:Y:S04]  /*4d90*/  LDSM.16.MT88.4 R32, [R209+0x2900] ;  /* 0x00290000d120783b */ /* 0x000e680000004200 */
[----:B------:R-:W1:Y:S02]  /*4da0*/  LDSM.16.MT88.4 R156, [R209+0x1d00] ;  /* 0x001d0000d19c783b */ /* 0x000e640000004200 */
[----:B------:R-:W-:Y:S07]  /*4db0*/  HMMA.16816.F32 R40, R4, R42, R160 ;  /* 0x0000002a0428723c */ /* 0x000fee00000018a0 */
[----:B----4-:R-:W-:Y:S01]  /*4dc0*/  F2FP.PACK_AB R4, R202, R203 ;  /* 0x000000cbca04723e */ /* 0x010fe200000000ff */
[----:B--2---:R-:W-:Y:S01]  /*4dd0*/  FFMA.FTZ R8, R177, c[0x0][0x2d0], -R0 ;  /* 0x0000b400b1087a23 */ /* 0x004fe20000010800 */
[----:B-----5:R-:W-:-:S02]  /*4de0*/  F2FP.PACK_AB R6, R200, R201 ;  /* 0x000000c9c806723e */ /* 0x020fc400000000ff */
[----:B---3--:R-:W-:Y:S01]  /*4df0*/  F2FP.PACK_AB R5, R186, R187 ;  /* 0x000000bbba05723e */ /* 0x008fe200000000ff */
[----:B------:R2:W3:Y:S01]  /*4e00*/  MUFU.EX2 R176, R8 ;  /* 0x0000000800b07308 */ /* 0x0004e20000000800 */
[----:B-1----:R-:W-:-:S07]  /*4e10*/  F2FP.PACK_AB R7, R185, R184 ;  /* 0x000000b8b907723e */ /* 0x002fce00000000ff */
[----:B------:R-:W-:Y:S01]  /*4e20*/  HMMA.16816.F32 R116, R4, R24, R168 ;  /* 0x000000180474723c */ /* 0x000fe200000018a8 */
[----:B--2---:R-:W-:-:S07]  /*4e30*/  FFMA.FTZ R8, R178, c[0x0][0x2d0], -R0 ;  /* 0x0000b400b2087a23 */ /* 0x004fce0000010800 */
[C---:B------:R-:W-:Y:S01]  /*4e40*/  HMMA.16816.F32 R192, R4.reuse, R36, R108 ;  /* 0x0000002404c0723c */ /* 0x040fe2000000186c */
[----:B------:R1:W-:Y:S07]  /*4e50*/  MUFU.EX2 R177, R8 ;  /* 0x0000000800b17308 */ /* 0x0003ee0000000800 */
[C---:B------:R-:W-:Y:S08]  /*4e60*/  HMMA.16816.F32 R164, R4.reuse, R16, R164 ;  /* 0x0000001004a4723c */ /* 0x040ff000000018a4 */
[----:B------:R-:W-:Y:S01]  /*4e70*/  HMMA.16816.F32 R148, R4, R20, R148 ;  /* 0x000000140494723c */ /* 0x000fe20000001894 */
[----:B-1----:R-:W-:-:S04]  /*4e80*/  FFMA.FTZ R8, R180, c[0x0][0x2d0], -R0 ;  /* 0x0000b400b4087a23 */ /* 0x002fc80000010800 */
[----:B------:R1:W2:Y:S03]  /*4e90*/  MUFU.EX2 R178, R8 ;  /* 0x0000000800b27308 */ /* 0x0002a60000000800 */
[C---:B------:R-:W-:Y:S01]  /*4ea0*/  HMMA.16816.F32 R180, R4.reuse, R28, R124 ;  /* 0x0000001c04b4723c */ /* 0x040fe2000000187c */
[----:B------:R-:W-:Y:S07]  /*4eb0*/  LDSM.16.MT88.4 R124, [R209+0xd00] ;  /* 0x000d0000d17c783b */ /* 0x000fee0000004200 */
[----:B------:R-:W-:Y:S01]  /*4ec0*/  HMMA.16816.F32 R188, R4, R32, R112 ;  /* 0x0000002004bc723c */ /* 0x000fe20000001870 */
[----:B-1----:R-:W-:-:S07]  /*4ed0*/  FFMA.FTZ R8, R155, c[0x0][0x2d0], -R3 ;  /* 0x0000b4009b087a23 */ /* 0x002fce0000010803 */
[C---:B------:R-:W-:Y:S01]  /*4ee0*/  HMMA.16816.F32 R120, R4.reuse, R26, R120 ;  /* 0x0000001a0478723c */ /* 0x040fe20000001878 */
[----:B------:R1:W-:Y:S07]  /*4ef0*/  MUFU.EX2 R107, R8 ;  /* 0x00000008006b7308 */ /* 0x0003ee0000000800 */
[C---:B------:R-:W-:Y:S08]  /*4f00*/  HMMA.16816.F32 R136, R4.reuse, R18, R136 ;  /* 0x000000120488723c */ /* 0x040ff00000001888 */
        /* <DEDUP_REMOVED lines=9> */
[----:B--2---:R-:W-:Y:S02]  /*4fa0*/  F2FP.PACK_AB R6, R178, R177 ;  /* 0x000000b1b206723e */ /* 0x004fe400000000ff */
[----:B----4-:R-:W-:Y:S01]  /*4fb0*/  F2FP.PACK_AB R5, R106, R107 ;  /* 0x0000006b6a05723e */ /* 0x010fe200000000ff */
[----:B-1----:R-:W-:-:S04]  /*4fc0*/  FFMA.FTZ R8, R152, c[0x0][0x2d0], -R3 ;  /* 0x0000b40098087a23 */ /* 0x002fc80000010803 */
[----:B------:R-:W1:Y:S02]  /*4fd0*/  MUFU.EX2 R100, R8 ;  /* 0x0000000800647308 */ /* 0x000e640000000800 */
[----:B-1----:R-:W-:Y:S01]  /*4fe0*/  F2FP.PACK_AB R7, R100, R101 ;  /* 0x000000656407723e */ /* 0x002fe200000000ff */
[----:B------:R-:W-:Y:S02]  /*4ff0*/  FFMA.FTZ R8, R248, c[0x0][0x2d0], -R12 ;  /* 0x0000b400f8087a23 */ /* 0x000fe4000001080c */
[----:B------:R-:W-:-:S04]  /*5000*/  IMAD.MOV.U32 R248, RZ, RZ, R143 ;  /* 0x000000fffff87224 */ /* 0x000fc800078e008f */
[C---:B------:R-:W-:Y:S07]  /*5010*/  HMMA.16816.F32 R160, R4.reuse, R26, R60 ;  /* 0x0000001a04a0723c */ /* 0x040fee000000183c */
[----:B------:R-:W-:Y:S01]  /*5020*/  IMAD.MOV.U32 R27, RZ, RZ, R14 ;  /* 0x000000ffff1b7224 */ /* 0x000fe200078e000e */
[C---:B------:R-:W-:Y:S01]  /*5030*/  HMMA.16816.F32 R60, R4.reuse, R18, R52 ;  /* 0x00000012043c723c */ /* 0x040fe20000001834 */
[----:B------:R1:W-:Y:S06]  /*5040*/  MUFU.EX2 R52, R8 ;  /* 0x0000000800347308 */ /* 0x0003ec0000000800 */
[----:B------:R-:W-:Y:S01]  /*5050*/  IMAD.MOV.U32 R53, RZ, RZ, R142 ;  /* 0x000000ffff357224 */ /* 0x000fe200078e008e */
[----:B------:R-:W-:Y:S01]  /*5060*/  HMMA.16816.F32 R112, R4, R24, R80 ;  /* 0x000000180470723c */ /* 0x000fe20000001850 */
[----:B------:R-:W2:Y:S01]  /*5070*/  LDSM.16.MT88.4 R80, [R209+0x2d00] ;  /* 0x002d0000d150783b */ /* 0x000ea20000004200 */
[----:B------:R-:W-:-:S02]  /*5080*/  IMAD.MOV.U32 R54, RZ, RZ, R141 ;  /* 0x000000ffff367224 */ /* 0x000fc400078e008d */
[----:B------:R-:W-:Y:S02]  /*5090*/  IMAD.MOV.U32 R55, RZ, RZ, R140 ;  /* 0x000000ffff377224 */ /* 0x000fe400078e008c */
[----:B------:R-:W-:Y:S02]  /*50a0*/  LDSM.16.MT88.4 R140, [R210+0xd00] ;  /* 0x000d0000d28c783b */ /* 0x000fe40000004200 */
[C---:B------:R-:W-:Y:S01]  /*50b0*/  HMMA.16816.F32 R48, R4.reuse, R22, R48 ;  /* 0x000000160430723c */ /* 0x040fe20000001830 */
[--C-:B-1----:R-:W-:Y:S02]  /*50c0*/  FFMA.FTZ R8, R251, c[0x0][0x2d0], -R12.reuse ;  /* 0x0000b400fb087a23 */ /* 0x102fe4000001080c */
[----:B------:R-:W-:Y:S02]  /*50d0*/  IMAD.MOV.U32 R251, RZ, RZ, R15 ;  /* 0x000000fffffb7224 */ /* 0x000fe400078e000f */
        /* <DEDUP_REMOVED lines=15> */
[----:B------:R-:W-:Y:S01]  /*51d0*/  HMMA.16816.F32 R40, R4, R38, R40 ;  /* 0x000000260428723c */ /* 0x000fe20000001828 */
[----:B------:R1:W-:Y:S01]  /*51e0*/  MUFU.EX2 R23, R8 ;  /* 0x0000000800177308 */ /* 0x0003e20000000800 */
[----:B------:R-:W3:Y:S01]  /*51f0*/  LDSM.16.MT88.4 R4, [R210+0x2d00] ;  /* 0x002d0000d204783b */ /* 0x000ee20000004200 */
[C---:B------:R-:W-:Y:S01]  /*5200*/  IADD3 R221, R213.reuse, 0x1000, RZ ;  /* 0x00001000d5dd7810 */ /* 0x040fe20007ffe0ff */
[----:B-1----:R-:W-:Y:S01]  /*5210*/  FFMA.FTZ R8, R224, c[0x0][0x2d0], -R2 ;  /* 0x0000b400e0087a23 */ /* 0x002fe20000010802 */
[----:B------:R-:W-:-:S04]  /*5220*/  IADD3 R224, R213, 0x400, RZ ;  /* 0x00000400d5e07810 */ /* 0x000fc80007ffe0ff */
[----:B------:R1:W4:Y:S02]  /*5230*/  MUFU.EX2 R22, R8 ;  /* 0x0000000800167308 */ /* 0x0003240000000800 */
[--C-:B-1----:R-:W-:Y:S01]  /*5240*/  FFMA.FTZ R8, R223, c[0x0][0x2d0], -R2.reuse ;  /* 0x0000b400df087a23 */ /* 0x102fe20000010802 */
[----:B----4-:R-:W-:Y:S01]  /*5250*/  F2FP.PACK_AB R93, R22, R23 ;  /* 0x00000017165d723e */ /* 0x010fe200000000ff */
[----:B------:R-:W-:Y:S01]  /*5260*/  FFMA.FTZ R2, R227, c[0x0][0x2d0], -R2 ;  /* 0x0000b400e3027a23 */ /* 0x000fe20000010802 */
[----:B------:R-:W-:-:S03]  /*5270*/  IADD3 R223, R213, 0x800, RZ ;  /* 0x00000800d5df7810 */ /* 0x000fc60007ffe0ff */
[----:B------:R1:W-:Y:S08]  /*5280*/  MUFU.EX2 R20, R8 ;  /* 0x0000000800147308 */ /* 0x0003f00000000800 */
[----:B------:R4:W5:Y:S01]  /*5290*/  MUFU.EX2 R21, R2 ;  /* 0x0000000200157308 */ /* 0x0009620000000800 */
[----:B-1----:R-:W-:Y:S02]  /*52a0*/  FADD.FTZ R8, R239, R238 ;  /* 0x000000eeef087221 */ /* 0x002fe40000010000 */
[----:B----4-:R-:W-:Y:S01]  /*52b0*/  FFMA.FTZ R2, R225, c[0x0][0x2d0], -R0 ;  /* 0x0000b400e1027a23 */ /* 0x010fe20000010800 */
[----:B-----5:R-:W-:-:S04]  /*52c0*/  F2FP.PACK_AB R95, R21, R20 ;  /* 0x00000014155f723e */ /* 0x020fc800000000ff */
[----:B------:R1:W-:Y:S03]  /*52d0*/  MUFU.EX2 R19, R2 ;  /* 0x0000000200137308 */ /* 0x0003e60000000800 */
[C---:B------:R-:W-:Y:S08]  /*52e0*/  HMMA.16816.F32 R152, R92.reuse, R158, R96 ;  /* 0x0000009e5c98723c */ /* 0x040ff00000001860 */
[----:B--2---:R-:W-:Y:S01]  /*52f0*/  HMMA.16816.F32 R76, R92, R82, R88 ;  /* 0x000000525c4c723c */ /* 0x004fe20000001858 */
[----:B-1----:R-:W-:-:S04]  /*5300*/  FFMA.FTZ R2, R228, c[0x0][0x2d0], -R0 ;  /* 0x0000b400e4027a23 */ /* 0x002fc80000010800 */
[----:B------:R1:W2:Y:S03]  /*5310*/  MUFU.EX2 R18, R2 ;  /* 0x0000000200127308 */ /* 0x0002a60000000800 */
[C---:B---3--:R-:W-:Y:S08]  /*5320*/  HMMA.16816.F32 R88, R92.reuse, R4, R192 ;  /* 0x000000045c58723c */ /* 0x048ff000000018c0 */
[----:B------:R-:W-:Y:S01]  /*5330*/  HMMA.16816.F32 R116, R92, R124, R116 ;  /* 0x0000007c5c74723c */ /* 0x000fe20000001874 */
[--C-:B-1----:R-:W-:Y:S01]  /*5340*/  FFMA.FTZ R2, R229, c[0x0][0x2d0], -R0.reuse ;  /* 0x0000b400e5027a23 */ /* 0x102fe20000010800 */
[----:B--2---:R-:W-:Y:S01]  /*5350*/  F2FP.PACK_AB R96, R18, R19 ;  /* 0x000000131260723e */ /* 0x004fe200000000ff */
[----:B------:R-:W-:-:S05]  /*5360*/  FFMA.FTZ R0, R231, c[0x0][0x2d0], -R0 ;  /* 0x0000b400e7007a23 */ /* 0x000fca0000010800 */
[C---:B------:R-:W-:Y:S01]  /*5370*/  HMMA.16816.F32 R120, R92.reuse, R126, R120 ;  /* 0x0000007e5c78723c */ /* 0x040fe20000001878 */
[----:B------:R-:W-:Y:S07]  /*5380*/  MUFU.EX2 R17, R2 ;  /* 0x0000000200117308 */ /* 0x000fee0000000800 */
        /* <DEDUP_REMOVED lines=9> */
[----:B-1----:R-:W-:Y:S01]  /*5420*/  FFMA.FTZ R0, R216, c[0x0][0x2d0], -R3 ;  /* 0x0000b400d8007a23 */ /* 0x002fe20000010803 */
[----:B------:R-:W-:-:S06]  /*5430*/  IADD3 R216, R213, 0x2400, RZ ;  /* 0x00002400d5d87810 */ /* 0x000fcc0007ffe0ff */
[C---:B------:R-:W-:Y:S01]  /*5440*/  HMMA.16816.F32 R72, R92.reuse, R80, R188 ;  /* 0x000000505c48723c */ /* 0x040fe200000018bc */
[----:B------:R1:W2:Y:S07]  /*5450*/  MUFU.EX2 R13, R0 ;  /* 0x00000000000d7308 */ /* 0x0002ae0000000800 */
[----:B------:R-:W-:Y:S01]  /*5460*/  HMMA.16816.F32 R92, R92, R6, R108 ;  /* 0x000000065c5c723c */ /* 0x000fe2000000186c */
[--C-:B-1----:R-:W-:Y:S01]  /*5470*/  FFMA.FTZ R0, R218, c[0x0][0x2d0], -R3.reuse ;  /* 0x0000b400da007a23 */ /* 0x102fe20000010803 */
[----:B--2---:R-:W-:Y:S01]  /*5480*/  F2FP.PACK_AB R97, R13, R12 ;  /* 0x0000000c0d61723e */ /* 0x004fe200000000ff */
[----:B------:R-:W-:Y:S01]  /*5490*/  FFMA.FTZ R3, R222, c[0x0][0x2d0], -R3 ;  /* 0x0000b400de037a23 */ /* 0x000fe20000010803 */
[C---:B------:R-:W-:Y:S01]  /*54a0*/  IADD3 R222, R213.reuse, 0xc00, RZ ;  /* 0x00000c00d5de7810 */ /* 0x040fe20007ffe0ff */
[----:B------:R1:W-:Y:S01]  /*54b0*/  MUFU.EX2 R14, R0 ;  /* 0x00000000000e7308 */ /* 0x0003e20000000800 */
[----:B------:R-:W-:-:S07]  /*54c0*/  IADD3 R218, R213, 0x1c00, RZ ;  /* 0x00001c00d5da7810 */ /* 0x000fce0007ffe0ff */
[----:B------:R2:W3:Y:S01]  /*54d0*/  MUFU.EX2 R15, R3 ;  /* 0x00000003000f7308 */ /* 0x0004e20000000800 */
[----:B-1----:R-:W-:-:S05]  /*54e0*/  @P2 IMAD.HI.U32 R0, R236, c[0x0][0x2c8], RZ ;  /* 0x0000b200ec002a27 */ /* 0x002fca00078e00ff */
[----:B------:R-:W-:Y:S01]  /*54f0*/  @P2 SHF.R.U32.HI R236, RZ, c[0x0][0x2cc], R0 ;  /* 0x0000b300ffec2a19 */ /* 0x000fe20000011600 */
[----:B--2---:R-:W-:-:S03]  /*5500*/  FADD.FTZ R3, R53, R248 ;  /* 0x000000f835037221 */ /* 0x004fc60000010000 */
[----:B------:R-:W-:Y:S02]  /*5510*/  IADD3 R0, R236, R27, -R251 ;  /* 0x0000001bec007210 */ /* 0x000fe40007ffe8fb */
[----:B---3--:R-:W-:Y:S01]  /*5520*/  F2FP.PACK_AB R99, R15, R14 ;  /* 0x0000000e0f63723e */ /* 0x008fe200000000ff */
[----:B------:R-:W-:Y:S01]  /*5530*/  FADD.FTZ R10, R10, R3 ;  /* 0x000000030a0a7221 */ /* 0x000fe20000010000 */
[----:B------:R-:W-:-:S04]  /*5540*/  SHF.R.S32.HI R2, RZ, 0x1f, R0 ;  /* 0x0000001fff027819 */ /* 0x000fc80000011400 */
[----:B------:R-:W-:Y:S01]  /*5550*/  LEA.HI R27, R2, R0, RZ, 0x6 ;  /* 0x00000000021b7211 */ /* 0x000fe200078f30ff */
        /* <DEDUP_REMOVED lines=13> */
[----:B------:R-:W-:Y:S01]  /*5630*/  IADD3 R220, R213, 0x1400, RZ ;  /* 0x00001400d5dc7810 */ /* 0x000fe20007ffe0ff */
[----:B------:R-:W-:Y:S02]  /*5640*/  FADD.FTZ R3, R207, R3 ;  /* 0x00000003cf037221 */ /* 0x000fe40000010000 */
[----:B------:R-:W-:-:S02]  /*5650*/  FADD.FTZ R4, R240, R2 ;  /* 0x00000002f0047221 */ /* 0x000fc40000010000 */
[----:B------:R-:W-:Y:S01]  /*5660*/  FADD.FTZ R2, R230, R0 ;  /* 0x00000000e6027221 */ /* 0x000fe20000010000 */
[C---:B------:R-:W-:Y:S01]  /*5670*/  HMMA.16816.F32 R160, R96.reuse, R172, R68 ;  /* 0x000000ac60a0723c */ /* 0x040fe20000001844 */
[----:B------:R-:W-:Y:S01]  /*5680*/  FADD.FTZ R0, R219, R5 ;  /* 0x00000005db007221 */ /* 0x000fe20000010000 */
[C---:B------:R-:W-:Y:S01]  /*5690*/  IADD3 R219, R213.reuse, 0x1800, RZ ;  /* 0x00001800d5db7810 */ /* 0x040fe20007ffe0ff */
[----:B------:R-:W-:Y:S01]  /*56a0*/  FADD.FTZ R3, R214, R3 ;  /* 0x00000003d6037221 */ /* 0x000fe20000010000 */
[----:B------:R-:W-:Y:S01]  /*56b0*/  IADD3 R214, R213, 0x2c00, RZ ;  /* 0x00002c00d5d67810 */ /* 0x000fe20007ffe0ff */
[----:B------:R-:W-:Y:S02]  /*56c0*/  FADD.FTZ R4, R245, R4 ;  /* 0x00000004f5047221 */ /* 0x000fe40000010000 */
[----:B------:R-:W-:Y:S01]  /*56d0*/  FADD.FTZ R0, R217, R0 ;  /* 0x00000000d9007221 */ /* 0x000fe20000010000 */
[----:B------:R-:W-:Y:S01]  /*56e0*/  HMMA.16816.F32 R128, R96, R140, R128 ;  /* 0x0000008c6080723c */ /* 0x000fe20000001880 */
[----:B------:R-:W-:Y:S01]  /*56f0*/  FADD.FTZ R5, R235, R2 ;  /* 0x00000002eb057221 */ /* 0x000fe20000010000 */
[----:B------:R-:W-:Y:S01]  /*5700*/  IADD3 R217, R213, 0x2000, RZ ;  /* 0x00002000d5d97810 */ /* 0x000fe20007ffe0ff */
[----:B------:R-:W-:-:S02]  /*5710*/  FADD.FTZ R3, R206, R3 ;  /* 0x00000003ce037221 */ /* 0x000fc40000010000 */
[----:B------:R-:W-:Y:S02]  /*5720*/  FADD.FTZ R4, R244, R4 ;  /* 0x00000004f4047221 */ /* 0x000fe40000010000 */
[----:B------:R-:W-:Y:S01]  /*5730*/  FADD.FTZ R0, R215, R0 ;  /* 0x00000000d7007221 */ /* 0x000fe20000010000 */
[C---:B------:R-:W-:Y:S01]  /*5740*/  HMMA.16816.F32 R144, R96.reuse, R156, R144 ;  /* 0x0000009c6090723c */ /* 0x040fe20000001890 */
[----:B------:R-:W-:Y:S01]  /*5750*/  FADD.FTZ R5, R234, R5 ;  /* 0x00000005ea057221 */ /* 0x000fe20000010000 */
[----:B------:R-:W-:Y:S01]  /*5760*/  IADD3 R215, R213, 0x2800, RZ ;  /* 0x00002800d5d77810 */ /* 0x000fe20007ffe0ff */
        /* <DEDUP_REMOVED lines=28> */
[----:B------:R-:W-:Y:S01]  /*5930*/  HMMA.16816.F32 R96, R96, R6, R40 ;  /* 0x000000066060723c */ /* 0x000fe20000001828 */
[----:B------:R-:W-:Y:S02]  /*5940*/  FADD.FTZ R5, R23, R5 ;  /* 0x0000000517057221 */ /* 0x000fe40000010000 */
[----:B------:R-:W-:Y:S02]  /*5950*/  FADD.FTZ R2, R13, R0 ;  /* 0x000000000d027221 */ /* 0x000fe40000010000 */
[----:B------:R-:W-:Y:S02]  /*5960*/  FADD.FTZ R0, R26, R4 ;  /* 0x000000041a007221 */ /* 0x000fe40000010000 */
[----:B------:R-:W-:Y:S02]  /*5970*/  FADD.FTZ R4, R17, R3 ;  /* 0x0000000311047221 */ /* 0x000fe40000010000 */
[----:B------:R-:W-:-:S02]  /*5980*/  FADD.FTZ R5, R22, R5 ;  /* 0x0000000516057221 */ /* 0x000fc40000010000 */
[----:B------:R-:W-:Y:S02]  /*5990*/  FADD.FTZ R3, R14, R2 ;  /* 0x000000020e037221 */ /* 0x000fe40000010000 */
[----:B------:R-:W-:Y:S01]  /*59a0*/  FADD.FTZ R2, R25, R0 ;  /* 0x0000000019027221 */ /* 0x000fe20000010000 */
[----:B------:R-:W-:Y:S01]  /*59b0*/  SHF.R.S32.HI R0, RZ, 0x6, R27 ;  /* 0x00000006ff007819 */ /* 0x000fe2000001141b */
[----:B------:R-:W-:Y:S02]  /*59c0*/  FADD.FTZ R5, R20, R5 ;  /* 0x0000000514057221 */ /* 0x000fe40000010000 */
[----:B------:R-:W-:Y:S01]  /*59d0*/  FADD.FTZ R6, R16, R4 ;  /* 0x0000000410067221 */ /* 0x000fe20000010000 */
[----:B------:R-:W-:Y:S01]  /*59e0*/  IMNMX R0, RZ, R0, !PT ;  /* 0x00000000ff007217 */ /* 0x000fe20007800200 */
[----:B------:R-:W-:Y:S02]  /*59f0*/  FADD.FTZ R4, R15, R3 ;  /* 0x000000030f047221 */ /* 0x000fe40000010000 */
[----:B------:R-:W-:Y:S01]  /*5a00*/  FADD.FTZ R3, R24, R2 ;  /* 0x0000000218037221 */ /* 0x000fe20000010000 */
[----:B------:R1:W-:Y:S01]  /*5a10*/  STL [R1+0x14], R6 ;  /* 0x0000140601007387 */ /* 0x0003e20000100800 */
[----:B------:R-:W-:Y:S01]  /*5a20*/  FADD.FTZ R2, R21, R5 ;  /* 0x0000000515027221 */ /* 0x000fe20000010000 */
[----:B------:R-:W-:-:S02]  /*5a30*/  ISETP.GE.AND P0, PT, R204, R0, PT ;  /* 0x00000000cc00720c */ /* 0x000fc40003f06270 */
[----:B------:R1:W-:Y:S04]  /*5a40*/  STL [R1+0x18], R4 ;  /* 0x0000180401007387 */ /* 0x0003e80000100800 */
[----:B------:R1:W-:Y:S04]  /*5a50*/  STL [R1+0x40], R0 ;  /* 0x0000400001007387 */ /* 0x0003e80000100800 */
[----:B------:R1:W-:Y:S04]  /*5a60*/  STL [R1+0x1c], R3 ;  /* 0x00001c0301007387 */ /* 0x0003e80000100800 */
[----:B------:R1:W-:Y:S01]  /*5a70*/  STL [R1+0x20], R2 ;  /* 0x0000200201007387 */ /* 0x0003e20000100800 */
[----:B------:R-:W-:Y:S05]  /*5a80*/  @!P0 BRA `(.L_x_622) ;  /* 0x000049f000008947 */ /* 0x000fea0003800000 */
[----:B------:R-:W2:Y:S04]  /*5a90*/  LDL.64 R32, [R1+0x60] ;  /* 0x0000600001207983 */ /* 0x000ea80000100a00 */
[----:B------:R-:W3:Y:S04]  /*5aa0*/  LDL.64 R30, [R1+0x58] ;  /* 0x00005800011e7983 */ /* 0x000ee80000100a00 */
[----:B------:R-:W4:Y:S04]  /*5ab0*/  LDL.64 R28, [R1+0x50] ;  /* 0x00005000011c7983 */ /* 0x000f280000100a00 */
[----:B------:R-:W5:Y:S01]  /*5ac0*/  LDL.64 R54, [R1+0x48] ;  /* 0x0000480001367983 */ /* 0x000f620000100a00 */
[----:B------:R-:W-:Y:S01]  /*5ad0*/  IMAD.MOV.U32 R101, RZ, RZ, R104 ;  /* 0x000000ffff657224 */ /* 0x000fe200078e0068 */
[----:B------:R-:W-:Y:S01]  /*5ae0*/  MOV R106, R103 ;  /* 0x00000067006a7202 */ /* 0x000fe20000000f00 */
[----:B------:R-:W-:-:S02]  /*5af0*/  IMAD.MOV.U32 R100, RZ, RZ, R105 ;  /* 0x000000ffff647224 */ /* 0x000fc400078e0069 */
[----:B------:R-:W-:Y:S02]  /*5b00*/  IMAD.MOV.U32 R107, RZ, RZ, R102 ;  /* 0x000000ffff6b7224 */ /* 0x000fe400078e0066 */
[----:B------:R-:W-:Y:S01]  /*5b10*/  IMAD.MOV.U32 R225, RZ, RZ, R204 ;  /* 0x000000ffffe17224 */ /* 0x000fe200078e00cc */
[C---:B-12---:R-:W-:Y:S02]  /*5b20*/  IADD3 R2, P0, R32.reuse, 0x20, RZ ;  /* 0x0000002020027810 */ /* 0x046fe40007f1e0ff */
[----:B------:R-:W-:Y:S02]  /*5b30*/  IADD3 R0, P3, R32, 0x40, RZ ;  /* 0x0000004020007810 */ /* 0x000fe40007f7e0ff */
[----:B---3--:R-:W-:Y:S01]  /*5b40*/  IADD3 R3, P1, R30, 0x20, RZ ;  /* 0x000000201e037810 */ /* 0x008fe20007f3e0ff */
[----:B------:R4:W-:Y:S04]  /*5b50*/  STL [R1+0x3c], R2 ;  /* 0x00003c0201007387 */ /* 0x0009e80000100800 */
[----:B------:R1:W-:Y:S04]  /*5b60*/  STL [R1+0x34], R0 ;  /* 0x0000340001007387 */ /* 0x0003e80000100800 */
[----:B------:R2:W-:Y:S01]  /*5b70*/  STL [R1+0x2c], R3 ;  /* 0x00002c0301007387 */ /* 0x0005e20000100800 */
[----:B----4-:R-:W-:-:S02]  /*5b80*/  IADD3.X R2, RZ, R29, RZ, P0, !PT ;  /* 0x0000001dff027210 */ /* 0x010fc400007fe4ff */
[----:B-1----:R-:W-:-:S03]  /*5b90*/  IADD3 R0, P0, R30, 0x40, RZ ;  /* 0x000000401e007810 */ /* 0x002fc60007f1e0ff */
[----:B------:R5:W-:Y:S01]  /*5ba0*/  STL [R1+0x38], R2 ;  /* 0x0000380201007387 */ /* 0x000be20000100800 */
[----:B--2---:R-:W-:-:S03]  /*5bb0*/  IADD3.X R3, RZ, R29, RZ, P3, !PT ;  /* 0x0000001dff037210 */ /* 0x004fc60001ffe4ff */
[----:B------:R1:W-:Y:S04]  /*5bc0*/  STL [R1+0x24], R0 ;  /* 0x0000240001007387 */ /* 0x0003e80000100800 */
[----:B------:R-:W-:Y:S01]  /*5bd0*/  STL [R1+0x30], R3 ;  /* 0x0000300301007387 */ /* 0x000fe20000100800 */
[----:B-----5:R-:W-:Y:S01]  /*5be0*/  IMAD.X R2, RZ, RZ, R55, P1 ;  /* 0x000000ffff027224 */ /* 0x020fe200008e0637 */
[----:B-1----:R-:W-:-:S05]  /*5bf0*/  IADD3.X R0, RZ, R55, RZ, P0, !PT ;  /* 0x00000037ff007210 */ /* 0x002fca00007fe4ff */
[----:B------:R1:W-:Y:S04]  /*5c00*/  STL [R1+0x10], R0 ;  /* 0x0000100001007387 */ /* 0x0003e80000100800 */
[----:B------:R2:W-:Y:S04]  /*5c10*/  STL [R1+0x28], R2 ;  /* 0x0000280201007387 */ /* 0x0005e80000100800 */
[----:B------:R-:W1:Y:S02]  /*5c20*/  LDL R55, [R1+0x6c] ;  /* 0x00006c0001377983 */ /* 0x000e640000100800 */
[----:B-1----:R-:W-:-:S05]  /*5c30*/  @P2 IMAD.HI.U32 R0, R55, c[0x0][0x2c8], RZ ;  /* 0x0000b20037002a27 */ /* 0x002fca00078e00ff */
[----:B------:R2:W-:Y:S02]  /*5c40*/  @P2 STL [R1+0x68], R0 ;  /* 0x0000680001002387 */ /* 0x0005e40000100800 */
.L_x_623:
[----:B------:R-:W3:Y:S01]  /*5c50*/  LDL R47, [R1+0x3c] ;  /* 0x00003c00012f7983 */ /* 0x000ee20000100800 */
[----:B------:R-:W-:Y:S04]  /*5c60*/  DEPBAR.LE SB0, 0x0 ;  /* 0x000080000000791a */ /* 0x000fe80000000000 */
[----:B------:R-:W4:Y:S01]  /*5c70*/  LDL.64 R42, [R1+0x60] ;  /* 0x00006000012a7983 */ /* 0x000f220000100a00 */
[C---:B------:R-:W-:Y:S01]  /*5c80*/  ISETP.GE.AND P3, PT, R225.reuse, RZ, PT ;  /* 0x000000ffe100720c */ /* 0x040fe20003f66270 */
[----:B------:R-:W-:Y:S01]  /*5c90*/  IMAD.MOV.U32 R46, RZ, RZ, c[0x0][0x20c] ;  /* 0x00008300ff2e7624 */ /* 0x000fe200078e00ff */
[----:B------:R-:W-:Y:S02]  /*5ca0*/  MOV R45, c[0x0][0x208] ;  /* 0x00008200002d7a02 */ /* 0x000fe40000000f00 */
[----:B------:R-:W-:Y:S01]  /*5cb0*/  MOV R238, c[0x0][0x1e0] ;  /* 0x0000780000ee7a02 */ /* 0x000fe20000000f00 */
[----:B------:R-:W5:Y:S04]  /*5cc0*/  LDL R55, [R1+0x38] ;  /* 0x0000380001377983 */ /* 0x000f680000100800 */
[----:B--2---:R-:W2:Y:S01]  /*5cd0*/  LDL.64 R40, [R1+0x50] ;  /* 0x0000500001287983 */ /* 0x004ea20000100a00 */
[----:B------:R-:W-:Y:S03]  /*5ce0*/  IMAD.SHL.U32 R238, R238, 0x20, RZ ;  /* 0x00000020eeee7824 */ /* 0x000fe600078e00ff */
[----:B------:R-:W-:Y:S01]  /*5cf0*/  @P3 SHF.R.S32.HI R0, RZ, 0x1f, R225 ;  /* 0x0000001fff003819 */ /* 0x000fe200000114e1 */
[C---:B------:R-:W-:Y:S01]  /*5d00*/  @P3 IMAD.WIDE.U32 R28, R225.reuse, c[0x0][0x208], RZ ;  /* 0x00008200e11c3a25 */ /* 0x040fe200078e00ff */
[----:B------:R-:W2:Y:S03]  /*5d10*/  LDL R58, [R1+0x34] ;  /* 0x00003400013a7983 */ /* 0x000ea60000100800 */
[----:B------:R-:W-:Y:S01]  /*5d20*/  @P3 IMAD R0, R0, c[0x0][0x208], RZ ;  /* 0x0000820000003a24 */ /* 0x000fe200078e02ff */
[----:B------:R-:W2:Y:S01]  /*5d30*/  LDL R54, [R1+0x30] ;  /* 0x0000300001367983 */ /* 0x000ea20000100800 */
[C---:B------:R-:W-:Y:S02]  /*5d40*/  @P3 IMAD.SHL.U32 R2, R28.reuse, 0x40, RZ ;  /* 0x000000401c023824 */ /* 0x040fe400078e00ff */
[----:B------:R-:W-:Y:S01]  /*5d50*/  @P3 IMAD R0, R225, c[0x0][0x20c], R0 ;  /* 0x00008300e1003a24 */ /* 0x000fe200078e0200 */
[----:B------:R-:W-:Y:S04]  /*5d60*/  BAR.SYNC.DEFER_BLOCKING 0x0 ;  /* 0x0000000000007b1d */ /* 0x000fe80000010000 */
[----:B------:R-:W-:Y:S04]  /*5d70*/  @P3 IADD3 R0, R29, R0, RZ ;  /* 0x000000001d003210 */ /* 0x000fe80007ffe0ff */
[----:B------:R-:W-:Y:S01]  /*5d80*/  @P3 SHF.L.U64.HI R0, R28, 0x6, R0 ;  /* 0x000000061c003819 */ /* 0x000fe20000010200 */
[----:B------:R-:W-:Y:S08]  /*5d90*/  LDSM.16.M88.4 R64, [R211+0x6100] ;  /* 0x00610000d340783b */ /* 0x000ff00000000200 */
[----:B------:R-:W1:Y:S08]  /*5da0*/  LDSM.16.M88.4 R16, [R208+0x3100] ;  /* 0x00310000d010783b */ /* 0x000e700000000200 */
[----:B------:R-:W1:Y:S08]  /*5db0*/  LDSM.16.M88.4 R60, [R211+0x7100] ;  /* 0x00710000d33c783b */ /* 0x000e700000000200 */
[----:B------:R-:W1:Y:S08]  /*5dc0*/  LDSM.16.M88.4 R32, [R208+0x3500] ;  /* 0x00350000d020783b */ /* 0x000e700000000200 */
[----:B------:R-:W2:Y:S06]  /*5dd0*/  LDL.64 R240, [R1+0x58] ;  /* 0x0000580001f07983 */ /* 0x000eac0000100a00 */
[----:B------:R-:W2:Y:S08]  /*5de0*/  LDSM.16.M88.4 R48, [R208+0x3900] ;  /* 0x00390000d030783b */ /* 0x000eb00000000200 */
[----:B------:R-:W2:Y:S01]  /*5df0*/  LDL.64 R234, [R1+0x48] ;  /* 0x0000480001ea7983 */ /* 0x000ea20000100a00 */
[-C--:B-1----:R-:W-:Y:S05]  /*5e00*/  HMMA.16816.F32 R4, R64, R16.reuse, RZ ;  /* 0x000000104004723c */ /* 0x082fea00000018ff */
[----:B------:R-:W1:Y:S03]  /*5e10*/  LDSM.16.M88.4 R108, [R208+0x3d00] ;  /* 0x003d0000d06c783b */ /* 0x000e660000000200 */
[C---:B------:R-:W-:Y:S05]  /*5e20*/  HMMA.16816.F32 R8, R60.reuse, R16, RZ ;  /* 0x000000103c08723c */ /* 0x040fea00000018ff */
[----:B------:R-:W-:Y:S03]  /*5e30*/  LDSM.16.M88.4 R176, [R212+0x6100] ;  /* 0x00610000d4b0783b */ /* 0x000fe60000000200 */
[-C--:B------:R-:W-:Y:S05]  /*5e40*/  HMMA.16816.F32 R12, R60, R18.reuse, RZ ;  /* 0x000000123c0c723c */ /* 0x080fea00000018ff */
[----:B------:R-:W1:Y:S03]  /*5e50*/  LDSM.16.M88.4 R180, [R213] ;  /* 0x00000000d5b4783b */ /* 0x000e660000000200 */
[C---:B------:R-:W-:Y:S05]  /*5e60*/  HMMA.16816.F32 R16, R64.reuse, R18, RZ ;  /* 0x000000124010723c */ /* 0x040fea00000018ff */
[----:B------:R-:W1:Y:S03]  /*5e70*/  LDSM.16.M88.4 R184, [R212+0x7100] ;  /* 0x00710000d4b8783b */ /* 0x000e660000000200 */
[-C--:B------:R-:W-:Y:S05]  /*5e80*/  HMMA.16816.F32 R20, R64, R32.reuse, RZ ;  /* 0x000000204014723c */ /* 0x080fea00000018ff */
[----:B------:R-:W1:Y:S03]  /*5e90*/  LDSM.16.M88.4 R188, [R224] ;  /* 0x00000000e0bc783b */ /* 0x000e660000000200 */
[C---:B------:R-:W-:Y:S05]  /*5ea0*/  HMMA.16816.F32 R24, R60.reuse, R32, RZ ;  /* 0x000000203c18723c */ /* 0x040fea00000018ff */
[----:B------:R-:W1:Y:S03]  /*5eb0*/  LDSM.16.M88.4 R192, [R223] ;  /* 0x00000000dfc0783b */ /* 0x000e660000000200 */
[-C--:B------:R-:W-:Y:S05]  /*5ec0*/  HMMA.16816.F32 R28, R60, R34.reuse, RZ ;  /* 0x000000223c1c723c */ /* 0x080fea00000018ff */
[----:B------:R-:W1:Y:S03]  /*5ed0*/  LDSM.16.M88.4 R196, [R222] ;  /* 0x00000000dec4783b */ /* 0x000e660000000200 */
[C---:B------:R-:W-:Y:S05]  /*5ee0*/  HMMA.16816.F32 R32, R64.reuse, R34, RZ ;  /* 0x000000224020723c */ /* 0x040fea00000018ff */
[----:B------:R-:W2:Y:S04]  /*5ef0*/  LDL R237, [R1+0x68] ;  /* 0x0000680001ed7983 */ /* 0x000ea80000100800 */
[----:B------:R-:W2:Y:S04]  /*5f00*/  LDL R232, [R1+0x2c] ;  /* 0x00002c0001e87983 */ /* 0x000ea80000100800 */
[----:B------:R-:W2:Y:S04]  /*5f10*/  LDL R231, [R1+0x28] ;  /* 0x0000280001e77983 */ /* 0x000ea80000100800 */
[----:B------:R-:W2:Y:S04]  /*5f20*/  LDL R252, [R1+0x24] ;  /* 0x0000240001fc7983 */ /* 0x000ea80000100800 */
[----:B------:R-:W2:Y:S04]  /*5f30*/  LDL R251, [R1+0x10] ;  /* 0x0000100001fb7983 */ /* 0x000ea80000100800 */
[----:B------:R-:W2:Y:S04]  /*5f40*/  LDL R236, [R1+0x70] ;  /* 0x0000700001ec7983 */ /* 0x000ea80000100800 */
[----:B------:R-:W2:Y:S01]  /*5f50*/  LDL R233, [R1+0x50] ;  /* 0x0000500001e97983 */ /* 0x000ea20000100800 */
[C---:B---3--:R-:W-:Y:S02]  /*5f60*/  @P3 IADD3 R36, P0, R2.reuse, R47, RZ ;  /* 0x0000002f02243210 */ /* 0x048fe40007f1e0ff */
[----:B----4-:R-:W-:Y:S03]  /*5f70*/  @P3 IADD3 R3, P1, R2, R42, RZ ;  /* 0x0000002a02033210 */ /* 0x010fe60007f3e0ff */
[----:B-----5:R-:W-:Y:S01]  /*5f80*/  @P3 IMAD.X R38, R0, 0x1, R55, P0 ;  /* 0x0000000100263824 */ /* 0x020fe200000e0637 */
[----:B------:R-:W-:Y:S02]  /*5f90*/  @P3 LEA R56, P0, R36, c[0x0][0x1f8], 0x1 ;  /* 0x00007e0024383a11 */ /* 0x000fe400078008ff */
[----:B--2---:R-:W-:Y:S02]  /*5fa0*/  @P3 IADD3.X R37, R0, R41, RZ, P1, !PT ;  /* 0x0000002900253210 */ /* 0x004fe40000ffe4ff */
[C---:B------:R-:W-:Y:S02]  /*5fb0*/  @P3 LEA R52, P1, R3.reuse, c[0x0][0x1f8], 0x1 ;  /* 0x00007e0003343a11 */ /* 0x040fe400078208ff */
[----:B------:R-:W-:Y:S02]  /*5fc0*/  @P3 LEA.HI.X R57, R36, c[0x0][0x1fc], R38, 0x1, P0 ;  /* 0x00007f0024393a11 */ /* 0x000fe400000f0c26 */
[----:B------:R-:W-:Y:S02]  /*5fd0*/  @P3 LEA.HI.X R53, R3, c[0x0][0x1fc], R37, 0x1, P1 ;  /* 0x00007f0003353a11 */ /* 0x000fe400008f0c25 */
[-C--:B------:R-:W-:Y:S01]  /*5fe0*/  HMMA.16816.F32 R36, R64, R48.reuse, RZ ;  /* 0x000000304024723c */ /* 0x080fe200000018ff */
[C---:B------:R-:W-:Y:S02]  /*5ff0*/  @P3 LEA R3, P0, R45.reuse, R2, 0x5 ;  /* 0x000000022d033211 */ /* 0x040fe400078028ff */
[----:B------:R-:W-:Y:S01]  /*6000*/  @P3 IADD3 R44, P1, R2, R58, RZ ;  /* 0x0000003a022c3210 */ /* 0x000fe20007f3e0ff */
[----:B------:R-:W-:Y:S01]  /*6010*/  @!PT LDS RZ, [RZ] ;  /* 0x00000000fffff984 */ /* 0x000fe20000000800 */
[----:B------:R-:W-:Y:S01]  /*6020*/  @!PT LDS RZ, [RZ] ;  /* 0x00000000fffff984 */ /* 0x000fe20000000800 */
[----:B------:R-:W-:Y:S01]  /*6030*/  @!PT LDS RZ, [RZ] ;  /* 0x00000000fffff984 */ /* 0x000fe20000000800 */
[----:B------:R1:W-:Y:S01]  /*6040*/  @P3 LDGSTS.E.BYPASS.LTC128B.128 [R226+0x100], [R52.64], !P6 ;  /* 0x0010000034e23fae */ /* 0x0003e2000f101d46 */
[----:B------:R-:W-:Y:S02]  /*6050*/  @P3 LEA.HI.X R2, R45, R0, R46, 0x5, P0 ;  /* 0x000000002d023211 */ /* 0x000fe400000f2c2e */
[----:B------:R-:W-:Y:S02]  /*6060*/  @P3 IADD3 R45, P0, R3, R42, RZ ;  /* 0x0000002a032d3210 */ /* 0x000fe40007f1e0ff */
[----:B------:R-:W-:Y:S03]  /*6070*/  @P3 IADD3.X R0, R0, R54, RZ, P1, !PT ;  /* 0x0000003600003210 */ /* 0x000fe60000ffe4ff */
[----:B------:R-:W-:Y:S01]  /*6080*/  @P3 IMAD.X R46, R2, 0x1, R41, P0 ;  /* 0x00000001022e3824 */ /* 0x000fe200000e0629 */
[----:B------:R2:W-:Y:S01]  /*6090*/  @P3 LDGSTS.E.BYPASS.LTC128B.128 [R226+0x1100], [R56.64], !P5 ;  /* 0x0110000038e23fae */ /* 0x0005e2000e901d46 */
[C---:B------:R-:W-:Y:S02]  /*60a0*/  HMMA.16816.F32 R40, R60.reuse, R48, RZ ;  /* 0x000000303c28723c */ /* 0x040fe400000018ff */
[C---:B------:R-:W-:Y:S02]  /*60b0*/  @P3 LEA R104, P1, R44.reuse, c[0x0][0x1f8], 0x1 ;  /* 0x00007e002c683a11 */ /* 0x040fe400078208ff */
[C---:B------:R-:W-:Y:S02]  /*60c0*/  @P3 LEA R200, P0, R45.reuse, c[0x0][0x1f8], 0x1 ;  /* 0x00007e002dc83a11 */ /* 0x040fe400078008ff */
[----:B------:R-:W-:Y:S02]  /*60d0*/  @P3 LEA.HI.X R105, R44, c[0x0][0x1fc], R0, 0x1, P1 ;  /* 0x00007f002c693a11 */ /* 0x000fe400008f0c00 */
[----:B------:R-:W-:Y:S03]  /*60e0*/  @P3 LEA.HI.X R201, R45, c[0x0][0x1fc], R46, 0x1, P0 ;  /* 0x00007f002dc93a11 */ /* 0x000fe600000f0c2e */
[----:B------:R3:W-:Y:S01]  /*60f0*/  @P3 LDGSTS.E.BYPASS.LTC128B.128 [R226+0x2100], [R104.64], !P4 ;  /* 0x0210000068e23fae */ /* 0x0007e2000e101d46 */
[C---:B------:R-:W-:Y:S02]  /*6100*/  @P3 IADD3 R0, P1, R3.reuse, R47, RZ ;  /* 0x0000002f03003210 */ /* 0x040fe40007f3e0ff */
[-C--:B------:R-:W-:Y:S01]  /*6110*/  HMMA.16816.F32 R44, R60, R50.reuse, RZ ;  /* 0x000000323c2c723c */ /* 0x080fe200000018ff */
[----:B------:R-:W-:Y:S02]  /*6120*/  @P3 IADD3 R3, P0, R3, R58, RZ ;  /* 0x0000003a03033210 */ /* 0x000fe40007f1e0ff */
[----:B------:R-:W-:Y:S02]  /*6130*/  @P3 IADD3.X R55, R2, R55, RZ, P1, !PT ;  /* 0x0000003702373210 */ /* 0x000fe40000ffe4ff */
[----:B------:R4:W-:Y:S01]  /*6140*/  @P3 LDGSTS.E.BYPASS.LTC128B.128 [R226+0x900], [R200.64], !P6 ;  /* 0x00900000c8e23fae */ /* 0x0009e2000f101d46 */
[----:B------:R-:W-:Y:S01]  /*6150*/  @P3 LEA R102, P1, R0, c[0x0][0x1f8], 0x1 ;  /* 0x00007e0000663a11 */ /* 0x000fe200078208ff */
[----:B------:R-:W-:Y:S01]  /*6160*/  @P3 IMAD.X R54, R2, 0x1, R54, P0 ;  /* 0x0000000102363824 */ /* 0x000fe200000e0636 */
[C---:B------:R-:W-:Y:S04]  /*6170*/  HMMA.16816.F32 R48, R64.reuse, R50, RZ ;  /* 0x000000324030723c */ /* 0x040fe800000018ff */
[C---:B------:R-:W-:Y:S02]  /*6180*/  @P3 LEA R2, P0, R3.reuse, c[0x0][0x1f8], 0x1 ;  /* 0x00007e0003023a11 */ /* 0x040fe400078008ff */
[----:B------:R-:W-:Y:S02]  /*6190*/  @P3 LEA.HI.X R103, R0, c[0x0][0x1fc], R55, 0x1, P1 ;  /* 0x00007f0000673a11 */ /* 0x000fe400008f0c37 */
[----:B------:R-:W-:Y:S02]  /*61a0*/  @P3 LEA.HI.X R3, R3, c[0x0][0x1fc], R54, 0x1, P0 ;  /* 0x00007f0003033a11 */ /* 0x000fe400000f0c36 */
[-C--:B-1----:R-:W-:Y:S01]  /*61b0*/  HMMA.16816.F32 R52, R64, R108.reuse, RZ ;  /* 0x0000006c4034723c */ /* 0x082fe200000018ff */
[----:B------:R1:W-:Y:S07]  /*61c0*/  @P3 LDGSTS.E.BYPASS.LTC128B.128 [R226+0x1900], [R102.64], !P5 ;  /* 0x0190000066e23fae */ /* 0x0003ee000e901d46 */
[C---:B--2---:R-:W-:Y:S01]  /*61d0*/  HMMA.16816.F32 R56, R60.reuse, R108, RZ ;  /* 0x0000006c3c38723c */ /* 0x044fe200000018ff */
[----:B------:R2:W-:Y:S01]  /*61e0*/  @P3 LDGSTS.E.BYPASS.LTC128B.128 [R226+0x2900], [R2.64], !P4 ;  /* 0x0290000002e23fae */ /* 0x0005e2000e101d46 */
[C---:B------:R-:W-:Y:S06]  /*61f0*/  ISETP.GE.AND P3, PT, R225.reuse, 0x1, PT ;  /* 0x00000001e100780c */ /* 0x040fec0003f66270 */
[-C--:B------:R-:W-:Y:S01]  /*6200*/  HMMA.16816.F32 R60, R60, R110.reuse, RZ ;  /* 0x0000006e3c3c723c */ /* 0x080fe200000018ff */
[----:B----4-:R-:W-:Y:S07]  /*6210*/  LDSM.16.M88.4 R200, [R208+0x4500] ;  /* 0x00450000d0c8783b */ /* 0x010fee0000000200 */
[----:B------:R-:W-:Y:S01]  /*6220*/  HMMA.16816.F32 R64, R64, R110, RZ ;  /* 0x0000006e4040723c */ /* 0x000fe200000018ff */
[----:B------:R-:W0:Y:S07]  /*6230*/  LDGDEPBAR ;  /* 0x00000000000079af */ /* 0x000e2e0000000000 */
[-C--:B------:R-:W-:Y:S01]  /*6240*/  HMMA.16816.F32 R4, R176, R180.reuse, R4 ;  /* 0x000000b4b004723c */ /* 0x080fe20000001804 */
[----:B------:R-:W-:Y:S07]  /*6250*/  LDSM.16.M88.4 R108, [R211+0x8100] ;  /* 0x00810000d36c783b */ /* 0x000fee0000000200 */
[C---:B------:R-:W-:Y:S01]  /*6260*/  HMMA.16816.F32 R8, R184.reuse, R180, R8 ;  /* 0x000000b4b808723c */ /* 0x040fe20000001808 */
[----:B------:R-:W-:Y:S07]  /*6270*/  LDSM.16.M88.4 R204, [R208+0x4900] ;  /* 0x00490000d0cc783b */ /* 0x000fee0000000200 */
[-C--:B------:R-:W-:Y:S08]  /*6280*/  HMMA.16816.F32 R12, R184, R182.reuse, R12 ;  /* 0x000000b6b80c723c */ /* 0x080ff0000000180c */
[C---:B------:R-:W-:Y:S01]  /*6290*/  HMMA.16816.F32 R16, R176.reuse, R182, R16 ;  /* 0x000000b6b010723c */ /* 0x040fe20000001810 */
        /* <DEDUP_REMOVED lines=10> */
[----:B------:R-:W1:Y:S07]  /*6340*/  LDSM.16.M88.4 R192, [R208+0x4d00] ;  /* 0x004d0000d0c0783b */ /* 0x000e6e0000000200 */
[-C--:B------:R-:W-:Y:S08]  /*6350*/  HMMA.16816.F32 R52, R176, R196.reuse, R52 ;  /* 0x000000c4b034723c */ /* 0x080ff00000001834 */
[C---:B------:R-:W-:Y:S08]  /*6360*/  HMMA.16816.F32 R56, R184.reuse, R196, R56 ;  /* 0x000000c4b838723c */ /* 0x040ff00000001838 */
[-C--:B------:R-:W-:Y:S01]  /*6370*/  HMMA.16816.F32 R60, R184, R198.reuse, R60 ;  /* 0x000000c6b83c723c */ /* 0x080fe2000000183c */
[----:B------:R-:W-:Y:S07]  /*6380*/  LDSM.16.M88.4 R184, [R212+0x9100] ;  /* 0x00910000d4b8783b */ /* 0x000fee0000000200 */
[----:B------:R-:W-:Y:S01]  /*6390*/  HMMA.16816.F32 R64, R176, R198, R64 ;  /* 0x000000c6b040723c */ /* 0x000fe20000001840 */
[----:B------:R-:W-:Y:S07]  /*63a0*/  LDSM.16.M88.4 R176, [R212+0x8100] ;  /* 0x00810000d4b0783b */ /* 0x000fee0000000200 */
[-C--:B----4-:R-:W-:Y:S01]  /*63b0*/  HMMA.16816.F32 R4, R108, R180.reuse, R4 ;  /* 0x000000b46c04723c */ /* 0x090fe20000001804 */
[----:B------:R-:W-:Y:S07]  /*63c0*/  LDSM.16.M88.4 R196, [R220] ;  /* 0x00000000dcc4783b */ /* 0x000fee0000000200 */
[C---:B-----5:R-:W-:Y:S08]  /*63d0*/  HMMA.16816.F32 R8, R188.reuse, R180, R8 ;  /* 0x000000b4bc08723c */ /* 0x060ff00000001808 */
[-C--:B------:R-:W-:Y:S08]  /*63e0*/  HMMA.16816.F32 R12, R188, R182.reuse, R12 ;  /* 0x000000b6bc0c723c */ /* 0x080ff0000000180c */
[C---:B------:R-:W-:Y:S01]  /*63f0*/  HMMA.16816.F32 R16, R108.reuse, R182, R16 ;  /* 0x000000b66c10723c */ /* 0x040fe20000001810 */
[----:B------:R-:W4:Y:S07]  /*6400*/  LDSM.16.M88.4 R180, [R221] ;  /* 0x00000000ddb4783b */ /* 0x000f2e0000000200 */
[-C--:B------:R-:W-:Y:S08]  /*6410*/  HMMA.16816.F32 R20, R108, R200.reuse, R20 ;  /* 0x000000c86c14723c */ /* 0x080ff00000001814 */
[C---:B------:R-:W-:Y:S08]  /*6420*/  HMMA.16816.F32 R24, R188.reuse, R200, R24 ;  /* 0x000000c8bc18723c */ /* 0x040ff00000001818 */
[-C--:B------:R-:W-:Y:S08]  /*6430*/  HMMA.16816.F32 R28, R188, R202.reuse, R28 ;  /* 0x000000cabc1c723c */ /* 0x080ff0000000181c */
[C---:B------:R-:W-:Y:S01]  /*6440*/  HMMA.16816.F32 R32, R108.reuse, R202, R32 ;  /* 0x000000ca6c20723c */ /* 0x040fe20000001820 */
[----:B------:R-:W5:Y:S07]  /*6450*/  LDSM.16.M88.4 R200, [R219] ;  /* 0x00000000dbc8783b */ /* 0x000f6e0000000200 */
[-C--:B------:R-:W-:Y:S08]  /*6460*/  HMMA.16816.F32 R36, R108, R204.reuse, R36 ;  /* 0x000000cc6c24723c */ /* 0x080ff00000001824 */
[C---:B------:R-:W-:Y:S08]  /*6470*/  HMMA.16816.F32 R40, R188.reuse, R204, R40 ;  /* 0x000000ccbc28723c */ /* 0x040ff00000001828 */
[-C--:B------:R-:W-:Y:S08]  /*6480*/  HMMA.16816.F32 R44, R188, R206.reuse, R44 ;  /* 0x000000cebc2c723c */ /* 0x080ff0000000182c */
[C---:B------:R-:W-:Y:S01]  /*6490*/  HMMA.16816.F32 R48, R108.reuse, R206, R48 ;  /* 0x000000ce6c30723c */ /* 0x040fe20000001830 */
[----:B------:R-:W2:Y:S07]  /*64a0*/  LDSM.16.M88.4 R204, [R218] ;  /* 0x00000000dacc783b */ /* 0x000eae0000000200 */
[-C--:B-1----:R-:W-:Y:S08]  /*64b0*/  HMMA.16816.F32 R52, R108, R192.reuse, R52 ;  /* 0x000000c06c34723c */ /* 0x082ff00000001834 */
[C---:B------:R-:W-:Y:S08]  /*64c0*/  HMMA.16816.F32 R56, R188.reuse, R192, R56 ;  /* 0x000000c0bc38723c */ /* 0x040ff00000001838 */
[-C--:B------:R-:W-:Y:S01]  /*64d0*/  HMMA.16816.F32 R60, R188, R194.reuse, R60 ;  /* 0x000000c2bc3c723c */ /* 0x080fe2000000183c */
[----:B------:R-:W-:Y:S07]  /*64e0*/  LDSM.16.M88.4 R188, [R211+0xb100] ;  /* 0x00b10000d3bc783b */ /* 0x000fee0000000200 */
[----:B------:R-:W-:Y:S01]  /*64f0*/  HMMA.16816.F32 R64, R108, R194, R64 ;  /* 0x000000c26c40723c */ /* 0x000fe20000001840 */
[----:B------:R-:W-:Y:S07]  /*6500*/  LDSM.16.M88.4 R108, [R211+0xa100] ;  /* 0x00a10000d36c783b */ /* 0x000fee0000000200 */
[-C--:B----4-:R-:W-:Y:S01]  /*6510*/  HMMA.16816.F32 R4, R176, R180.reuse, R4 ;  /* 0x000000b4b004723c */ /* 0x090fe20000001804 */
[----:B------:R-:W-:Y:S07]  /*6520*/  LDSM.16.M88.4 R192, [R208+0x5500] ;  /* 0x00550000d0c0783b */ /* 0x000fee0000000200 */
        /* <DEDUP_REMOVED lines=9> */
[-C--:B-----5:R-:W-:Y:S08]  /*65c0*/  HMMA.16816.F32 R36, R176, R200.reuse, R36 ;  /* 0x000000c8b024723c */ /* 0x0a0ff00000001824 */
[C---:B------:R-:W-:Y:S08]  /*65d0*/  HMMA.16816.F32 R40, R184.reuse, R200, R40 ;  /* 0x000000c8b828723c */ /* 0x040ff00000001828 */
[-C--:B------:R-:W-:Y:S08]  /*65e0*/  HMMA.16816.F32 R44, R184, R202.reuse, R44 ;  /* 0x000000cab82c723c */ /* 0x080ff0000000182c */
[C---:B------:R-:W-:Y:S01]  /*65f0*/  HMMA.16816.F32 R48, R176.reuse, R202, R48 ;  /* 0x000000cab030723c */ /* 0x040fe20000001830 */
[----:B------:R-:W-:Y:S07]  /*6600*/  LDSM.16.M88.4 R200, [R217] ;  /* 0x00000000d9c8783b */ /* 0x000fee0000000200 */
[-C--:B--2---:R-:W-:Y:S08]  /*6610*/  HMMA.16816.F32 R52, R176, R204.reuse, R52 ;  /* 0x000000ccb034723c */ /* 0x084ff00000001834 */
[C---:B------:R-:W-:Y:S07]  /*6620*/  HMMA.16816.F32 R56, R184.reuse, R204, R56 ;  /* 0x000000ccb838723c */ /* 0x040fee0000001838 */
[----:B------:R-:W-:Y:S01]  /*6630*/  IADD3 R204, R225, -0x1, RZ ;  /* 0xffffffffe1cc7810 */ /* 0x000fe20007ffe0ff */
[-C--:B------:R-:W-:Y:S01]  /*6640*/  HMMA.16816.F32 R60, R184, R206.reuse, R60 ;  /* 0x000000ceb83c723c */ /* 0x080fe2000000183c */
[----:B------:R-:W2:Y:S03]  /*6650*/  LDSM.16.M88.4 R184, [R208+0x5900] ;  /* 0x00590000d0b8783b */ /* 0x000ea60000000200 */
[----:B------:R-:W-:Y:S04]  /*6660*/  @P3 SHF.R.S32.HI R0, RZ, 0x1f, R204 ;  /* 0x0000001fff003819 */ /* 0x000fe800000114cc */
[----:B------:R-:W-:Y:S01]  /*6670*/  HMMA.16816.F32 R64, R176, R206, R64 ;  /* 0x000000ceb040723c */ /* 0x000fe20000001840 */
[----:B------:R-:W4:Y:S03]  /*6680*/  LDSM.16.M88.4 R176, [R212+0xa100] ;  /* 0x00a10000d4b0783b */ /* 0x000f260000000200 */
[----:B------:R-:W-:Y:S04]  /*6690*/  @P3 IMAD R0, R0, c[0x0][0x1e0], RZ ;  /* 0x0000780000003a24 */ /* 0x000fe800078e02ff */
[-C--:B-1----:R-:W-:Y:S05]  /*66a0*/  HMMA.16816.F32 R4, R108, R180.reuse, R4 ;  /* 0x000000b46c04723c */ /* 0x082fea0000001804 */
[----:B------:R-:W-:Y:S03]  /*66b0*/  @P3 IMAD R0, R204, c[0x0][0x1e4], R0 ;  /* 0x00007900cc003a24 */ /* 0x000fe600078e0200 */
[C---:B------:R-:W-:Y:S08]  /*66c0*/  HMMA.16816.F32 R8, R188.reuse, R180, R8 ;  /* 0x000000b4bc08723c */ /* 0x040ff00000001808 */
[-C--:B------:R-:W-:Y:S08]  /*66d0*/  HMMA.16816.F32 R12, R188, R182.reuse, R12 ;  /* 0x000000b6bc0c723c */ /* 0x080ff0000000180c */
[C---:B------:R-:W-:Y:S01]  /*66e0*/  HMMA.16816.F32 R16, R108.reuse, R182, R16 ;  /* 0x000000b66c10723c */ /* 0x040fe20000001810 */
[----:B------:R-:W1:Y:S07]  /*66f0*/  LDSM.16.M88.4 R180, [R212+0xb100] ;  /* 0x00b10000d4b4783b */ /* 0x000e6e0000000200 */
[-C--:B------:R-:W-:Y:S08]  /*6700*/  HMMA.16816.F32 R20, R108, R192.reuse, R20 ;  /* 0x000000c06c14723c */ /* 0x080ff00000001814 */
        /* <DEDUP_REMOVED lines=11> */
[-C--:B----4-:R-:W-:Y:S08]  /*67c0*/  HMMA.16816.F32 R4, R176, R200.reuse, R4 ;  /* 0x000000c8b004723c */ /* 0x090ff00000001804 */
[C---:B-1----:R-:W-:Y:S08]  /*67d0*/  HMMA.16816.F32 R8, R180.reuse, R200, R8 ;  /* 0x000000c8b408723c */ /* 0x042ff00000001808 */
        /* <DEDUP_REMOVED lines=20> */
[----:B------:R5:W-:Y:S01]  /*6920*/  MUFU.TANH R228, R7 ;  /* 0x0000000700e47308 */ /* 0x000be20000002400 */
[----:B------:R-:W-:Y:S09]  /*6930*/  FMUL.FTZ R17, R17, c[0x0][0x320] ;  /* 0x0000c80011117a20 */ /* 0x000ff20000410000 */
[----:B------:R-:W1:Y:S10]  /*6940*/  MUFU.TANH R207, R8 ;  /* 0x0000000800cf7308 */ /* 0x000e740000002400 */
[----:B------:R-:W1:Y:S01]  /*6950*/  MUFU.TANH R206, R9 ;  /* 0x0000000900ce7308 */ /* 0x000e620000002400 */
[----:B-----5:R-:W5:Y:S09]  /*6960*/  LDSM.16.M88.4 R4, [R216] ;  /* 0x00000000d804783b */ /* 0x020f720000000200 */
[----:B------:R-:W1:Y:S10]  /*6970*/  MUFU.TANH R205, R10 ;  /* 0x0000000a00cd7308 */ /* 0x000e740000002400 */
[----:B------:R1:W1:Y:S10]  /*6980*/  MUFU.TANH R201, R11 ;  /* 0x0000000b00c97308 */ /* 0x0002740000002400 */
[----:B------:R-:W-:Y:S10]  /*6990*/  MUFU.TANH R109, R13 ;  /* 0x0000000d006d7308 */ /* 0x000ff40000002400 */
[----:B------:R-:W-:Y:S01]  /*69a0*/  MUFU.TANH R108, R14 ;  /* 0x0000000e006c7308 */ /* 0x000fe20000002400 */
[-C--:B-----5:R-:W-:Y:S01]  /*69b0*/  HMMA.16816.F32 R20, R176, R4.reuse, R20 ;  /* 0x00000004b014723c */ /* 0x0a0fe20000001814 */
[----:B-1----:R-:W1:Y:S08]  /*69c0*/  LDSM.16.M88.4 R8, [R215] ;  /* 0x00000000d708783b */ /* 0x002e700000000200 */
[----:B------:R-:W-:Y:S01]  /*69d0*/  MUFU.TANH R184, R15 ;  /* 0x0000000f00b87308 */ /* 0x000fe20000002400 */
[C---:B------:R-:W-:Y:S09]  /*69e0*/  HMMA.16816.F32 R24, R180.reuse, R4, R24 ;  /* 0x00000004b418723c */ /* 0x040ff20000001818 */
[----:B------:R-:W-:Y:S01]  /*69f0*/  MUFU.TANH R199, R16 ;  /* 0x0000001000c77308 */ /* 0x000fe20000002400 */
[-C--:B------:R-:W-:Y:S04]  /*6a00*/  HMMA.16816.F32 R28, R180, R6.reuse, R28 ;  /* 0x00000006b41c723c */ /* 0x080fe8000000181c */
[----:B------:R-:W-:Y:S04]  /*6a10*/  FMUL.FTZ R21, R21, c[0x0][0x320] ;  /* 0x0000c80015157a20 */ /* 0x000fe80000410000 */
[C---:B------:R-:W-:Y:S01]  /*6a20*/  HMMA.16816.F32 R32, R176.reuse, R6, R32 ;  /* 0x00000006b020723c */ /* 0x040fe20000001820 */
[----:B------:R-:W5:Y:S03]  /*6a30*/  MUFU.TANH R110, R12 ;  /* 0x0000000c006e7308 */ /* 0x000f660000002400 */
[----:B------:R-:W-:Y:S02]  /*6a40*/  FMUL.FTZ R20, R20, c[0x0][0x320] ;  /* 0x0000c80014147a20 */ /* 0x000fe40000410000 */
[----:B------:R-:W-:Y:S02]  /*6a50*/  FMUL.FTZ R22, R22, c[0x0][0x320] ;  /* 0x0000c80016167a20 */ /* 0x000fe40000410000 */
[----:B------:R-:W-:Y:S03]  /*6a60*/  @P3 IMAD.WIDE.U32 R6, R204, c[0x0][0x1e0], RZ ;  /* 0x00007800cc063a25 */ /* 0x000fe600078e00ff */
[----:B------:R-:W-:Y:S01]  /*6a70*/  MUFU.TANH R198, R17 ;  /* 0x0000001100c67308 */ /* 0x000fe20000002400 */
[----:B------:R-:W-:Y:S01]  /*6a80*/  @P3 IMAD.IADD R0, R7, 0x1, R0 ;  /* 0x0000000107003824 */ /* 0x000fe200078e0200 */
[C---:B------:R-:W-:Y:S01]  /*6a90*/  @P3 SHF.L.U32 R3, R6.reuse, 0x6, RZ ;  /* 0x0000000606033819 */ /* 0x040fe200000006ff */
[----:B------:R-:W2:Y:S01]  /*6aa0*/  LDL R7, [R1+0x74] ;  /* 0x0000740001077983 */ /* 0x000ea20000100800 */
[----:B------:R-:W-:Y:S01]  /*6ab0*/  FMUL.FTZ R23, R23, c[0x0][0x320] ;  /* 0x0000c80017177a20 */ /* 0x000fe20000410000 */
[-C--:B-1----:R-:W-:Y:S03]  /*6ac0*/  HMMA.16816.F32 R36, R176, R8.reuse, R36 ;  /* 0x00000008b024723c */ /* 0x082fe60000001824 */
[----:B------:R-:W-:Y:S01]  /*6ad0*/  @P3 SHF.L.U64.HI R2, R6, 0x6, R0 ;  /* 0x0000000606023819 */ /* 0x000fe20000010200 */
[----:B------:R-:W-:Y:S01]  /*6ae0*/  FMUL.FTZ R30, R30, c[0x0][0x320] ;  /* 0x0000c8001e1e7a20 */ /* 0x000fe20000410000 */
[----:B------:R-:W-:Y:S01]  /*6af0*/  MUFU.TANH R17, R19 ;  /* 0x0000001300117308 */ /* 0x000fe20000002400 */
[----:B------:R1:W2:Y:S01]  /*6b00*/  LDL R0, [R1+0x6c] ;  /* 0x00006c0001007983 */ /* 0x0002a20000100800 */
[----:B------:R-:W-:Y:S01]  /*6b10*/  @P3 IADD3 R4, P0, R3, R240, RZ ;  /* 0x000000f003043210 */ /* 0x000fe20007f1e0ff */
[----:B------:R-:W-:Y:S01]  /*6b20*/  FMUL.FTZ R34, R34, c[0x0][0x320] ;  /* 0x0000c80022227a20 */ /* 0x000fe20000410000 */
[C---:B------:R-:W-:Y:S04]  /*6b30*/  HMMA.16816.F32 R40, R180.reuse, R8, R40 ;  /* 0x00000008b428723c */ /* 0x040fe80000001828 */
[----:B------:R-:W-:Y:S01]  /*6b40*/  FMUL.FTZ R35, R35, c[0x0][0x320] ;  /* 0x0000c80023237a20 */ /* 0x000fe20000410000 */
[----:B------:R-:W-:Y:S01]  /*6b50*/  @P3 IADD3.X R6, R2, R235, RZ, P0, !PT ;  /* 0x000000eb02063210 */ /* 0x000fe200007fe4ff */
[----:B------:R1:W-:Y:S01]  /*6b60*/  MUFU.TANH R187, R34 ;  /* 0x0000002200bb7308 */ /* 0x0003e20000002400 */
[----:B------:R-:W-:Y:S01]  /*6b70*/  FMUL.FTZ R32, R32, c[0x0][0x320] ;  /* 0x0000c80020207a20 */ /* 0x000fe20000410000 */
[----:B------:R-:W-:Y:S01]  /*6b80*/  @P3 IADD3 R5, P0, R3, R232, RZ ;  /* 0x000000e803053210 */ /* 0x000fe20007f1e0ff */
[----:B------:R-:W-:Y:S01]  /*6b90*/  FMUL.FTZ R33, R33, c[0x0][0x320] ;  /* 0x0000c80021217a20 */ /* 0x000fe20000410000 */
[-C--:B------:R-:W-:Y:S03]  /*6ba0*/  HMMA.16816.F32 R44, R180, R10.reuse, R44 ;  /* 0x0000000ab42c723c */ /* 0x080fe6000000182c */
[----:B------:R-:W-:Y:S02]  /*6bb0*/  FMUL.FTZ R31, R31, c[0x0][0x320] ;  /* 0x0000c8001f1f7a20 */ /* 0x000fe40000410000 */
[----:B------:R-:W-:Y:S01]  /*6bc0*/  FMUL.FTZ R36, R36, c[0x0][0x320] ;  /* 0x0000c80024247a20 */ /* 0x000fe20000410000 */
[----:B------:R-:W2:Y:S01]  /*6bd0*/  MUFU.TANH R111, R18 ;  /* 0x00000012006f7308 */ /* 0x000ea20000002400 */
[----:B------:R-:W-:Y:S01]  /*6be0*/  FMUL.FTZ R28, R28, c[0x0][0x320] ;  /* 0x0000c8001c1c7a20 */ /* 0x000fe20000410000 */
[C---:B------:R-:W-:Y:S04]  /*6bf0*/  HMMA.16816.F32 R48, R176.reuse, R10, R48 ;  /* 0x0000000ab030723c */ /* 0x040fe80000001830 */
[----:B------:R-:W-:Y:S02]  /*6c00*/  FMUL.FTZ R39, R39, c[0x0][0x320] ;  /* 0x0000c80027277a20 */ /* 0x000fe40000410000 */
[----:B------:R-:W-:Y:S02]  /*6c10*/  FMUL.FTZ R29, R29, c[0x0][0x320] ;  /* 0x0000c8001d1d7a20 */ /* 0x000fe40000410000 */
[----:B------:R3:W-:Y:S01]  /*6c20*/  MUFU.TANH R188, R35 ;  /* 0x0000002300bc7308 */ /* 0x0007e20000002400 */
[----:B------:R-:W-:Y:S03]  /*6c30*/  FMUL.FTZ R40, R40, c[0x0][0x320] ;  /* 0x0000c80028287a20 */ /* 0x000fe60000410000 */
[----:B-1----:R-:W-:Y:S01]  /*6c40*/  @P3 LEA R34, P1, R4, c[0x0][0x1c8], 0x1 ;  /* 0x0000720004223a11 */ /* 0x002fe200078208ff */
        /* <DEDUP_REMOVED lines=12> */
[----:B---3--:R-:W-:Y:S01]  /*6d10*/  @P3 LEA.HI.X R35, R4, c[0x0][0x1cc], R6, 0x1, P1 ;  /* 0x0000730004233a11 */ /* 0x008fe200008f0c06 */
[----:B------:R-:W-:Y:S01]  /*6d20*/  @P3 IMAD.X R6, R2, 0x1, R231, P0 ;  /* 0x0000000102063824 */ /* 0x000fe200000e06e7 */
[----:B------:R-:W-:Y:S01]  /*6d30*/  @P3 IADD3 R4, P0, R3, R252, RZ ;  /* 0x000000fc03043210 */ /* 0x000fe20007f1e0ff */
        /* <DEDUP_REMOVED lines=9> */
[C---:B-1----:R-:W-:Y:S09]  /*6dd0*/  @P3 LEA R32, P1, R5.reuse, c[0x0][0x1c8], 0x1 ;  /* 0x0000720005203a11 */ /* 0x042ff200078208ff */
[----:B------:R-:W1:Y:S10]  /*6de0*/  MUFU.TANH R103, R20 ;  /* 0x0000001400677308 */ /* 0x000e740000002400 */
[----:B------:R1:W-:Y:S01]  /*6df0*/  MUFU.TANH R195, R30 ;  /* 0x0000001e00c37308 */ /* 0x0003e20000002400 */
[----:B---3--:R-:W-:Y:S01]  /*6e00*/  @P3 LEA.HI.X R33, R5, c[0x0][0x1cc], R6, 0x1, P1 ;  /* 0x0000730005213a11 */ /* 0x008fe200008f0c06 */
[----:B------:R-:W-:Y:S01]  /*6e10*/  @P3 IMAD.X R5, R2, 0x1, R251, P0 ;  /* 0x0000000102053824 */ /* 0x000fe200000e06fb */
[----:B------:R-:W-:Y:S02]  /*6e20*/  @P3 IADD3 R9, P0, R238, R3, RZ ;  /* 0x00000003ee093210 */ /* 0x000fe40007f1e0ff */
[----:B------:R-:W-:Y:S05]  /*6e30*/  MOV R238, 0x5 ;  /* 0x0000000500ee7802 */ /* 0x000fea0000000f00 */
[----:B------:R-:W-:Y:S10]  /*6e40*/  MUFU.TANH R189, R25 ;  /* 0x0000001900bd7308 */ /* 0x000ff40000002400 */
[----:B------:R3:W-:Y:S01]  /*6e50*/  MUFU.TANH R196, R31 ;  /* 0x0000001f00c47308 */ /* 0x0007e20000002400 */
[C---:B-1----:R-:W-:Y:S09]  /*6e60*/  @P3 LEA R30, P1, R4.reuse, c[0x0][0x1c8], 0x1 ;  /* 0x00007200041e3a11 */ /* 0x042ff200078208ff */
[----:B------:R-:W1:Y:S10]  /*6e70*/  MUFU.TANH R105, R22 ;  /* 0x0000001600697308 */ /* 0x000e740000002400 */
[----:B------:R1:W-:Y:S01]  /*6e80*/  MUFU.TANH R193, R28 ;  /* 0x0000001c00c17308 */ /* 0x0003e20000002400 */
[----:B---3--:R-:W-:Y:S02]  /*6e90*/  @P3 LEA.HI.X R31, R4, c[0x0][0x1cc], R5, 0x1, P1 ;  /* 0x00007300041f3a11 */ /* 0x008fe400008f0c05 */
[----:B------:R-:W-:Y:S07]  /*6ea0*/  @P3 IADD3 R3, P1, R9, R240, RZ ;  /* 0x000000f009033210 */ /* 0x000fee0007f3e0ff */
[----:B------:R-:W-:Y:S10]  /*6eb0*/  MUFU.TANH R191, R27 ;  /* 0x0000001b00bf7308 */ /* 0x000ff40000002400 */
[----:B------:R3:W-:Y:S10]  /*6ec0*/  MUFU.TANH R194, R29 ;  /* 0x0000001d00c27308 */ /* 0x0007f40000002400 */
[----:B------:R1:W1:Y:S10]  /*6ed0*/  MUFU.TANH R104, R23 ;  /* 0x0000001700687308 */ /* 0x0002740000002400 */
[----:B------:R1:W-:Y:S10]  /*6ee0*/  MUFU.TANH R192, R26 ;  /* 0x0000001a00c07308 */ /* 0x0003f40000002400 */
[----:B------:R1:W1:Y:S10]  /*6ef0*/  MUFU.TANH R190, R24 ;  /* 0x0000001800be7308 */ /* 0x0002740000002400 */
[----:B------:R-:W-:Y:S10]  /*6f00*/  MUFU.TANH R203, R39 ;  /* 0x0000002700cb7308 */ /* 0x000ff40000002400 */
[----:B------:R-:W-:Y:S10]  /*6f10*/  MUFU.TANH R39, R40 ;  /* 0x0000002800277308 */ /* 0x000ff40000002400 */
[----:B------:R-:W-:Y:S10]  /*6f20*/  MUFU.TANH R247, R41 ;  /* 0x0000002900f77308 */ /* 0x000ff40000002400 */
[----:B------:R-:W-:Y:S10]  /*6f30*/  MUFU.TANH R242, R44 ;  /* 0x0000002c00f27308 */ /* 0x000ff40000002400 */
[----:B------:R-:W-:Y:S10]  /*6f40*/  MUFU.TANH R243, R45 ;  /* 0x0000002d00f37308 */ /* 0x000ff40000002400 */
[----:B------:R-:W1:Y:S10]  /*6f50*/  MUFU.TANH R200, R37 ;  /* 0x0000002500c87308 */ /* 0x000e740000002400 */
[----:B------:R1:W1:Y:S10]  /*6f60*/  MUFU.TANH R202, R38 ;  /* 0x0000002600ca7308 */ /* 0x0002740000002400 */
[----:B------:R-:W1:Y:S10]  /*6f70*/  MUFU.TANH R48, R48 ;  /* 0x0000003000307308 */ /* 0x000e740000002400 */
[----:B------:R-:W1:Y:S10]  /*6f80*/  MUFU.TANH R49, R49 ;  /* 0x0000003100317308 */ /* 0x000e740000002400 */
[----:B------:R-:W-:Y:S10]  /*6f90*/  MUFU.TANH R42, R42 ;  /* 0x0000002a002a7308 */ /* 0x000ff40000002400 */
[----:B------:R-:W-:Y:S10]  /*6fa0*/  MUFU.TANH R43, R43 ;  /* 0x0000002b002b7308 */ /* 0x000ff40000002400 */
[----:B------:R-:W-:Y:S01]  /*6fb0*/  MUFU.TANH R50, R50 ;  /* 0x0000003200327308 */ /* 0x000fe20000002400 */
[----:B--2---:R-:W-:Y:S02]  /*6fc0*/  @P2 SHF.R.U32.HI R0, RZ, c[0x0][0x2cc], R237 ;  /* 0x0000b300ff002a19 */ /* 0x004fe400000116ed */
[----:B------:R-:W-:Y:S03]  /*6fd0*/  MOV R237, 0xffffffc0 ;  /* 0xffffffc000ed7802 */ /* 0x000fe60000000f00 */
[----:B------:R-:W2:Y:S02]  /*6fe0*/  SHFL.IDX PT, R15, R0, RZ, 0x1c1f ;  /* 0x001c1fff000f7589 */ /* 0x000ea400000e0000 */
[----:B------:R-:W-:Y:S02]  /*6ff0*/  IMAD R6, R225, R237, 0x1 ;  /* 0x00000001e1067424 */ /* 0x000fe400078e02ed */
[----:B------:R-:W-:Y:S01]  /*7000*/  MUFU.TANH R51, R51 ;  /* 0x0000003300337308 */ /* 0x000fe20000002400 */
[----:B------:R-:W-:Y:S03]  /*7010*/  IMAD.MOV.U32 R237, RZ, RZ, c[0x0][0x1e0] ;  /* 0x00007800ffed7624 */ /* 0x000fe600078e00ff */
[----:B------:R-:W2:Y:S02]  /*7020*/  SHFL.IDX PT, R16, R0, 0x1, 0x1c1f ;  /* 0x003c1f0000107f89 */ /* 0x000ea400000e0000 */
[----:B------:R-:W-:Y:S04]  /*7030*/  SHF.L.U64.HI R237, R237, R238, c[0x0][0x1e4] ;  /* 0x00007900eded7619 */ /* 0x000fe800000102ee */
[----:B------:R-:W-:Y:S01]  /*7040*/  MUFU.TANH R46, R46 ;  /* 0x0000002e002e7308 */ /* 0x000fe20000002400 */
[----:B------:R-:W-:Y:S01]  /*7050*/  @P3 IADD3.X R12, R237, R2, RZ, P0, !PT ;  /* 0x00000002ed0c3210 */ /* 0x000fe200007fe4ff */
[----:B------:R-:W2:Y:S01]  /*7060*/  SHFL.IDX PT, R14, R0, 0x2, 0x1c1f ;  /* 0x005c1f00000e7f89 */ /* 0x000ea200000e0000 */
[----:B------:R-:W-:Y:S02]  /*7070*/  IADD3 R2, R233, R6, -R236 ;  /* 0x00000006e9027210 */ /* 0x000fe40007ffe8ec */
[C---:B-1----:R-:W-:Y:S01]  /*7080*/  @P3 LEA R28, P0, R3.reuse, c[0x0][0x1c8], 0x1 ;  /* 0x00007200031c3a11 */ /* 0x042fe200078008ff */
[C---:B------:R-:W-:Y:S04]  /*7090*/  @P3 IMAD.X R8, R12.reuse, 0x1, R235, P1 ;  /* 0x000000010c083824 */ /* 0x040fe800008e06eb */
[----:B------:R-:W-:Y:S01]  /*70a0*/  MUFU.TANH R47, R47 ;  /* 0x0000002f002f7308 */ /* 0x000fe20000002400 */
[----:B------:R1:W2:Y:S01]  /*70b0*/  SHFL.IDX PT, R13, R0, 0x3, 0x1c1f ;  /* 0x007c1f00000d7f89 */ /* 0x0002a200000e0000 */
[----:B---3--:R-:W-:Y:S02]  /*70c0*/  @P3 LEA.HI.X R29, R3, c[0x0][0x1cc], R8, 0x1, P0 ;  /* 0x00007300031d3a11 */ /* 0x008fe400000f0c08 */
[----:B------:R-:W-:Y:S04]  /*70d0*/  @P3 IADD3 R10, P0, R9, R232, RZ ;  /* 0x000000e8090a3210 */ /* 0x000fe80007f1e0ff */
[----:B------:R-:W-:Y:S02]  /*70e0*/  @P3 IADD3.X R36, R12, R231, RZ, P0, !PT ;  /* 0x000000e70c243210 */ /* 0x000fe400007fe4ff */
[----:B-1----:R-:W-:Y:S02]  /*70f0*/  IADD3 R0, R2, -R7, RZ ;  /* 0x8000000702007210 */ /* 0x002fe40007ffe0ff */
[----:B------:R-:W1:Y:S01]  /*7100*/  LDSM.16.M88.4 R4, [R214] ;  /* 0x00000000d604783b */ /* 0x000e620000000200 */
[----:B------:R-:W-:Y:S04]  /*7110*/  DEPBAR.LE SB0, 0x0 ;  /* 0x000080000000791a */ /* 0x000fe80000000000 */
[C---:B--2---:R-:W-:Y:S01]  /*7120*/  IMAD.IADD R8, R0.reuse, 0x1, R15 ;  /* 0x0000000100087824 */ /* 0x044fe200078e020f */
[C---:B------:R-:W-:Y:S01]  /*7130*/  IADD3 R3, R0.reuse, R16, RZ ;  /* 0x0000001000037210 */ /* 0x040fe20007ffe0ff */
[C---:B------:R-:W-:Y:S01]  /*7140*/  IMAD.IADD R2, R0.reuse, 0x1, R14 ;  /* 0x0000000100027824 */ /* 0x040fe200078e020e */
[----:B------:R-:W-:Y:S01]  /*7150*/  BAR.SYNC.DEFER_BLOCKING 0x0 ;  /* 0x0000000000007b1d */ /* 0x000fe20000010000 */
[----:B------:R-:W-:Y:S01]  /*7160*/  IMAD.IADD R0, R0, 0x1, R13 ;  /* 0x0000000100007824 */ /* 0x000fe200078e020d */
[C---:B------:R-:W-:Y:S02]  /*7170*/  ISETP.GT.AND P1, PT, R8.reuse, RZ, PT ;  /* 0x000000ff0800720c */ /* 0x040fe40003f24270 */
[----:B------:R-:W-:Y:S02]  /*7180*/  ISETP.GT.AND P0, PT, R8, 0x1, PT ;  /* 0x000000010800780c */ /* 0x000fe40003f04270 */
[----:B------:R-:W-:Y:S02]  /*7190*/  FSEL R11, R230, -INF , P1 ;  /* 0xff800000e60b7808 */ /* 0x000fe40000800000 */
[----:B------:R-:W-:Y:S02]  /*71a0*/  ISETP.GT.AND P1, PT, R3, RZ, PT ;  /* 0x000000ff0300720c */ /* 0x000fe40003f24270 */
[----:B------:R-:W-:Y:S02]  /*71b0*/  FSEL R14, R229, -INF , P0 ;  /* 0xff800000e50e7808 */ /* 0x000fe40000000000 */
[----:B----4-:R-:W-:Y:S02]  /*71c0*/  FSEL R19, R227, -INF , P1 ;  /* 0xff800000e3137808 */ /* 0x010fe40000800000 */
[----:B------:R-:W-:Y:S02]  /*71d0*/  ISETP.GT.AND P1, PT, R2, RZ, PT ;  /* 0x000000ff0200720c */ /* 0x000fe40003f24270 */
[----:B------:R-:W-:Y:S02]  /*71e0*/  ISETP.GT.AND P0, PT, R3, 0x1, PT ;  /* 0x000000010300780c */ /* 0x000fe40003f04270 */
[----:B------:R-:W-:Y:S02]  /*71f0*/  FSEL R21, R207, -INF , P1 ;  /* 0xff800000cf157808 */ /* 0x000fe40000800000 */
[----:B------:R-:W-:Y:S02]  /*7200*/  FSEL R18, R228, -INF , P0 ;  /* 0xff800000e4127808 */ /* 0x000fe40000000000 */
[----:B------:R-:W-:Y:S02]  /*7210*/  ISETP.GT.AND P0, PT, R2, 0x1, PT ;  /* 0x000000010200780c */ /* 0x000fe40003f04270 */
[----:B------:R-:W-:Y:S01]  /*7220*/  ISETP.GT.AND P1, PT, R0, RZ, PT ;  /* 0x000000ff0000720c */ /* 0x000fe20003f24270 */
[----:B------:R-:W-:Y:S01]  /*7230*/  @!PT LDS RZ, [RZ] ;  /* 0x00000000fffff984 */ /* 0x000fe20000000800 */
[----:B------:R-:W-:Y:S01]  /*7240*/  @!PT LDS RZ, [RZ] ;  /* 0x00000000fffff984 */ /* 0x000fe20000000800 */
[----:B------:R-:W-:Y:S01]  /*7250*/  @!PT LDS RZ, [RZ] ;  /* 0x00000000fffff984 */ /* 0x000fe20000000800 */
[----:B------:R2:W-:Y:S01]  /*7260*/  @P3 LDGSTS.E.BYPASS.LTC128B.128 [R226+0x3100], [R34.64], !P6 ;  /* 0x0310000022e23fae */ /* 0x0005e2000f101d46 */
[----:B------:R-:W-:Y:S02]  /*7270*/  FSEL R20, R206, -INF , P0 ;  /* 0xff800000ce147808 */ /* 0x000fe40000000000 */
[----:B------:R-:W-:Y:S02]  /*7280*/  ISETP.GT.AND P0, PT, R0, 0x1, PT ;  /* 0x000000010000780c */ /* 0x000fe40003f04270 */
[----:B------:R-:W-:Y:S01]  /*7290*/  FSEL R25, R205, -INF , P1 ;  /* 0xff800000cd197808 */ /* 0x000fe20000800000 */
[-C--:B-1----:R-:W-:Y:S02]  /*72a0*/  HMMA.16816.F32 R52, R176, R4.reuse, R52 ;  /* 0x00000004b034723c */ /* 0x082fe40000001834 */
[----:B------:R1:W-:Y:S03]  /*72b0*/  @P3 LDGSTS.E.BYPASS.LTC128B.128 [R226+0x4100], [R32.64], !P5 ;  /* 0x0410000020e23fae */ /* 0x0003e6000e901d46 */
[----:B------:R-:W-:Y:S02]  /*72c0*/  ISETP.GT.AND P1, PT, R2, 0x8, PT ;  /* 0x000000080200780c */ /* 0x000fe40003f24270 */
[----:B------:R-:W-:Y:S01]  /*72d0*/  FSEL R27, R201, -INF , P0 ;  /* 0xff800000c91b7808 */ /* 0x000fe20000000000 */
[C---:B------:R-:W-:Y:S02]  /*72e0*/  HMMA.16816.F32 R56, R180.reuse, R4, R56 ;  /* 0x00000004b438723c */ /* 0x040fe40000001838 */
[----:B------:R3:W-:Y:S02]  /*72f0*/  @P3 LDGSTS.E.BYPASS.LTC128B.128 [R226+0x5100], [R30.64], !P4 ;  /* 0x051000001ee23fae */ /* 0x0007e4000e101d46 */
[----:B-----5:R-:W-:Y:S02]  /*7300*/  FSEL R22, R110, -INF , P1 ;  /* 0xff8000006e167808 */ /* 0x020fe40000800000 */
[----:B------:R-:W-:Y:S02]  /*7310*/  ISETP.GT.AND P0, PT, R2, 0x9, PT ;  /* 0x000000090200780c */ /* 0x000fe40003f04270 */
[----:B------:R-:W-:Y:S01]  /*7320*/  ISETP.GT.AND P1, PT, R0, 0x8, PT ;  /* 0x000000080000780c */ /* 0x000fe20003f24270 */
[-C--:B------:R-:W-:Y:S01]  /*7330*/  HMMA.16816.F32 R60, R180, R6.reuse, R60 ;  /* 0x00000006b43c723c */ /* 0x080fe2000000183c */
[----:B------:R4:W-:Y:S02]  /*7340*/  @P3 LDGSTS.E.BYPASS.LTC128B.128 [R226+0x3900], [R28.64], !P6 ;  /* 0x039000001ce23fae */ /* 0x0009e4000f101d46 */
[----:B------:R-:W-:Y:S02]  /*7350*/  FSEL R23, R109, -INF , P0 ;  /* 0xff8000006d177808 */ /* 0x000fe40000000000 */
[----:B------:R-:W-:Y:S02]  /*7360*/  FSEL R26, R108, -INF , P1 ;  /* 0xff8000006c1a7808 */ /* 0x000fe40000800000 */
[----:B------:R-:W-:Y:S01]  /*7370*/  ISETP.GT.AND P0, PT, R0, 0x9, PT ;  /* 0x000000090000780c */ /* 0x000fe20003f04270 */
[----:B------:R-:W-:Y:S04]  /*7380*/  HMMA.16816.F32 R64, R176, R6, R64 ;  /* 0x00000006b040723c */ /* 0x000fe80000001840 */
[----:B------:R-:W-:Y:S01]  /*7390*/  ISETP.GT.AND P1, PT, R8, 0x8, PT ;  /* 0x000000080800780c */ /* 0x000fe20003f24270 */
[----:B------:R-:W-:Y:S01]  /*73a0*/  FMUL.FTZ R5, R53, c[0x0][0x320] ;  /* 0x0000c80035057a20 */ /* 0x000fe20000410000 */
[----:B------:R-:W-:Y:S01]  /*73b0*/  FSEL R24, R184, -INF , P0 ;  /* 0xff800000b8187808 */ /* 0x000fe20000000000 */
[----:B------:R-:W-:Y:S01]  /*73c0*/  FMUL.FTZ R52, R52, c[0x0][0x320] ;  /* 0x0000c80034347a20 */ /* 0x000fe20000410000 */
[----:B------:R-:W-:Y:S01]  /*73d0*/  FSEL R13, R199, -INF , P1 ;  /* 0xff800000c70d7808 */ /* 0x000fe20000800000 */
[----:B------:R-:W-:Y:S01]  /*73e0*/  FMUL.FTZ R38, R54, c[0x0][0x320] ;  /* 0x0000c80036267a20 */ /* 0x000fe20000410000 */
[----:B------:R-:W-:Y:S01]  /*73f0*/  ISETP.GT.AND P1, PT, R3, 0x8, PT ;  /* 0x000000080300780c */ /* 0x000fe20003f24270 */
[----:B------:R-:W-:Y:S01]  /*7400*/  MUFU.TANH R5, R5 ;  /* 0x0000000500057308 */ /* 0x000fe20000002400 */
[----:B------:R-:W-:Y:S01]  /*7410*/  ISETP.GT.AND P0, PT, R8, 0x9, PT ;  /* 0x000000090800780c */ /* 0x000fe20003f04270 */
[----:B------:R-:W-:Y:S01]  /*7420*/  FMUL.FTZ R37, R55, c[0x0][0x320] ;  /* 0x0000c80037257a20 */ /* 0x000fe20000410000 */
[----:B------:R-:W-:Y:S01]  /*7430*/  FSEL R16, R111, -INF , P1 ;  /* 0xff8000006f107808 */ /* 0x000fe20000800000 */
[----:B------:R-:W-:Y:S01]  /*7440*/  FMUL.FTZ R59, R59, c[0x0][0x320] ;  /* 0x0000c8003b3b7a20 */ /* 0x000fe20000410000 */
[----:B------:R-:W-:Y:S01]  /*7450*/  FSEL R15, R198, -INF , P0 ;  /* 0xff800000c60f7808 */ /* 0x000fe20000000000 */
[----:B------:R-:W-:Y:S01]  /*7460*/  FMUL.FTZ R56, R56, c[0x0][0x320] ;  /* 0x0000c80038387a20 */ /* 0x000fe20000410000 */
[----:B------:R-:W-:Y:S01]  /*7470*/  ISETP.GT.AND P0, PT, R3, 0x9, PT ;  /* 0x000000090300780c */ /* 0x000fe20003f04270 */
[----:B------:R-:W-:Y:S01]  /*7480*/  FMUL.FTZ R63, R63, c[0x0][0x320] ;  /* 0x0000c8003f3f7a20 */ /* 0x000fe20000410000 */
[----:B------:R-:W-:Y:S01]  /*7490*/  ISETP.GT.AND P1, PT, R8, 0x10, PT ;  /* 0x000000100800780c */ /* 0x000fe20003f24270 */
[----:B------:R-:W5:Y:S01]  /*74a0*/  MUFU.TANH R52, R52 ;  /* 0x0000003400347308 */ /* 0x000f620000002400 */
[----:B------:R-:W-:Y:S01]  /*74b0*/  FSEL R17, R17, -INF , P0 ;  /* 0xff80000011117808 */ /* 0x000fe20000000000 */
[----:B------:R-:W-:Y:S01]  /*74c0*/  FMUL.FTZ R57, R57, c[0x0][0x320] ;  /* 0x0000c80039397a20 */ /* 0x000fe20000410000 */
[----:B------:R-:W-:Y:S01]  /*74d0*/  FSEL R40, R103, -INF , P1 ;  /* 0xff80000067287808 */ /* 0x000fe20000800000 */
[----:B------:R-:W-:Y:S01]  /*74e0*/  FMUL.FTZ R64, R64, c[0x0][0x320] ;  /* 0x0000c80040407a20 */ /* 0x000fe20000410000 */
[----:B------:R-:W-:Y:S01]  /*74f0*/  ISETP.GT.AND P1, PT, R3, 0x10, PT ;  /* 0x000000100300780c */ /* 0x000fe20003f24270 */
[----:B------:R-:W-:Y:S01]  /*7500*/  FMUL.FTZ R65, R65, c[0x0][0x320] ;  /* 0x0000c80041417a20 */ /* 0x000fe20000410000 */
[----:B------:R-:W-:Y:S01]  /*7510*/  ISETP.GT.AND P0, PT, R8, 0x11, PT ;  /* 0x000000110800780c */ /* 0x000fe20003f04270 */
[----:B------:R-:W-:Y:S01]  /*7520*/  FMUL.FTZ R7, R67, c[0x0][0x320] ;  /* 0x0000c80043077a20 */ /* 0x000fe20000410000 */
[----:B------:R-:W-:Y:S01]  /*7530*/  FSEL R44, R105, -INF , P1 ;  /* 0xff800000692c7808 */ /* 0x000fe20000800000 */
[----:B------:R-:W-:Y:S01]  /*7540*/  MUFU.TANH R108, R63 ;  /* 0x0000003f006c7308 */ /* 0x000fe20000002400 */
[----:B------:R-:W-:Y:S01]  /*7550*/  FSEL R41, R102, -INF , P0 ;  /* 0xff80000066297808 */ /* 0x000fe20000000000 */
[----:B------:R-:W-:Y:S01]  /*7560*/  FMUL.FTZ R61, R61, c[0x0][0x320] ;  /* 0x0000c8003d3d7a20 */ /* 0x000fe20000410000 */
[----:B------:R-:W-:Y:S01]  /*7570*/  ISETP.GT.AND P0, PT, R3, 0x11, PT ;  /* 0x000000110300780c */ /* 0x000fe20003f04270 */
[----:B------:R-:W-:Y:S01]  /*7580*/  FMUL.FTZ R60, R60, c[0x0][0x320] ;  /* 0x0000c8003c3c7a20 */ /* 0x000fe20000410000 */
[----:B------:R-:W-:Y:S01]  /*7590*/  ISETP.GT.AND P1, PT, R2, 0x10, PT ;  /* 0x000000100200780c */ /* 0x000fe20003f24270 */
[----:B------:R-:W-:Y:S01]  /*75a0*/  FMUL.FTZ R58, R58, c[0x0][0x320] ;  /* 0x0000c8003a3a7a20 */ /* 0x000fe20000410000 */
[----:B------:R-:W-:Y:S01]  /*75b0*/  FSEL R45, R104, -INF , P0 ;  /* 0xff800000682d7808 */ /* 0x000fe20000000000 */
[----:B------:R-:W-:Y:S01]  /*75c0*/  FMUL.FTZ R62, R62, c[0x0][0x320] ;  /* 0x0000c8003e3e7a20 */ /* 0x000fe20000410000 */
[----:B------:R-:W-:Y:S01]  /*75d0*/  FSEL R190, R190, -INF , P1 ;  /* 0xff800000bebe7808 */ /* 0x000fe20000800000 */
[----:B------:R-:W-:Y:S01]  /*75e0*/  MUFU.TANH R64, R64 ;  /* 0x0000004000407308 */ /* 0x000fe20000002400 */
[----:B------:R-:W-:Y:S02]  /*75f0*/  ISETP.GT.AND P1, PT, R0, 0x10, PT ;  /* 0x000000100000780c */ /* 0x000fe40003f24270 */
[----:B------:R-:W-:Y:S02]  /*7600*/  ISETP.GT.AND P0, PT, R2, 0x11, PT ;  /* 0x000000110200780c */ /* 0x000fe40003f04270 */
[----:B------:R-:W-:Y:S02]  /*7610*/  FMNMX.FTZ R105, R11, R100, !PT ;  /* 0x000000640b697209 */ /* 0x000fe40007810000 */
[----:B------:R-:W-:Y:S02]  /*7620*/  FSEL R192, R192, -INF , P1 ;  /* 0xff800000c0c07808 */ /* 0x000fe40000800000 */
[----:B------:R-:W-:Y:S01]  /*7630*/  FSEL R189, R189, -INF , P0 ;  /* 0xff800000bdbd7808 */ /* 0x000fe20000000000 */
[----:B------:R-:W-:Y:S01]  /*7640*/  MUFU.TANH R7, R7 ;  /* 0x0000000700077308 */ /* 0x000fe20000002400 */
[----:B------:R-:W-:Y:S02]  /*7650*/  ISETP.GT.AND P1, PT, R2, 0x18, PT ;  /* 0x000000180200780c */ /* 0x000fe40003f24270 */
[----:B------:R-:W-:Y:S02]  /*7660*/  ISETP.GT.AND P0, PT, R0, 0x11, PT ;  /* 0x000000110000780c */ /* 0x000fe40003f04270 */
[----:B------:R-:W-:Y:S02]  /*7670*/  FMNMX.FTZ R105, R14, R105, !PT ;  /* 0x000000690e697209 */ /* 0x000fe40007810000 */
[----:B------:R-:W-:Y:S02]  /*7680*/  FSEL R191, R191, -INF , P0 ;  /* 0xff800000bfbf7808 */ /* 0x000fe40000000000 */
[----:B------:R-:W-:Y:S01]  /*7690*/  ISETP.GT.AND P0, PT, R2, 0x19, PT ;  /* 0x000000190200780c */ /* 0x000fe20003f04270 */
[----:B------:R-:W1:Y:S01]  /*76a0*/  MUFU.TANH R65, R65 ;  /* 0x0000004100417308 */ /* 0x000e620000002400 */
[----:B------:R-:W-:Y:S02]  /*76b0*/  FSEL R193, R193, -INF , P1 ;  /* 0xff800000c1c17808 */ /* 0x000fe40000800000 */
        /* <DEDUP_REMOVED lines=14> */
[----:B------:R-:W-:Y:S02]  /*77a0*/  FMNMX.FTZ R105, R40, R105, !PT ;  /* 0x0000006928697209 */ /* 0x000fe40007810000 */
[----:B------:R-:W-:Y:S01]  /*77b0*/  FSEL R186, R186, -INF , P0 ;  /* 0xff800000baba7808 */ /* 0x000fe20000000000 */
[----:B------:R-:W-:Y:S01]  /*77c0*/  MUFU.TANH R56, R56 ;  /* 0x0000003800387308 */ /* 0x000fe20000002400 */
[----:B------:R-:W-:Y:S02]  /*77d0*/  ISETP.GT.AND P0, PT, R3, 0x19, PT ;  /* 0x000000190300780c */ /* 0x000fe40003f04270 */
[----:B------:R-:W-:Y:S02]  /*77e0*/  FSEL R187, R187, -INF , P1 ;  /* 0xff800000bbbb7808 */ /* 0x000fe40000800000 */
[----:B------:R-:W-:Y:S02]  /*77f0*/  ISETP.GT.AND P1, PT, R8, 0x20, PT ;  /* 0x000000200800780c */ /* 0x000fe40003f24270 */
[----:B------:R-:W-:Y:S02]  /*7800*/  FMNMX.FTZ R4, R18, R4, !PT ;  /* 0x0000000412047209 */ /* 0x000fe40007810000 */
[----:B------:R-:W-:Y:S01]  /*7810*/  FMNMX.FTZ R105, R41, R105, !PT ;  /* 0x0000006929697209 */ /* 0x000fe20007810000 */
[----:B------:R-:W-:Y:S01]  /*7820*/  MUFU.TANH R57, R57 ;  /* 0x0000003900397308 */ /* 0x000fe20000002400 */
[----:B------:R-:W-:Y:S02]  /*7830*/  FSEL R188, R188, -INF , P0 ;  /* 0xff800000bcbc7808 */ /* 0x000fe40000000000 */
[----:B------:R-:W-:Y:S02]  /*7840*/  FSEL R197, R197, -INF , P1 ;  /* 0xff800000c5c57808 */ /* 0x000fe40000800000 */
[----:B------:R-:W-:Y:S02]  /*7850*/  ISETP.GT.AND P1, PT, R3, 0x20, PT ;  /* 0x000000200300780c */ /* 0x000fe40003f24270 */
[----:B------:R-:W-:Y:S02]  /*7860*/  ISETP.GT.AND P0, PT, R8, 0x21, PT ;  /* 0x000000210800780c */ /* 0x000fe40003f04270 */
[----:B------:R-:W-:Y:S01]  /*7870*/  FMNMX.FTZ R4, R16, R4, !PT ;  /* 0x0000000410047209 */ /* 0x000fe20007810000 */
[----:B------:R-:W-:Y:S01]  /*7880*/  MUFU.TANH R61, R61 ;  /* 0x0000003d003d7308 */ /* 0x000fe20000002400 */
[----:B------:R-:W-:Y:S02]  /*7890*/  FMNMX.FTZ R105, R185, R105, !PT ;  /* 0x00000069b9697209 */ /* 0x000fe40007810000 */
[----:B------:R-:W-:Y:S02]  /*78a0*/  FSEL R200, R200, -INF , P0 ;  /* 0xff800000c8c87808 */ /* 0x000fe40000000000 */
[----:B------:R-:W-:Y:S02]  /*78b0*/  ISETP.GT.AND P0, PT, R3, 0x21, PT ;  /* 0x000000210300780c */ /* 0x000fe40003f04270 */
[----:B------:R-:W-:Y:S02]  /*78c0*/  FSEL R202, R202, -INF , P1 ;  /* 0xff800000caca7808 */ /* 0x000fe40000800000 */
[----:B------:R-:W-:Y:S01]  /*78d0*/  ISETP.GT.AND P1, PT, R2, 0x20, PT ;  /* 0x000000200200780c */ /* 0x000fe20003f24270 */
[----:B------:R-:W-:Y:S01]  /*78e0*/  MUFU.TANH R60, R60 ;  /* 0x0000003c003c7308 */ /* 0x000fe20000002400 */
[----:B------:R-:W-:Y:S02]  /*78f0*/  FMNMX.FTZ R4, R17, R4, !PT ;  /* 0x0000000411047209 */ /* 0x000fe40007810000 */
[----:B------:R-:W-:Y:S02]  /*7900*/  FMNMX.FTZ R105, R186, R105, !PT ;  /* 0x00000069ba697209 */ /* 0x000fe40007810000 */
[----:B------:R-:W-:Y:S02]  /*7910*/  FSEL R231, R39, -INF , P1 ;  /* 0xff80000027e77808 */ /* 0x000fe40000800000 */
[----:B------:R-:W-:Y:S02]  /*7920*/  FSEL R203, R203, -INF , P0 ;  /* 0xff800000cbcb7808 */ /* 0x000fe40000000000 */
[C---:B------:R-:W-:Y:S01]  /*7930*/  ISETP.GT.AND P0, PT, R8.reuse, 0x28, PT ;  /* 0x000000280800780c */ /* 0x040fe20003f04270 */
[----:B------:R-:W-:Y:S01]  /*7940*/  MUFU.TANH R58, R58 ;  /* 0x0000003a003a7308 */ /* 0x000fe20000002400 */
[----:B------:R-:W-:Y:S02]  /*7950*/  ISETP.GT.AND P1, PT, R8, 0x29, PT ;  /* 0x000000290800780c */ /* 0x000fe40003f24270 */
[----:B------:R-:W-:Y:S02]  /*7960*/  FMNMX.FTZ R4, R44, R4, !PT ;  /* 0x000000042c047209 */ /* 0x000fe40007810000 */
[----:B------:R-:W-:Y:S02]  /*7970*/  FMNMX.FTZ R105, R197, R105, !PT ;  /* 0x00000069c5697209 */ /* 0x000fe40007810000 */
[----:B------:R-:W-:Y:S02]  /*7980*/  FSEL R205, R48, -INF , P0 ;  /* 0xff80000030cd7808 */ /* 0x000fe40000000000 */
[C---:B------:R-:W-:Y:S01]  /*7990*/  ISETP.GT.AND P0, PT, R8.reuse, 0x30, PT ;  /* 0x000000300800780c */ /* 0x040fe20003f04270 */
[----:B------:R-:W-:Y:S01]  /*79a0*/  MUFU.TANH R62, R62 ;  /* 0x0000003e003e7308 */ /* 0x000fe20000002400 */
[----:B------:R-:W-:Y:S02]  /*79b0*/  FSEL R206, R49, -INF , P1 ;  /* 0xff80000031ce7808 */ /* 0x000fe40000800000 */
[----:B------:R-:W-:Y:S02]  /*79c0*/  ISETP.GT.AND P1, PT, R8, 0x31, PT ;  /* 0x000000310800780c */ /* 0x000fe40003f24270 */
[----:B------:R-:W-:Y:S02]  /*79d0*/  FMNMX.FTZ R4, R45, R4, !PT ;  /* 0x000000042d047209 */ /* 0x000fe40007810000 */
[----:B------:R-:W-:Y:S02]  /*79e0*/  FMNMX.FTZ R105, R200, R105, !PT ;  /* 0x00000069c8697209 */ /* 0x000fe40007810000 */
[----:B-----5:R-:W-:Y:S02]  /*79f0*/  FSEL R228, R52, -INF , P0 ;  /* 0xff80000034e47808 */ /* 0x020fe40000000000 */
[----:B------:R-:W-:Y:S02]  /*7a00*/  FSEL R227, R5, -INF , P1 ;  /* 0xff80000005e37808 */ /* 0x000fe40000800000 */
[C---:B------:R-:W-:Y:S02]  /*7a10*/  ISETP.GT.AND P1, PT, R8.reuse, 0x39, PT ;  /* 0x000000390800780c */ /* 0x040fe40003f24270 */
[----:B------:R-:W-:Y:S01]  /*7a20*/  ISETP.GT.AND P0, PT, R8, 0x38, PT ;  /* 0x000000380800780c */ /* 0x000fe20003f04270 */
[----:B------:R-:W-:Y:S01]  /*7a30*/  FMUL.FTZ R8, R66, c[0x0][0x320] ;  /* 0x0000c80042087a20 */ /* 0x000fe20000410000 */
[----:B------:R-:W-:Y:S02]  /*7a40*/  FMNMX.FTZ R105, R205, R105, !PT ;  /* 0x00000069cd697209 */ /* 0x000fe40007810000 */
[----:B------:R-:W-:Y:S02]  /*7a50*/  FMNMX.FTZ R4, R187, R4, !PT ;  /* 0x00000004bb047209 */ /* 0x000fe40007810000 */
[----:B-1----:R-:W-:Y:S01]  /*7a60*/  FSEL R236, R65, -INF , P1 ;  /* 0xff80000041ec7808 */ /* 0x002fe20000800000 */
[----:B------:R-:W1:Y:S01]  /*7a70*/  MUFU.TANH R8, R8 ;  /* 0x0000000800087308 */ /* 0x000e620000002400 */
[----:B------:R-:W-:Y:S02]  /*7a80*/  FSEL R230, R64, -INF , P0 ;  /* 0xff80000040e67808 */ /* 0x000fe40000000000 */
[----:B------:R-:W-:Y:S02]  /*7a90*/  ISETP.GT.AND P0, PT, R2, 0x21, PT ;  /* 0x000000210200780c */ /* 0x000fe40003f04270 */
[----:B------:R-:W-:Y:S02]  /*7aa0*/  FMNMX.FTZ R105, R206, R105, !PT ;  /* 0x00000069ce697209 */ /* 0x000fe40007810000 */
[----:B------:R-:W-:Y:S02]  /*7ab0*/  ISETP.GT.AND P1, PT, R0, 0x20, PT ;  /* 0x000000200000780c */ /* 0x000fe40003f24270 */
[----:B------:R-:W-:Y:S02]  /*7ac0*/  FMNMX.FTZ R4, R188, R4, !PT ;  /* 0x00000004bc047209 */ /* 0x000fe40007810000 */
[----:B------:R-:W-:Y:S02]  /*7ad0*/  FSEL R248, R42, -INF , P1 ;  /* 0xff8000002af87808 */ /* 0x000fe40000800000 */
[----:B------:R-:W-:Y:S02]  /*7ae0*/  ISETP.GT.AND P1, PT, R3, 0x28, PT ;  /* 0x000000280300780c */ /* 0x000fe40003f24270 */
[----:B------:R-:W-:Y:S02]  /*7af0*/  FSEL R247, R247, -INF , P0 ;  /* 0xff800000f7f77808 */ /* 0x000fe40000000000 */
[----:B------:R-:W-:Y:S02]  /*7b00*/  FMNMX.FTZ R105, R228, R105, !PT ;  /* 0x00000069e4697209 */ /* 0x000fe40007810000 */
[----:B------:R-:W-:Y:S02]  /*7b10*/  ISETP.GT.AND P0, PT, R0, 0x21, PT ;  /* 0x000000210000780c */ /* 0x000fe40003f04270 */
[----:B------:R-:W-:Y:S02]  /*7b20*/  FMNMX.FTZ R4, R202, R4, !PT ;  /* 0x00000004ca047209 */ /* 0x000fe40007810000 */
[----:B------:R-:W-:Y:S02]  /*7b30*/  FSEL R250, R43, -INF , P0 ;  /* 0xff8000002bfa7808 */ /* 0x000fe40000000000 */
[----:B------:R-:W-:Y:S02]  /*7b40*/  ISETP.GT.AND P0, PT, R3, 0x29, PT ;  /* 0x000000290300780c */ /* 0x000fe40003f04270 */
[----:B------:R-:W-:Y:S02]  /*7b50*/  FSEL R199, R50, -INF , P1 ;  /* 0xff80000032c77808 */ /* 0x000fe40000800000 */
[----:B------:R-:W-:Y:S02]  /*7b60*/  FMNMX.FTZ R4, R203, R4, !PT ;  /* 0x00000004cb047209 */ /* 0x000fe40007810000 */
[----:B------:R-:W-:Y:S02]  /*7b70*/  FMNMX.FTZ R105, R227, R105, !PT ;  /* 0x00000069e3697209 */ /* 0x000fe40007810000 */
[----:B------:R-:W-:Y:S02]  /*7b80*/  ISETP.GT.AND P1, PT, R3, 0x30, PT ;  /* 0x000000300300780c */ /* 0x000fe40003f24270 */
[----:B------:R-:W-:Y:S02]  /*7b90*/  FMNMX.FTZ R4, R199, R4, !PT ;  /* 0x00000004c7047209 */ /* 0x000fe40007810000 */
[----:B------:R-:W-:Y:S02]  /*7ba0*/  FSEL R201, R51, -INF , P0 ;  /* 0xff80000033c97808 */ /* 0x000fe40000000000 */
[----:B------:R-:W-:Y:S02]  /*7bb0*/  ISETP.GT.AND P0, PT, R3, 0x31, PT ;  /* 0x000000310300780c */ /* 0x000fe40003f04270 */
[----:B------:R-:W-:Y:S02]  /*7bc0*/  FMNMX.FTZ R105, R230, R105, !PT ;  /* 0x00000069e6697209 */ /* 0x000fe40007810000 */
[----:B------:R-:W-:Y:S02]  /*7bd0*/  FSEL R229, R38, -INF , P1 ;  /* 0xff80000026e57808 */ /* 0x000fe40000800000 */
[----:B------:R-:W-:Y:S02]  /*7be0*/  FSEL R232, R37, -INF , P0 ;  /* 0xff80000025e87808 */ /* 0x000fe40000000000 */
[C---:B------:R-:W-:Y:S02]  /*7bf0*/  ISETP.GT.AND P1, PT, R3.reuse, 0x38, PT ;  /* 0x000000380300780c */ /* 0x040fe40003f24270 */
[----:B------:R-:W-:Y:S02]  /*7c00*/  ISETP.GT.AND P0, PT, R3, 0x39, PT ;  /* 0x000000390300780c */ /* 0x000fe40003f04270 */
[----:B------:R-:W-:Y:S02]  /*7c10*/  FMNMX.FTZ R3, R201, R4, !PT ;  /* 0x00000004c9037209 */ /* 0x000fe40007810000 */
[----:B------:R-:W-:Y:S02]  /*7c20*/  FMNMX.FTZ R105, R236, R105, !PT ;  /* 0x00000069ec697209 */ /* 0x000fe40007810000 */
[----:B------:R-:W-:Y:S02]  /*7c30*/  FMNMX.FTZ R3, R229, R3, !PT ;  /* 0x00000003e5037209 */ /* 0x000fe40007810000 */
[----:B-1----:R-:W-:Y:S01]  /*7c40*/  FSEL R249, R8, -INF , P1 ;  /* 0xff80000008f97808 */ /* 0x002fe20000800000 */
[----:B------:R-:W1:Y:S01]  /*7c50*/  SHFL.BFLY PT, R6, R105, 0x2, 0x1f ;  /* 0x0c401f0069067f89 */ /* 0x000e6200000e0000 */
[----:B------:R-:W-:Y:S02]  /*7c60*/  FMNMX.FTZ R3, R232, R3, !PT ;  /* 0x00000003e8037209 */ /* 0x000fe40007810000 */
[----:B------:R-:W-:Y:S02]  /*7c70*/  FMNMX.FTZ R5, R21, R106, !PT ;  /* 0x0000006a15057209 */ /* 0x000fe40007810000 */
[----:B------:R-:W-:Y:S02]  /*7c80*/  FSEL R239, R7, -INF , P0 ;  /* 0xff80000007ef7808 */ /* 0x000fe40000000000 */
[----:B------:R-:W-:Y:S01]  /*7c90*/  FMNMX.FTZ R3, R249, R3, !PT ;  /* 0x00000003f9037209 */ /* 0x000fe20007810000 */
[----:B------:R-:W5:Y:S01]  /*7ca0*/  MUFU.TANH R7, R59 ;  /* 0x0000003b00077308 */ /* 0x000f620000002400 */
[----:B------:R-:W-:Y:S02]  /*7cb0*/  FMNMX.FTZ R5, R20, R5, !PT ;  /* 0x0000000514057209 */ /* 0x000fe40007810000 */
[----:B------:R-:W-:Y:S02]  /*7cc0*/  FMNMX.FTZ R3, R239, R3, !PT ;  /* 0x00000003ef037209 */ /* 0x000fe40007810000 */
[----:B------:R-:W-:Y:S02]  /*7cd0*/  FMNMX.FTZ R5, R22, R5, !PT ;  /* 0x0000000516057209 */ /* 0x000fe40007810000 */
[----:B------:R-:W-:Y:S01]  /*7ce0*/  ISETP.GT.AND P1, PT, R2, 0x28, PT ;  /* 0x000000280200780c */ /* 0x000fe20003f24270 */
[----:B------:R-:W2:Y:S01]  /*7cf0*/  SHFL.BFLY PT, R104, R3, 0x2, 0x1f ;  /* 0x0c401f0003687f89 */ /* 0x000ea200000e0000 */
[----:B------:R-:W-:Y:S02]  /*7d00*/  FMNMX.FTZ R4, R23, R5, !PT ;  /* 0x0000000517047209 */ /* 0x000fe40007810000 */
[----:B------:R-:W-:Y:S02]  /*7d10*/  FMNMX.FTZ R5, R25, R107, !PT ;  /* 0x0000006b19057209 */ /* 0x000fe40007810000 */
[----:B------:R-:W-:Y:S02]  /*7d20*/  FMNMX.FTZ R4, R190, R4, !PT ;  /* 0x00000004be047209 */ /* 0x000fe40007810000 */
[----:B------:R-:W-:Y:S02]  /*7d30*/  FMNMX.FTZ R5, R27, R5, !PT ;  /* 0x000000051b057209 */ /* 0x000fe40007810000 */
[----:B-1----:R-:W-:Y:S02]  /*7d40*/  FMNMX.FTZ R105, R105, R6, !PT ;  /* 0x0000000669697209 */ /* 0x002fe40007810000 */
[----:B------:R-:W-:Y:S02]  /*7d50*/  FMNMX.FTZ R4, R189, R4, !PT ;  /* 0x00000004bd047209 */ /* 0x000fe40007810000 */
[----:B------:R-:W-:Y:S01]  /*7d60*/  FMNMX.FTZ R5, R26, R5, !PT ;  /* 0x000000051a057209 */ /* 0x000fe20007810000 */
[----:B------:R-:W1:Y:S01]  /*7d70*/  SHFL.BFLY PT, R6, R105, 0x1, 0x1f ;  /* 0x0c201f0069067f89 */ /* 0x000e6200000e0000 */
[----:B------:R-:W-:Y:S02]  /*7d80*/  FMNMX.FTZ R4, R193, R4, !PT ;  /* 0x00000004c1047209 */ /* 0x000fe40007810000 */
[----:B------:R-:W-:Y:S02]  /*7d90*/  FMNMX.FTZ R5, R24, R5, !PT ;  /* 0x0000000518057209 */ /* 0x000fe40007810000 */
[----:B------:R-:W-:Y:S02]  /*7da0*/  FMNMX.FTZ R4, R194, R4, !PT ;  /* 0x00000004c2047209 */ /* 0x000fe40007810000 */
[----:B------:R-:W-:Y:S02]  /*7db0*/  FMNMX.FTZ R5, R192, R5, !PT ;  /* 0x00000005c0057209 */ /* 0x000fe40007810000 */
[----:B------:R-:W-:Y:S02]  /*7dc0*/  ISETP.GT.AND P0, PT, R2, 0x29, PT ;  /* 0x000000290200780c */ /* 0x000fe40003f04270 */
[----:B------:R-:W-:Y:S02]  /*7dd0*/  FSEL R242, R242, -INF , P1 ;  /* 0xff800000f2f27808 */ /* 0x000fe40000800000 */
[----:B------:R-:W-:Y:S02]  /*7de0*/  ISETP.GT.AND P1, PT, R0, 0x28, PT ;  /* 0x000000280000780c */ /* 0x000fe40003f24270 */
[----:B------:R-:W-:Y:S02]  /*7df0*/  FMNMX.FTZ R4, R231, R4, !PT ;  /* 0x00000004e7047209 */ /* 0x000fe40007810000 */
[----:B--2---:R-:W-:Y:S02]  /*7e00*/  FMNMX.FTZ R104, R3, R104, !PT ;  /* 0x0000006803687209 */ /* 0x004fe40007810000 */
[----:B------:R-:W-:Y:S02]  /*7e10*/  FMNMX.FTZ R4, R247, R4, !PT ;  /* 0x00000004f7047209 */ /* 0x000fe40007810000 */
[----:B------:R-:W-:Y:S02]  /*7e20*/  FMNMX.FTZ R3, R191, R5, !PT ;  /* 0x00000005bf037209 */ /* 0x000fe40007810000 */
[----:B------:R-:W-:Y:S01]  /*7e30*/  FSEL R243, R243, -INF , P0 ;  /* 0xff800000f3f37808 */ /* 0x000fe20000000000 */
[----:B------:R-:W2:Y:S01]  /*7e40*/  SHFL.BFLY PT, R5, R104, 0x1, 0x1f ;  /* 0x0c201f0068057f89 */ /* 0x000ea200000e0000 */
[----:B------:R-:W-:Y:S02]  /*7e50*/  ISETP.GT.AND P0, PT, R2, 0x30, PT ;  /* 0x000000300200780c */ /* 0x000fe40003f04270 */
[----:B------:R-:W-:Y:S02]  /*7e60*/  FSEL R245, R46, -INF , P1 ;  /* 0xff8000002ef57808 */ /* 0x000fe40000800000 */
[----:B------:R-:W-:Y:S02]  /*7e70*/  ISETP.GT.AND P1, PT, R2, 0x31, PT ;  /* 0x000000310200780c */ /* 0x000fe40003f24270 */
[----:B------:R-:W-:Y:S02]  /*7e80*/  FSEL R234, R56, -INF , P0 ;  /* 0xff80000038ea7808 */ /* 0x000fe40000000000 */
[----:B------:R-:W-:Y:S02]  /*7e90*/  FSEL R235, R57, -INF , P1 ;  /* 0xff80000039eb7808 */ /* 0x000fe40000800000 */
[C---:B------:R-:W-:Y:S02]  /*7ea0*/  ISETP.GT.AND P0, PT, R2.reuse, 0x38, PT ;  /* 0x000000380200780c */ /* 0x040fe40003f04270 */
[----:B------:R-:W-:Y:S02]  /*7eb0*/  FMNMX.FTZ R3, R195, R3, !PT ;  /* 0x00000003c3037209 */ /* 0x000fe40007810000 */
[----:B------:R-:W-:Y:S02]  /*7ec0*/  ISETP.GT.AND P1, PT, R2, 0x39, PT ;  /* 0x000000390200780c */ /* 0x000fe40003f24270 */
[----:B------:R-:W-:Y:S02]  /*7ed0*/  FMNMX.FTZ R2, R242, R4, !PT ;  /* 0x00000004f2027209 */ /* 0x000fe40007810000 */
        /* <DEDUP_REMOVED lines=8> */
[----:B------:R-:W-:Y:S02]  /*7f60*/  FSEL R241, R60, -INF , P0 ;  /* 0xff8000003cf17808 */ /* 0x000fe40000000000 */
[----:B------:R-:W-:Y:S02]  /*7f70*/  ISETP.GT.AND P0, PT, R0, 0x29, PT ;  /* 0x000000290000780c */ /* 0x000fe40003f04270 */
[----:B------:R-:W-:Y:S02]  /*7f80*/  FMNMX.FTZ R2, R235, R2, !PT ;  /* 0x00000002eb027209 */ /* 0x000fe40007810000 */
[----:B------:R-:W-:Y:S02]  /*7f90*/  FMNMX.FTZ R3, R250, R3, !PT ;  /* 0x00000003fa037209 */ /* 0x000fe40007810000 */
[----:B------:R-:W-:Y:S02]  /*7fa0*/  FSEL R246, R58, -INF , P1 ;  /* 0xff8000003af67808 */ /* 0x000fe40000800000 */
[----:B------:R-:W-:Y:S02]  /*7fb0*/  FSETP.NEU.FTZ.AND P1, PT, R105, -INF , PT ;  /* 0xff8000006900780b */ /* 0x000fe40003f3d000 */
[----:B------:R-:W-:Y:S02]  /*7fc0*/  FSEL R198, R47, -INF , P0 ;  /* 0xff8000002fc67808 */ /* 0x000fe40000000000 */
[C---:B------:R-:W-:Y:S02]  /*7fd0*/  ISETP.GT.AND P0, PT, R0.reuse, 0x31, PT ;  /* 0x000000310000780c */ /* 0x040fe40003f04270 */
[----:B------:R-:W-:Y:S02]  /*7fe0*/  FMNMX.FTZ R2, R241, R2, !PT ;  /* 0x00000002f1027209 */ /* 0x000fe40007810000 */
[----:B------:R-:W-:Y:S02]  /*7ff0*/  FMNMX.FTZ R3, R245, R3, !PT ;  /* 0x00000003f5037209 */ /* 0x000fe40007810000 */
[----:B------:R-:W-:Y:S02]  /*8000*/  FSEL R109, R109, RZ, P1 ;  /* 0x000000ff6d6d7208 */ /* 0x000fe40000800000 */
[----:B-----5:R-:W-:Y:S02]  /*8010*/  FSEL R238, R7, -INF , P0 ;  /* 0xff80000007ee7808 */ /* 0x020fe40000000000 */
[----:B------:R-:W-:Y:S01]  /*8020*/  FMNMX.FTZ R2, R233, R2, !PT ;  /* 0x00000002e9027209 */ /* 0x000fe20007810000 */
[--C-:B------:R-:W-:Y:S01]  /*8030*/  FFMA.FTZ R4, R11, c[0x0][0x2d0], -R109.reuse ;  /* 0x0000b4000b047a23 */ /* 0x100fe2000001086d */
[----:B------:R-:W-:Y:S02]  /*8040*/  ISETP.GT.AND P0, PT, R0, 0x38, PT ;  /* 0x000000380000780c */ /* 0x000fe40003f04270 */
[----:B------:R-:W-:Y:S01]  /*8050*/  FMNMX.FTZ R3, R198, R3, !PT ;  /* 0x00000003c6037209 */ /* 0x000fe20007810000 */
[----:B------:R-:W1:Y:S01]  /*8060*/  SHFL.BFLY PT, R103, R2, 0x2, 0x1f ;  /* 0x0c401f0002677f89 */ /* 0x000e6200000e0000 */
[----:B------:R-:W-:Y:S01]  /*8070*/  FSEL R244, R62, -INF , P0 ;  /* 0xff8000003ef47808 */ /* 0x000fe20000000000 */
[----:B------:R-:W-:Y:S01]  /*8080*/  MUFU.EX2 R237, R4 ;  /* 0x0000000400ed7308 */ /* 0x000fe20000000800 */
[----:B------:R-:W-:Y:S02]  /*8090*/  ISETP.GT.AND P0, PT, R0, 0x39, PT ;  /* 0x000000390000780c */ /* 0x000fe40003f04270 */
[----:B------:R-:W-:Y:S01]  /*80a0*/  FMNMX.FTZ R0, R246, R3, !PT ;  /* 0x00000003f6007209 */ /* 0x000fe20007810000 */
[--C-:B------:R-:W-:Y:S01]  /*80b0*/  FFMA.FTZ R3, R14, c[0x0][0x2d0], -R109.reuse ;  /* 0x0000b4000e037a23 */ /* 0x100fe2000001086d */
[----:B------:R-:W-:Y:S02]  /*80c0*/  FSEL R108, R108, -INF , P0 ;  /* 0xff8000006c6c7808 */ /* 0x000fe40000000000 */
[----:B------:R-:W-:Y:S02]  /*80d0*/  @P3 LEA R6, P0, R10, c[0x0][0x1c8], 0x1 ;  /* 0x000072000a063a11 */ /* 0x000fe400078008ff */
[----:B--2---:R-:W-:Y:S01]  /*80e0*/  FMNMX.FTZ R104, R104, R5, !PT ;  /* 0x0000000568687209 */ /* 0x004fe20007810000 */
[----:B------:R2:W5:Y:S01]  /*80f0*/  MUFU.EX2 R240, R3 ;  /* 0x0000000300f07308 */ /* 0x0005620000000800 */
[----:B------:R-:W-:Y:S02]  /*8100*/  @P3 LEA.HI.X R7, R10, c[0x0][0x1cc], R36, 0x1, P0 ;  /* 0x000073000a073a11 */ /* 0x000fe400000f0c24 */
[----:B------:R-:W-:Y:S01]  /*8110*/  FMNMX.FTZ R0, R238, R0, !PT ;  /* 0x00000000ee007209 */ /* 0x000fe20007810000 */
[----:B------:R-:W-:Y:S02]  /*8120*/  FMUL.FTZ R110, R104, c[0x0][0x2d0] ;  /* 0x0000b400686e7a20 */ /* 0x000fe40000410000 */
[----:B------:R3:W-:Y:S01]  /*8130*/  @P3 LDGSTS.E.BYPASS.LTC128B.128 [R226+0x4900], [R6.64], !P5 ;  /* 0x0490000006e23fae */ /* 0x0007e2000e901d46 */
[----:B------:R-:W-:Y:S04]  /*8140*/  FMNMX.FTZ R0, R244, R0, !PT ;  /* 0x00000000f4007209 */ /* 0x000fe80007810000 */
[----:B------:R-:W-:Y:S02]  /*8150*/  FMNMX.FTZ R0, R108, R0, !PT ;  /* 0x000000006c007209 */ /* 0x000fe40007810000 */
[----:B-1----:R-:W-:Y:S01]  /*8160*/  FMNMX.FTZ R103, R2, R103, !PT ;  /* 0x0000006702677209 */ /* 0x002fe20007810000 */
[--C-:B------:R-:W-:Y:S04]  /*8170*/  FFMA.FTZ R2, R13, c[0x0][0x2d0], -R109.reuse ;  /* 0x0000b4000d027a23 */ /* 0x100fe8000001086d */
[----:B------:R1:W-:Y:S01]  /*8180*/  MUFU.EX2 R63, R2 ;  /* 0x00000002003f7308 */ /* 0x0003e20000000800 */
[----:B------:R-:W1:Y:S01]  /*8190*/  SHFL.BFLY PT, R8, R103, 0x1, 0x1f ;  /* 0x0c201f0067087f89 */ /* 0x000e6200000e0000 */
[----:B--2---:R-:W-:Y:S02]  /*81a0*/  @P3 IADD3 R3, P0, R9, R252, RZ ;  /* 0x000000fc09033210 */ /* 0x004fe40007f1e0ff */
[----:B-----5:R-:W-:Y:S02]  /*81b0*/  F2FP.PACK_AB R176, R240, R237 ;  /* 0x000000edf0b0723e */ /* 0x020fe400000000ff */
[----:B------:R-:W-:Y:S02]  /*81c0*/  @P3 IADD3.X R12, R12, R251, RZ, P0, !PT ;  /* 0x000000fb0c0c3210 */ /* 0x000fe400007fe4ff */
[C---:B------:R-:W-:Y:S04]  /*81d0*/  @P3 LEA R4, P0, R3.reuse, c[0x0][0x1c8], 0x1 ;  /* 0x0000720003043a11 */ /* 0x040fe800078008ff */
[----:B------:R-:W-:Y:S01]  /*81e0*/  @P3 LEA.HI.X R5, R3, c[0x0][0x1cc], R12, 0x1, P0 ;  /* 0x0000730003053a11 */ /* 0x000fe200000f0c0c */
[----:B------:R-:W-:Y:S01]  /*81f0*/  FFMA.FTZ R3, R15, c[0x0][0x2d0], -R109 ;  /* 0x0000b4000f037a23 */ /* 0x000fe2000001086d */
[----:B------:R-:W-:Y:S03]  /*8200*/  FSETP.NEU.FTZ.AND P0, PT, R104, -INF , PT ;  /* 0xff8000006800780b */ /* 0x000fe60003f1d000 */
[----:B------:R2:W5:Y:S01]  /*8210*/  MUFU.EX2 R56, R3 ;  /* 0x0000000300387308 */ /* 0x0005620000000800 */
[----:B------:R-:W-:Y:S01]  /*8220*/  FSEL R110, R110, RZ, P0 ;  /* 0x000000ff6e6e7208 */ /* 0x000fe20000000000 */
[----:B------:R3:W-:Y:S01]  /*8230*/  @P3 LDGSTS.E.BYPASS.LTC128B.128 [R226+0x5900], [R4.64], !P4 ;  /* 0x0590000004e23fae */ /* 0x0007e2000e101d46 */
[----:B-1----:R-:W-:Y:S03]  /*8240*/  FMNMX.FTZ R103, R103, R8, !PT ;  /* 0x0000000867677209 */ /* 0x002fe60007810000 */
[--C-:B------:R-:W-:Y:S02]  /*8250*/  FFMA.FTZ R8, R17, c[0x0][0x2d0], -R110.reuse ;  /* 0x0000b40011087a23 */ /* 0x100fe4000001086e */
[----:B------:R-:W-:Y:S02]  /*8260*/  FMUL.FTZ R111, R103, c[0x0][0x2d0] ;  /* 0x0000b400676f7a20 */ /* 0x000fe40000410000 */
[----:B------:R-:W1:Y:S01]  /*8270*/  SHFL.BFLY PT, R2, R0, 0x2, 0x1f ;  /* 0x0c401f0000027f89 */ /* 0x000e6200000e0000 */
[----:B------:R-:W-:Y:S07]  /*8280*/  MUFU.EX2 R60, R8 ;  /* 0x00000008003c7308 */ /* 0x000fee0000000800 */
[----:B------:R-:W-:Y:S01]  /*8290*/  LDSM.16.MT88.4 R36, [R210+0x100] ;  /* 0x00010000d224783b */ /* 0x000fe20000004200 */
[--C-:B--2---:R-:W-:Y:S01]  /*82a0*/  FFMA.FTZ R3, R19, c[0x0][0x2d0], -R110.reuse ;  /* 0x0000b40013037a23 */ /* 0x104fe2000001086e */
[----:B-----5:R-:W-:Y:S06]  /*82b0*/  F2FP.PACK_AB R178, R56, R63 ;  /* 0x0000003f38b2723e */ /* 0x020fec00000000ff */
[----:B------:R-:W-:Y:S01]  /*82c0*/  LDSM.16.MT88.4 R52, [R209+0x1100] ;  /* 0x00110000d134783b */ /* 0x000fe20000004200 */
[----:B------:R2:W-:Y:S01]  /*82d0*/  MUFU.EX2 R207, R3 ;  /* 0x0000000300cf7308 */ /* 0x0005e20000000800 */
[----:B-1----:R-:W-:Y:S01]  /*82e0*/  FMNMX.FTZ R0, R0, R2, !PT ;  /* 0x0000000200007209 */ /* 0x002fe20007810000 */
[--C-:B------:R-:W-:Y:S05]  /*82f0*/  FFMA.FTZ R2, R16, c[0x0][0x2d0], -R110.reuse ;  /* 0x0000b40010027a23 */ /* 0x100fea000001086e */
[----:B------:R-:W0:Y:S03]  /*8300*/  LDGDEPBAR ;  /* 0x00000000000079af */ /* 0x000e260000000000 */
[----:B------:R1:W5:Y:S01]  /*8310*/  MUFU.EX2 R64, R2 ;  /* 0x0000000200407308 */ /* 0x0003620000000800 */
[----:B--2---:R-:W-:Y:S09]  /*8320*/  FFMA.FTZ R3, R18, c[0x0][0x2d0], -R110 ;  /* 0x0000b40012037a23 */ /* 0x004ff2000001086e */
[----:B------:R2:W2:Y:S01]  /*8330*/  MUFU.EX2 R59, R3 ;  /* 0x00000003003b7308 */ /* 0x0004a20000000800 */
[----:B-1----:R-:W1:Y:S01]  /*8340*/  SHFL.BFLY PT, R2, R0, 0x1, 0x1f ;  /* 0x0c201f0000027f89 */ /* 0x002e6200000e0000 */
[----:B-----5:R-:W-:Y:S02]  /*8350*/  F2FP.PACK_AB R179, R60, R64 ;  /* 0x000000403cb3723e */ /* 0x020fe400000000ff */
[----:B--2---:R-:W-:Y:S02]  /*8360*/  FSEL R3, R105, RZ, P1 ;  /* 0x000000ff69037208 */ /* 0x004fe40000800000 */
[----:B------:R-:W-:Y:S02]  /*8370*/  FSETP.NEU.FTZ.AND P1, PT, R103, -INF , PT ;  /* 0xff8000006700780b */ /* 0x000fe40003f3d000 */
[----:B------:R-:W-:Y:S02]  /*8380*/  F2FP.PACK_AB R177, R59, R207 ;  /* 0x000000cf3bb1723e */ /* 0x000fe400000000ff */
[----:B------:R-:W-:Y:S02]  /*8390*/  FSEL R111, R111, RZ, P1 ;  /* 0x000000ff6f6f7208 */ /* 0x000fe40000800000 */
[----:B-1----:R-:W-:Y:S02]  /*83a0*/  FMNMX.FTZ R102, R0, R2, !PT ;  /* 0x0000000200667209 */ /* 0x002fe40007810000 */
[----:B------:R-:W-:Y:S01]  /*83b0*/  FSEL R2, R104, RZ, P0 ;  /* 0x000000ff68027208 */ /* 0x000fe20000000000 */
[--C-:B------:R-:W-:Y:S01]  /*83c0*/  FFMA.FTZ R0, R22, c[0x0][0x2d0], -R111.reuse ;  /* 0x0000b40016007a23 */ /* 0x100fe2000001086f */
[C---:B------:R-:W-:Y:S01]  /*83d0*/  FSETP.NEU.FTZ.AND P0, PT, R102.reuse, -INF , PT ;  /* 0xff8000006600780b */ /* 0x040fe20003f1d000 */
[----:B------:R-:W-:Y:S02]  /*83e0*/  FMUL.FTZ R184, R102, c[0x0][0x2d0] ;  /* 0x0000b40066b87a20 */ /* 0x000fe40000410000 */
[----:B------:R1:W-:Y:S01]  /*83f0*/  MUFU.EX2 R65, R0 ;  /* 0x0000000000417308 */ /* 0x0003e20000000800 */
[--C-:B------:R-:W-:Y:S02]  /*8400*/  FFMA.FTZ R8, R21, c[0x0][0x2d0], -R111.reuse ;  /* 0x0000b40015087a23 */ /* 0x100fe4000001086f */
[----:B------:R-:W-:Y:S07]  /*8410*/  FSEL R184, R184, RZ, P0 ;  /* 0x000000ffb8b87208 */ /* 0x000fee0000000000 */
[----:B------:R2:W-:Y:S01]  /*8420*/  MUFU.EX2 R66, R8 ;  /* 0x0000000800427308 */ /* 0x0005e20000000800 */
[--C-:B-1----:R-:W-:Y:S09]  /*8430*/  FFMA.FTZ R0, R23, c[0x0][0x2d0], -R111.reuse ;  /* 0x0000b40017007a23 */ /* 0x102ff2000001086f */
[----:B------:R1:W5:Y:S01]  /*8440*/  MUFU.EX2 R61, R0 ;  /* 0x00000000003d7308 */ /* 0x0003620000000800 */
[----:B--2---:R-:W-:Y:S02]  /*8450*/  FFMA.FTZ R8, R20, c[0x0][0x2d0], -R111 ;  /* 0x0000b40014087a23 */ /* 0x004fe4000001086f */
[----:B------:R-:W2:Y:S07]  /*8460*/  LDSM.16.MT88.4 R20, [R209+0x100] ;  /* 0x00010000d114783b */ /* 0x000eae0000004200 */
[----:B------:R3:W3:Y:S01]  /*8470*/  MUFU.EX2 R57, R8 ;  /* 0x0000000800397308 */ /* 0x0006e20000000800 */
[--C-:B-1----:R-:W-:Y:S01]  /*8480*/  FFMA.FTZ R0, R25, c[0x0][0x2d0], -R184.reuse ;  /* 0x0000b40019007a23 */ /* 0x102fe200000108b8 */
[----:B-----5:R-:W-:Y:S08]  /*8490*/  F2FP.PACK_AB R182, R61, R65 ;  /* 0x000000413db6723e */ /* 0x020ff000000000ff */
[----:B------:R1:W-:Y:S01]  /*84a0*/  MUFU.EX2 R67, R0 ;  /* 0x0000000000437308 */ /* 0x0003e20000000800 */
[--C-:B---3--:R-:W-:Y:S01]  /*84b0*/  FFMA.FTZ R8, R24, c[0x0][0x2d0], -R184.reuse ;  /* 0x0000b40018087a23 */ /* 0x108fe200000108b8 */
[----:B------:R-:W-:Y:S08]  /*84c0*/  F2FP.PACK_AB R180, R57, R66 ;  /* 0x0000004239b4723e */ /* 0x000ff000000000ff */
[----:B------:R-:W-:Y:S01]  /*84d0*/  MUFU.EX2 R62, R8 ;  /* 0x00000008003e7308 */ /* 0x000fe20000000800 */
[--C-:B-1----:R-:W-:Y:S09]  /*84e0*/  FFMA.FTZ R0, R27, c[0x0][0x2d0], -R184.reuse ;  /* 0x0000b4001b007a23 */ /* 0x102ff200000108b8 */
[----:B------:R1:W-:Y:S02]  /*84f0*/  MUFU.EX2 R9, R0 ;  /* 0x0000000000097308 */ /* 0x0003e40000000800 */
[----:B-1----:R-:W-:Y:S08]  /*8500*/  FFMA.FTZ R0, R26, c[0x0][0x2d0], -R184 ;  /* 0x0000b4001a007a23 */ /* 0x002ff000000108b8 */
[----:B------:R1:W3:Y:S02]  /*8510*/  MUFU.EX2 R58, R0 ;  /* 0x00000000003a7308 */ /* 0x0002e40000000800 */
[----:B-1----:R-:W-:Y:S01]  /*8520*/  FADD.FTZ R0, -R3, R100 ;  /* 0x0000006403007221 */ /* 0x002fe20000010100 */
[----:B---3--:R-:W-:Y:S03]  /*8530*/  F2FP.PACK_AB R183, R62, R58 ;  /* 0x0000003a3eb7723e */ /* 0x008fe600000000ff */
[----:B------:R-:W-:Y:S04]  /*8540*/  FMUL.FTZ R0, R0, c[0x0][0x2d0] ;  /* 0x0000b40000007a20 */ /* 0x000fe80000410000 */
[----:B------:R1:W3:Y:S02]  /*8550*/  MUFU.EX2 R100, R0 ;  /* 0x0000000000647308 */ /* 0x0002e40000000800 */
[----:B-1----:R-:W-:Y:S01]  /*8560*/  FADD.FTZ R0, -R2, R101 ;  /* 0x0000006502007221 */ /* 0x002fe20000010100 */
[----:B------:R-:W-:Y:S01]  /*8570*/  FSEL R2, R103, RZ, P1 ;  /* 0x000000ff67027208 */ /* 0x000fe20000800000 */
[----:B---3--:R-:W-:Y:S02]  /*8580*/  FMUL.FTZ R4, R100, R112 ;  /* 0x0000007064047220 */ /* 0x008fe40000410000 */
[----:B------:R-:W-:Y:S02]  /*8590*/  FMUL.FTZ R0, R0, c[0x0][0x2d0] ;  /* 0x0000b40000007a20 */ /* 0x000fe40000410000 */
[C---:B------:R-:W-:Y:S02]  /*85a0*/  FMUL.FTZ R5, R100.reuse, R113 ;  /* 0x0000007164057220 */ /* 0x040fe40000410000 */
[----:B------:R1:W3:Y:S01]  /*85b0*/  MUFU.EX2 R101, R0 ;  /* 0x0000000000657308 */ /* 0x0002e20000000800 */
[C---:B------:R-:W-:Y:S02]  /*85c0*/  FMUL.FTZ R16, R100.reuse, R124 ;  /* 0x0000007c64107220 */ /* 0x040fe40000410000 */
[C---:B------:R-:W-:Y:S02]  /*85d0*/  FMUL.FTZ R17, R100.reuse, R125 ;  /* 0x0000007d64117220 */ /* 0x040fe40000410000 */
[C---:B------:R-:W-:Y:S02]  /*85e0*/  FMUL.FTZ R49, R100.reuse, R157 ;  /* 0x0000009d64317220 */ /* 0x040fe40000410000 */
[----:B------:R-:W-:Y:S02]  /*85f0*/  IMAD.MOV.U32 R157, RZ, RZ, R239 ;  /* 0x000000ffff9d7224 */ /* 0x000fe400078e00ef */
[C---:B------:R-:W-:Y:S01]  /*8600*/  FMUL.FTZ R32, R100.reuse, R140 ;  /* 0x0000008c64207220 */ /* 0x040fe20000410000 */
[----:B------:R-:W-:Y:S01]  /*8610*/  MOV R140, R60 ;  /* 0x0000003c008c7202 */ /* 0x000fe20000000f00 */
[C---:B------:R-:W-:Y:S02]  /*8620*/  FMUL.FTZ R33, R100.reuse, R141 ;  /* 0x0000008d64217220 */ /* 0x040fe40000410000 */
[----:B------:R-:W-:Y:S02]  /*8630*/  IMAD.MOV.U32 R141, RZ, RZ, R61 ;  /* 0x000000ffff8d7224 */ /* 0x000fe400078e003d */
[C---:B------:R-:W-:Y:S02]  /*8640*/  FMUL.FTZ R68, R100.reuse, R68 ;  /* 0x0000004464447220 */ /* 0x040fe40000410000 */
[C---:B------:R-:W-:Y:S02]  /*8650*/  FMUL.FTZ R69, R100.reuse, R69 ;  /* 0x0000004564457220 */ /* 0x040fe40000410000 */
[C---:B------:R-:W-:Y:S02]  /*8660*/  FMUL.FTZ R80, R100.reuse, R80 ;  /* 0x0000005064507220 */ /* 0x040fe40000410000 */
[C---:B------:R-:W-:Y:S02]  /*8670*/  FMUL.FTZ R81, R100.reuse, R81 ;  /* 0x0000005164517220 */ /* 0x040fe40000410000 */
[----:B------:R-:W-:Y:S02]  /*8680*/  FMUL.FTZ R84, R100, R84 ;  /* 0x0000005464547220 */ /* 0x000fe40000410000 */
[----:B-1----:R-:W-:Y:S01]  /*8690*/  FADD.FTZ R0, -R2, R106 ;  /* 0x0000006a02007221 */ /* 0x002fe20000010100 */
[----:B------:R-:W-:Y:S01]  /*86a0*/  FSEL R2, R102, RZ, P0 ;  /* 0x000000ff66027208 */ /* 0x000fe20000000000 */
[C---:B---3--:R-:W-:Y:S02]  /*86b0*/  FMUL.FTZ R50, R101.reuse, R158 ;  /* 0x0000009e65327220 */ /* 0x048fe40000410000 */
[----:B------:R-:W-:Y:S02]  /*86c0*/  FMUL.FTZ R0, R0, c[0x0][0x2d0] ;  /* 0x0000b40000007a20 */ /* 0x000fe40000410000 */
[----:B------:R-:W-:Y:S02]  /*86d0*/  IMAD.MOV.U32 R158, RZ, RZ, R249 ;  /* 0x000000ffff9e7224 */ /* 0x000fe400078e00f9 */
[----:B------:R1:W4:Y:S01]  /*86e0*/  MUFU.EX2 R3, R0 ;  /* 0x0000000000037308 */ /* 0x0003220000000800 */
[C---:B------:R-:W-:Y:S02]  /*86f0*/  FMUL.FTZ R6, R101.reuse, R114 ;  /* 0x0000007265067220 */ /* 0x040fe40000410000 */
[C---:B------:R-:W-:Y:S02]  /*8700*/  FMUL.FTZ R7, R101.reuse, R115 ;  /* 0x0000007365077220 */ /* 0x040fe40000410000 */
[----:B------:R-:W3:Y:S01]  /*8710*/  LDSM.16.MT88.4 R112, [R210+0x1100] ;  /* 0x00110000d270783b */ /* 0x000ee20000004200 */
[C---:B------:R-:W-:Y:S02]  /*8720*/  FMUL.FTZ R18, R101.reuse, R126 ;  /* 0x0000007e65127220 */ /* 0x040fe40000410000 */
[C---:B------:R-:W-:Y:S02]  /*8730*/  FMUL.FTZ R19, R101.reuse, R127 ;  /* 0x0000007f65137220 */ /* 0x040fe40000410000 */
[-C--:B--2---:R-:W-:Y:S03]  /*8740*/  HMMA.16816.F32 R4, R176, R20.reuse, R4 ;  /* 0x00000014b004723c */ /* 0x084fe60000001804 */
[C---:B------:R-:W-:Y:S01]  /*8750*/  FMUL.FTZ R34, R101.reuse, R142 ;  /* 0x0000008e65227220 */ /* 0x040fe20000410000 */
[----:B------:R-:W-:Y:S01]  /*8760*/  MOV R142, R62 ;  /* 0x0000003e008e7202 */ /* 0x000fe20000000f00 */
[C---:B------:R-:W-:Y:S01]  /*8770*/  FMUL.FTZ R35, R101.reuse, R143 ;  /* 0x0000008f65237220 */ /* 0x040fe20000410000 */
[----:B------:R-:W-:Y:S01]  /*8780*/  LDSM.16.MT88.4 R124, [R210+0x500] ;  /* 0x00050000d27c783b */ /* 0x000fe20000004200 */
[C---:B------:R-:W-:Y:S01]  /*8790*/  FMUL.FTZ R51, R101.reuse, R159 ;  /* 0x0000009f65337220 */ /* 0x040fe20000410000 */
[----:B------:R-:W-:Y:S01]  /*87a0*/  MOV R159, R236 ;  /* 0x000000ec009f7202 */ /* 0x000fe20000000f00 */
[----:B------:R-:W-:Y:S03]  /*87b0*/  IMAD.MOV.U32 R143, RZ, RZ, R63 ;  /* 0x000000ffff8f7224 */ /* 0x000fe600078e003f */
[----:B------:R-:W-:Y:S02]  /*87c0*/  FMUL.FTZ R70, R101, R70 ;  /* 0x0000004665467220 */ /* 0x000fe40000410000 */
[----:B-1----:R-:W-:Y:S02]  /*87d0*/  FADD.FTZ R0, -R2, R107 ;  /* 0x0000006b02007221 */ /* 0x002fe40000010100 */
[----:B------:R-:W-:Y:S02]  /*87e0*/  FFMA.FTZ R2, R40, c[0x0][0x2d0], -R109 ;  /* 0x0000b40028027a23 */ /* 0x000fe4000001086d */
[----:B------:R-:W-:Y:S02]  /*87f0*/  FMUL.FTZ R0, R0, c[0x0][0x2d0] ;  /* 0x0000b40000007a20 */ /* 0x000fe40000410000 */
[----:B------:R1:W-:Y:S01]  /*8800*/  MUFU.EX2 R48, R2 ;  /* 0x0000000200307308 */ /* 0x0003e20000000800 */
[C---:B----4-:R-:W-:Y:S02]  /*8810*/  FMUL.FTZ R29, R3.reuse, R137 ;  /* 0x00000089031d7220 */ /* 0x050fe40000410000 */
[----:B------:R-:W-:Y:S02]  /*8820*/  IMAD.MOV.U32 R137, RZ, RZ, R241 ;  /* 0x000000ffff897224 */ /* 0x000fe400078e00f1 */
[----:B------:R-:W-:Y:S02]  /*8830*/  IMAD.MOV.U32 R107, RZ, RZ, R9 ;  /* 0x000000ffff6b7224 */ /* 0x000fe400078e0009 */
[C---:B------:R-:W-:Y:S02]  /*8840*/  FMUL.FTZ R8, R3.reuse, R116 ;  /* 0x0000007403087220 */ /* 0x040fe40000410000 */
[----:B------:R-:W-:Y:S01]  /*8850*/  FMUL.FTZ R9, R3, R117 ;  /* 0x0000007503097220 */ /* 0x000fe20000410000 */
[----:B------:R-:W2:Y:S01]  /*8860*/  MUFU.EX2 R0, R0 ;  /* 0x0000000000007308 */ /* 0x000ea20000000800 */
[----:B------:R-:W-:Y:S01]  /*8870*/  F2FP.PACK_AB R181, R107, R67 ;  /* 0x000000436bb5723e */ /* 0x000fe200000000ff */
[C---:B------:R-:W-:Y:S02]  /*8880*/  FMUL.FTZ R12, R3.reuse, R120 ;  /* 0x00000078030c7220 */ /* 0x040fe40000410000 */
[C---:B------:R-:W-:Y:S02]  /*8890*/  FMUL.FTZ R13, R3.reuse, R121 ;  /* 0x00000079030d7220 */ /* 0x040fe40000410000 */
[C---:B------:R-:W-:Y:S02]  /*88a0*/  FMUL.FTZ R24, R3.reuse, R132 ;  /* 0x0000008403187220 */ /* 0x040fe40000410000 */
[C---:B------:R-:W-:Y:S01]  /*88b0*/  FMUL.FTZ R25, R3.reuse, R133 ;  /* 0x0000008503197220 */ /* 0x040fe20000410000 */
[----:B------:R-:W-:Y:S01]  /*88c0*/  MOV R133, R237 ;  /* 0x000000ed00857202 */ /* 0x000fe20000000f00 */
[C---:B------:R-:W-:Y:S01]  /*88d0*/  FMUL.FTZ R28, R3.reuse, R136 ;  /* 0x00000088031c7220 */ /* 0x040fe20000410000 */
[----:B------:R-:W-:Y:S01]  /*88e0*/  MOV R136, R233 ;  /* 0x000000e900887202 */ /* 0x000fe20000000f00 */
[----:B------:R-:W-:Y:S01]  /*88f0*/  FMUL.FTZ R40, R3, R148 ;  /* 0x0000009403287220 */ /* 0x000fe20000410000 */
[----:B------:R-:W-:Y:S01]  /*8900*/  MOV R148, R66 ;  /* 0x0000004200947202 */ /* 0x000fe20000000f00 */
[----:B-1----:R-:W-:Y:S02]  /*8910*/  FFMA.FTZ R2, R41, c[0x0][0x2d0], -R109 ;  /* 0x0000b40029027a23 */ /* 0x002fe4000001086d */
[C---:B------:R-:W-:Y:S02]  /*8920*/  FMUL.FTZ R41, R3.reuse, R149 ;  /* 0x0000009503297220 */ /* 0x040fe40000410000 */
[----:B------:R1:W-:Y:S01]  /*8930*/  MUFU.EX2 R47, R2 ;  /* 0x00000002002f7308 */ /* 0x0003e20000000800 */
[----:B------:R-:W-:Y:S02]  /*8940*/  IMAD.MOV.U32 R132, RZ, RZ, R57 ;  /* 0x000000ffff847224 */ /* 0x000fe400078e0039 */
[C---:B------:R-:W-:Y:S02]  /*8950*/  FMUL.FTZ R57, R3.reuse, R165 ;  /* 0x000000a503397220 */ /* 0x040fe40000410000 */
[----:B------:R-:W-:Y:S02]  /*8960*/  FMUL.FTZ R60, R3, R168 ;  /* 0x000000a8033c7220 */ /* 0x000fe40000410000 */
[C---:B--2---:R-:W-:Y:S02]  /*8970*/  FMUL.FTZ R43, R0.reuse, R151 ;  /* 0x00000097002b7220 */ /* 0x044fe40000410000 */
[----:B------:R-:W-:Y:S02]  /*8980*/  IMAD.MOV.U32 R151, RZ, RZ, R246 ;  /* 0x000000ffff977224 */ /* 0x000fe400078e00f6 */
[C---:B------:R-:W-:Y:S01]  /*8990*/  FMUL.FTZ R42, R0.reuse, R150 ;  /* 0x00000096002a7220 */ /* 0x040fe20000410000 */
[----:B------:R-:W-:Y:S01]  /*89a0*/  MOV R150, R244 ;  /* 0x000000f400967202 */ /* 0x000fe20000000f00 */
[C---:B------:R-:W-:Y:S02]  /*89b0*/  FMUL.FTZ R10, R0.reuse, R118 ;  /* 0x00000076000a7220 */ /* 0x040fe40000410000 */
[C---:B------:R-:W-:Y:S02]  /*89c0*/  FMUL.FTZ R11, R0.reuse, R119 ;  /* 0x00000077000b7220 */ /* 0x040fe40000410000 */
[----:B------:R-:W2:Y:S01]  /*89d0*/  LDSM.16.MT88.4 R116, [R209+0x2100] ;  /* 0x00210000d174783b */ /* 0x000ea20000004200 */
[C---:B------:R-:W-:Y:S02]  /*89e0*/  FMUL.FTZ R66, R101.reuse, R174 ;  /* 0x000000ae65427220 */ /* 0x040fe40000410000 */
[----:B------:R-:W-:Y:S02]  /*89f0*/  FMUL.FTZ R14, R0, R122 ;  /* 0x0000007a000e7220 */ /* 0x000fe40000410000 */
[C---:B------:R-:W-:Y:S04]  /*8a00*/  HMMA.16816.F32 R8, R180.reuse, R20, R8 ;  /* 0x00000014b408723c */ /* 0x040fe80000001808 */
[--C-:B-1----:R-:W-:Y:S02]  /*8a10*/  FFMA.FTZ R2, R44, c[0x0][0x2d0], -R110.reuse ;  /* 0x0000b4002c027a23 */ /* 0x102fe4000001086e */
[C---:B------:R-:W-:Y:S02]  /*8a20*/  FMUL.FTZ R15, R0.reuse, R123 ;  /* 0x0000007b000f7220 */ /* 0x040fe40000410000 */
[----:B------:R1:W4:Y:S01]  /*8a30*/  MUFU.EX2 R46, R2 ;  /* 0x00000002002e7308 */ /* 0x0003220000000800 */
[----:B------:R-:W-:Y:S03]  /*8a40*/  FMUL.FTZ R30, R0, R138 ;  /* 0x0000008a001e7220 */ /* 0x000fe60000410000 */
[----:B------:R-:W-:Y:S01]  /*8a50*/  MOV R138, R240 ;  /* 0x000000f0008a7202 */ /* 0x000fe20000000f00 */
[-C--:B------:R-:W-:Y:S03]  /*8a60*/  HMMA.16816.F32 R12, R180, R22.reuse, R12 ;  /* 0x00000016b40c723c */ /* 0x080fe6000000180c */
[C---:B------:R-:W-:Y:S02]  /*8a70*/  FMUL.FTZ R20, R100.reuse, R128 ;  /* 0x0000008064147220 */ /* 0x040fe40000410000 */
[----:B------:R-:W-:Y:S02]  /*8a80*/  FMUL.FTZ R21, R100, R129 ;  /* 0x0000008164157220 */ /* 0x000fe40000410000 */
[C---:B------:R-:W-:Y:S01]  /*8a90*/  FMUL.FTZ R26, R0.reuse, R134 ;  /* 0x00000086001a7220 */ /* 0x040fe20000410000 */
[C---:B------:R-:W-:Y:S04]  /*8aa0*/  HMMA.16816.F32 R16, R176.reuse, R22, R16 ;  /* 0x00000016b010723c */ /* 0x040fe80000001810 */
[C---:B------:R-:W-:Y:S02]  /*8ab0*/  FMUL.FTZ R27, R0.reuse, R135 ;  /* 0x00000087001b7220 */ /* 0x040fe40000410000 */
[----:B------:R-:W-:Y:S02]  /*8ac0*/  FMUL.FTZ R31, R0, R139 ;  /* 0x0000008b001f7220 */ /* 0x000fe40000410000 */
[----:B------:R-:W-:Y:S04]  /*8ad0*/  FMUL.FTZ R22, R101, R130 ;  /* 0x0000008265167220 */ /* 0x000fe80000410000 */
[----:B-1----:R-:W-:Y:S02]  /*8ae0*/  FFMA.FTZ R2, R45, c[0x0][0x2d0], -R110 ;  /* 0x0000b4002d027a23 */ /* 0x002fe4000001086e */
[----:B------:R-:W-:Y:S02]  /*8af0*/  FMUL.FTZ R23, R101, R131 ;  /* 0x0000008365177220 */ /* 0x000fe40000410000 */
[----:B------:R1:W5:Y:S01]  /*8b00*/  MUFU.EX2 R252, R2 ;  /* 0x0000000200fc7308 */ /* 0x0003620000000800 */
[----:B------:R-:W-:Y:S01]  /*8b10*/  LDSM.16.MT88.4 R128, [R209+0x1500] ;  /* 0x00150000d180783b */ /* 0x000fe20000004200 */
[----:B------:R-:W-:Y:S02]  /*8b20*/  IMAD.MOV.U32 R134, RZ, RZ, R58 ;  /* 0x000000ffff867224 */ /* 0x000fe400078e003a */
[----:B------:R-:W-:Y:S01]  /*8b30*/  IMAD.MOV.U32 R135, RZ, RZ, R56 ;  /* 0x000000ffff877224 */ /* 0x000fe200078e0038 */
[-C--:B------:R-:W-:Y:S03]  /*8b40*/  HMMA.16816.F32 R20, R176, R36.reuse, R20 ;  /* 0x00000024b014723c */ /* 0x080fe60000001814 */
[C---:B------:R-:W-:Y:S02]  /*8b50*/  FMUL.FTZ R45, R3.reuse, R153 ;  /* 0x00000099032d7220 */ /* 0x040fe40000410000 */
[C---:B------:R-:W-:Y:S01]  /*8b60*/  FMUL.FTZ R44, R3.reuse, R152 ;  /* 0x00000098032c7220 */ /* 0x040fe20000410000 */
[----:B------:R-:W-:Y:S01]  /*8b70*/  MOV R152, R48 ;  /* 0x0000003000987202 */ /* 0x000fe20000000f00 */
[----:B------:R-:W-:Y:S01]  /*8b80*/  FMUL.FTZ R48, R100, R156 ;  /* 0x0000009c64307220 */ /* 0x000fe20000410000 */
[C---:B------:R-:W-:Y:S04]  /*8b90*/  HMMA.16816.F32 R24, R180.reuse, R36, R24 ;  /* 0x00000024b418723c */ /* 0x040fe80000001818 */
[----:B------:R-:W-:Y:S01]  /*8ba0*/  MOV R156, R234 ;  /* 0x000000ea009c7202 */ /* 0x000fe20000000f00 */
[----:B------:R-:W-:Y:S02]  /*8bb0*/  IMAD.MOV.U32 R139, RZ, RZ, R59 ;  /* 0x000000ffff8b7224 */ /* 0x000fe400078e003b */
[----:B------:R-:W-:Y:S01]  /*8bc0*/  FMUL.FTZ R56, R3, R164 ;  /* 0x000000a403387220 */ /* 0x000fe20000410000 */
[-C--:B------:R-:W-:Y:S04]  /*8bd0*/  HMMA.16816.F32 R28, R180, R38.reuse, R28 ;  /* 0x00000026b41c723c */ /* 0x080fe8000000181c */
[----:B-1----:R-:W-:Y:S01]  /*8be0*/  FFMA.FTZ R2, R185, c[0x0][0x2d0], -R109 ;  /* 0x0000b400b9027a23 */ /* 0x002fe2000001086d */
[----:B------:R-:W-:Y:S01]  /*8bf0*/  MOV R185, R230 ;  /* 0x000000e600b97202 */ /* 0x000fe20000000f00 */
[C---:B------:R-:W-:Y:S02]  /*8c00*/  FMUL.FTZ R58, R0.reuse, R166 ;  /* 0x000000a6003a7220 */ /* 0x040fe40000410000 */
[C---:B------:R-:W-:Y:S01]  /*8c10*/  HMMA.16816.F32 R32, R176.reuse, R38, R32 ;  /* 0x00000026b020723c */ /* 0x040fe20000001820 */
[----:B------:R1:W-:Y:S03]  /*8c20*/  MUFU.EX2 R251, R2 ;  /* 0x0000000200fb7308 */ /* 0x0003e60000000800 */
[----:B----4-:R-:W-:Y:S02]  /*8c30*/  IMAD.MOV.U32 R153, RZ, RZ, R46 ;  /* 0x000000ffff997224 */ /* 0x010fe400078e002e */
[C---:B------:R-:W-:Y:S01]  /*8c40*/  FMUL.FTZ R46, R0.reuse, R154 ;  /* 0x0000009a002e7220 */ /* 0x040fe20000410000 */
[----:B------:R-:W-:Y:S01]  /*8c50*/  MOV R154, R47 ;  /* 0x0000002f009a7202 */ /* 0x000fe20000000f00 */
[C---:B------:R-:W-:Y:S01]  /*8c60*/  FMUL.FTZ R38, R101.reuse, R146 ;  /* 0x0000009265267220 */ /* 0x040fe20000410000 */
[----:B------:R-:W-:Y:S03]  /*8c70*/  MOV R146, R238 ;  /* 0x000000ee00927202 */ /* 0x000fe60000000f00 */
[----:B------:R-:W-:Y:S02]  /*8c80*/  FMUL.FTZ R47, R0, R155 ;  /* 0x0000009b002f7220 */ /* 0x000fe40000410000 */
[----:B------:R-:W-:Y:S02]  /*8c90*/  IMAD.MOV.U32 R155, RZ, RZ, R235 ;  /* 0x000000ffff9b7224 */ /* 0x000fe400078e00eb */
[C---:B------:R-:W-:Y:S02]  /*8ca0*/  FMUL.FTZ R36, R100.reuse, R144 ;  /* 0x0000009064247220 */ /* 0x040fe40000410000 */
[C---:B------:R-:W-:Y:S01]  /*8cb0*/  FMUL.FTZ R37, R100.reuse, R145 ;  /* 0x0000009164257220 */ /* 0x040fe20000410000 */
[----:B------:R-:W-:Y:S01]  /*8cc0*/  MOV R145, R64 ;  /* 0x0000004000917202 */ /* 0x000fe20000000f00 */
[----:B------:R-:W-:Y:S01]  /*8cd0*/  FMUL.FTZ R39, R101, R147 ;  /* 0x0000009365277220 */ /* 0x000fe20000410000 */
[----:B------:R-:W-:Y:S01]  /*8ce0*/  MOV R147, R207 ;  /* 0x000000cf00937202 */ /* 0x000fe20000000f00 */
[----:B------:R-:W-:Y:S02]  /*8cf0*/  FMUL.FTZ R64, R100, R172 ;  /* 0x000000ac64407220 */ /* 0x000fe40000410000 */
[----:B------:R-:W-:Y:S02]  /*8d00*/  FMUL.FTZ R59, R0, R167 ;  /* 0x000000a7003b7220 */ /* 0x000fe40000410000 */
[----:B-1----:R-:W-:Y:S01]  /*8d10*/  FFMA.FTZ R2, R186, c[0x0][0x2d0], -R109 ;  /* 0x0000b400ba027a23 */ /* 0x002fe2000001086d */
[-C--:B------:R-:W-:Y:S03]  /*8d20*/  HMMA.16816.F32 R36, R176, R52.reuse, R36 ;  /* 0x00000034b024723c */ /* 0x080fe60000001824 */
[----:B------:R1:W-:Y:S01]  /*8d30*/  MUFU.EX2 R249, R2 ;  /* 0x0000000200f97308 */ /* 0x0003e20000000800 */
[----:B------:R-:W-:Y:S01]  /*8d40*/  MOV R186, R232 ;  /* 0x000000e800ba7202 */ /* 0x000fe20000000f00 */
[----:B------:R-:W-:Y:S02]  /*8d50*/  FMUL.FTZ R61, R3, R169 ;  /* 0x000000a9033d7220 */ /* 0x000fe40000410000 */
[C---:B------:R-:W-:Y:S01]  /*8d60*/  FMUL.FTZ R62, R0.reuse, R170 ;  /* 0x000000aa003e7220 */ /* 0x040fe20000410000 */
[C---:B------:R-:W-:Y:S04]  /*8d70*/  HMMA.16816.F32 R40, R180.reuse, R52, R40 ;  /* 0x00000034b428723c */ /* 0x040fe80000001828 */
[----:B------:R-:W-:Y:S02]  /*8d80*/  FMUL.FTZ R63, R0, R171 ;  /* 0x000000ab003f7220 */ /* 0x000fe40000410000 */
[----:B------:R-:W-:Y:S02]  /*8d90*/  IMAD.MOV.U32 R149, RZ, RZ, R67 ;  /* 0x000000ffff957224 */ /* 0x000fe400078e0043 */
[-C--:B------:R-:W-:Y:S04]  /*8da0*/  HMMA.16816.F32 R44, R180, R54.reuse, R44 ;  /* 0x00000036b42c723c */ /* 0x080fe8000000182c */
[----:B------:R-:W-:Y:S02]  /*8db0*/  FMUL.FTZ R67, R101, R175 ;  /* 0x000000af65437220 */ /* 0x000fe40000410000 */
[C---:B------:R-:W-:Y:S02]  /*8dc0*/  FMUL.FTZ R52, R100.reuse, R160 ;  /* 0x000000a064347220 */ /* 0x040fe40000410000 */
[C---:B------:R-:W-:Y:S04]  /*8dd0*/  HMMA.16816.F32 R48, R176.reuse, R54, R48 ;  /* 0x00000036b030723c */ /* 0x040fe80000001830 */
[--C-:B-1----:R-:W-:Y:S02]  /*8de0*/  FFMA.FTZ R2, R187, c[0x0][0x2d0], -R110.reuse ;  /* 0x0000b400bb027a23 */ /* 0x102fe4000001086e */
[----:B------:R-:W-:Y:S02]  /*8df0*/  IMAD.MOV.U32 R160, RZ, RZ, R229 ;  /* 0x000000ffffa07224 */ /* 0x000fe400078e00e5 */
[----:B------:R1:W-:Y:S01]  /*8e00*/  MUFU.EX2 R246, R2 ;  /* 0x0000000200f67308 */ /* 0x0003e20000000800 */
[C---:B------:R-:W-:Y:S03]  /*8e10*/  FMUL.FTZ R55, R101.reuse, R163 ;  /* 0x000000a365377220 */ /* 0x040fe60000410000 */
[----:B------:R-:W-:Y:S02]  /*8e20*/  IMAD.MOV.U32 R163, RZ, RZ, R231 ;  /* 0x000000ffffa37224 */ /* 0x000fe400078e00e7 */
[C---:B------:R-:W-:Y:S01]  /*8e30*/  FMUL.FTZ R53, R100.reuse, R161 ;  /* 0x000000a164357220 */ /* 0x040fe20000410000 */
[----:B------:R-:W-:Y:S01]  /*8e40*/  MOV R161, R227 ;  /* 0x000000e300a17202 */ /* 0x000fe20000000f00 */
[C---:B------:R-:W-:Y:S02]  /*8e50*/  FMUL.FTZ R54, R101.reuse, R162 ;  /* 0x000000a265367220 */ /* 0x040fe40000410000 */
[----:B------:R-:W-:Y:S02]  /*8e60*/  IMAD.MOV.U32 R144, RZ, RZ, R65 ;  /* 0x000000ffff907224 */ /* 0x000fe400078e0041 */
[----:B------:R-:W-:Y:S02]  /*8e70*/  FMUL.FTZ R65, R100, R173 ;  /* 0x000000ad64417220 */ /* 0x000fe40000410000 */
[----:B------:R-:W-:Y:S01]  /*8e80*/  LDSM.16.MT88.4 R172, [R210+0x1d00] ;  /* 0x001d0000d2ac783b */ /* 0x000fe20000004200 */
[-C--:B---3--:R-:W-:Y:S03]  /*8e90*/  HMMA.16816.F32 R52, R176, R112.reuse, R52 ;  /* 0x00000070b034723c */ /* 0x088fe60000001834 */
[----:B------:R-:W-:Y:S02]  /*8ea0*/  FMUL.FTZ R71, R101, R71 ;  /* 0x0000004765477220 */ /* 0x000fe40000410000 */
[C---:B------:R-:W-:Y:S02]  /*8eb0*/  FMUL.FTZ R72, R3.reuse, R72 ;  /* 0x0000004803487220 */ /* 0x040fe40000410000 */
[C---:B------:R-:W-:Y:S01]  /*8ec0*/  FMUL.FTZ R73, R3.reuse, R73 ;  /* 0x0000004903497220 */ /* 0x040fe20000410000 */
[C---:B------:R-:W-:Y:S04]  /*8ed0*/  HMMA.16816.F32 R56, R180.reuse, R112, R56 ;  /* 0x00000070b438723c */ /* 0x040fe80000001838 */
[----:B-1----:R-:W-:Y:S02]  /*8ee0*/  FFMA.FTZ R2, R188, c[0x0][0x2d0], -R110 ;  /* 0x0000b400bc027a23 */ /* 0x002fe4000001086e */
[C---:B------:R-:W-:Y:S02]  /*8ef0*/  FMUL.FTZ R74, R0.reuse, R74 ;  /* 0x0000004a004a7220 */ /* 0x040fe40000410000 */
[-C--:B------:R-:W-:Y:S01]  /*8f00*/  HMMA.16816.F32 R60, R180, R114.reuse, R60 ;  /* 0x00000072b43c723c */ /* 0x080fe2000000183c */
[----:B------:R1:W-:Y:S03]  /*8f10*/  MUFU.EX2 R244, R2 ;  /* 0x0000000200f47308 */ /* 0x0003e60000000800 */
[C---:B------:R-:W-:Y:S02]  /*8f20*/  FMUL.FTZ R75, R0.reuse, R75 ;  /* 0x0000004b004b7220 */ /* 0x040fe40000410000 */
[C---:B------:R-:W-:Y:S02]  /*8f30*/  FMUL.FTZ R76, R3.reuse, R76 ;  /* 0x0000004c034c7220 */ /* 0x040fe40000410000 */
[C---:B------:R-:W-:Y:S01]  /*8f40*/  HMMA.16816.F32 R64, R176.reuse, R114, R64 ;  /* 0x00000072b040723c */ /* 0x040fe20000001840 */
[----:B------:R-:W3:Y:S03]  /*8f50*/  LDSM.16.MT88.4 R112, [R210+0x2100] ;  /* 0x00210000d270783b */ /* 0x000ee60000004200 */
[----:B------:R-:W-:Y:S02]  /*8f60*/  FMUL.FTZ R77, R3, R77 ;  /* 0x0000004d034d7220 */ /* 0x000fe40000410000 */
[C---:B------:R-:W-:Y:S02]  /*8f70*/  FMUL.FTZ R78, R0.reuse, R78 ;  /* 0x0000004e004e7220 */ /* 0x040fe40000410000 */
[-C--:B--2---:R-:W-:Y:S04]  /*8f80*/  HMMA.16816.F32 R68, R176, R116.reuse, R68 ;  /* 0x00000074b044723c */ /* 0x084fe80000001844 */
[----:B------:R-:W-:Y:S02]  /*8f90*/  FMUL.FTZ R79, R0, R79 ;  /* 0x0000004f004f7220 */ /* 0x000fe40000410000 */
[C---:B------:R-:W-:Y:S02]  /*8fa0*/  FMUL.FTZ R82, R101.reuse, R82 ;  /* 0x0000005265527220 */ /* 0x040fe40000410000 */
[C---:B------:R-:W-:Y:S04]  /*8fb0*/  HMMA.16816.F32 R72, R180.reuse, R116, R72 ;  /* 0x00000074b448723c */ /* 0x040fe80000001848 */
[--C-:B-1----:R-:W-:Y:S02]  /*8fc0*/  FFMA.FTZ R2, R190, c[0x0][0x2d0], -R111.reuse ;  /* 0x0000b400be027a23 */ /* 0x102fe4000001086f */
[----:B------:R-:W-:Y:S02]  /*8fd0*/  FMUL.FTZ R83, R101, R83 ;  /* 0x0000005365537220 */ /* 0x000fe40000410000 */
[-C--:B------:R-:W-:Y:S01]  /*8fe0*/  HMMA.16816.F32 R76, R180, R118.reuse, R76 ;  /* 0x00000076b44c723c */ /* 0x080fe2000000184c */
[----:B------:R1:W-:Y:S03]  /*8ff0*/  MUFU.EX2 R241, R2 ;  /* 0x0000000200f17308 */ /* 0x0003e60000000800 */
[C---:B------:R-:W-:Y:S02]  /*9000*/  FMUL.FTZ R88, R3.reuse, R88 ;  /* 0x0000005803587220 */ /* 0x040fe40000410000 */
[----:B------:R-:W-:Y:S02]  /*9010*/  FMUL.FTZ R89, R3, R89 ;  /* 0x0000005903597220 */ /* 0x000fe40000410000 */
[C---:B------:R-:W-:Y:S01]  /*9020*/  HMMA.16816.F32 R80, R176.reuse, R118, R80 ;  /* 0x00000076b050723c */ /* 0x040fe20000001850 */
[----:B------:R-:W2:Y:S03]  /*9030*/  LDSM.16.MT88.4 R116, [R209+0x500] ;  /* 0x00050000d174783b */ /* 0x000ea60000004200 */
[----:B------:R-:W-:Y:S02]  /*9040*/  FMUL.FTZ R85, R100, R85 ;  /* 0x0000005564557220 */ /* 0x000fe40000410000 */
[C---:B------:R-:W-:Y:S02]  /*9050*/  FMUL.FTZ R86, R101.reuse, R86 ;  /* 0x0000005665567220 */ /* 0x040fe40000410000 */
[----:B------:R-:W-:Y:S04]  /*9060*/  FMUL.FTZ R87, R101, R87 ;  /* 0x0000005765577220 */ /* 0x000fe80000410000 */
[C---:B------:R-:W-:Y:S02]  /*9070*/  FMUL.FTZ R90, R0.reuse, R90 ;  /* 0x0000005a005a7220 */ /* 0x040fe40000410000 */
[C---:B------:R-:W-:Y:S01]  /*9080*/  FMUL.FTZ R91, R0.reuse, R91 ;  /* 0x0000005b005b7220 */ /* 0x040fe20000410000 */
[-C--:B---3--:R-:W-:Y:S03]  /*9090*/  HMMA.16816.F32 R84, R176, R112.reuse, R84 ;  /* 0x00000070b054723c */ /* 0x088fe60000001854 */
[----:B-1----:R-:W-:Y:S02]  /*90a0*/  FFMA.FTZ R2, R189, c[0x0][0x2d0], -R111 ;  /* 0x0000b400bd027a23 */ /* 0x002fe4000001086f */
[C---:B------:R-:W-:Y:S02]  /*90b0*/  FMUL.FTZ R92, R3.reuse, R92 ;  /* 0x0000005c035c7220 */ /* 0x040fe40000410000 */
[----:B------:R-:W1:Y:S01]  /*90c0*/  MUFU.EX2 R240, R2 ;  /* 0x0000000200f07308 */ /* 0x000e620000000800 */
[C---:B------:R-:W-:Y:S04]  /*90d0*/  HMMA.16816.F32 R88, R180.reuse, R112, R88 ;  /* 0x00000070b458723c */ /* 0x040fe80000001858 */
[----:B------:R-:W-:Y:S02]  /*90e0*/  FMUL.FTZ R93, R3, R93 ;  /* 0x0000005d035d7220 */ /* 0x000fe40000410000 */
[----:B------:R-:W-:Y:S01]  /*90f0*/  FMUL.FTZ R94, R0, R94 ;  /* 0x0000005e005e7220 */ /* 0x000fe20000410000 */
[----:B------:R-:W-:Y:S01]  /*9100*/  F2FP.PACK_AB R112, R154, R152 ;  /* 0x000000989a70723e */ /* 0x000fe200000000ff */
[----:B------:R-:W-:Y:S01]  /*9110*/  FMUL.FTZ R95, R0, R95 ;  /* 0x0000005f005f7220 */ /* 0x000fe20000410000 */
[----:B-----5:R-:W-:Y:S03]  /*9120*/  F2FP.PACK_AB R113, R252, R153 ;  /* 0x00000099fc71723e */ /* 0x020fe600000000ff */
[----:B------:R-:W-:Y:S02]  /*9130*/  FFMA.FTZ R106, R206, c[0x0][0x2d0], -R109 ;  /* 0x0000b400ce6a7a23 */ /* 0x000fe4000001086d */
[----:B------:R-:W-:Y:S01]  /*9140*/  IMAD.MOV.U32 R162, RZ, RZ, R228 ;  /* 0x000000ffffa27224 */ /* 0x000fe200078e00e4 */
[-C--:B------:R-:W-:Y:S01]  /*9150*/  HMMA.16816.F32 R92, R180, R114.reuse, R92 ;  /* 0x00000072b45c723c */ /* 0x080fe2000000185c */
[----:B------:R3:W-:Y:S01]  /*9160*/  MUFU.EX2 R228, R106 ;  /* 0x0000006a00e47308 */ /* 0x0007e20000000800 */
[----:B------:R-:W-:Y:S01]  /*9170*/  LDSM.16.MT88.4 R180, [R209+0x2d00] ;  /* 0x002d0000d1b4783b */ /* 0x000fe20000004200 */
[C---:B------:R-:W-:Y:S02]  /*9180*/  FMUL.FTZ R96, R100.reuse, R96 ;  /* 0x0000006064607220 */ /* 0x040fe40000410000 */
[----:B------:R-:W-:Y:S02]  /*9190*/  FMUL.FTZ R97, R100, R97 ;  /* 0x0000006164617220 */ /* 0x000fe40000410000 */
[C---:B------:R-:W-:Y:S01]  /*91a0*/  FMUL.FTZ R98, R101.reuse, R98 ;  /* 0x0000006265627220 */ /* 0x040fe20000410000 */
[----:B-1----:R-:W-:Y:S01]  /*91b0*/  F2FP.PACK_AB R120, R240, R241 ;  /* 0x000000f1f078723e */ /* 0x002fe200000000ff */
[--C-:B------:R-:W-:Y:S03]  /*91c0*/  FFMA.FTZ R2, R192, c[0x0][0x2d0], -R184.reuse ;  /* 0x0000b400c0027a23 */ /* 0x100fe600000108b8 */
[----:B------:R-:W-:Y:S01]  /*91d0*/  FMUL.FTZ R99, R101, R99 ;  /* 0x0000006365637220 */ /* 0x000fe20000410000 */
[----:B------:R1:W-:Y:S06]  /*91e0*/  MUFU.EX2 R239, R2 ;  /* 0x0000000200ef7308 */ /* 0x0003ec0000000800 */
[----:B------:R-:W-:Y:S04]  /*91f0*/  HMMA.16816.F32 R96, R176, R114, R96 ;  /* 0x00000072b060723c */ /* 0x000fe80000001860 */
[--C-:B---3--:R-:W-:Y:S03]  /*9200*/  FFMA.FTZ R106, R247, c[0x0][0x2d0], -R111.reuse ;  /* 0x0000b400f76a7a23 */ /* 0x108fe6000001086f */
[----:B------:R-:W-:Y:S02]  /*9210*/  F2FP.PACK_AB R114, R249, R251 ;  /* 0x000000fbf972723e */ /* 0x000fe400000000ff */
[----:B------:R-:W-:Y:S03]  /*9220*/  F2FP.PACK_AB R115, R244, R246 ;  /* 0x000000f6f473723e */ /* 0x000fe600000000ff */
[----:B------:R-:W-:Y:S04]  /*9230*/  MOV R247, R154 ;  /* 0x0000009a00f77202 */ /* 0x000fe80000000f00 */
[-C--:B--2---:R-:W-:Y:S05]  /*9240*/  HMMA.16816.F32 R4, R112, R116.reuse, R4 ;  /* 0x000000747004723c */ /* 0x084fea0000001804 */
[--C-:B-1----:R-:W-:Y:S04]  /*9250*/  FFMA.FTZ R2, R191, c[0x0][0x2d0], -R184.reuse ;  /* 0x0000b400bf027a23 */ /* 0x102fe800000108b8 */
[----:B------:R1:W2:Y:S03]  /*9260*/  MUFU.EX2 R238, R2 ;  /* 0x0000000200ee7308 */ /* 0x0002a60000000800 */
[--C-:B-1----:R-:W-:Y:S01]  /*9270*/  FFMA.FTZ R2, R193, c[0x0][0x2d0], -R111.reuse ;  /* 0x0000b400c1027a23 */ /* 0x102fe2000001086f */
[----:B--2---:R-:W-:Y:S06]  /*9280*/  F2FP.PACK_AB R121, R238, R239 ;  /* 0x000000efee79723e */ /* 0x004fec00000000ff */
[----:B------:R1:W-:Y:S02]  /*9290*/  MUFU.EX2 R237, R2 ;  /* 0x0000000200ed7308 */ /* 0x0003e40000000800 */
[----:B-1----:R-:W-:Y:S08]  /*92a0*/  FFMA.FTZ R2, R194, c[0x0][0x2d0], -R111 ;  /* 0x0000b400c2027a23 */ /* 0x002ff0000001086f */
        /* <DEDUP_REMOVED lines=9> */
[C---:B------:R-:W-:Y:S08]  /*9340*/  HMMA.16816.F32 R8, R120.reuse, R116, R8 ;  /* 0x000000747808723c */ /* 0x040ff00000001808 */
[-C--:B------:R-:W-:Y:S08]  /*9350*/  HMMA.16816.F32 R12, R120, R118.reuse, R12 ;  /* 0x00000076780c723c */ /* 0x080ff0000000180c */
[C---:B------:R-:W-:Y:S01]  /*9360*/  HMMA.16816.F32 R16, R112.reuse, R118, R16 ;  /* 0x000000767010723c */ /* 0x040fe20000001810 */
[----:B------:R-:W2:Y:S03]  /*9370*/  LDSM.16.MT88.4 R116, [R210+0x1500] ;  /* 0x00150000d274783b */ /* 0x000ea60000004200 */
[--C-:B-1----:R-:W-:Y:S04]  /*9380*/  FFMA.FTZ R2, R200, c[0x0][0x2d0], -R109.reuse ;  /* 0x0000b400c8027a23 */ /* 0x102fe8000001086d */
[-C--:B------:R-:W-:Y:S01]  /*9390*/  HMMA.16816.F32 R20, R112, R124.reuse, R20 ;  /* 0x0000007c7014723c */ /* 0x080fe20000001814 */
[----:B------:R1:W3:Y:S07]  /*93a0*/  MUFU.EX2 R233, R2 ;  /* 0x0000000200e97308 */ /* 0x0002ee0000000800 */
        /* <DEDUP_REMOVED lines=11> */
[--C-:B-1----:R-:W-:Y:S04]  /*9460*/  FFMA.FTZ R2, R203, c[0x0][0x2d0], -R110.reuse ;  /* 0x0000b400cb027a23 */ /* 0x102fe8000001086e */
[-C--:B--2---:R-:W-:Y:S01]  /*9470*/  HMMA.16816.F32 R52, R112, R116.reuse, R52 ;  /* 0x000000747034723c */ /* 0x084fe20000001834 */
[----:B------:R1:W2:Y:S07]  /*9480*/  MUFU.EX2 R229, R2 ;  /* 0x0000000200e57308 */ /* 0x0002ae0000000800 */
[C---:B------:R-:W-:Y:S08]  /*9490*/  HMMA.16816.F32 R56, R120.reuse, R116, R56 ;  /* 0x000000747838723c */ /* 0x040ff00000001838 */
[-C--:B------:R-:W-:Y:S08]  /*94a0*/  HMMA.16816.F32 R60, R120, R118.reuse, R60 ;  /* 0x00000076783c723c */ /* 0x080ff0000000183c */
[C---:B------:R-:W-:Y:S01]  /*94b0*/  HMMA.16816.F32 R64, R112.reuse, R118, R64 ;  /* 0x000000767040723c */ /* 0x040fe20000001840 */
[----:B------:R-:W2:Y:S03]  /*94c0*/  LDSM.16.MT88.4 R116, [R209+0x900] ;  /* 0x00090000d174783b */ /* 0x000ea60000004200 */
[----:B-1----:R-:W-:Y:S02]  /*94d0*/  FFMA.FTZ R2, R205, c[0x0][0x2d0], -R109 ;  /* 0x0000b400cd027a23 */ /* 0x002fe4000001086d */
[----:B------:R-:W-:Y:S02]  /*94e0*/  MUFU.EX2 R205, R106 ;  /* 0x0000006a00cd7308 */ /* 0x000fe40000000800 */
[-C--:B----4-:R-:W-:Y:S08]  /*94f0*/  HMMA.16816.F32 R68, R112, R124.reuse, R68 ;  /* 0x0000007c7044723c */ /* 0x090ff00000001844 */
[C---:B------:R-:W-:Y:S01]  /*9500*/  HMMA.16816.F32 R72, R120.reuse, R124, R72 ;  /* 0x0000007c7848723c */ /* 0x040fe20000001848 */
[----:B------:R1:W4:Y:S07]  /*9510*/  MUFU.EX2 R230, R2 ;  /* 0x0000000200e67308 */ /* 0x00032e0000000800 */
[-C--:B------:R-:W-:Y:S08]  /*9520*/  HMMA.16816.F32 R76, R120, R126.reuse, R76 ;  /* 0x0000007e784c723c */ /* 0x080ff0000000184c */
[C---:B------:R-:W-:Y:S01]  /*9530*/  HMMA.16816.F32 R80, R112.reuse, R126, R80 ;  /* 0x0000007e7050723c */ /* 0x040fe20000001850 */
[----:B------:R-:W2:Y:S07]  /*9540*/  LDSM.16.MT88.4 R124, [R210+0x900] ;  /* 0x00090000d27c783b */ /* 0x000eae0000004200 */
[-C--:B-----5:R-:W-:Y:S04]  /*9550*/  HMMA.16816.F32 R84, R112, R128.reuse, R84 ;  /* 0x000000807054723c */ /* 0x0a0fe80000001854 */
[--C-:B-1----:R-:W-:Y:S04]  /*9560*/  FFMA.FTZ R2, R199, c[0x0][0x2d0], -R110.reuse ;  /* 0x0000b400c7027a23 */ /* 0x102fe8000001086e */
[C---:B------:R-:W-:Y:S01]  /*9570*/  HMMA.16816.F32 R88, R120.reuse, R128, R88 ;  /* 0x000000807858723c */ /* 0x040fe20000001858 */
[----:B------:R1:W-:Y:S07]  /*9580*/  MUFU.EX2 R227, R2 ;  /* 0x0000000200e37308 */ /* 0x0003ee0000000800 */
[-C--:B------:R-:W-:Y:S08]  /*9590*/  HMMA.16816.F32 R92, R120, R130.reuse, R92 ;  /* 0x00000082785c723c */ /* 0x080ff0000000185c */
[----:B------:R-:W-:Y:S01]  /*95a0*/  HMMA.16816.F32 R96, R112, R130, R96 ;  /* 0x000000827060723c */ /* 0x000fe20000001860 */
[----:B------:R-:W5:Y:S06]  /*95b0*/  LDSM.16.MT88.4 R128, [R209+0x1900] ;  /* 0x00190000d180783b */ /* 0x000f6c0000004200 */
[----:B---3--:R-:W-:Y:S01]  /*95c0*/  F2FP.PACK_AB R112, R233, R232 ;  /* 0x000000e8e970723e */ /* 0x008fe200000000ff */
[----:B-1----:R-:W-:Y:S01]  /*95d0*/  FFMA.FTZ R2, R201, c[0x0][0x2d0], -R110 ;  /* 0x0000b400c9027a23 */ /* 0x002fe2000001086e */
[----:B--2---:R-:W-:Y:S03]  /*95e0*/  F2FP.PACK_AB R113, R229, R231 ;  /* 0x000000e7e571723e */ /* 0x004fe600000000ff */
[----:B------:R1:W2:Y:S01]  /*95f0*/  MUFU.EX2 R207, R2 ;  /* 0x0000000200cf7308 */ /* 0x0002a20000000800 */
[----:B----4-:R-:W-:Y:S01]  /*9600*/  F2FP.PACK_AB R114, R228, R230 ;  /* 0x000000e6e472723e */ /* 0x010fe200000000ff */
[--C-:B-1----:R-:W-:Y:S01]  /*9610*/  FFMA.FTZ R2, R163, c[0x0][0x2d0], -R111.reuse ;  /* 0x0000b400a3027a23 */ /* 0x102fe2000001086f */
[----:B--2---:R-:W-:Y:S07]  /*9620*/  F2FP.PACK_AB R115, R207, R227 ;  /* 0x000000e3cf73723e */ /* 0x004fee00000000ff */
[----:B------:R1:W2:Y:S01]  /*9630*/  MUFU.EX2 R206, R2 ;  /* 0x0000000200ce7308 */ /* 0x0002a20000000800 */
[-C--:B------:R-:W-:Y:S03]  /*9640*/  HMMA.16816.F32 R4, R112, R116.reuse, R4 ;  /* 0x000000747004723c */ /* 0x080fe60000001804 */
[--C-:B-1----:R-:W-:Y:S01]  /*9650*/  FFMA.FTZ R2, R248, c[0x0][0x2d0], -R184.reuse ;  /* 0x0000b400f8027a23 */ /* 0x102fe200000108b8 */
[----:B--2---:R-:W-:Y:S02]  /*9660*/  F2FP.PACK_AB R120, R205, R206 ;  /* 0x000000cecd78723e */ /* 0x004fe400000000ff */
[----:B------:R-:W-:Y:S03]  /*9670*/  MOV R248, R153 ;  /* 0x0000009900f87202 */ /* 0x000fe60000000f00 */
[----:B------:R1:W-:Y:S03]  /*9680*/  MUFU.EX2 R203, R2 ;  /* 0x0000000200cb7308 */ /* 0x0003e60000000800 */
[----:B-1----:R-:W-:Y:S02]  /*9690*/  FFMA.FTZ R2, R250, c[0x0][0x2d0], -R184 ;  /* 0x0000b400fa027a23 */ /* 0x002fe400000108b8 */
[----:B------:R-:W-:Y:S05]  /*96a0*/  IMAD.MOV.U32 R250, RZ, RZ, R152 ;  /* 0x000000fffffa7224 */ /* 0x000fea00078e0098 */
        /* <DEDUP_REMOVED lines=17> */
[C---:B------:R-:W-:Y:S01]  /*97c0*/  HMMA.16816.F32 R16, R112.reuse, R118, R16 ;  /* 0x000000767010723c */ /* 0x040fe20000001810 */
[----:B------:R-:W2:Y:S03]  /*97d0*/  LDSM.16.MT88.4 R116, [R210+0x1900] ;  /* 0x00190000d274783b */ /* 0x000ea60000004200 */
[--C-:B-1----:R-:W-:Y:S04]  /*97e0*/  FFMA.FTZ R2, R161, c[0x0][0x2d0], -R109.reuse ;  /* 0x0000b400a1027a23 */ /* 0x102fe8000001086d */
[-C--:B------:R-:W-:Y:S01]  /*97f0*/  HMMA.16816.F32 R20, R112, R124.reuse, R20 ;  /* 0x0000007c7014723c */ /* 0x080fe20000001814 */
[----:B------:R1:W-:Y:S07]  /*9800*/  MUFU.EX2 R196, R2 ;  /* 0x0000000200c47308 */ /* 0x0003ee0000000800 */
[C---:B------:R-:W-:Y:S08]  /*9810*/  HMMA.16816.F32 R24, R120.reuse, R124, R24 ;  /* 0x0000007c7818723c */ /* 0x040ff00000001818 */
[-C--:B------:R-:W-:Y:S08]  /*9820*/  HMMA.16816.F32 R28, R120, R126.reuse, R28 ;  /* 0x0000007e781c723c */ /* 0x080ff0000000181c */
[C---:B------:R-:W-:Y:S01]  /*9830*/  HMMA.16816.F32 R32, R112.reuse, R126, R32 ;  /* 0x0000007e7020723c */ /* 0x040fe20000001820 */
[----:B------:R-:W3:Y:S03]  /*9840*/  LDSM.16.MT88.4 R124, [R209+0x2900] ;  /* 0x00290000d17c783b */ /* 0x000ee60000004200 */
[--C-:B-1----:R-:W-:Y:S04]  /*9850*/  FFMA.FTZ R2, R160, c[0x0][0x2d0], -R110.reuse ;  /* 0x0000b400a0027a23 */ /* 0x102fe8000001086e */
[-C--:B-----5:R-:W-:Y:S01]  /*9860*/  HMMA.16816.F32 R36, R112, R128.reuse, R36 ;  /* 0x000000807024723c */ /* 0x0a0fe20000001824 */
[----:B------:R1:W-:Y:S07]  /*9870*/  MUFU.EX2 R195, R2 ;  /* 0x0000000200c37308 */ /* 0x0003ee0000000800 */
        /* <DEDUP_REMOVED lines=9> */
[C---:B------:R-:W-:Y:S04]  /*9910*/  HMMA.16816.F32 R64, R112.reuse, R118, R64 ;  /* 0x000000767040723c */ /* 0x040fe80000001840 */
[--C-:B-1----:R-:W-:Y:S02]  /*9920*/  FFMA.FTZ R2, R185, c[0x0][0x2d0], -R109.reuse ;  /* 0x0000b400b9027a23 */ /* 0x102fe4000001086d */
[----:B------:R-:W-:Y:S02]  /*9930*/  FFMA.FTZ R109, R159, c[0x0][0x2d0], -R109 ;  /* 0x0000b4009f6d7a23 */ /* 0x000fe4000001086d */
[-C--:B---3--:R-:W-:Y:S01]  /*9940*/  HMMA.16816.F32 R68, R112, R124.reuse, R68 ;  /* 0x0000007c7044723c */ /* 0x088fe20000001844 */
[----:B------:R1:W-:Y:S07]  /*9950*/  MUFU.EX2 R194, R2 ;  /* 0x0000000200c27308 */ /* 0x0003ee0000000800 */
[C---:B------:R-:W-:Y:S03]  /*9960*/  HMMA.16816.F32 R72, R120.reuse, R124, R72 ;  /* 0x0000007c7848723c */ /* 0x040fe60000001848 */
[----:B------:R2:W3:Y:S05]  /*9970*/  MUFU.EX2 R192, R109 ;  /* 0x0000006d00c07308 */ /* 0x0004ea0000000800 */
[-C--:B------:R-:W-:Y:S08]  /*9980*/  HMMA.16816.F32 R76, R120, R126.reuse, R76 ;  /* 0x0000007e784c723c */ /* 0x080ff0000000184c */
[C---:B------:R-:W-:Y:S04]  /*9990*/  HMMA.16816.F32 R80, R112.reuse, R126, R80 ;  /* 0x0000007e7050723c */ /* 0x040fe80000001850 */
[--C-:B-1----:R-:W-:Y:S02]  /*99a0*/  FFMA.FTZ R2, R158, c[0x0][0x2d0], -R110.reuse ;  /* 0x0000b4009e027a23 */ /* 0x102fe4000001086e */
[----:B------:R-:W-:Y:S02]  /*99b0*/  FFMA.FTZ R110, R157, c[0x0][0x2d0], -R110 ;  /* 0x0000b4009d6e7a23 */ /* 0x000fe4000001086e */
[-C--:B----4-:R-:W-:Y:S01]  /*99c0*/  HMMA.16816.F32 R84, R112, R128.reuse, R84 ;  /* 0x000000807054723c */ /* 0x090fe20000001854 */
[----:B------:R1:W-:Y:S01]  /*99d0*/  MUFU.EX2 R191, R2 ;  /* 0x0000000200bf7308 */ /* 0x0003e20000000800 */
[----:B--2---:R-:W2:Y:S04]  /*99e0*/  LDL.LU R109, [R1+0x14] ;  /* 0x00001400016d7983 */ /* 0x004ea80000300800 */
[----:B------:R-:W4:Y:S02]  /*99f0*/  LDL.LU R118, [R1+0x18] ;  /* 0x0000180001767983 */ /* 0x000f240000300800 */
[C---:B------:R-:W-:Y:S02]  /*9a00*/  HMMA.16816.F32 R88, R120.reuse, R128, R88 ;  /* 0x000000807858723c */ /* 0x040fe40000001858 */
[----:B------:R-:W5:Y:S01]  /*9a10*/  LDL.LU R117, [R1+0x1c] ;  /* 0x00001c0001757983 */ /* 0x000f620000300800 */
[----:B------:R3:W-:Y:S03]  /*9a20*/  MUFU.EX2 R190, R110 ;  /* 0x0000006e00be7308 */ /* 0x0007e60000000800 */
[----:B------:R-:W5:Y:S02]  /*9a30*/  LDL.LU R116, [R1+0x20] ;  /* 0x0000200001747983 */ /* 0x000f640000300800 */
[-C--:B------:R-:W-:Y:S08]  /*9a40*/  HMMA.16816.F32 R92, R120, R130.reuse, R92 ;  /* 0x00000082785c723c */ /* 0x080ff0000000185c */
[----:B------:R-:W-:Y:S04]  /*9a50*/  HMMA.16816.F32 R96, R112, R130, R96 ;  /* 0x000000827060723c */ /* 0x000fe80000001860 */
[--C-:B-1----:R-:W-:Y:S02]  /*9a60*/  FFMA.FTZ R2, R156, c[0x0][0x2d0], -R111.reuse ;  /* 0x0000b4009c027a23 */ /* 0x102fe4000001086f */
[----:B------:R-:W-:Y:S02]  /*9a70*/  LDSM.16.MT88.4 R156, [R209+0x1d00] ;  /* 0x001d0000d19c783b */ /* 0x000fe40000004200 */
[----:B------:R1:W-:Y:S01]  /*9a80*/  MUFU.EX2 R188, R2 ;  /* 0x0000000200bc7308 */ /* 0x0003e20000000800 */
[----:B---3--:R-:W-:Y:S03]  /*9a90*/  F2FP.PACK_AB R110, R192, R194 ;  /* 0x000000c2c06e723e */ /* 0x008fe600000000ff */
[----:B-1----:R-:W-:Y:S06]  /*9aa0*/  FFMA.FTZ R2, R155, c[0x0][0x2d0], -R111 ;  /* 0x0000b4009b027a23 */ /* 0x002fec000001086f */
[----:B------:R1:W3:Y:S02]  /*9ab0*/  MUFU.EX2 R189, R2 ;  /* 0x0000000200bd7308 */ /* 0x0002e40000000800 */
[----:B-1----:R-:W-:Y:S01]  /*9ac0*/  FFMA.FTZ R2, R151, c[0x0][0x2d0], -R184 ;  /* 0x0000b40097027a23 */ /* 0x002fe200000108b8 */
[----:B------:R-:W-:Y:S01]  /*9ad0*/  MOV R151, R150 ;  /* 0x0000009600977202 */ /* 0x000fe20000000f00 */
[----:B------:R-:W-:Y:S01]  /*9ae0*/  IMAD.MOV.U32 R150, RZ, RZ, R149 ;  /* 0x000000ffff967224 */ /* 0x000fe200078e0095 */
[----:B------:R-:W-:Y:S05]  /*9af0*/  MOV R149, R148 ;  /* 0x0000009400957202 */ /* 0x000fea0000000f00 */
[----:B------:R1:W-:Y:S01]  /*9b00*/  MUFU.EX2 R186, R2 ;  /* 0x0000000200ba7308 */ /* 0x0003e20000000800 */
[----:B------:R-:W-:Y:S01]  /*9b10*/  IMAD.MOV.U32 R148, RZ, RZ, R147 ;  /* 0x000000ffff947224 */ /* 0x000fe200078e0093 */
[----:B---3--:R-:W-:Y:S01]  /*9b20*/  F2FP.PACK_AB R176, R189, R188 ;  /* 0x000000bcbdb0723e */ /* 0x008fe200000000ff */
[----:B------:R-:W-:Y:S01]  /*9b30*/  IMAD.MOV.U32 R147, RZ, RZ, R142 ;  /* 0x000000ffff937224 */ /* 0x000fe200078e008e */
[----:B------:R-:W-:Y:S01]  /*9b40*/  MOV R155, R150 ;  /* 0x00000096009b7202 */ /* 0x000fe20000000f00 */
[----:B------:R-:W-:Y:S01]  /*9b50*/  IMAD.MOV.U32 R142, RZ, RZ, R140 ;  /* 0x000000ffff8e7224 */ /* 0x000fe200078e008c */
[----:B------:R-:W-:Y:S01]  /*9b60*/  MOV R140, R138 ;  /* 0x0000008a008c7202 */ /* 0x000fe20000000f00 */
[----:B------:R-:W-:Y:S01]  /*9b70*/  IMAD.MOV.U32 R160, RZ, RZ, R149 ;  /* 0x000000ffffa07224 */ /* 0x000fe200078e0095 */
[----:B------:R-:W-:Y:S02]  /*9b80*/  MOV R138, R107 ;  /* 0x0000006b008a7202 */ /* 0x000fe40000000f00 */
[----:B------:R-:W-:Y:S02]  /*9b90*/  MOV R161, R148 ;  /* 0x0000009400a17202 */ /* 0x000fe40000000f00 */
[----:B------:R-:W-:Y:S05]  /*9ba0*/  MOV R149, R142 ;  /* 0x0000008e00957202 */ /* 0x000fea0000000f00 */
[----:B------:R-:W-:Y:S02]  /*9bb0*/  IMAD.MOV.U32 R245, RZ, RZ, R149 ;  /* 0x000000fffff57224 */ /* 0x000fe400078e0095 */
[----:B-1----:R-:W-:Y:S01]  /*9bc0*/  FFMA.FTZ R2, R146, c[0x0][0x2d0], -R184 ;  /* 0x0000b40092027a23 */ /* 0x002fe200000108b8 */
[----:B------:R-:W-:Y:S02]  /*9bd0*/  MOV R146, R143 ;  /* 0x0000008f00927202 */ /* 0x000fe40000000f00 */
[----:B------:R-:W-:Y:S01]  /*9be0*/  MOV R143, R141 ;  /* 0x0000008d008f7202 */ /* 0x000fe20000000f00 */
[----:B------:R1:W3:Y:S01]  /*9bf0*/  MUFU.EX2 R187, R2 ;  /* 0x0000000200bb7308 */ /* 0x0002e20000000800 */
[----:B------:R-:W-:Y:S01]  /*9c00*/  MOV R141, R139 ;  /* 0x0000008b008d7202 */ /* 0x000fe20000000f00 */
[----:B------:R-:W-:Y:S02]  /*9c10*/  IMAD.MOV.U32 R139, RZ, RZ, R132 ;  /* 0x000000ffff8b7224 */ /* 0x000fe400078e0084 */
[----:B------:R-:W-:Y:S01]  /*9c20*/  IMAD.MOV.U32 R150, RZ, RZ, R143 ;  /* 0x000000ffff967224 */ /* 0x000fe200078e008f */
[----:B------:R-:W-:Y:S04]  /*9c30*/  MOV R148, R141 ;  /* 0x0000008d00947202 */ /* 0x000fe80000000f00 */
[----:B------:R-:W-:Y:S01]  /*9c40*/  MOV R243, R150 ;  /* 0x0000009600f37202 */ /* 0x000fe20000000f00 */
[--C-:B-1----:R-:W-:Y:S01]  /*9c50*/  FFMA.FTZ R2, R137, c[0x0][0x2d0], -R111.reuse ;  /* 0x0000b40089027a23 */ /* 0x102fe2000001086f */
[----:B------:R-:W-:Y:S01]  /*9c60*/  MOV R137, R134 ;  /* 0x0000008600897202 */ /* 0x000fe20000000f00 */
[----:B------:R-:W-:Y:S01]  /*9c70*/  FFMA.FTZ R111, R136, c[0x0][0x2d0], -R111 ;  /* 0x0000b400886f7a23 */ /* 0x000fe2000001086f */
[----:B---3--:R-:W-:Y:S01]  /*9c80*/  F2FP.PACK_AB R177, R187, R186 ;  /* 0x000000babbb1723e */ /* 0x008fe200000000ff */
[----:B------:R1:W-:Y:S01]  /*9c90*/  MUFU.EX2 R185, R2 ;  /* 0x0000000200b97308 */ /* 0x0003e20000000800 */
[----:B------:R-:W-:Y:S02]  /*9ca0*/  IMAD.MOV.U32 R136, RZ, RZ, R135 ;  /* 0x000000ffff887224 */ /* 0x000fe400078e0087 */
[----:B------:R-:W3:Y:S07]  /*9cb0*/  LDSM.16.MT88.4 R132, [R209+0xd00] ;  /* 0x000d0000d184783b */ /* 0x000eee0000004200 */
[----:B------:R3:W3:Y:S01]  /*9cc0*/  MUFU.EX2 R107, R111 ;  /* 0x0000006f006b7308 */ /* 0x0006e20000000800 */
[--C-:B-1----:R-:W-:Y:S01]  /*9cd0*/  FFMA.FTZ R2, R151, c[0x0][0x2d0], -R184.reuse ;  /* 0x0000b40097027a23 */ /* 0x102fe200000108b8 */
[----:B------:R-:W-:Y:S01]  /*9ce0*/  MOV R151, R147 ;  /* 0x0000009300977202 */ /* 0x000fe20000000f00 */
[----:B------:R-:W-:Y:S01]  /*9cf0*/  FFMA.FTZ R184, R108, c[0x0][0x2d0], -R184 ;  /* 0x0000b4006cb87a23 */ /* 0x000fe200000108b8 */
[----:B------:R-:W-:Y:S06]  /*9d00*/  F2FP.PACK_AB R108, R196, R197 ;  /* 0x000000c5c46c723e */ /* 0x000fec00000000ff */
[----:B------:R-:W-:Y:S01]  /*9d10*/  MUFU.EX2 R106, R2 ;  /* 0x00000002006a7308 */ /* 0x000fe20000000800 */
[----:B------:R-:W-:Y:S01]  /*9d20*/  IMAD.MOV.U32 R147, RZ, RZ, R140 ;  /* 0x000000ffff937224 */ /* 0x000fe200078e008c */
[----:B------:R-:W-:Y:S01]  /*9d30*/  MOV R242, R151 ;  /* 0x0000009700f27202 */ /* 0x000fe20000000f00 */
[----:B------:R-:W1:Y:S01]  /*9d40*/  LDSM.16.MT88.4 R140, [R210+0xd00] ;  /* 0x000d0000d28c783b */ /* 0x000e620000004200 */
[----:B---3--:R-:W-:Y:S02]  /*9d50*/  F2FP.PACK_AB R111, R190, R191 ;  /* 0x000000bfbe6f723e */ /* 0x008fe400000000ff */
[----:B------:R-:W-:Y:S04]  /*9d60*/  F2FP.PACK_AB R178, R107, R185 ;  /* 0x000000b96bb2723e */ /* 0x000fe800000000ff */
[----:B------:R-:W3:Y:S02]  /*9d70*/  MUFU.EX2 R184, R184 ;  /* 0x000000b800b87308 */ /* 0x000ee40000000800 */
[----:B---3--:R-:W-:Y:S01]  /*9d80*/  F2FP.PACK_AB R179, R184, R106 ;  /* 0x0000006ab8b3723e */ /* 0x008fe200000000ff */
[----:B--2---:R-:W-:Y:S01]  /*9d90*/  FFMA.FTZ R100, R100, R109, R162 ;  /* 0x0000006d64647223 */ /* 0x004fe200000100a2 */
[----:B------:R-:W-:Y:S01]  /*9da0*/  F2FP.PACK_AB R109, R193, R195 ;  /* 0x000000c3c16d723e */ /* 0x000fe200000000ff */
[----:B----4-:R-:W-:Y:S06]  /*9db0*/  FFMA.FTZ R101, R101, R118, R161 ;  /* 0x0000007665657223 */ /* 0x010fec00000100a1 */
[-C--:B------:R-:W-:Y:S01]  /*9dc0*/  HMMA.16816.F32 R112, R108, R132.reuse, R4 ;  /* 0x000000846c70723c */ /* 0x080fe20000001804 */
[----:B------:R-:W2:Y:S04]  /*9dd0*/  LDSM.16.MT88.4 R4, [R210+0x2d00] ;  /* 0x002d0000d204783b */ /* 0x000ea80000004200 */
[----:B-----5:R-:W-:Y:S01]  /*9de0*/  FFMA.FTZ R2, R3, R117, R160 ;  /* 0x0000007503027223 */ /* 0x020fe200000100a0 */
[----:B------:R-:W-:Y:S01]  /*9df0*/  MOV R3, R148 ;  /* 0x0000009400037202 */ /* 0x000fe20000000f00 */
[----:B------:R-:W-:Y:S02]  /*9e00*/  FFMA.FTZ R0, R0, R116, R155 ;  /* 0x0000007400007223 */ /* 0x000fe4000001009b */
[C---:B------:R-:W-:Y:S04]  /*9e10*/  HMMA.16816.F32 R116, R176.reuse, R132, R8 ;  /* 0x00000084b074723c */ /* 0x040fe80000001808 */
[----:B------:R-:W-:Y:S02]  /*9e20*/  FADD.FTZ R3, R3, R101 ;  /* 0x0000006503037221 */ /* 0x000fe40000010000 */
[----:B------:R-:W-:Y:S01]  /*9e30*/  IMAD.MOV.U32 R101, RZ, RZ, R104 ;  /* 0x000000ffff657224 */ /* 0x000fe200078e0068 */
[----:B------:R-:W-:Y:S01]  /*9e40*/  MOV R10, R145 ;  /* 0x00000091000a7202 */ /* 0x000fe20000000f00 */
[-C--:B------:R-:W-:Y:S04]  /*9e50*/  HMMA.16816.F32 R120, R176, R134.reuse, R12 ;  /* 0x00000086b078723c */ /* 0x080fe8000000180c */
[----:B------:R-:W-:Y:S01]  /*9e60*/  FADD.FTZ R10, R10, R3 ;  /* 0x000000030a0a7221 */ /* 0x000fe20000010000 */
[----:B------:R-:W-:Y:S01]  /*9e70*/  MOV R9, R144 ;  /* 0x0000009000097202 */ /* 0x000fe20000000f00 */
[----:B------:R-:W-:Y:S01]  /*9e80*/  IMAD.MOV.U32 R11, RZ, RZ, R146 ;  /* 0x000000ffff0b7224 */ /* 0x000fe200078e0092 */
[----:B------:R-:W-:Y:S01]  /*9e90*/  MOV R13, R138 ;  /* 0x0000008a000d7202 */ /* 0x000fe20000000f00 */
[C---:B------:R-:W-:Y:S01]  /*9ea0*/  HMMA.16816.F32 R124, R108.reuse, R134, R16 ;  /* 0x000000866c7c723c */ /* 0x040fe20000001810 */
[----:B------:R-:W3:Y:S03]  /*9eb0*/  LDL R19, [R1+0x40] ;  /* 0x0000400001137983 */ /* 0x000ee60000100800 */
[----:B------:R-:W-:Y:S01]  /*9ec0*/  IMAD.MOV.U32 R15, RZ, RZ, R136 ;  /* 0x000000ffff0f7224 */ /* 0x000fe200078e0088 */
[----:B------:R-:W-:Y:S01]  /*9ed0*/  MOV R14, R137 ;  /* 0x00000089000e7202 */ /* 0x000fe20000000f00 */
[----:B------:R-:W-:Y:S01]  /*9ee0*/  FADD.FTZ R0, R13, R0 ;  /* 0x000000000d007221 */ /* 0x000fe20000010000 */
[----:B------:R-:W-:Y:S01]  /*9ef0*/  MOV R8, R147 ;  /* 0x0000009300087202 */ /* 0x000fe20000000f00 */
[-C--:B-1----:R-:W-:Y:S04]  /*9f00*/  HMMA.16816.F32 R128, R108, R140.reuse, R20 ;  /* 0x0000008c6c80723c */ /* 0x082fe80000001814 */
[----:B------:R-:W-:Y:S02]  /*9f10*/  IMAD.MOV.U32 R12, RZ, RZ, R139 ;  /* 0x000000ffff0c7224 */ /* 0x000fe400078e008b */
[----:B------:R-:W-:Y:S01]  /*9f20*/  FADD.FTZ R8, R8, R100 ;  /* 0x0000006408087221 */ /* 0x000fe20000010000 */
[----:B------:R-:W-:Y:S01]  /*9f30*/  MOV R100, R105 ;  /* 0x0000006900647202 */ /* 0x000fe20000000f00 */
        /* <DEDUP_REMOVED lines=33> */
[----:B------:R-:W-:Y:S01]  /*a150*/  FADD.FTZ R10, R236, R3 ;  /* 0x00000003ec0a7221 */ /* 0x000fe20000010000 */
[-C--:B------:R-:W-:Y:S03]  /*a160*/  HMMA.16816.F32 R68, R108, R180.reuse, R68 ;  /* 0x000000b46c44723c */ /* 0x080fe60000001844 */
[----:B------:R-:W-:Y:S02]  /*a170*/  FADD.FTZ R9, R234, R2 ;  /* 0x00000002ea097221 */ /* 0x000fe40000010000 */
[----:B------:R-:W-:Y:S02]  /*a180*/  FADD.FTZ R8, R232, R0 ;  /* 0x00000000e8087221 */ /* 0x000fe40000010000 */
[----:B------:R-:W-:Y:S01]  /*a190*/  FADD.FTZ R3, R231, R11 ;  /* 0x0000000be7037221 */ /* 0x000fe20000010000 */
        /* <DEDUP_REMOVED lines=12> */
[-C--:B--2---:R-:W-:Y:S03]  /*a260*/  HMMA.16816.F32 R84, R108, R4.reuse, R84 ;  /* 0x000000046c54723c */ /* 0x084fe60000001854 */
        /* <DEDUP_REMOVED lines=25> */
[----:B------:R-:W-:Y:S01]  /*a400*/  MOV R107, R102 ;  /* 0x00000066006b7202 */ /* 0x000fe20000000f00 */
[----:B------:R-:W-:Y:S01]  /*a410*/  FADD.FTZ R0, R184, R0 ;  /* 0x00000000b8007221 */ /* 0x000fe20000010000 */
[----:B------:R1:W-:Y:S04]  /*a420*/  STL [R1+0x18], R3 ;  /* 0x0000180301007387 */ /* 0x0003e80000100800 */
[----:B------:R1:W-:Y:S04]  /*a430*/  STL [R1+0x1c], R2 ;  /* 0x00001c0201007387 */ /* 0x0003e80000100800 */
[----:B------:R1:W-:Y:S01]  /*a440*/  STL [R1+0x20], R0 ;  /* 0x0000200001007387 */ /* 0x0003e20000100800 */
[----:B---3--:R-:W-:Y:S02]  /*a450*/  ISETP.GT.AND P0, PT, R225, R19, PT ;  /* 0x00000013e100720c */ /* 0x008fe40003f04270 */
[----:B------:R-:W-:Y:S11]  /*a460*/  MOV R225, R204 ;  /* 0x000000cc00e17202 */ /* 0x000ff60000000f00 */
[----:B-1----:R-:W-:-:S05]  /*a470*/  @P0 BRA `(.L_x_623) ;  /* 0xffffb7d000000947 */ /* 0x002fca000383ffff */
.L_x_622:
[----:B------:R-:W-:-:S13]  /*a480*/  ISETP.GE.AND P0, PT, R204, RZ, PT ;  /* 0x000000ffcc00720c */ /* 0x000fda0003f06270 */
[----:B------:R-:W-:Y:S05]  /*a490*/  @!P0 BRA `(.L_x_624) ;  /* 0x00003ee000008947 */ /* 0x000fea0003800000 */
[----:B------:R-:W2:Y:S01]  /*a4a0*/  LDL.64 R14, [R1+0x58] ;  /* 0x00005800010e7983 */ /* 0x000ea20000100a00 */
[----:B------:R-:W-:-:S03]  /*a4b0*/  ULDC.64 UR4, c[0x0][0x208] ;  /* 0x0000820000047ab9 */ /* 0x000fc60000000a00 */
[----:B-1----:R-:W3:Y:S04]  /*a4c0*/  LDL.64 R6, [R1+0x60] ;  /* 0x0000600001067983 */ /* 0x002ee80000100a00 */
[----:B------:R-:W4:Y:S04]  /*a4d0*/  LDL.64 R4, [R1+0x50] ;  /* 0x0000500001047983 */ /* 0x000f280000100a00 */
[----:B------:R-:W5:Y:S01]  /*a4e0*/  LDL.64 R8, [R1+0x48] ;  /* 0x0000480001087983 */ /* 0x000f620000100a00 */
[----:B------:R-:W-:Y:S01]  /*a4f0*/  IMAD.MOV.U32 R3, RZ, RZ, R104 ;  /* 0x000000ffff037224 */ /* 0x000fe200078e0068 */
[----:B------:R-:W-:Y:S01]  /*a500*/  MOV R107, R102 ;  /* 0x00000066006b7202 */ /* 0x000fe20000000f00 */
[----:B------:R-:W-:-:S02]  /*a510*/  IMAD.MOV.U32 R2, RZ, RZ, R105 ;  /* 0x000000ffff027224 */ /* 0x000fc400078e0069 */
[----:B------:R-:W-:Y:S01]  /*a520*/  IMAD.MOV.U32 R106, RZ, RZ, R103 ;  /* 0x000000ffff6a7224 */ /* 0x000fe200078e0067 */
[----:B------:R-:W-:Y:S02]  /*a530*/  USHF.L.U64.HI UR5, UR4, 0x5, UR5 ;  /* 0x0000000504057899 */ /* 0x000fe40008010205 */
[----:B------:R-:W-:Y:S01]  /*a540*/  USHF.L.U32 UR4, UR4, 0x5, URZ ;  /* 0x0000000504047899 */ /* 0x000fe2000800063f */
[----:B--2---:R-:W-:Y:S02]  /*a550*/  IADD3 R11, P1, R14, 0x20, RZ ;  /* 0x000000200e0b7810 */ /* 0x004fe40007f3e0ff */
[----:B---3--:R-:W-:-:S03]  /*a560*/  IADD3 R10, P2, R6, 0x40, RZ ;  /* 0x00000040060a7810 */ /* 0x008fc60007f5e0ff */
[----:B------:R1:W-:Y:S01]  /*a570*/  STL [R1+0x30], R11 ;  /* 0x0000300b01007387 */ /* 0x0003e20000100800 */
[----:B------:R-:W-:Y:S02]  /*a580*/  IADD3 R0, P0, R14, 0x40, RZ ;  /* 0x000000400e007810 */ /* 0x000fe40007f1e0ff */
[----:B------:R-:W-:-:S03]  /*a590*/  IADD3 R12, P3, R6, 0x20, RZ ;  /* 0x00000020060c7810 */ /* 0x000fc60007f7e0ff */
[----:B------:R5:W-:Y:S01]  /*a5a0*/  STL [R1+0x28], R0 ;  /* 0x0000280001007387 */ /* 0x000be20000100800 */
[----:B----4-:R-:W-:Y:S02]  /*a5b0*/  IADD3.X R13, RZ, R5, RZ, P3, !PT ;  /* 0x00000005ff0d7210 */ /* 0x010fe40001ffe4ff */
[----:B------:R-:W-:Y:S01]  /*a5c0*/  MOV R4, R6 ;  /* 0x0000000600047202 */ /* 0x000fe20000000f00 */
[----:B-1----:R-:W-:-:S05]  /*a5d0*/  IMAD.X R11, RZ, RZ, R5, P2 ;  /* 0x000000ffff0b7224 */ /* 0x002fca00010e0605 */
[----:B------:R1:W-:Y:S01]  /*a5e0*/  STL.64 [R1], R10 ;  /* 0x0000000a01007387 */ /* 0x0003e20000100a00 */
[----:B-----5:R-:W-:-:S03]  /*a5f0*/  IMAD.X R0, RZ, RZ, R9, P0 ;  /* 0x000000ffff007224 */ /* 0x020fc600000e0609 */
[----:B------:R2:W-:Y:S04]  /*a600*/  STL.64 [R1+0x8], R12 ;  /* 0x0000080c01007387 */ /* 0x0005e80000100a00 */
[----:B------:R2:W-:Y:S01]  /*a610*/  STL [R1+0x24], R0 ;  /* 0x0000240001007387 */ /* 0x0005e20000100800 */
[----:B-1----:R-:W-:-:S05]  /*a620*/  IADD3.X R10, RZ, R9, RZ, P1, !PT ;  /* 0x00000009ff0a7210 */ /* 0x002fca0000ffe4ff */
[----:B------:R2:W-:Y:S04]  /*a630*/  STL [R1+0x2c], R10 ;  /* 0x00002c0a01007387 */ /* 0x0005e80000100800 */
[----:B------:R2:W-:Y:S02]  /*a640*/  STL.64 [R1+0x50], R4 ;  /* 0x0000500401007387 */ /* 0x0005e40000100a00 */
.L_x_625:
[----:B---3--:R-:W3:Y:S01]  /*a650*/  LDL.64 R190, [R1+0x50] ;  /* 0x0000500001be7983 */ /* 0x008ee20000100a00 */
[----:B------:R-:W-:Y:S04]  /*a660*/  DEPBAR.LE SB0, 0x0 ;  /* 0x000080000000791a */ /* 0x000fe80000000000 */
[----:B------:R-:W-:Y:S01]  /*a670*/  MOV R53, 0x6 ;  /* 0x0000000600357802 */ /* 0x000fe20000000f00 */
[----:B------:R-:W4:Y:S01]  /*a680*/  LDL.64 R206, [R1+0x8] ;  /* 0x0000080001ce7983 */ /* 0x000f220000100a00 */
[----:B------:R-:W-:Y:S02]  /*a690*/  MOV R52, c[0x0][0x208] ;  /* 0x0000820000347a02 */ /* 0x000fe40000000f00 */
[----:B------:R-:W-:Y:S02]  /*a6a0*/  MOV R189, c[0x0][0x208] ;  /* 0x0000820000bd7a02 */ /* 0x000fe40000000f00 */
[----:B------:R-:W-:Y:S01]  /*a6b0*/  SHF.L.U64.HI R52, R52, R53, c[0x0][0x20c] ;  /* 0x0000830034347619 */ /* 0x000fe20000010235 */
[----:B------:R-:W5:Y:S01]  /*a6c0*/  LDL.64 R202, [R1] ;  /* 0x0000000001ca7983 */ /* 0x000f620000100a00 */
[----:B------:R-:W-:Y:S02]  /*a6d0*/  SHF.L.U32 R189, R189, 0x6, RZ ;  /* 0x00000006bdbd7819 */ /* 0x000fe400000006ff */
[----:B--2---:R-:W-:Y:S01]  /*a6e0*/  SHF.R.S32.HI R0, RZ, 0x1f, R204 ;  /* 0x0000001fff007819 */ /* 0x004fe200000114cc */
[----:B------:R-:W-:Y:S02]  /*a6f0*/  IMAD R188, R52, R204, RZ ;  /* 0x000000cc34bc7224 */ /* 0x000fe400078e02ff */
[----:B------:R-:W2:Y:S01]  /*a700*/  LDL.64 R194, [R1+0x60] ;  /* 0x0000600001c27983 */ /* 0x000ea20000100a00 */
[-C--:B------:R-:W-:Y:S04]  /*a710*/  IMAD.WIDE.U32 R186, R204, R189.reuse, UR4 ;  /* 0x00000004ccba7e25 */ /* 0x080fe8000f8e00bd */
[-C--:B------:R-:W-:Y:S01]  /*a720*/  IMAD R188, R0, R189.reuse, R188 ;  /* 0x000000bd00bc7224 */ /* 0x080fe200078e02bc */
[----:B------:R-:W-:Y:S08]  /*a730*/  BAR.SYNC.DEFER_BLOCKING 0x0 ;  /* 0x0000000000007b1d */ /* 0x000ff00000010000 */
[----:B------:R-:W-:Y:S08]  /*a740*/  LDSM.16.M88.4 R64, [R211+0x6100] ;  /* 0x00610000d340783b */ /* 0x000ff00000000200 */
[----:B------:R-:W1:Y:S08]  /*a750*/  LDSM.16.M88.4 R16, [R208+0x3100] ;  /* 0x00310000d010783b */ /* 0x000e700000000200 */
[----:B------:R-:W1:Y:S08]  /*a760*/  LDSM.16.M88.4 R60, [R211+0x7100] ;  /* 0x00710000d33c783b */ /* 0x000e700000000200 */
[----:B------:R-:W1:Y:S08]  /*a770*/  LDSM.16.M88.4 R32, [R208+0x3500] ;  /* 0x00350000d020783b */ /* 0x000e700000000200 */
[----:B------:R-:W1:Y:S08]  /*a780*/  LDSM.16.M88.4 R48, [R208+0x3900] ;  /* 0x00390000d030783b */ /* 0x000e700000000200 */
[----:B------:R-:W1:Y:S02]  /*a790*/  LDSM.16.M88.4 R100, [R208+0x3d00] ;  /* 0x003d0000d064783b */ /* 0x000e640000000200 */
[-C--:B-1----:R-:W-:Y:S06]  /*a7a0*/  HMMA.16816.F32 R4, R64, R16.reuse, RZ ;  /* 0x000000104004723c */ /* 0x082fec00000018ff */
[----:B------:R-:W-:Y:S02]  /*a7b0*/  LDSM.16.M88.4 R108, [R212+0x6100] ;  /* 0x00610000d46c783b */ /* 0x000fe40000000200 */
[C---:B------:R-:W-:Y:S06]  /*a7c0*/  HMMA.16816.F32 R8, R60.reuse, R16, RZ ;  /* 0x000000103c08723c */ /* 0x040fec00000018ff */
[----:B------:R-:W1:Y:S02]  /*a7d0*/  LDSM.16.M88.4 R176, [R213] ;  /* 0x00000000d5b0783b */ /* 0x000e640000000200 */
[-C--:B------:R-:W-:Y:S06]  /*a7e0*/  HMMA.16816.F32 R12, R60, R18.reuse, RZ ;  /* 0x000000123c0c723c */ /* 0x080fec00000018ff */
[----:B------:R-:W1:Y:S02]  /*a7f0*/  LDSM.16.M88.4 R180, [R212+0x7100] ;  /* 0x00710000d4b4783b */ /* 0x000e640000000200 */
        /* <DEDUP_REMOVED lines=12> */
[----:B------:R-:W-:Y:S08]  /*a8c0*/  HMMA.16816.F32 R64, R64, R102, RZ ;  /* 0x000000664040723c */ /* 0x000ff000000018ff */
[-C--:B-1----:R-:W-:Y:S08]  /*a8d0*/  HMMA.16816.F32 R4, R108, R176.reuse, R4 ;  /* 0x000000b06c04723c */ /* 0x082ff00000001804 */
[C---:B------:R-:W-:Y:S08]  /*a8e0*/  HMMA.16816.F32 R8, R180.reuse, R176, R8 ;  /* 0x000000b0b408723c */ /* 0x040ff00000001808 */
[-C--:B------:R-:W-:Y:S08]  /*a8f0*/  HMMA.16816.F32 R12, R180, R178.reuse, R12 ;  /* 0x000000b2b40c723c */ /* 0x080ff0000000180c */
[C---:B------:R-:W-:Y:S04]  /*a900*/  HMMA.16816.F32 R16, R108.reuse, R178, R16 ;  /* 0x000000b26c10723c */ /* 0x040fe80000001810 */
[-C--:B---3--:R-:W-:Y:S05]  /*a910*/  IMAD.WIDE.U32 R184, R204, R189.reuse, R190 ;  /* 0x000000bdccb87225 */ /* 0x088fea00078e00be */
[----:B------:R-:W-:Y:S03]  /*a920*/  LEA R192, P1, R184, c[0x0][0x1f8], 0x1 ;  /* 0x00007e00b8c07a11 */ /* 0x000fe600078208ff */
[-C--:B----4-:R-:W-:Y:S01]  /*a930*/  IMAD.WIDE.U32 R104, R204, R189.reuse, R206 ;  /* 0x000000bdcc687225 */ /* 0x090fe200078e00ce */
[----:B------:R-:W-:Y:S04]  /*a940*/  IADD3 R0, R185, R188, RZ ;  /* 0x000000bcb9007210 */ /* 0x000fe80007ffe0ff */
[----:B------:R-:W-:Y:S01]  /*a950*/  LEA R200, P0, R104, c[0x0][0x1f8], 0x1 ;  /* 0x00007e0068c87a11 */ /* 0x000fe200078008ff */
[----:B-----5:R-:W-:Y:S01]  /*a960*/  IMAD.WIDE.U32 R100, R204, R189, R202 ;  /* 0x000000bdcc647225 */ /* 0x020fe200078e00ca */
[----:B------:R-:W-:Y:S02]  /*a970*/  IADD3 R105, R188, R105, RZ ;  /* 0x00000069bc697210 */ /* 0x000fe40007ffe0ff */
[----:B------:R-:W-:Y:S02]  /*a980*/  LEA.HI.X R193, R184, c[0x0][0x1fc], R0, 0x1, P1 ;  /* 0x00007f00b8c17a11 */ /* 0x000fe400008f0c00 */
[----:B------:R-:W-:Y:S02]  /*a990*/  IADD3 R0, R188, R187, RZ ;  /* 0x000000bbbc007210 */ /* 0x000fe40007ffe0ff */
[----:B------:R-:W-:Y:S02]  /*a9a0*/  LEA.HI.X R201, R104, c[0x0][0x1fc], R105, 0x1, P0 ;  /* 0x00007f0068c97a11 */ /* 0x000fe400000f0c69 */
[-C--:B--2---:R-:W-:Y:S02]  /*a9b0*/  IADD3 R104, P0, R194, R186.reuse, RZ ;  /* 0x000000bac2687210 */ /* 0x084fe40007f1e0ff */
[----:B------:R-:W-:Y:S02]  /*a9c0*/  LEA R198, P3, R100, c[0x0][0x1f8], 0x1 ;  /* 0x00007e0064c67a11 */ /* 0x000fe400078608ff */
[----:B------:R-:W-:Y:S02]  /*a9d0*/  IADD3 R188, R188, R101, RZ ;  /* 0x00000065bcbc7210 */ /* 0x000fe40007ffe0ff */
[----:B------:R-:W-:Y:S02]  /*a9e0*/  LEA R194, P2, R104, c[0x0][0x1f8], 0x1 ;  /* 0x00007e0068c27a11 */ /* 0x000fe400078408ff */
[----:B------:R-:W-:Y:S02]  /*a9f0*/  IADD3.X R101, R0, R191, RZ, P0, !PT ;  /* 0x000000bf00657210 */ /* 0x000fe400007fe4ff */
[----:B------:R-:W-:Y:S02]  /*aa00*/  LEA.HI.X R199, R100, c[0x0][0x1fc], R188, 0x1, P3 ;  /* 0x00007f0064c77a11 */ /* 0x000fe400018f0cbc */
[----:B------:R-:W-:Y:S01]  /*aa10*/  LEA.HI.X R195, R104, c[0x0][0x1fc], R101, 0x1, P2 ;  /* 0x00007f0068c37a11 */ /* 0x000fe200010f0c65 */
[----:B------:R-:W-:Y:S01]  /*aa20*/  LDSM.16.M88.4 R188, [R222] ;  /* 0x00000000debc783b */ /* 0x000fe20000000200 */
[-C--:B------:R-:W-:Y:S02]  /*aa30*/  IADD3 R105, P1, R206, R186.reuse, RZ ;  /* 0x000000bace697210 */ /* 0x080fe40007f3e0ff */
[----:B------:R-:W-:Y:S02]  /*aa40*/  IADD3 R196, P0, R202, R186, RZ ;  /* 0x000000bacac47210 */ /* 0x000fe40007f1e0ff */
[C---:B------:R-:W-:Y:S02]  /*aa50*/  IADD3.X R104, R0.reuse, R207, RZ, P1, !PT ;  /* 0x000000cf00687210 */ /* 0x040fe40000ffe4ff */
[----:B------:R-:W-:Y:S01]  /*aa60*/  IADD3.X R0, R0, R203, RZ, P0, !PT ;  /* 0x000000cb00007210 */ /* 0x000fe200007fe4ff */
[----:B------:R-:W1:Y:S01]  /*aa70*/  LDSM.16.M88.4 R100, [R224] ;  /* 0x00000000e064783b */ /* 0x000e620000000200 */
[C---:B------:R-:W-:Y:S02]  /*aa80*/  ISETP.GT.AND P0, PT, R204.reuse, RZ, PT ;  /* 0x000000ffcc00720c */ /* 0x040fe40003f04270 */
[----:B------:R-:W-:Y:S05]  /*aa90*/  IADD3 R204, R204, -0x1, RZ ;  /* 0xffffffffcccc7810 */ /* 0x000fea0007ffe0ff */
[----:B------:R-:W2:Y:S08]  /*aaa0*/  LDSM.16.M88.4 R184, [R223] ;  /* 0x00000000dfb8783b */ /* 0x000eb00000000200 */
[----:B------:R-:W-:Y:S01]  /*aab0*/  @!PT LDS RZ, [RZ] ;  /* 0x00000000fffff984 */ /* 0x000fe20000000800 */
[----:B------:R-:W-:Y:S01]  /*aac0*/  @!PT LDS RZ, [RZ] ;  /* 0x00000000fffff984 */ /* 0x000fe20000000800 */
[----:B------:R-:W-:Y:S01]  /*aad0*/  @!PT LDS RZ, [RZ] ;  /* 0x00000000fffff984 */ /* 0x000fe20000000800 */
[----:B------:R3:W-:Y:S08]  /*aae0*/  LDGSTS.E.BYPASS.LTC128B.128 [R226+0x100], [R192.64], !P6 ;  /* 0x00100000c0e27fae */ /* 0x0007f0000f101d46 */
[----:B------:R4:W-:Y:S08]  /*aaf0*/  LDGSTS.E.BYPASS.LTC128B.128 [R226+0x1100], [R200.64], !P5 ;  /* 0x01100000c8e27fae */ /* 0x0009f0000e901d46 */
[----:B------:R5:W-:Y:S01]  /*ab00*/  LDGSTS.E.BYPASS.LTC128B.128 [R226+0x2100], [R198.64], !P4 ;  /* 0x02100000c6e27fae */ /* 0x000be2000e101d46 */
[-C--:B-1----:R-:W-:Y:S07]  /*ab10*/  HMMA.16816.F32 R20, R108, R100.reuse, R20 ;  /* 0x000000646c14723c */ /* 0x082fee0000001814 */
[----:B------:R1:W-:Y:S01]  /*ab20*/  LDGSTS.E.BYPASS.LTC128B.128 [R226+0x900], [R194.64], !P6 ;  /* 0x00900000c2e27fae */ /* 0x0003e2000f101d46 */
[C---:B---3--:R-:W-:Y:S04]  /*ab30*/  LEA R192, P2, R105.reuse, c[0x0][0x1f8], 0x1 ;  /* 0x00007e0069c07a11 */ /* 0x048fe800078408ff */
[----:B------:R-:W-:Y:S01]  /*ab40*/  LEA.HI.X R193, R105, c[0x0][0x1fc], R104, 0x1, P2 ;  /* 0x00007f0069c17a11 */ /* 0x000fe200010f0c68 */
[C---:B------:R-:W-:Y:S04]  /*ab50*/  HMMA.16816.F32 R24, R180.reuse, R100, R24 ;  /* 0x00000064b418723c */ /* 0x040fe80000001818 */
[----:B------:R1:W-:Y:S01]  /*ab60*/  LDGSTS.E.BYPASS.LTC128B.128 [R226+0x1900], [R192.64], !P5 ;  /* 0x01900000c0e27fae */ /* 0x0003e2000e901d46 */
[C---:B------:R-:W-:Y:S03]  /*ab70*/  LEA R104, P1, R196.reuse, c[0x0][0x1f8], 0x1 ;  /* 0x00007e00c4687a11 */ /* 0x040fe600078208ff */
[-C--:B------:R-:W-:Y:S04]  /*ab80*/  HMMA.16816.F32 R28, R180, R102.reuse, R28 ;  /* 0x00000066b41c723c */ /* 0x080fe8000000181c */
[----:B------:R-:W-:Y:S04]  /*ab90*/  LEA.HI.X R105, R196, c[0x0][0x1fc], R0, 0x1, P1 ;  /* 0x00007f00c4697a11 */ /* 0x000fe800008f0c00 */
[C---:B------:R-:W-:Y:S01]  /*aba0*/  HMMA.16816.F32 R32, R108.reuse, R102, R32 ;  /* 0x000000666c20723c */ /* 0x040fe20000001820 */
[----:B------:R3:W-:Y:S07]  /*abb0*/  LDGSTS.E.BYPASS.LTC128B.128 [R226+0x2900], [R104.64], !P4 ;  /* 0x0290000068e27fae */ /* 0x0007ee000e101d46 */
[-C--:B--2---:R-:W-:Y:S01]  /*abc0*/  HMMA.16816.F32 R36, R108, R184.reuse, R36 ;  /* 0x000000b86c24723c */ /* 0x084fe20000001824 */
[----:B-----5:R-:W-:Y:S07]  /*abd0*/  LDSM.16.M88.4 R196, [R208+0x4100] ;  /* 0x00410000d0c4783b */ /* 0x020fee0000000200 */
[C---:B------:R-:W-:Y:S01]  /*abe0*/  HMMA.16816.F32 R40, R180.reuse, R184, R40 ;  /* 0x000000b8b428723c */ /* 0x040fe20000001828 */
[----:B------:R-:W0:Y:S07]  /*abf0*/  LDGDEPBAR ;  /* 0x00000000000079af */ /* 0x000e2e0000000000 */
[-C--:B------:R-:W-:Y:S01]  /*ac00*/  HMMA.16816.F32 R44, R180, R186.reuse, R44 ;  /* 0x000000bab42c723c */ /* 0x080fe2000000182c */
[----:B-1----:R-:W1:Y:S07]  /*ac10*/  LDSM.16.M88.4 R192, [R211+0x8100] ;  /* 0x00810000d3c0783b */ /* 0x002e6e0000000200 */
[C---:B------:R-:W-:Y:S01]  /*ac20*/  HMMA.16816.F32 R48, R108.reuse, R186, R48 ;  /* 0x000000ba6c30723c */ /* 0x040fe20000001830 */
[----:B----4-:R-:W2:Y:S07]  /*ac30*/  LDSM.16.M88.4 R200, [R211+0x9100] ;  /* 0x00910000d3c8783b */ /* 0x010eae0000000200 */
[-C--:B------:R-:W-:Y:S01]  /*ac40*/  HMMA.16816.F32 R52, R108, R188.reuse, R52 ;  /* 0x000000bc6c34723c */ /* 0x080fe20000001834 */
[----:B------:R-:W4:Y:S07]  /*ac50*/  LDSM.16.M88.4 R176, [R208+0x4500] ;  /* 0x00450000d0b0783b */ /* 0x000f2e0000000200 */
[C---:B------:R-:W-:Y:S01]  /*ac60*/  HMMA.16816.F32 R56, R180.reuse, R188, R56 ;  /* 0x000000bcb438723c */ /* 0x040fe20000001838 */
[----:B------:R-:W5:Y:S07]  /*ac70*/  LDSM.16.M88.4 R100, [R208+0x4900] ;  /* 0x00490000d064783b */ /* 0x000f6e0000000200 */
[-C--:B------:R-:W-:Y:S01]  /*ac80*/  HMMA.16816.F32 R60, R180, R190.reuse, R60 ;  /* 0x000000beb43c723c */ /* 0x080fe2000000183c */
[----:B------:R-:W-:Y:S07]  /*ac90*/  LDSM.16.M88.4 R180, [R212+0x8100] ;  /* 0x00810000d4b4783b */ /* 0x000fee0000000200 */
[----:B------:R-:W-:Y:S01]  /*aca0*/  HMMA.16816.F32 R64, R108, R190, R64 ;  /* 0x000000be6c40723c */ /* 0x000fe20000001840 */
[----:B------:R-:W3:Y:S07]  /*acb0*/  LDSM.16.M88.4 R108, [R208+0x4d00] ;  /* 0x004d0000d06c783b */ /* 0x000eee0000000200 */
[-C--:B-1----:R-:W-:Y:S01]  /*acc0*/  HMMA.16816.F32 R4, R192, R196.reuse, R4 ;  /* 0x000000c4c004723c */ /* 0x082fe20000001804 */
[----:B------:R-:W1:Y:S07]  /*acd0*/  LDSM.16.M88.4 R184, [R221] ;  /* 0x00000000ddb8783b */ /* 0x000e6e0000000200 */
[C---:B--2---:R-:W-:Y:S01]  /*ace0*/  HMMA.16816.F32 R8, R200.reuse, R196, R8 ;  /* 0x000000c4c808723c */ /* 0x044fe20000001808 */
[----:B------:R-:W2:Y:S07]  /*acf0*/  LDSM.16.M88.4 R188, [R212+0x9100] ;  /* 0x00910000d4bc783b */ /* 0x000eae0000000200 */
[-C--:B------:R-:W-:Y:S08]  /*ad00*/  HMMA.16816.F32 R12, R200, R198.reuse, R12 ;  /* 0x000000c6c80c723c */ /* 0x080ff0000000180c */
[C---:B------:R-:W-:Y:S01]  /*ad10*/  HMMA.16816.F32 R16, R192.reuse, R198, R16 ;  /* 0x000000c6c010723c */ /* 0x040fe20000001810 */
[----:B------:R-:W1:Y:S07]  /*ad20*/  LDSM.16.M88.4 R196, [R220] ;  /* 0x00000000dcc4783b */ /* 0x000e6e0000000200 */
[-C--:B----4-:R-:W-:Y:S08]  /*ad30*/  HMMA.16816.F32 R20, R192, R176.reuse, R20 ;  /* 0x000000b0c014723c */ /* 0x090ff00000001814 */
[C---:B------:R-:W-:Y:S08]  /*ad40*/  HMMA.16816.F32 R24, R200.reuse, R176, R24 ;  /* 0x000000b0c818723c */ /* 0x040ff00000001818 */
[-C--:B------:R-:W-:Y:S08]  /*ad50*/  HMMA.16816.F32 R28, R200, R178.reuse, R28 ;  /* 0x000000b2c81c723c */ /* 0x080ff0000000181c */
[C---:B------:R-:W-:Y:S01]  /*ad60*/  HMMA.16816.F32 R32, R192.reuse, R178, R32 ;  /* 0x000000b2c020723c */ /* 0x040fe20000001820 */
[----:B------:R-:W4:Y:S07]  /*ad70*/  LDSM.16.M88.4 R176, [R219] ;  /* 0x00000000dbb0783b */ /* 0x000f2e0000000200 */
[-C--:B-----5:R-:W-:Y:S08]  /*ad80*/  HMMA.16816.F32 R36, R192, R100.reuse, R36 ;  /* 0x00000064c024723c */ /* 0x0a0ff00000001824 */
[C---:B------:R-:W-:Y:S08]  /*ad90*/  HMMA.16816.F32 R40, R200.reuse, R100, R40 ;  /* 0x00000064c828723c */ /* 0x040ff00000001828 */
[-C--:B------:R-:W-:Y:S08]  /*ada0*/  HMMA.16816.F32 R44, R200, R102.reuse, R44 ;  /* 0x00000066c82c723c */ /* 0x080ff0000000182c */
[C---:B------:R-:W-:Y:S01]  /*adb0*/  HMMA.16816.F32 R48, R192.reuse, R102, R48 ;  /* 0x00000066c030723c */ /* 0x040fe20000001830 */
[----:B------:R-:W5:Y:S07]  /*adc0*/  LDSM.16.M88.4 R100, [R218] ;  /* 0x00000000da64783b */ /* 0x000f6e0000000200 */
[-C--:B---3--:R-:W-:Y:S08]  /*add0*/  HMMA.16816.F32 R52, R192, R108.reuse, R52 ;  /* 0x0000006cc034723c */ /* 0x088ff00000001834 */
[C---:B------:R-:W-:Y:S08]  /*ade0*/  HMMA.16816.F32 R56, R200.reuse, R108, R56 ;  /* 0x0000006cc838723c */ /* 0x040ff00000001838 */
[-C--:B------:R-:W-:Y:S08]  /*adf0*/  HMMA.16816.F32 R60, R200, R110.reuse, R60 ;  /* 0x0000006ec83c723c */ /* 0x080ff0000000183c */
[----:B------:R-:W-:Y:S01]  /*ae00*/  HMMA.16816.F32 R64, R192, R110, R64 ;  /* 0x0000006ec040723c */ /* 0x000fe20000001840 */
[----:B------:R-:W-:Y:S07]  /*ae10*/  LDSM.16.M88.4 R108, [R211+0xa100] ;  /* 0x00a10000d36c783b */ /* 0x000fee0000000200 */
[-C--:B-1----:R-:W-:Y:S01]  /*ae20*/  HMMA.16816.F32 R4, R180, R184.reuse, R4 ;  /* 0x000000b8b404723c */ /* 0x082fe20000001804 */
[----:B------:R-:W-:Y:S07]  /*ae30*/  LDSM.16.M88.4 R192, [R211+0xb100] ;  /* 0x00b10000d3c0783b */ /* 0x000fee0000000200 */
[C---:B--2---:R-:W-:Y:S08]  /*ae40*/  HMMA.16816.F32 R8, R188.reuse, R184, R8 ;  /* 0x000000b8bc08723c */ /* 0x044ff00000001808 */
        /* <DEDUP_REMOVED lines=12> */
[----:B------:R-:W2:Y:S07]  /*af10*/  LDSM.16.M88.4 R176, [R208+0x5500] ;  /* 0x00550000d0b0783b */ /* 0x000eae0000000200 */
[-C--:B-----5:R-:W-:Y:S08]  /*af20*/  HMMA.16816.F32 R52, R180, R100.reuse, R52 ;  /* 0x00000064b434723c */ /* 0x0a0ff00000001834 */
        /* <DEDUP_REMOVED lines=46> */
[----:B------:R-:W-:Y:S09]  /*b210*/  FMUL.FTZ R17, R17, c[0x0][0x320] ;  /* 0x0000c80011117a20 */ /* 0x000ff20000410000 */
[----:B------:R1:W-:Y:S10]  /*b220*/  MUFU.TANH R177, R7 ;  /* 0x0000000700b17308 */ /* 0x0003f40000002400 */
[----:B------:R-:W-:Y:S10]  /*b230*/  MUFU.TANH R16, R16 ;  /* 0x0000001000107308 */ /* 0x000ff40000002400 */
[----:B------:R-:W2:Y:S01]  /*b240*/  MUFU.TANH R179, R8 ;  /* 0x0000000800b37308 */ /* 0x000ea20000002400 */
[----:B-1----:R-:W1:Y:S09]  /*b250*/  LDSM.16.M88.4 R4, [R216] ;  /* 0x00000000d804783b */ /* 0x002e720000000200 */
[----:B------:R-:W-:Y:S10]  /*b260*/  MUFU.TANH R17, R17 ;  /* 0x0000001100117308 */ /* 0x000ff40000002400 */
[----:B------:R-:W3:Y:S01]  /*b270*/  MUFU.TANH R188, R9 ;  /* 0x0000000900bc7308 */ /* 0x000ee20000002400 */
[----:B--2---:R-:W-:Y:S09]  /*b280*/  FMNMX.FTZ R0, R179, R106, !PT ;  /* 0x0000006ab3007209 */ /* 0x004ff20007810000 */
[----:B------:R-:W2:Y:S10]  /*b290*/  MUFU.TANH R180, R13 ;  /* 0x0000000d00b47308 */ /* 0x000eb40000002400 */
[----:B------:R-:W-:Y:S01]  /*b2a0*/  MUFU.TANH R189, R10 ;  /* 0x0000000a00bd7308 */ /* 0x000fe20000002400 */
[-C--:B-1----:R-:W-:Y:S03]  /*b2b0*/  HMMA.16816.F32 R20, R100, R4.reuse, R20 ;  /* 0x000000046414723c */ /* 0x082fe60000001814 */
[----:B---3--:R-:W-:Y:S06]  /*b2c0*/  FMNMX.FTZ R0, R188, R0, !PT ;  /* 0x00000000bc007209 */ /* 0x008fec0007810000 */
[----:B------:R-:W-:Y:S03]  /*b2d0*/  MUFU.TANH R183, R14 ;  /* 0x0000000e00b77308 */ /* 0x000fe60000002400 */
[----:B------:R-:W-:Y:S01]  /*b2e0*/  FMNMX.FTZ R0, R181, R0, !PT ;  /* 0x00000000b5007209 */ /* 0x000fe20007810000 */
[C---:B------:R-:W-:Y:S04]  /*b2f0*/  HMMA.16816.F32 R24, R184.reuse, R4, R24 ;  /* 0x00000004b818723c */ /* 0x040fe80000001818 */
[----:B--2---:R-:W-:Y:S02]  /*b300*/  FMNMX.FTZ R0, R180, R0, !PT ;  /* 0x00000000b4007209 */ /* 0x004fe40007810000 */
        /* <DEDUP_REMOVED lines=22> */
[----:B------:R3:W-:Y:S01]  /*b470*/  MUFU.TANH R192, R33 ;  /* 0x0000002100c07308 */ /* 0x0007e20000002400 */
[----:B------:R-:W-:Y:S02]  /*b480*/  FMUL.FTZ R35, R35, c[0x0][0x320] ;  /* 0x0000c80023237a20 */ /* 0x000fe40000410000 */
[----:B------:R-:W-:Y:S01]  /*b490*/  FMUL.FTZ R24, R24, c[0x0][0x320] ;  /* 0x0000c80018187a20 */ /* 0x000fe20000410000 */
[----:B--2---:R-:W2:Y:S01]  /*b4a0*/  LDL R23, [R1+0x24] ;  /* 0x0000240001177983 */ /* 0x004ea20000100800 */
[----:B------:R-:W-:Y:S02]  /*b4b0*/  FMUL.FTZ R27, R27, c[0x0][0x320] ;  /* 0x0000c8001b1b7a20 */ /* 0x000fe40000410000 */
[----:B------:R-:W-:Y:S03]  /*b4c0*/  FMUL.FTZ R34, R34, c[0x0][0x320] ;  /* 0x0000c80022227a20 */ /* 0x000fe60000410000 */
[----:B------:R4:W-:Y:S10]  /*b4d0*/  MUFU.TANH R233, R31 ;  /* 0x0000001f00e97308 */ /* 0x0009f40000002400 */
[----:B------:R-:W-:Y:S01]  /*b4e0*/  MUFU.TANH R193, R20 ;  /* 0x0000001400c17308 */ /* 0x000fe20000002400 */
[-C--:B-1----:R-:W-:Y:S01]  /*b4f0*/  HMMA.16816.F32 R36, R100, R8.reuse, R36 ;  /* 0x000000086424723c */ /* 0x082fe20000001824 */
[----:B---3--:R-:W3:Y:S08]  /*b500*/  LDL R33, [R1+0x30] ;  /* 0x0000300001217983 */ /* 0x008ef00000100800 */
[----:B------:R1:W-:Y:S01]  /*b510*/  MUFU.TANH R191, R32 ;  /* 0x0000002000bf7308 */ /* 0x0003e20000002400 */
[C---:B------:R-:W-:Y:S01]  /*b520*/  HMMA.16816.F32 R40, R184.reuse, R8, R40 ;  /* 0x00000008b828723c */ /* 0x040fe20000001828 */
[----:B----4-:R-:W4:Y:S06]  /*b530*/  LDL.64 R30, [R1+0x48] ;  /* 0x00004800011e7983 */ /* 0x010f2c0000100a00 */
[----:B------:R-:W-:Y:S02]  /*b540*/  MOV R9, c[0x0][0x1e0] ;  /* 0x0000780000097a02 */ /* 0x000fe40000000f00 */
[----:B------:R-:W5:Y:S01]  /*b550*/  MUFU.TANH R18, R18 ;  /* 0x0000001200127308 */ /* 0x000f620000002400 */
[-C--:B------:R-:W-:Y:S03]  /*b560*/  HMMA.16816.F32 R44, R184, R10.reuse, R44 ;  /* 0x0000000ab82c723c */ /* 0x080fe6000000182c */
[----:B------:R-:W-:Y:S01]  /*b570*/  SHF.L.U32 R9, R9, 0x5, RZ ;  /* 0x0000000509097819 */ /* 0x000fe200000006ff */
[----:B------:R-:W-:Y:S04]  /*b580*/  FMUL.FTZ R36, R36, c[0x0][0x320] ;  /* 0x0000c80024247a20 */ /* 0x000fe80000410000 */
[C---:B------:R-:W-:Y:S01]  /*b590*/  HMMA.16816.F32 R48, R100.reuse, R10, R48 ;  /* 0x0000000a6430723c */ /* 0x040fe20000001830 */
[----:B------:R5:W-:Y:S03]  /*b5a0*/  MUFU.TANH R201, R29 ;  /* 0x0000001d00c97308 */ /* 0x000be60000002400 */
[----:B------:R-:W-:Y:S01]  /*b5b0*/  FMUL.FTZ R37, R37, c[0x0][0x320] ;  /* 0x0000c80025257a20 */ /* 0x000fe20000410000 */
[----:B-1----:R-:W2:Y:S01]  /*b5c0*/  LDL R32, [R1+0x28] ;  /* 0x0000280001207983 */ /* 0x002ea20000100800 */
[----:B------:R-:W-:Y:S02]  /*b5d0*/  FMUL.FTZ R38, R38, c[0x0][0x320] ;  /* 0x0000c80026267a20 */ /* 0x000fe40000410000 */
[----:B------:R-:W-:Y:S01]  /*b5e0*/  FMUL.FTZ R39, R39, c[0x0][0x320] ;  /* 0x0000c80027277a20 */ /* 0x000fe20000410000 */
[-C--:B------:R-:W-:Y:S02]  /*b5f0*/  HMMA.16816.F32 R52, R100, R4.reuse, R52 ;  /* 0x000000046434723c */ /* 0x080fe40000001834 */
[----:B------:R-:W-:Y:S01]  /*b600*/  MUFU.TANH R231, R36 ;  /* 0x0000002400e77308 */ /* 0x000fe20000002400 */
[----:B------:R-:W-:Y:S02]  /*b610*/  FMUL.FTZ R42, R42, c[0x0][0x320] ;  /* 0x0000c8002a2a7a20 */ /* 0x000fe40000410000 */
[----:B------:R-:W-:Y:S02]  /*b620*/  FMUL.FTZ R41, R41, c[0x0][0x320] ;  /* 0x0000c80029297a20 */ /* 0x000fe40000410000 */
[----:B------:R-:W-:Y:S01]  /*b630*/  FMUL.FTZ R46, R46, c[0x0][0x320] ;  /* 0x0000c8002e2e7a20 */ /* 0x000fe20000410000 */
[C---:B------:R-:W-:Y:S04]  /*b640*/  HMMA.16816.F32 R56, R184.reuse, R4, R56 ;  /* 0x00000004b838723c */ /* 0x040fe80000001838 */
[----:B------:R1:W-:Y:S01]  /*b650*/  MUFU.TANH R232, R37 ;  /* 0x0000002500e87308 */ /* 0x0003e20000002400 */
[----:B------:R-:W-:Y:S02]  /*b660*/  FMUL.FTZ R40, R40, c[0x0][0x320] ;  /* 0x0000c80028287a20 */ /* 0x000fe40000410000 */
[----:B------:R-:W-:Y:S01]  /*b670*/  FMUL.FTZ R50, R50, c[0x0][0x320] ;  /* 0x0000c80032327a20 */ /* 0x000fe20000410000 */
[----:B-----5:R-:W5:Y:S01]  /*b680*/  LDL R29, [R1+0x2c] ;  /* 0x00002c00011d7983 */ /* 0x020f620000100800 */
[-C--:B------:R-:W-:Y:S03]  /*b690*/  HMMA.16816.F32 R60, R184, R6.reuse, R60 ;  /* 0x00000006b83c723c */ /* 0x080fe6000000183c */
[----:B------:R-:W-:Y:S01]  /*b6a0*/  FMNMX.FTZ R5, R176, R2, !PT ;  /* 0x00000002b0057209 */ /* 0x000fe20007810000 */
[----:B------:R-:W-:Y:S01]  /*b6b0*/  FMUL.FTZ R49, R49, c[0x0][0x320] ;  /* 0x0000c80031317a20 */ /* 0x000fe20000410000 */
[----:B------:R-:W-:Y:S01]  /*b6c0*/  MUFU.TANH R185, R46 ;  /* 0x0000002e00b97308 */ /* 0x000fe20000002400 */
[----:B------:R-:W-:Y:S01]  /*b6d0*/  FMNMX.FTZ R4, R178, R3, !PT ;  /* 0x00000003b2047209 */ /* 0x000fe20007810000 */
[----:B------:R-:W-:Y:S01]  /*b6e0*/  FMUL.FTZ R52, R52, c[0x0][0x320] ;  /* 0x0000c80034347a20 */ /* 0x000fe20000410000 */
[----:B------:R-:W-:Y:S04]  /*b6f0*/  HMMA.16816.F32 R64, R100, R6, R64 ;  /* 0x000000066440723c */ /* 0x000fe80000001840 */
[----:B------:R-:W-:Y:S01]  /*b700*/  FMUL.FTZ R53, R53, c[0x0][0x320] ;  /* 0x0000c80035357a20 */ /* 0x000fe20000410000 */
[----:B------:R-:W-:Y:S01]  /*b710*/  FMNMX.FTZ R4, R177, R4, !PT ;  /* 0x00000004b1047209 */ /* 0x000fe20007810000 */
[----:B------:R-:W-:Y:S01]  /*b720*/  FMUL.FTZ R54, R54, c[0x0][0x320] ;  /* 0x0000c80036367a20 */ /* 0x000fe20000410000 */
[----:B------:R-:W1:Y:S01]  /*b730*/  MUFU.TANH R194, R21 ;  /* 0x0000001500c27308 */ /* 0x000e620000002400 */
[----:B------:R-:W-:Y:S01]  /*b740*/  FMUL.FTZ R55, R55, c[0x0][0x320] ;  /* 0x0000c80037377a20 */ /* 0x000fe20000410000 */
[----:B------:R-:W-:Y:S01]  /*b750*/  FMNMX.FTZ R4, R18, R4, !PT ;  /* 0x0000000412047209 */ /* 0x000fe20007810000 */
[----:B-1----:R-:W2:Y:S02]  /*b760*/  LDL.64 R36, [R1+0x58] ;  /* 0x0000580001247983 */ /* 0x002ea40000100a00 */
[----:B------:R-:W-:Y:S01]  /*b770*/  FMUL.FTZ R51, R51, c[0x0][0x320] ;  /* 0x0000c80033337a20 */ /* 0x000fe20000410000 */
[----:B------:R-:W-:Y:S01]  /*b780*/  FMNMX.FTZ R6, R189, R107, !PT ;  /* 0x0000006bbd067209 */ /* 0x000fe20007810000 */
[----:B------:R-:W-:Y:S01]  /*b790*/  FMUL.FTZ R44, R44, c[0x0][0x320] ;  /* 0x0000c8002c2c7a20 */ /* 0x000fe20000410000 */
[----:B------:R-:W-:Y:S01]  /*b7a0*/  FMNMX.FTZ R5, R111, R5, !PT ;  /* 0x000000056f057209 */ /* 0x000fe20007810000 */
[----:B------:R-:W-:Y:S01]  /*b7b0*/  FMUL.FTZ R57, R57, c[0x0][0x320] ;  /* 0x0000c80039397a20 */ /* 0x000fe20000410000 */
[----:B------:R-:W1:Y:S01]  /*b7c0*/  MUFU.TANH R19, R19 ;  /* 0x0000001300137308 */ /* 0x000e620000002400 */
        /* <DEDUP_REMOVED lines=12> */
[----:B------:R-:W-:Y:S02]  /*b890*/  FMUL.FTZ R67, R67, c[0x0][0x320] ;  /* 0x0000c80043437a20 */ /* 0x000fe40000410000 */
[----:B------:R-:W-:Y:S01]  /*b8a0*/  FMUL.FTZ R64, R64, c[0x0][0x320] ;  /* 0x0000c80040407a20 */ /* 0x000fe20000410000 */
[----:B------:R-:W-:Y:S01]  /*b8b0*/  FMNMX.FTZ R5, R194, R5, !PT ;  /* 0x00000005c2057209 */ /* 0x000fe20007810000 */
[----:B------:R-:W-:Y:S02]  /*b8c0*/  FMUL.FTZ R58, R58, c[0x0][0x320] ;  /* 0x0000c8003a3a7a20 */ /* 0x000fe40000410000 */
[----:B------:R-:W-:Y:S01]  /*b8d0*/  FMUL.FTZ R59, R59, c[0x0][0x320] ;  /* 0x0000c8003b3b7a20 */ /* 0x000fe20000410000 */
[----:B------:R-:W1:Y:S01]  /*b8e0*/  MUFU.TANH R195, R34 ;  /* 0x0000002200c37308 */ /* 0x000e620000002400 */
[----:B------:R-:W-:Y:S01]  /*b8f0*/  FMUL.FTZ R48, R48, c[0x0][0x320] ;  /* 0x0000c80030307a20 */ /* 0x000fe20000410000 */
[----:B------:R-:W-:Y:S01]  /*b900*/  FMNMX.FTZ R5, R191, R5, !PT ;  /* 0x00000005bf057209 */ /* 0x000fe20007810000 */
[----:B------:R-:W-:Y:S01]  /*b910*/  FMUL.FTZ R62, R62, c[0x0][0x320] ;  /* 0x0000c8003e3e7a20 */ /* 0x000fe20000410000 */
[----:B-1----:R-:W-:Y:S01]  /*b920*/  FMNMX.FTZ R4, R19, R4, !PT ;  /* 0x0000000413047209 */ /* 0x002fe20007810000 */
[----:B------:R-:W-:Y:S01]  /*b930*/  FMUL.FTZ R45, R45, c[0x0][0x320] ;  /* 0x0000c8002d2d7a20 */ /* 0x000fe20000410000 */
[----:B------:R-:W-:Y:S01]  /*b940*/  FMNMX.FTZ R5, R192, R5, !PT ;  /* 0x00000005c0057209 */ /* 0x000fe20007810000 */
[----:B------:R-:W-:Y:S02]  /*b950*/  FMUL.FTZ R56, R56, c[0x0][0x320] ;  /* 0x0000c80038387a20 */ /* 0x000fe40000410000 */
[----:B------:R-:W-:Y:S01]  /*b960*/  FMUL.FTZ R47, R47, c[0x0][0x320] ;  /* 0x0000c8002f2f7a20 */ /* 0x000fe20000410000 */
[----:B------:R1:W1:Y:S01]  /*b970*/  MUFU.TANH R196, R35 ;  /* 0x0000002300c47308 */ /* 0x0002620000002400 */
[----:B------:R-:W-:Y:S02]  /*b980*/  FMNMX.FTZ R5, R231, R5, !PT ;  /* 0x00000005e7057209 */ /* 0x000fe40007810000 */
[----:B------:R-:W-:Y:S02]  /*b990*/  FMNMX.FTZ R4, R197, R4, !PT ;  /* 0x00000004c5047209 */ /* 0x000fe40007810000 */
[----:B------:R-:W-:Y:S02]  /*b9a0*/  FMNMX.FTZ R5, R232, R5, !PT ;  /* 0x00000005e8057209 */ /* 0x000fe40007810000 */
[----:B------:R-:W-:Y:S03]  /*b9b0*/  FMNMX.FTZ R4, R198, R4, !PT ;  /* 0x00000004c6047209 */ /* 0x000fe60007810000 */
[----:B------:R-:W1:Y:S01]  /*b9c0*/  MUFU.TANH R203, R48 ;  /* 0x0000003000cb7308 */ /* 0x000e620000002400 */
[----:B------:R-:W-:Y:S02]  /*b9d0*/  FMNMX.FTZ R4, R195, R4, !PT ;  /* 0x00000004c3047209 */ /* 0x000fe40007810000 */
[----:B------:R-:W-:Y:S07]  /*b9e0*/  MOV R34, c[0x0][0x1e0] ;  /* 0x0000780000227a02 */ /* 0x000fee0000000f00 */
[----:B------:R-:W1:Y:S02]  /*b9f0*/  MUFU.TANH R235, R38 ;  /* 0x0000002600eb7308 */ /* 0x000e640000002400 */
[----:B-1----:R-:W-:Y:S02]  /*ba00*/  MOV R35, 0x5 ;  /* 0x0000000500237802 */ /* 0x002fe40000000f00 */
[----:B------:R-:W-:Y:S02]  /*ba10*/  FMNMX.FTZ R4, R196, R4, !PT ;  /* 0x00000004c4047209 */ /* 0x000fe40007810000 */
[----:B------:R-:W-:Y:S04]  /*ba20*/  SHF.L.U64.HI R34, R34, R35, c[0x0][0x1e4] ;  /* 0x0000790022227619 */ /* 0x000fe80000010223 */
[----:B------:R-:W1:Y:S01]  /*ba30*/  MUFU.TANH R229, R49 ;  /* 0x0000003100e57308 */ /* 0x000e620000002400 */
[----:B------:R-:W-:Y:S09]  /*ba40*/  FMNMX.FTZ R5, R203, R5, !PT ;  /* 0x00000005cb057209 */ /* 0x000ff20007810000 */
[----:B------:R-:W1:Y:S01]  /*ba50*/  MUFU.TANH R207, R52 ;  /* 0x0000003400cf7308 */ /* 0x000e620000002400 */
[----:B------:R-:W-:Y:S09]  /*ba60*/  FMNMX.FTZ R4, R235, R4, !PT ;  /* 0x00000004eb047209 */ /* 0x000ff20007810000 */
[----:B------:R-:W1:Y:S02]  /*ba70*/  MUFU.TANH R236, R39 ;  /* 0x0000002700ec7308 */ /* 0x000e640000002400 */
[----:B-1----:R-:W-:Y:S08]  /*ba80*/  FMNMX.FTZ R5, R229, R5, !PT ;  /* 0x00000005e5057209 */ /* 0x002ff00007810000 */
[----:B------:R-:W1:Y:S01]  /*ba90*/  MUFU.TANH R234, R50 ;  /* 0x0000003200ea7308 */ /* 0x000e620000002400 */
[----:B------:R-:W-:Y:S04]  /*baa0*/  MOV R187, R207 ;  /* 0x000000cf00bb7202 */ /* 0x000fe80000000f00 */
[----:B------:R-:W-:Y:S05]  /*bab0*/  FMNMX.FTZ R5, R187, R5, !PT ;  /* 0x00000005bb057209 */ /* 0x000fea0007810000 */
        /* <DEDUP_REMOVED lines=12> */
[----:B------:R-:W-:Y:S01]  /*bb80*/  MUFU.TANH R202, R28 ;  /* 0x0000001c00ca7308 */ /* 0x000fe20000002400 */
[----:B------:R-:W-:Y:S09]  /*bb90*/  FMNMX.FTZ R0, R200, R0, !PT ;  /* 0x00000000c8007209 */ /* 0x000ff20007810000 */
[----:B------:R-:W1:Y:S02]  /*bba0*/  MUFU.TANH R28, R65 ;  /* 0x00000041001c7308 */ /* 0x000e640000002400 */
[----:B-1----:R-:W-:Y:S08]  /*bbb0*/  FMNMX.FTZ R4, R244, R4, !PT ;  /* 0x00000004f4047209 */ /* 0x002ff00007810000 */
[----:B------:R-:W1:Y:S10]  /*bbc0*/  MUFU.TANH R199, R25 ;  /* 0x0000001900c77308 */ /* 0x000e740000002400 */
[----:B------:R-:W1:Y:S01]  /*bbd0*/  MUFU.TANH R50, R55 ;  /* 0x0000003700327308 */ /* 0x000e620000002400 */
[----:B------:R-:W-:Y:S05]  /*bbe0*/  FMNMX.FTZ R5, R28, R5, !PT ;  /* 0x000000051c057209 */ /* 0x000fea0007810000 */
[----:B------:R-:W3:Y:S04]  /*bbf0*/  SHFL.BFLY PT, R8, R5, 0x2, 0x1f ;  /* 0x0c401f0005087f89 */ /* 0x000ee800000e0000 */
[----:B------:R-:W-:Y:S01]  /*bc00*/  MUFU.TANH R243, R42 ;  /* 0x0000002a00f37308 */ /* 0x000fe20000002400 */
[----:B-1----:R-:W-:Y:S04]  /*bc10*/  FMNMX.FTZ R0, R199, R0, !PT ;  /* 0x00000000c7007209 */ /* 0x002fe80007810000 */
[----:B------:R-:W-:Y:S05]  /*bc20*/  FMNMX.FTZ R0, R202, R0, !PT ;  /* 0x00000000ca007209 */ /* 0x000fea0007810000 */
[----:B------:R-:W1:Y:S01]  /*bc30*/  MUFU.TANH R42, R66 ;  /* 0x00000042002a7308 */ /* 0x000e620000002400 */
[----:B------:R-:W-:Y:S02]  /*bc40*/  FMNMX.FTZ R0, R201, R0, !PT ;  /* 0x00000000c9007209 */ /* 0x000fe40007810000 */
[----:B------:R-:W-:Y:S07]  /*bc50*/  FMNMX.FTZ R4, R50, R4, !PT ;  /* 0x0000000432047209 */ /* 0x000fee0007810000 */
[----:B------:R-:W-:Y:S01]  /*bc60*/  MUFU.TANH R240, R41 ;  /* 0x0000002900f07308 */ /* 0x000fe20000002400 */
[----:B---3--:R-:W-:Y:S05]  /*bc70*/  FMNMX.FTZ R5, R5, R8, !PT ;  /* 0x0000000805057209 */ /* 0x008fea0007810000 */
[----:B------:R-:W3:Y:S04]  /*bc80*/  SHFL.BFLY PT, R105, R5, 0x1, 0x1f ;  /* 0x0c201f0005697f89 */ /* 0x000ee800000e0000 */
[----:B------:R-:W4:Y:S01]  /*bc90*/  MUFU.TANH R41, R67 ;  /* 0x0000004300297308 */ /* 0x000f220000002400 */
[----:B-1----:R-:W-:Y:S09]  /*bca0*/  FMNMX.FTZ R4, R42, R4, !PT ;  /* 0x000000042a047209 */ /* 0x002ff20007810000 */
[----:B------:R-:W1:Y:S10]  /*bcb0*/  MUFU.TANH R241, R40 ;  /* 0x0000002800f17308 */ /* 0x000e740000002400 */
[----:B------:R-:W5:Y:S01]  /*bcc0*/  MUFU.TANH R238, R44 ;  /* 0x0000002c00ee7308 */ /* 0x000f620000002400 */
[----:B---3--:R-:W-:Y:S02]  /*bcd0*/  FMNMX.FTZ R105, R5, R105, !PT ;  /* 0x0000006905697209 */ /* 0x008fe40007810000 */
[----:B----4-:R-:W-:Y:S03]  /*bce0*/  FMNMX.FTZ R4, R41, R4, !PT ;  /* 0x0000000429047209 */ /* 0x010fe60007810000 */
[----:B------:R-:W-:Y:S02]  /*bcf0*/  FMUL.FTZ R110, R105, c[0x0][0x2d0] ;  /* 0x0000b400696e7a20 */ /* 0x000fe40000410000 */
[----:B------:R-:W3:Y:S02]  /*bd00*/  SHFL.BFLY PT, R7, R4, 0x2, 0x1f ;  /* 0x0c401f0004077f89 */ /* 0x000ee400000e0000 */
[----:B------:R-:W4:Y:S01]  /*bd10*/  MUFU.TANH R239, R45 ;  /* 0x0000002d00ef7308 */ /* 0x000f220000002400 */
[----:B-1----:R-:W-:Y:S04]  /*bd20*/  FMNMX.FTZ R0, R241, R0, !PT ;  /* 0x00000000f1007209 */ /* 0x002fe80007810000 */
[----:B------:R-:W-:Y:S05]  /*bd30*/  FMNMX.FTZ R0, R240, R0, !PT ;  /* 0x00000000f0007209 */ /* 0x000fea0007810000 */
[----:B------:R-:W1:Y:S01]  /*bd40*/  MUFU.TANH R24, R56 ;  /* 0x0000003800187308 */ /* 0x000e620000002400 */
[----:B-----5:R-:W-:Y:S09]  /*bd50*/  FMNMX.FTZ R0, R238, R0, !PT ;  /* 0x00000000ee007209 */ /* 0x020ff20007810000 */
[----:B------:R-:W5:Y:S01]  /*bd60*/  MUFU.TANH R206, R27 ;  /* 0x0000001b00ce7308 */ /* 0x000f620000002400 */
[----:B---3--:R-:W-:Y:S02]  /*bd70*/  FMNMX.FTZ R4, R4, R7, !PT ;  /* 0x0000000704047209 */ /* 0x008fe40007810000 */
[----:B----4-:R-:W-:Y:S03]  /*bd80*/  FMNMX.FTZ R0, R239, R0, !PT ;  /* 0x00000000ef007209 */ /* 0x010fe60007810000 */
[----:B------:R-:W3:Y:S04]  /*bd90*/  SHFL.BFLY PT, R104, R4, 0x1, 0x1f ;  /* 0x0c201f0004687f89 */ /* 0x000ee800000e0000 */
[----:B------:R-:W4:Y:S01]  /*bda0*/  MUFU.TANH R27, R57 ;  /* 0x00000039001b7308 */ /* 0x000f220000002400 */
[----:B-1----:R-:W-:Y:S09]  /*bdb0*/  FMNMX.FTZ R0, R24, R0, !PT ;  /* 0x0000000018007209 */ /* 0x002ff20007810000 */
[----:B------:R-:W1:Y:S01]  /*bdc0*/  MUFU.TANH R245, R60 ;  /* 0x0000003c00f57308 */ /* 0x000e620000002400 */
[----:B-----5:R-:W-:Y:S04]  /*bdd0*/  FMNMX.FTZ R6, R206, R6, !PT ;  /* 0x00000006ce067209 */ /* 0x020fe80007810000 */
[----:B------:R-:W-:Y:S05]  /*bde0*/  FMNMX.FTZ R6, R230, R6, !PT ;  /* 0x00000006e6067209 */ /* 0x000fea0007810000 */
[----:B------:R-:W5:Y:S01]  /*bdf0*/  MUFU.TANH R51, R61 ;  /* 0x0000003d00337308 */ /* 0x000f620000002400 */
[----:B---3--:R-:W-:Y:S01]  /*be00*/  FMNMX.FTZ R104, R4, R104, !PT ;  /* 0x0000006804687209 */ /* 0x008fe20007810000 */
[--C-:B------:R-:W-:Y:S01]  /*be10*/  FFMA.FTZ R4, R176, c[0x0][0x2d0], -R110.reuse ;  /* 0x0000b400b0047a23 */ /* 0x100fe2000001086e */
[----:B----4-:R-:W-:Y:S07]  /*be20*/  FMNMX.FTZ R0, R27, R0, !PT ;  /* 0x000000001b007209 */ /* 0x010fee0007810000 */
[----:B------:R3:W-:Y:S01]  /*be30*/  MUFU.EX2 R22, R4 ;  /* 0x0000000400167308 */ /* 0x0007e20000000800 */
[----:B-1----:R-:W-:Y:S09]  /*be40*/  FMNMX.FTZ R0, R245, R0, !PT ;  /* 0x00000000f5007209 */ /* 0x002ff20007810000 */
[----:B------:R-:W1:Y:S01]  /*be50*/  MUFU.TANH R184, R43 ;  /* 0x0000002b00b87308 */ /* 0x000e620000002400 */
[----:B-----5:R-:W-:Y:S05]  /*be60*/  FMNMX.FTZ R0, R51, R0, !PT ;  /* 0x0000000033007209 */ /* 0x020fea0007810000 */
[----:B------:R-:W4:Y:S04]  /*be70*/  SHFL.BFLY PT, R103, R0, 0x2, 0x1f ;  /* 0x0c401f0000677f89 */ /* 0x000f2800000e0000 */
[----:B------:R-:W5:Y:S01]  /*be80*/  MUFU.TANH R186, R47 ;  /* 0x0000002f00ba7308 */ /* 0x000f620000002400 */
[--C-:B---3--:R-:W-:Y:S02]  /*be90*/  FFMA.FTZ R4, R111, c[0x0][0x2d0], -R110.reuse ;  /* 0x0000b4006f047a23 */ /* 0x108fe4000001086e */
[----:B------:R-:W-:Y:S07]  /*bea0*/  FMUL.FTZ R111, R104, c[0x0][0x2d0] ;  /* 0x0000b400686f7a20 */ /* 0x000fee0000410000 */
[----:B------:R3:W-:Y:S01]  /*beb0*/  MUFU.EX2 R20, R4 ;  /* 0x0000000400147308 */ /* 0x0007e20000000800 */
[--C-:B------:R-:W-:Y:S02]  /*bec0*/  FFMA.FTZ R64, R196, c[0x0][0x2d0], -R111.reuse ;  /* 0x0000b400c4407a23 */ /* 0x100fe4000001086f */
[--C-:B------:R-:W-:Y:S02]  /*bed0*/  FFMA.FTZ R56, R198, c[0x0][0x2d0], -R111.reuse ;  /* 0x0000b400c6387a23 */ /* 0x100fe4000001086f */
[--C-:B------:R-:W-:Y:S05]  /*bee0*/  FFMA.FTZ R60, R195, c[0x0][0x2d0], -R111.reuse ;  /* 0x0000b400c33c7a23 */ /* 0x100fea000001086f */
[----:B------:R-:W2:Y:S01]  /*bef0*/  MUFU.TANH R40, R58 ;  /* 0x0000003a00287308 */ /* 0x000ea20000002400 */
[----:B----4-:R-:W-:Y:S02]  /*bf00*/  FMNMX.FTZ R103, R0, R103, !PT ;  /* 0x0000006700677209 */ /* 0x010fe40007810000 */
[----:B------:R-:W-:Y:S03]  /*bf10*/  FMNMX.FTZ R0, R233, R6, !PT ;  /* 0x00000006e9007209 */ /* 0x000fe60007810000 */
[----:B------:R-:W4:Y:S01]  /*bf20*/  SHFL.BFLY PT, R7, R103, 0x1, 0x1f ;  /* 0x0c201f0067077f89 */ /* 0x000f2200000e0000 */
[----:B------:R-:W-:Y:S01]  /*bf30*/  FMNMX.FTZ R6, R243, R0, !PT ;  /* 0x00000000f3067209 */ /* 0x000fe20007810000 */
[----:B------:R-:W-:Y:S02]  /*bf40*/  FMUL.FTZ R0, R63, c[0x0][0x320] ;  /* 0x0000c8003f007a20 */ /* 0x000fe40000410000 */
[----:B------:R-:W2:Y:S01]  /*bf50*/  MUFU.TANH R49, R59 ;  /* 0x0000003b00317308 */ /* 0x000ea20000002400 */
[----:B-1----:R-:W-:Y:S01]  /*bf60*/  FMNMX.FTZ R5, R184, R6, !PT ;  /* 0x00000006b8057209 */ /* 0x002fe20007810000 */
[----:B---3--:R-:W-:Y:S03]  /*bf70*/  FFMA.FTZ R4, R16, c[0x0][0x2d0], -R110 ;  /* 0x0000b40010047a23 */ /* 0x008fe6000001086e */
[----:B------:R-:W-:Y:S05]  /*bf80*/  FMNMX.FTZ R5, R185, R5, !PT ;  /* 0x00000005b9057209 */ /* 0x000fea0007810000 */
[----:B------:R1:W-:Y:S10]  /*bf90*/  MUFU.TANH R109, R0 ;  /* 0x00000000006d7308 */ /* 0x0003f40000002400 */
[----:B------:R3:W-:Y:S01]  /*bfa0*/  MUFU.EX2 R48, R4 ;  /* 0x0000000400307308 */ /* 0x0007e20000000800 */
[----:B----4-:R-:W-:Y:S01]  /*bfb0*/  FMNMX.FTZ R103, R103, R7, !PT ;  /* 0x0000000767677209 */ /* 0x010fe20007810000 */
[----:B------:R-:W-:Y:S04]  /*bfc0*/  @P0 IMAD.WIDE.U32 R6, R204, c[0x0][0x1e0], RZ ;  /* 0x00007800cc060a25 */ /* 0x000fe800078e00ff */
[----:B------:R-:W-:Y:S04]  /*bfd0*/  FMUL.FTZ R176, R103, c[0x0][0x2d0] ;  /* 0x0000b40067b07a20 */ /* 0x000fe80000410000 */
[----:B------:R-:W-:Y:S01]  /*bfe0*/  MUFU.TANH R108, R62 ;  /* 0x0000003e006c7308 */ /* 0x000fe20000002400 */
[----:B-1----:R-:W-:Y:S01]  /*bff0*/  FADD.FTZ R0, -R105, R2 ;  /* 0x0000000269007221 */ /* 0x002fe20000010100 */
[----:B-----5:R-:W-:Y:S01]  /*c000*/  FMNMX.FTZ R2, R186, R5, !PT ;  /* 0x00000005ba027209 */ /* 0x020fe20007810000 */
[----:B------:R-:W-:Y:S02]  /*c010*/  FFMA.FTZ R5, R17, c[0x0][0x2d0], -R110 ;  /* 0x0000b40011057a23 */ /* 0x000fe4000001086e */
[----:B------:R-:W-:Y:S01]  /*c020*/  FMUL.FTZ R0, R0, c[0x0][0x2d0] ;  /* 0x0000b40000007a20 */ /* 0x000fe20000410000 */
[----:B--2---:R-:W-:Y:S04]  /*c030*/  FMNMX.FTZ R2, R40, R2, !PT ;  /* 0x0000000228027209 */ /* 0x004fe80007810000 */
[----:B------:R1:W-:Y:S01]  /*c040*/  MUFU.EX2 R45, R5 ;  /* 0x00000005002d7308 */ /* 0x0003e20000000800 */
[----:B------:R-:W-:Y:S01]  /*c050*/  FMNMX.FTZ R2, R49, R2, !PT ;  /* 0x0000000231027209 */ /* 0x000fe20007810000 */
[--C-:B---3--:R-:W-:Y:S08]  /*c060*/  FFMA.FTZ R4, R178, c[0x0][0x2d0], -R111.reuse ;  /* 0x0000b400b2047a23 */ /* 0x108ff0000001086f */
[----:B------:R2:W3:Y:S10]  /*c070*/  MUFU.EX2 R101, R0 ;  /* 0x0000000000657308 */ /* 0x0004f40000000800 */
[----:B------:R4:W-:Y:S01]  /*c080*/  MUFU.EX2 R178, R4 ;  /* 0x0000000400b27308 */ /* 0x0009e20000000800 */
[----:B-1----:R-:W-:Y:S02]  /*c090*/  FFMA.FTZ R5, R18, c[0x0][0x2d0], -R111 ;  /* 0x0000b40012057a23 */ /* 0x002fe4000001086f */
[----:B------:R-:W-:Y:S07]  /*c0a0*/  FFMA.FTZ R18, R181, c[0x0][0x2d0], -R176 ;  /* 0x0000b400b5127a23 */ /* 0x000fee00000108b0 */
[----:B------:R-:W-:Y:S01]  /*c0b0*/  MUFU.EX2 R44, R5 ;  /* 0x00000005002c7308 */ /* 0x000fe20000000800 */
[----:B--2---:R-:W-:Y:S02]  /*c0c0*/  FADD.FTZ R0, -R104, R3 ;  /* 0x0000000368007221 */ /* 0x004fe40000010100 */
[----:B---3--:R-:W-:Y:S02]  /*c0d0*/  FMUL.FTZ R65, R101, R173 ;  /* 0x000000ad65417220 */ /* 0x008fe40000410000 */
[----:B------:R-:W-:Y:S01]  /*c0e0*/  FMUL.FTZ R3, R0, c[0x0][0x2d0] ;  /* 0x0000b40000037a20 */ /* 0x000fe20000410000 */
[----:B------:R-:W-:Y:S01]  /*c0f0*/  FMNMX.FTZ R0, R108, R2, !PT ;  /* 0x000000026c007209 */ /* 0x000fe20007810000 */
[----:B------:R-:W-:Y:S03]  /*c100*/  FADD.FTZ R2, -R103, R106 ;  /* 0x0000006a67027221 */ /* 0x000fe60000010100 */
[----:B------:R-:W-:Y:S01]  /*c110*/  MUFU.EX2 R247, R56 ;  /* 0x0000003800f77308 */ /* 0x000fe20000000800 */
[----:B------:R-:W-:Y:S01]  /*c120*/  FFMA.FTZ R106, R200, c[0x0][0x2d0], -R176 ;  /* 0x0000b400c86a7a23 */ /* 0x000fe200000108b0 */
[----:B------:R-:W-:Y:S01]  /*c130*/  FMNMX.FTZ R0, R109, R0, !PT ;  /* 0x000000006d007209 */ /* 0x000fe20007810000 */
[--C-:B----4-:R-:W-:Y:S02]  /*c140*/  FFMA.FTZ R4, R177, c[0x0][0x2d0], -R111.reuse ;  /* 0x0000b400b1047a23 */ /* 0x110fe4000001086f */
[C---:B------:R-:W-:Y:S02]  /*c150*/  FMUL.FTZ R68, R101.reuse, R68 ;  /* 0x0000004465447220 */ /* 0x040fe40000410000 */
[C---:B------:R-:W-:Y:S02]  /*c160*/  FMUL.FTZ R69, R101.reuse, R69 ;  /* 0x0000004565457220 */ /* 0x040fe40000410000 */
[C---:B------:R-:W-:Y:S01]  /*c170*/  FMUL.FTZ R80, R101.reuse, R80 ;  /* 0x0000005065507220 */ /* 0x040fe20000410000 */
[----:B------:R1:W2:Y:S01]  /*c180*/  MUFU.EX2 R100, R3 ;  /* 0x0000000300647308 */ /* 0x0002a20000000800 */
[C---:B------:R-:W-:Y:S02]  /*c190*/  FMUL.FTZ R81, R101.reuse, R81 ;  /* 0x0000005165517220 */ /* 0x040fe40000410000 */
[C---:B------:R-:W-:Y:S02]  /*c1a0*/  FMUL.FTZ R84, R101.reuse, R84 ;  /* 0x0000005465547220 */ /* 0x040fe40000410000 */
[C---:B------:R-:W-:Y:S02]  /*c1b0*/  FMUL.FTZ R85, R101.reuse, R85 ;  /* 0x0000005565557220 */ /* 0x040fe40000410000 */
[C---:B------:R-:W-:Y:S02]  /*c1c0*/  FMUL.FTZ R96, R101.reuse, R96 ;  /* 0x0000006065607220 */ /* 0x040fe40000410000 */
[----:B------:R-:W-:Y:S01]  /*c1d0*/  FMUL.FTZ R97, R101, R97 ;  /* 0x0000006165617220 */ /* 0x000fe20000410000 */
[----:B------:R3:W4:Y:S10]  /*c1e0*/  MUFU.EX2 R21, R4 ;  /* 0x0000000400157308 */ /* 0x0007340000000800 */
[----:B------:R5:W-:Y:S01]  /*c1f0*/  MUFU.EX2 R177, R18 ;  /* 0x0000001200b17308 */ /* 0x000be20000000800 */
[----:B-1----:R-:W-:Y:S02]  /*c200*/  FMUL.FTZ R3, R2, c[0x0][0x2d0] ;  /* 0x0000b40002037a20 */ /* 0x002fe40000410000 */
[----:B------:R-:W1:Y:S01]  /*c210*/  SHFL.BFLY PT, R2, R0, 0x2, 0x1f ;  /* 0x0c401f0000027f89 */ /* 0x000e6200000e0000 */
[C---:B--2---:R-:W-:Y:S01]  /*c220*/  FMUL.FTZ R35, R100.reuse, R143 ;  /* 0x0000008f64237220 */ /* 0x044fe20000410000 */
[----:B------:R-:W-:Y:S01]  /*c230*/  MOV R143, R245 ;  /* 0x000000f5008f7202 */ /* 0x000fe20000000f00 */
[C---:B------:R-:W-:Y:S04]  /*c240*/  FMUL.FTZ R66, R100.reuse, R174 ;  /* 0x000000ae64427220 */ /* 0x040fe80000410000 */
[----:B------:R-:W2:Y:S01]  /*c250*/  MUFU.EX2 R3, R3 ;  /* 0x0000000300037308 */ /* 0x000ea20000000800 */
[C---:B------:R-:W-:Y:S02]  /*c260*/  FMUL.FTZ R67, R100.reuse, R175 ;  /* 0x000000af64437220 */ /* 0x040fe40000410000 */
[C---:B------:R-:W-:Y:S01]  /*c270*/  FMUL.FTZ R70, R100.reuse, R70 ;  /* 0x0000004664467220 */ /* 0x040fe20000410000 */
[----:B---3--:R-:W-:Y:S01]  /*c280*/  @P0 SHF.R.S32.HI R4, RZ, 0x1f, R204 ;  /* 0x0000001fff040819 */ /* 0x008fe200000114cc */
[C---:B------:R-:W-:Y:S01]  /*c290*/  FMUL.FTZ R71, R100.reuse, R71 ;  /* 0x0000004764477220 */ /* 0x040fe20000410000 */
[----:B----4-:R-:W-:Y:S01]  /*c2a0*/  MOV R181, R21 ;  /* 0x0000001500b57202 */ /* 0x010fe20000000f00 */
[----:B------:R-:W-:Y:S02]  /*c2b0*/  FMUL.FTZ R82, R100, R82 ;  /* 0x0000005264527220 */ /* 0x000fe40000410000 */
[----:B------:R-:W-:Y:S01]  /*c2c0*/  @P0 IMAD R4, R4, c[0x0][0x1e0], RZ ;  /* 0x0000780004040a24 */ /* 0x000fe200078e02ff */
[----:B------:R3:W-:Y:S01]  /*c2d0*/  MUFU.EX2 R246, R60 ;  /* 0x0000003c00f67308 */ /* 0x0007e20000000800 */
[----:B------:R-:W-:Y:S02]  /*c2e0*/  FMUL.FTZ R83, R100, R83 ;  /* 0x0000005364537220 */ /* 0x000fe40000410000 */
[----:B------:R-:W-:Y:S01]  /*c2f0*/  @P0 IMAD R5, R204, c[0x0][0x1e4], R4 ;  /* 0x00007900cc050a24 */ /* 0x000fe200078e0204 */
[----:B------:R-:W-:Y:S01]  /*c300*/  @P0 SHF.L.U32 R4, R6, 0x6, RZ ;  /* 0x0000000606040819 */ /* 0x000fe200000006ff */
[C---:B-----5:R-:W-:Y:S02]  /*c310*/  FMUL.FTZ R18, R100.reuse, R126 ;  /* 0x0000007e64127220 */ /* 0x060fe40000410000 */
[C---:B------:R-:W-:Y:S02]  /*c320*/  FMUL.FTZ R86, R100.reuse, R86 ;  /* 0x0000005664567220 */ /* 0x040fe40000410000 */
[----:B------:R-:W-:Y:S01]  /*c330*/  FMUL.FTZ R87, R100, R87 ;  /* 0x0000005764577220 */ /* 0x000fe20000410000 */
[----:B-1----:R-:W-:Y:S01]  /*c340*/  FMNMX.FTZ R0, R0, R2, !PT ;  /* 0x0000000200007209 */ /* 0x002fe20007810000 */
[----:B------:R1:W-:Y:S01]  /*c350*/  MUFU.EX2 R245, R64 ;  /* 0x0000004000f57308 */ /* 0x0003e20000000800 */
[----:B------:R-:W-:Y:S02]  /*c360*/  FMUL.FTZ R98, R100, R98 ;  /* 0x0000006264627220 */ /* 0x000fe40000410000 */
[C---:B--2---:R-:W-:Y:S01]  /*c370*/  FMUL.FTZ R56, R3.reuse, R164 ;  /* 0x000000a403387220 */ /* 0x044fe20000410000 */
[----:B------:R-:W2:Y:S01]  /*c380*/  SHFL.BFLY PT, R2, R0, 0x1, 0x1f ;  /* 0x0c201f0000027f89 */ /* 0x000ea200000e0000 */
[C---:B------:R-:W-:Y:S02]  /*c390*/  FMUL.FTZ R57, R3.reuse, R165 ;  /* 0x000000a503397220 */ /* 0x040fe40000410000 */
[C---:B------:R-:W-:Y:S02]  /*c3a0*/  FMUL.FTZ R61, R3.reuse, R169 ;  /* 0x000000a9033d7220 */ /* 0x040fe40000410000 */
[C---:B------:R-:W-:Y:S02]  /*c3b0*/  FMUL.FTZ R72, R3.reuse, R72 ;  /* 0x0000004803487220 */ /* 0x040fe40000410000 */
[C---:B------:R-:W-:Y:S02]  /*c3c0*/  FMUL.FTZ R73, R3.reuse, R73 ;  /* 0x0000004903497220 */ /* 0x040fe40000410000 */
[C---:B---3--:R-:W-:Y:S02]  /*c3d0*/  FMUL.FTZ R60, R3.reuse, R168 ;  /* 0x000000a8033c7220 */ /* 0x048fe40000410000 */
[C---:B------:R-:W-:Y:S02]  /*c3e0*/  FMUL.FTZ R76, R3.reuse, R76 ;  /* 0x0000004c034c7220 */ /* 0x040fe40000410000 */
[C---:B------:R-:W-:Y:S02]  /*c3f0*/  FMUL.FTZ R77, R3.reuse, R77 ;  /* 0x0000004d034d7220 */ /* 0x040fe40000410000 */
[C---:B------:R-:W-:Y:S02]  /*c400*/  FMUL.FTZ R88, R3.reuse, R88 ;  /* 0x0000005803587220 */ /* 0x040fe40000410000 */
[C---:B------:R-:W-:Y:S02]  /*c410*/  FMUL.FTZ R89, R3.reuse, R89 ;  /* 0x0000005903597220 */ /* 0x040fe40000410000 */
[----:B------:R-:W-:Y:S02]  /*c420*/  FMUL.FTZ R92, R3, R92 ;  /* 0x0000005c035c7220 */ /* 0x000fe40000410000 */
[----:B-1----:R-:W-:Y:S02]  /*c430*/  FMUL.FTZ R64, R101, R172 ;  /* 0x000000ac65407220 */ /* 0x002fe40000410000 */
[----:B------:R-:W-:Y:S01]  /*c440*/  FMUL.FTZ R93, R3, R93 ;  /* 0x0000005d035d7220 */ /* 0x000fe20000410000 */
[----:B--2---:R-:W-:Y:S01]  /*c450*/  FMNMX.FTZ R102, R0, R2, !PT ;  /* 0x0000000200667209 */ /* 0x004fe20007810000 */
[----:B------:R-:W-:Y:S01]  /*c460*/  FFMA.FTZ R0, R19, c[0x0][0x2d0], -R111 ;  /* 0x0000b40013007a23 */ /* 0x000fe2000001086f */
[----:B------:R-:W-:Y:S01]  /*c470*/  @P0 IADD3 R2, R7, R5, RZ ;  /* 0x0000000507020210 */ /* 0x000fe20007ffe0ff */
[----:B------:R-:W-:Y:S01]  /*c480*/  FMUL.FTZ R19, R100, R127 ;  /* 0x0000007f64137220 */ /* 0x000fe20000410000 */
[----:B------:R-:W-:Y:S01]  /*c490*/  @P0 IADD3 R5, P2, R4, R36, RZ ;  /* 0x0000002404050210 */ /* 0x000fe20007f5e0ff */
[----:B------:R1:W-:Y:S01]  /*c4a0*/  MUFU.EX2 R25, R0 ;  /* 0x0000000000197308 */ /* 0x0003e20000000800 */
[----:B------:R-:W-:Y:S01]  /*c4b0*/  @P0 SHF.L.U64.HI R2, R6, 0x6, R2 ;  /* 0x0000000606020819 */ /* 0x000fe20000010202 */
[----:B------:R-:W-:Y:S01]  /*c4c0*/  FMUL.FTZ R99, R100, R99 ;  /* 0x0000006364637220 */ /* 0x000fe20000410000 */
[C---:B------:R-:W-:Y:S02]  /*c4d0*/  @P0 LEA R14, P1, R5.reuse, c[0x0][0x1c8], 0x1 ;  /* 0x00007200050e0a11 */ /* 0x040fe400078208ff */
[----:B------:R-:W-:Y:S04]  /*c4e0*/  @P0 IADD3.X R6, R2, R31, RZ, P2, !PT ;  /* 0x0000001f02060210 */ /* 0x000fe800017fe4ff */
[----:B------:R-:W-:Y:S02]  /*c4f0*/  @P0 LEA.HI.X R15, R5, c[0x0][0x1cc], R6, 0x1, P1 ;  /* 0x00007300050f0a11 */ /* 0x000fe400008f0c06 */
[C---:B------:R-:W-:Y:S02]  /*c500*/  @P0 IADD3 R5, P3, R4.reuse, R33, RZ ;  /* 0x0000002104050210 */ /* 0x040fe40007f7e0ff */
[----:B------:R-:W-:Y:S01]  /*c510*/  @P0 IADD3 R6, P2, R4, R32, RZ ;  /* 0x0000002004060210 */ /* 0x000fe20007f5e0ff */
[----:B------:R2:W-:Y:S01]  /*c520*/  @P0 LDGSTS.E.BYPASS.LTC128B.128 [R226+0x3100], [R14.64], !P6 ;  /* 0x031000000ee20fae */ /* 0x0005e2000f101d46 */
[----:B------:R-:W-:Y:S01]  /*c530*/  @P0 IADD3 R4, P1, R9, R4, RZ ;  /* 0x0000000409040210 */ /* 0x000fe20007f3e0ff */
[----:B------:R-:W-:Y:S01]  /*c540*/  FFMA.FTZ R9, R179, c[0x0][0x2d0], -R176 ;  /* 0x0000b400b3097a23 */ /* 0x000fe200000108b0 */
[----:B------:R-:W-:Y:S02]  /*c550*/  @P0 IADD3.X R8, R2, R23, RZ, P2, !PT ;  /* 0x0000001702080210 */ /* 0x000fe400017fe4ff */
[----:B------:R-:W-:Y:S01]  /*c560*/  @P0 LEA R12, P2, R6, c[0x0][0x1c8], 0x1 ;  /* 0x00007200060c0a11 */ /* 0x000fe200078408ff */
[----:B------:R3:W-:Y:S01]  /*c570*/  MUFU.EX2 R43, R9 ;  /* 0x00000009002b7308 */ /* 0x0007e20000000800 */
[----:B------:R-:W-:Y:S02]  /*c580*/  @P0 IADD3.X R7, R2, R29, RZ, P3, !PT ;  /* 0x0000001d02070210 */ /* 0x000fe40001ffe4ff */
[----:B------:R-:W-:Y:S01]  /*c590*/  @P0 LEA.HI.X R13, R6, c[0x0][0x1cc], R8, 0x1, P2 ;  /* 0x00007300060d0a11 */ /* 0x000fe200010f0c08 */
[----:B------:R-:W-:Y:S01]  /*c5a0*/  FFMA.FTZ R6, R188, c[0x0][0x2d0], -R176 ;  /* 0x0000b400bc067a23 */ /* 0x000fe200000108b0 */
[C---:B------:R-:W-:Y:S01]  /*c5b0*/  @P0 LEA R10, P3, R5.reuse, c[0x0][0x1c8], 0x1 ;  /* 0x00007200050a0a11 */ /* 0x040fe200078608ff */
[----:B-1----:R-:W-:Y:S01]  /*c5c0*/  FADD.FTZ R0, -R102, R107 ;  /* 0x0000006b66007221 */ /* 0x002fe20000010100 */
[----:B------:R-:W-:Y:S01]  /*c5d0*/  @P0 IADD3.X R2, R34, R2, RZ, P1, !PT ;  /* 0x0000000222020210 */ /* 0x000fe20000ffe4ff */
[----:B------:R-:W-:Y:S01]  /*c5e0*/  FMUL.FTZ R34, R100, R142 ;  /* 0x0000008e64227220 */ /* 0x000fe20000410000 */
[----:B------:R-:W-:Y:S01]  /*c5f0*/  @P0 LEA.HI.X R11, R5, c[0x0][0x1cc], R7, 0x1, P3 ;  /* 0x00007300050b0a11 */ /* 0x000fe200018f0c07 */
[----:B------:R1:W-:Y:S01]  /*c600*/  MUFU.EX2 R46, R6 ;  /* 0x00000006002e7308 */ /* 0x0003e20000000800 */
[----:B------:R-:W-:Y:S01]  /*c610*/  @P0 IADD3 R7, P2, R4, R33, RZ ;  /* 0x0000002104070210 */ /* 0x000fe20007f5e0ff */
[----:B------:R-:W-:Y:S01]  /*c620*/  FMUL.FTZ R0, R0, c[0x0][0x2d0] ;  /* 0x0000b40000007a20 */ /* 0x000fe20000410000 */
[----:B------:R-:W-:Y:S01]  /*c630*/  @P0 IADD3 R5, P1, R4, R32, RZ ;  /* 0x0000002004050210 */ /* 0x000fe20007f3e0ff */
[----:B------:R4:W-:Y:S01]  /*c640*/  @P0 LDGSTS.E.BYPASS.LTC128B.128 [R226+0x4100], [R10.64], !P5 ;  /* 0x041000000ae20fae */ /* 0x0009e2000e901d46 */
[----:B------:R-:W-:Y:S01]  /*c650*/  @P0 IADD3.X R17, R2, R29, RZ, P2, !PT ;  /* 0x0000001d02110210 */ /* 0x000fe200017fe4ff */
[----:B------:R-:W-:Y:S01]  /*c660*/  FMUL.FTZ R29, R3, R137 ;  /* 0x00000089031d7220 */ /* 0x000fe20000410000 */
[----:B------:R-:W-:Y:S01]  /*c670*/  MOV R179, R22 ;  /* 0x0000001600b37202 */ /* 0x000fe20000000f00 */
[----:B------:R-:W-:Y:S01]  /*c680*/  FMUL.FTZ R32, R101, R140 ;  /* 0x0000008c65207220 */ /* 0x000fe20000410000 */
[----:B------:R-:W-:Y:S01]  /*c690*/  MOV R107, R24 ;  /* 0x00000018006b7202 */ /* 0x000fe20000000f00 */
[----:B------:R-:W4:Y:S01]  /*c6a0*/  MUFU.EX2 R0, R0 ;  /* 0x0000000000007308 */ /* 0x000f220000000800 */
[----:B------:R-:W-:Y:S01]  /*c6b0*/  FMUL.FTZ R24, R3, R132 ;  /* 0x0000008403187220 */ /* 0x000fe20000410000 */
[----:B------:R5:W-:Y:S01]  /*c6c0*/  @P0 LDGSTS.E.BYPASS.LTC128B.128 [R226+0x5100], [R12.64], !P4 ;  /* 0x051000000ce20fae */ /* 0x000be2000e101d46 */
[----:B------:R-:W-:Y:S01]  /*c6d0*/  MOV R142, R40 ;  /* 0x00000028008e7202 */ /* 0x000fe20000000f00 */
[----:B------:R-:W-:Y:S01]  /*c6e0*/  FMUL.FTZ R33, R101, R141 ;  /* 0x0000008d65217220 */ /* 0x000fe20000410000 */
[----:B---3--:R-:W-:Y:S01]  /*c6f0*/  @P0 IADD3 R9, P3, R4, R36, RZ ;  /* 0x0000002404090210 */ /* 0x008fe20007f7e0ff */
[----:B------:R-:W-:Y:S01]  /*c700*/  FFMA.FTZ R40, R194, c[0x0][0x2d0], -R110 ;  /* 0x0000b400c2287a23 */ /* 0x000fe2000001086e */
[----:B------:R-:W-:Y:S01]  /*c710*/  MOV R132, R41 ;  /* 0x0000002900847202 */ /* 0x000fe20000000f00 */
[----:B------:R-:W-:Y:S01]  /*c720*/  FMUL.FTZ R41, R3, R149 ;  /* 0x0000009503297220 */ /* 0x000fe20000410000 */
[C---:B------:R-:W-:Y:S01]  /*c730*/  @P0 IADD3.X R16, R2.reuse, R31, RZ, P3, !PT ;  /* 0x0000001f02100210 */ /* 0x040fe20001ffe4ff */
[----:B------:R3:W-:Y:S01]  /*c740*/  MUFU.EX2 R251, R40 ;  /* 0x0000002800fb7308 */ /* 0x0007e20000000800 */
[C---:B------:R-:W-:Y:S02]  /*c750*/  @P0 LEA R8, P3, R9.reuse, c[0x0][0x1c8], 0x1 ;  /* 0x0000720009080a11 */ /* 0x040fe400078608ff */
[----:B------:R-:W-:Y:S02]  /*c760*/  @P0 IADD3.X R2, R2, R23, RZ, P1, !PT ;  /* 0x0000001702020210 */ /* 0x000fe40000ffe4ff */
[----:B------:R-:W-:Y:S02]  /*c770*/  @P0 LEA.HI.X R9, R9, c[0x0][0x1cc], R16, 0x1, P3 ;  /* 0x0000730009090a11 */ /* 0x000fe400018f0c10 */
[----:B-1----:R-:W-:Y:S02]  /*c780*/  @P0 LEA R6, P2, R7, c[0x0][0x1c8], 0x1 ;  /* 0x0000720007060a11 */ /* 0x002fe400078408ff */
[----:B------:R-:W-:Y:S01]  /*c790*/  @P0 LEA R4, P1, R5, c[0x0][0x1c8], 0x1 ;  /* 0x0000720005040a11 */ /* 0x000fe200078208ff */
[----:B------:R1:W-:Y:S01]  /*c7a0*/  @P0 LDGSTS.E.BYPASS.LTC128B.128 [R226+0x3900], [R8.64], !P6 ;  /* 0x0390000008e20fae */ /* 0x0003e2000f101d46 */
[----:B------:R-:W-:Y:S01]  /*c7b0*/  @P0 LEA.HI.X R7, R7, c[0x0][0x1cc], R17, 0x1, P2 ;  /* 0x0000730007070a11 */ /* 0x000fe200010f0c11 */
[----:B------:R-:W-:Y:S01]  /*c7c0*/  FMUL.FTZ R17, R101, R125 ;  /* 0x0000007d65117220 */ /* 0x000fe20000410000 */
[----:B------:R-:W-:Y:S01]  /*c7d0*/  @P0 LEA.HI.X R5, R5, c[0x0][0x1cc], R2, 0x1, P1 ;  /* 0x0000730005050a11 */ /* 0x000fe200008f0c02 */
[----:B------:R-:W-:Y:S01]  /*c7e0*/  FFMA.FTZ R2, R180, c[0x0][0x2d0], -R176 ;  /* 0x0000b400b4027a23 */ /* 0x000fe200000108b0 */
[----:B------:R-:W-:Y:S01]  /*c7f0*/  MOV R180, R20 ;  /* 0x0000001400b47202 */ /* 0x000fe20000000f00 */
[C---:B----4-:R-:W-:Y:S01]  /*c800*/  FMUL.FTZ R11, R0.reuse, R119 ;  /* 0x00000077000b7220 */ /* 0x050fe20000410000 */
[----:B------:R-:W-:Y:S01]  /*c810*/  MOV R188, R42 ;  /* 0x0000002a00bc7202 */ /* 0x000fe20000000f00 */
[----:B------:R4:W-:Y:S01]  /*c820*/  @P0 LDGSTS.E.BYPASS.LTC128B.128 [R226+0x4900], [R6.64], !P5 ;  /* 0x0490000006e20fae */ /* 0x0009e2000e901d46 */
[----:B------:R4:W-:Y:S01]  /*c830*/  MUFU.EX2 R16, R2 ;  /* 0x0000000200107308 */ /* 0x0009e20000000800 */
[C---:B-----5:R-:W-:Y:S01]  /*c840*/  FMUL.FTZ R12, R3.reuse, R120 ;  /* 0x00000078030c7220 */ /* 0x060fe20000410000 */
[----:B------:R-:W-:Y:S01]  /*c850*/  MOV R149, R240 ;  /* 0x000000f000957202 */ /* 0x000fe20000000f00 */
[C---:B------:R-:W-:Y:S01]  /*c860*/  FMUL.FTZ R13, R3.reuse, R121 ;  /* 0x00000079030d7220 */ /* 0x040fe20000410000 */
[----:B------:R-:W-:Y:S01]  /*c870*/  MOV R140, R46 ;  /* 0x0000002e008c7202 */ /* 0x000fe20000000f00 */
[C---:B--2---:R-:W-:Y:S01]  /*c880*/  FMUL.FTZ R14, R0.reuse, R122 ;  /* 0x0000007a000e7220 */ /* 0x044fe20000410000 */
[----:B------:R-:W-:Y:S01]  /*c890*/  MOV R137, R45 ;  /* 0x0000002d00897202 */ /* 0x000fe20000000f00 */
[----:B------:R2:W-:Y:S01]  /*c8a0*/  @P0 LDGSTS.E.BYPASS.LTC128B.128 [R226+0x5900], [R4.64], !P4 ;  /* 0x0590000004e20fae */ /* 0x0005e2000e101d46 */
[C---:B------:R-:W-:Y:S01]  /*c8b0*/  FMUL.FTZ R15, R0.reuse, R123 ;  /* 0x0000007b000f7220 */ /* 0x040fe20000410000 */
[----:B------:R-:W-:Y:S01]  /*c8c0*/  MOV R141, R49 ;  /* 0x00000031008d7202 */ /* 0x000fe20000000f00 */
[C---:B------:R-:W-:Y:S01]  /*c8d0*/  FMUL.FTZ R30, R0.reuse, R138 ;  /* 0x0000008a001e7220 */ /* 0x040fe20000410000 */
[----:B------:R-:W-:Y:S01]  /*c8e0*/  MOV R138, R44 ;  /* 0x0000002c008a7202 */ /* 0x000fe20000000f00 */
[C---:B------:R-:W-:Y:S01]  /*c8f0*/  FMUL.FTZ R31, R0.reuse, R139 ;  /* 0x0000008b001f7220 */ /* 0x040fe20000410000 */
[----:B------:R-:W-:Y:S01]  /*c900*/  MOV R139, R48 ;  /* 0x00000030008b7202 */ /* 0x000fe20000000f00 */
[C---:B---3--:R-:W-:Y:S01]  /*c910*/  FMUL.FTZ R40, R3.reuse, R148 ;  /* 0x0000009403287220 */ /* 0x048fe20000410000 */
[----:B------:R-:W3:Y:S01]  /*c920*/  LDSM.16.MT88.4 R20, [R209+0x100] ;  /* 0x00010000d114783b */ /* 0x000ee20000004200 */
[----:B------:R-:W-:Y:S01]  /*c930*/  FMUL.FTZ R42, R0, R150 ;  /* 0x00000096002a7220 */ /* 0x000fe20000410000 */
[----:B------:R-:W-:Y:S01]  /*c940*/  MOV R148, R238 ;  /* 0x000000ee00947202 */ /* 0x000fe20000000f00 */
[C---:B-1----:R-:W-:Y:S01]  /*c950*/  FMUL.FTZ R8, R3.reuse, R116 ;  /* 0x0000007403087220 */ /* 0x042fe20000410000 */
[----:B------:R-:W-:Y:S01]  /*c960*/  F2FP.PACK_AB R116, R46, R43 ;  /* 0x0000002b2e74723e */ /* 0x000fe200000000ff */
[----:B------:R-:W-:Y:S01]  /*c970*/  FMUL.FTZ R9, R3, R117 ;  /* 0x0000007503097220 */ /* 0x000fe20000410000 */
[----:B------:R-:W-:Y:S01]  /*c980*/  MOV R150, R237 ;  /* 0x000000ed00967202 */ /* 0x000fe20000000f00 */
[----:B------:R-:W-:Y:S01]  /*c990*/  FMUL.FTZ R46, R0, R154 ;  /* 0x0000009a002e7220 */ /* 0x000fe20000410000 */
[----:B------:R-:W1:Y:S01]  /*c9a0*/  LDSM.16.MT88.4 R36, [R210+0x100] ;  /* 0x00010000d224783b */ /* 0x000e620000004200 */
[----:B----4-:R-:W-:Y:S02]  /*c9b0*/  FMUL.FTZ R2, R102, c[0x0][0x2d0] ;  /* 0x0000b40066027a20 */ /* 0x010fe40000410000 */
[C---:B------:R-:W-:Y:S02]  /*c9c0*/  FMUL.FTZ R7, R100.reuse, R115 ;  /* 0x0000007364077220 */ /* 0x040fe40000410000 */
[--C-:B------:R-:W-:Y:S01]  /*c9d0*/  FFMA.FTZ R10, R189, c[0x0][0x2d0], -R2.reuse ;  /* 0x0000b400bd0a7a23 */ /* 0x100fe20000010802 */
[----:B------:R-:W-:Y:S01]  /*c9e0*/  MOV R189, R242 ;  /* 0x000000f200bd7202 */ /* 0x000fe20000000f00 */
        /* <DEDUP_REMOVED lines=8> */
[----:B------:R-:W-:Y:S01]  /*ca70*/  FFMA.FTZ R48, R192, c[0x0][0x2d0], -R110 ;  /* 0x0000b400c0307a23 */ /* 0x000fe2000001086e */
[----:B------:R-:W-:Y:S01]  /*ca80*/  MOV R192, R187 ;  /* 0x000000bb00c07202 */ /* 0x000fe20000000f00 */
[----:B------:R-:W-:Y:S01]  /*ca90*/  FMUL.FTZ R45, R3, R153 ;  /* 0x00000099032d7220 */ /* 0x000fe20000410000 */
[----:B------:R-:W2:Y:S01]  /*caa0*/  LDSM.16.MT88.4 R120, [R210+0x1100] ;  /* 0x00110000d278783b */ /* 0x000ea20000004200 */
[----:B------:R-:W1:Y:S01]  /*cab0*/  MUFU.EX2 R225, R4 ;  /* 0x0000000400e17308 */ /* 0x000e620000000800 */
[----:B------:R-:W-:Y:S02]  /*cac0*/  FMUL.FTZ R47, R0, R155 ;  /* 0x0000009b002f7220 */ /* 0x000fe40000410000 */
[----:B------:R-:W-:Y:S02]  /*cad0*/  FMUL.FTZ R49, R101, R157 ;  /* 0x0000009d65317220 */ /* 0x000fe40000410000 */
[----:B------:R-:W-:Y:S02]  /*cae0*/  FMUL.FTZ R51, R100, R159 ;  /* 0x0000009f64337220 */ /* 0x000fe40000410000 */
[C---:B------:R-:W-:Y:S01]  /*caf0*/  FMUL.FTZ R58, R0.reuse, R166 ;  /* 0x000000a6003a7220 */ /* 0x040fe20000410000 */
[----:B------:R-:W-:Y:S01]  /*cb00*/  LDSM.16.MT88.4 R172, [R210+0x1d00] ;  /* 0x001d0000d2ac783b */ /* 0x000fe20000004200 */
[C---:B------:R-:W-:Y:S01]  /*cb10*/  FMUL.FTZ R59, R0.reuse, R167 ;  /* 0x000000a7003b7220 */ /* 0x040fe20000410000 */
[----:B------:R2:W-:Y:S01]  /*cb20*/  MUFU.EX2 R249, R48 ;  /* 0x0000003000f97308 */ /* 0x0005e20000000800 */
[C---:B------:R-:W-:Y:S02]  /*cb30*/  FMUL.FTZ R62, R0.reuse, R170 ;  /* 0x000000aa003e7220 */ /* 0x040fe40000410000 */
[C---:B------:R-:W-:Y:S02]  /*cb40*/  FMUL.FTZ R63, R0.reuse, R171 ;  /* 0x000000ab003f7220 */ /* 0x040fe40000410000 */
[C---:B----4-:R-:W-:Y:S01]  /*cb50*/  FMUL.FTZ R10, R0.reuse, R118 ;  /* 0x00000076000a7220 */ /* 0x050fe20000410000 */
[----:B------:R-:W0:Y:S01]  /*cb60*/  LDGDEPBAR ;  /* 0x00000000000079af */ /* 0x000e220000000000 */
[C---:B------:R-:W-:Y:S02]  /*cb70*/  FMUL.FTZ R74, R0.reuse, R74 ;  /* 0x0000004a004a7220 */ /* 0x040fe40000410000 */
[C---:B------:R-:W-:Y:S02]  /*cb80*/  FMUL.FTZ R75, R0.reuse, R75 ;  /* 0x0000004b004b7220 */ /* 0x040fe40000410000 */
[C---:B------:R-:W-:Y:S02]  /*cb90*/  FMUL.FTZ R78, R0.reuse, R78 ;  /* 0x0000004e004e7220 */ /* 0x040fe40000410000 */
[C---:B------:R-:W-:Y:S01]  /*cba0*/  FMUL.FTZ R79, R0.reuse, R79 ;  /* 0x0000004f004f7220 */ /* 0x040fe20000410000 */
[----:B-1----:R-:W-:Y:S01]  /*cbb0*/  F2FP.PACK_AB R117, R225, R207 ;  /* 0x000000cfe175723e */ /* 0x002fe200000000ff */
[----:B------:R-:W-:Y:S01]  /*cbc0*/  FFMA.FTZ R4, R183, c[0x0][0x2d0], -R2 ;  /* 0x0000b400b7047a23 */ /* 0x000fe20000010802 */
[----:B------:R-:W-:Y:S01]  /*cbd0*/  MOV R183, R25 ;  /* 0x0000001900b77202 */ /* 0x000fe20000000f00 */
[----:B------:R-:W-:Y:S01]  /*cbe0*/  FMUL.FTZ R25, R3, R133 ;  /* 0x0000008503197220 */ /* 0x000fe20000410000 */
[----:B------:R-:W-:Y:S01]  /*cbf0*/  MOV R133, R26 ;  /* 0x0000001a00857202 */ /* 0x000fe20000000f00 */
[----:B------:R1:W-:Y:S01]  /*cc00*/  MUFU.EX2 R227, R4 ;  /* 0x0000000400e37308 */ /* 0x0003e20000000800 */
[----:B------:R-:W-:Y:S01]  /*cc10*/  F2FP.PACK_AB R115, R183, R44 ;  /* 0x0000002cb773723e */ /* 0x000fe200000000ff */
[C---:B------:R-:W-:Y:S01]  /*cc20*/  FMUL.FTZ R26, R0.reuse, R134 ;  /* 0x00000086001a7220 */ /* 0x040fe20000410000 */
[----:B------:R-:W-:Y:S01]  /*cc30*/  MOV R134, R27 ;  /* 0x0000001b00867202 */ /* 0x000fe20000000f00 */
[C---:B------:R-:W-:Y:S01]  /*cc40*/  FMUL.FTZ R27, R0.reuse, R135 ;  /* 0x00000087001b7220 */ /* 0x040fe20000410000 */
[----:B------:R-:W-:Y:S01]  /*cc50*/  MOV R135, R28 ;  /* 0x0000001c00877202 */ /* 0x000fe20000000f00 */
[----:B------:R-:W-:Y:S01]  /*cc60*/  FMUL.FTZ R28, R3, R136 ;  /* 0x00000088031c7220 */ /* 0x000fe20000410000 */
[----:B------:R-:W-:Y:S01]  /*cc70*/  MOV R136, R43 ;  /* 0x0000002b00887202 */ /* 0x000fe20000000f00 */
[C---:B------:R-:W-:Y:S01]  /*cc80*/  FMUL.FTZ R43, R0.reuse, R151 ;  /* 0x00000097002b7220 */ /* 0x040fe20000410000 */
[----:B------:R-:W-:Y:S01]  /*cc90*/  MOV R151, R236 ;  /* 0x000000ec00977202 */ /* 0x000fe20000000f00 */
[----:B------:R-:W-:Y:S02]  /*cca0*/  FFMA.FTZ R44, R191, c[0x0][0x2d0], -R110 ;  /* 0x0000b400bf2c7a23 */ /* 0x000fe4000001086e */
[C---:B--2---:R-:W-:Y:S02]  /*ccb0*/  FMUL.FTZ R48, R101.reuse, R156 ;  /* 0x0000009c65307220 */ /* 0x044fe40000410000 */
[----:B------:R2:W-:Y:S01]  /*ccc0*/  MUFU.EX2 R250, R44 ;  /* 0x0000002c00fa7308 */ /* 0x0005e20000000800 */
[C---:B------:R-:W-:Y:S02]  /*ccd0*/  FMUL.FTZ R90, R0.reuse, R90 ;  /* 0x0000005a005a7220 */ /* 0x040fe40000410000 */
[C---:B------:R-:W-:Y:S02]  /*cce0*/  FMUL.FTZ R91, R0.reuse, R91 ;  /* 0x0000005b005b7220 */ /* 0x040fe40000410000 */
[C---:B------:R-:W-:Y:S02]  /*ccf0*/  FMUL.FTZ R94, R0.reuse, R94 ;  /* 0x0000005e005e7220 */ /* 0x040fe40000410000 */
[----:B------:R-:W-:Y:S02]  /*cd00*/  FMUL.FTZ R95, R0, R95 ;  /* 0x0000005f005f7220 */ /* 0x000fe40000410000 */
[--C-:B------:R-:W-:Y:S02]  /*cd10*/  FFMA.FTZ R108, R108, c[0x0][0x2d0], -R2.reuse ;  /* 0x0000b4006c6c7a23 */ /* 0x100fe40000010802 */
[----:B-1----:R-:W-:Y:S01]  /*cd20*/  FFMA.FTZ R4, R182, c[0x0][0x2d0], -R2 ;  /* 0x0000b400b6047a23 */ /* 0x002fe20000010802 */
[----:B------:R-:W-:Y:S01]  /*cd30*/  MOV R182, R16 ;  /* 0x0000001000b67202 */ /* 0x000fe20000000f00 */
[----:B------:R-:W-:Y:S02]  /*cd40*/  FMUL.FTZ R16, R101, R124 ;  /* 0x0000007c65107220 */ /* 0x000fe40000410000 */
[----:B------:R1:W4:Y:S01]  /*cd50*/  MUFU.EX2 R228, R4 ;  /* 0x0000000400e47308 */ /* 0x0003220000000800 */
[----:B------:R-:W-:Y:S01]  /*cd60*/  F2FP.PACK_AB R118, R182, R177 ;  /* 0x000000b1b676723e */ /* 0x000fe200000000ff */
[----:B------:R-:W5:Y:S01]  /*cd70*/  LDSM.16.MT88.4 R124, [R209+0x2100] ;  /* 0x00210000d17c783b */ /* 0x000f620000004200 */
[----:B--2---:R-:W-:Y:S02]  /*cd80*/  FMUL.FTZ R44, R3, R152 ;  /* 0x00000098032c7220 */ /* 0x004fe40000410000 */
[C---:B-1----:R-:W-:Y:S01]  /*cd90*/  FMUL.FTZ R4, R101.reuse, R112 ;  /* 0x0000007065047220 */ /* 0x042fe20000410000 */
[----:B------:R-:W-:Y:S02]  /*cda0*/  F2FP.PACK_AB R112, R180, R179 ;  /* 0x000000b3b470723e */ /* 0x000fe400000000ff */
[----:B----4-:R-:W-:Y:S05]  /*cdb0*/  F2FP.PACK_AB R119, R228, R227 ;  /* 0x000000e3e477723e */ /* 0x010fea00000000ff */
[-C--:B---3--:R-:W-:Y:S08]  /*cdc0*/  HMMA.16816.F32 R4, R112, R20.reuse, R4 ;  /* 0x000000147004723c */ /* 0x088ff00000001804 */
[C---:B------:R-:W-:Y:S07]  /*cdd0*/  HMMA.16816.F32 R8, R116.reuse, R20, R8 ;  /* 0x000000147408723c */ /* 0x040fee0000001808 */
[C---:B------:R-:W-:Y:S01]  /*cde0*/  FMUL.FTZ R20, R101.reuse, R128 ;  /* 0x0000008065147220 */ /* 0x040fe20000410000 */
[-C--:B------:R-:W-:Y:S04]  /*cdf0*/  HMMA.16816.F32 R12, R116, R22.reuse, R12 ;  /* 0x00000016740c723c */ /* 0x080fe8000000180c */
[----:B------:R-:W-:Y:S04]  /*ce00*/  FMUL.FTZ R21, R101, R129 ;  /* 0x0000008165157220 */ /* 0x000fe80000410000 */
[C---:B------:R-:W-:Y:S07]  /*ce10*/  HMMA.16816.F32 R16, R112.reuse, R22, R16 ;  /* 0x000000167010723c */ /* 0x040fee0000001810 */
[C---:B------:R-:W-:Y:S02]  /*ce20*/  FMUL.FTZ R22, R100.reuse, R130 ;  /* 0x0000008264167220 */ /* 0x040fe40000410000 */
[C---:B------:R-:W-:Y:S02]  /*ce30*/  FMUL.FTZ R23, R100.reuse, R131 ;  /* 0x0000008364177220 */ /* 0x040fe40000410000 */
[----:B------:R-:W-:Y:S05]  /*ce40*/  LDSM.16.MT88.4 R128, [R210+0x500] ;  /* 0x00050000d280783b */ /* 0x000fea0000004200 */
[-C--:B------:R-:W-:Y:S08]  /*ce50*/  HMMA.16816.F32 R20, R112, R36.reuse, R20 ;  /* 0x000000247014723c */ /* 0x080ff00000001814 */
[C---:B------:R-:W-:Y:S07]  /*ce60*/  HMMA.16816.F32 R24, R116.reuse, R36, R24 ;  /* 0x000000247418723c */ /* 0x040fee0000001818 */
[----:B------:R-:W-:Y:S01]  /*ce70*/  FFMA.FTZ R36, R193, c[0x0][0x2d0], -R110 ;  /* 0x0000b400c1247a23 */ /* 0x000fe2000001086e */
[-C--:B------:R-:W-:Y:S03]  /*ce80*/  HMMA.16816.F32 R28, R116, R38.reuse, R28 ;  /* 0x00000026741c723c */ /* 0x080fe6000000181c */
[----:B------:R1:W-:Y:S01]  /*ce90*/  MUFU.EX2 R252, R36 ;  /* 0x0000002400fc7308 */ /* 0x0003e20000000800 */
[----:B------:R-:W-:Y:S01]  /*cea0*/  MOV R193, R244 ;  /* 0x000000f400c17202 */ /* 0x000fe20000000f00 */
[C---:B------:R-:W-:Y:S01]  /*ceb0*/  FMUL.FTZ R37, R101.reuse, R145 ;  /* 0x0000009165257220 */ /* 0x040fe20000410000 */
[----:B------:R-:W-:Y:S02]  /*cec0*/  MOV R145, R243 ;  /* 0x000000f300917202 */ /* 0x000fe40000000f00 */
[C---:B------:R-:W-:Y:S05]  /*ced0*/  HMMA.16816.F32 R32, R112.reuse, R38, R32 ;  /* 0x000000267020723c */ /* 0x040fea0000001820 */
[----:B------:R2:W-:Y:S02]  /*cee0*/  MUFU.EX2 R244, R106 ;  /* 0x0000006a00f47308 */ /* 0x0005e40000000800 */
[C---:B------:R-:W-:Y:S01]  /*cef0*/  FMUL.FTZ R38, R100.reuse, R146 ;  /* 0x0000009264267220 */ /* 0x040fe20000410000 */
[----:B------:R-:W-:Y:S01]  /*cf00*/  MOV R146, R241 ;  /* 0x000000f100927202 */ /* 0x000fe20000000f00 */
[C---:B------:R-:W-:Y:S03]  /*cf10*/  FMUL.FTZ R39, R100.reuse, R147 ;  /* 0x0000009364277220 */ /* 0x040fe60000410000 */
[----:B------:R-:W-:Y:S01]  /*cf20*/  MOV R147, R239 ;  /* 0x000000ef00937202 */ /* 0x000fe20000000f00 */
[----:B-1----:R-:W-:Y:S01]  /*cf30*/  FMUL.FTZ R36, R101, R144 ;  /* 0x0000009065247220 */ /* 0x002fe20000410000 */
[----:B------:R-:W-:Y:S01]  /*cf40*/  MOV R144, R50 ;  /* 0x0000003200907202 */ /* 0x000fe20000000f00 */
[----:B------:R-:W-:Y:S02]  /*cf50*/  FMUL.FTZ R50, R100, R158 ;  /* 0x0000009e64327220 */ /* 0x000fe40000410000 */
[----:B------:R-:W-:Y:S03]  /*cf60*/  LDSM.16.MT88.4 R156, [R209+0x1d00] ;  /* 0x001d0000d19c783b */ /* 0x000fe60000004200 */
[-C--:B-----5:R-:W-:Y:S03]  /*cf70*/  HMMA.16816.F32 R36, R112, R52.reuse, R36 ;  /* 0x000000347024723c */ /* 0x0a0fe60000001824 */
[--C-:B--2---:R-:W-:Y:S04]  /*cf80*/  FFMA.FTZ R106, R199, c[0x0][0x2d0], -R176.reuse ;  /* 0x0000b400c76a7a23 */ /* 0x104fe800000108b0 */
[----:B------:R1:W2:Y:S01]  /*cf90*/  MUFU.EX2 R243, R106 ;  /* 0x0000006a00f37308 */ /* 0x0002a20000000800 */
[C---:B------:R-:W-:Y:S07]  /*cfa0*/  HMMA.16816.F32 R40, R116.reuse, R52, R40 ;  /* 0x000000347428723c */ /* 0x040fee0000001828 */
[--C-:B------:R-:W-:Y:S01]  /*cfb0*/  FFMA.FTZ R52, R197, c[0x0][0x2d0], -R111.reuse ;  /* 0x0000b400c5347a23 */ /* 0x100fe2000001086f */
[-C--:B------:R-:W-:Y:S03]  /*cfc0*/  HMMA.16816.F32 R44, R116, R54.reuse, R44 ;  /* 0x00000036742c723c */ /* 0x080fe6000000182c */
[----:B------:R3:W-:Y:S01]  /*cfd0*/  MUFU.EX2 R248, R52 ;  /* 0x0000003400f87308 */ /* 0x0007e20000000800 */
[C---:B------:R-:W-:Y:S04]  /*cfe0*/  FMUL.FTZ R53, R101.reuse, R161 ;  /* 0x000000a165357220 */ /* 0x040fe80000410000 */
[C---:B------:R-:W-:Y:S04]  /*cff0*/  HMMA.16816.F32 R48, R112.reuse, R54, R48 ;  /* 0x000000367030723c */ /* 0x040fe80000001830 */
[--C-:B-1----:R-:W-:Y:S03]  /*d000*/  FFMA.FTZ R106, R202, c[0x0][0x2d0], -R176.reuse ;  /* 0x0000b400ca6a7a23 */ /* 0x102fe600000108b0 */
[C---:B------:R-:W-:Y:S01]  /*d010*/  FMUL.FTZ R54, R100.reuse, R162 ;  /* 0x000000a264367220 */ /* 0x040fe20000410000 */
[----:B------:R1:W-:Y:S01]  /*d020*/  MUFU.EX2 R242, R106 ;  /* 0x0000006a00f27308 */ /* 0x0003e20000000800 */
[----:B------:R-:W-:Y:S03]  /*d030*/  FMUL.FTZ R55, R100, R163 ;  /* 0x000000a364377220 */ /* 0x000fe60000410000 */
[----:B---3--:R-:W-:Y:S07]  /*d040*/  FMUL.FTZ R52, R101, R160 ;  /* 0x000000a065347220 */ /* 0x008fee0000410000 */
[-C--:B------:R-:W-:Y:S08]  /*d050*/  HMMA.16816.F32 R52, R112, R120.reuse, R52 ;  /* 0x000000787034723c */ /* 0x080ff00000001834 */
[C---:B------:R-:W-:Y:S04]  /*d060*/  HMMA.16816.F32 R56, R116.reuse, R120, R56 ;  /* 0x000000787438723c */ /* 0x040fe80000001838 */
[----:B-1----:R-:W-:Y:S04]  /*d070*/  FFMA.FTZ R106, R201, c[0x0][0x2d0], -R176 ;  /* 0x0000b400c96a7a23 */ /* 0x002fe800000108b0 */
[-C--:B------:R-:W-:Y:S01]  /*d080*/  HMMA.16816.F32 R60, R116, R122.reuse, R60 ;  /* 0x0000007a743c723c */ /* 0x080fe2000000183c */
[----:B------:R1:W3:Y:S07]  /*d090*/  MUFU.EX2 R241, R106 ;  /* 0x0000006a00f17308 */ /* 0x0002ee0000000800 */
[C---:B------:R-:W-:Y:S01]  /*d0a0*/  HMMA.16816.F32 R64, R112.reuse, R122, R64 ;  /* 0x0000007a7040723c */ /* 0x040fe20000001840 */
[----:B------:R-:W4:Y:S07]  /*d0b0*/  LDSM.16.MT88.4 R120, [R210+0x2100] ;  /* 0x00210000d278783b */ /* 0x000f2e0000004200 */
[-C--:B------:R-:W-:Y:S08]  /*d0c0*/  HMMA.16816.F32 R68, R112, R124.reuse, R68 ;  /* 0x0000007c7044723c */ /* 0x080ff00000001844 */
[C---:B------:R-:W-:Y:S04]  /*d0d0*/  HMMA.16816.F32 R72, R116.reuse, R124, R72 ;  /* 0x0000007c7448723c */ /* 0x040fe80000001848 */
[--C-:B-1----:R-:W-:Y:S04]  /*d0e0*/  FFMA.FTZ R106, R205, c[0x0][0x2d0], -R2.reuse ;  /* 0x0000b400cd6a7a23 */ /* 0x102fe80000010802 */
[-C--:B------:R-:W-:Y:S01]  /*d0f0*/  HMMA.16816.F32 R76, R116, R126.reuse, R76 ;  /* 0x0000007e744c723c */ /* 0x080fe2000000184c */
[----:B------:R1:W-:Y:S07]  /*d100*/  MUFU.EX2 R197, R106 ;  /* 0x0000006a00c57308 */ /* 0x0003ee0000000800 */
[C---:B------:R-:W-:Y:S01]  /*d110*/  HMMA.16816.F32 R80, R112.reuse, R126, R80 ;  /* 0x0000007e7050723c */ /* 0x040fe20000001850 */
[----:B------:R-:W5:Y:S07]  /*d120*/  LDSM.16.MT88.4 R124, [R209+0x500] ;  /* 0x00050000d17c783b */ /* 0x000f6e0000004200 */
[-C--:B----4-:R-:W-:Y:S08]  /*d130*/  HMMA.16816.F32 R84, R112, R120.reuse, R84 ;  /* 0x000000787054723c */ /* 0x090ff00000001854 */
[C---:B------:R-:W-:Y:S04]  /*d140*/  HMMA.16816.F32 R88, R116.reuse, R120, R88 ;  /* 0x000000787458723c */ /* 0x040fe80000001858 */
[--C-:B-1----:R-:W-:Y:S04]  /*d150*/  FFMA.FTZ R106, R206, c[0x0][0x2d0], -R2.reuse ;  /* 0x0000b400ce6a7a23 */ /* 0x102fe80000010802 */
[-C--:B------:R-:W-:Y:S01]  /*d160*/  HMMA.16816.F32 R92, R116, R122.reuse, R92 ;  /* 0x0000007a745c723c */ /* 0x080fe2000000185c */
[----:B------:R1:W4:Y:S06]  /*d170*/  MUFU.EX2 R196, R106 ;  /* 0x0000006a00c47308 */ /* 0x00032c0000000800 */
[----:B--2---:R-:W-:Y:S01]  /*d180*/  F2FP.PACK_AB R116, R243, R244 ;  /* 0x000000f4f374723e */ /* 0x004fe200000000ff */
[----:B------:R-:W-:Y:S01]  /*d190*/  HMMA.16816.F32 R96, R112, R122, R96 ;  /* 0x0000007a7060723c */ /* 0x000fe20000001860 */
[----:B------:R-:W2:Y:S03]  /*d1a0*/  LDSM.16.MT88.4 R120, [R209+0x1500] ;  /* 0x00150000d178783b */ /* 0x000ea60000004200 */
[----:B---3--:R-:W-:Y:S03]  /*d1b0*/  F2FP.PACK_AB R118, R241, R242 ;  /* 0x000000f2f176723e */ /* 0x008fe600000000ff */
[----:B------:R-:W-:Y:S02]  /*d1c0*/  F2FP.PACK_AB R112, R251, R252 ;  /* 0x000000fcfb70723e */ /* 0x000fe400000000ff */
[----:B------:R-:W-:Y:S03]  /*d1d0*/  F2FP.PACK_AB R114, R249, R250 ;  /* 0x000000faf972723e */ /* 0x000fe600000000ff */
[----:B------:R-:W-:Y:S02]  /*d1e0*/  F2FP.PACK_AB R113, R247, R248 ;  /* 0x000000f8f771723e */ /* 0x000fe400000000ff */
[----:B------:R-:W-:Y:S01]  /*d1f0*/  F2FP.PACK_AB R115, R245, R246 ;  /* 0x000000f6f573723e */ /* 0x000fe200000000ff */
[--C-:B-1----:R-:W-:Y:S01]  /*d200*/  FFMA.FTZ R106, R230, c[0x0][0x2d0], -R2.reuse ;  /* 0x0000b400e66a7a23 */ /* 0x102fe20000010802 */
[----:B----4-:R-:W-:Y:S05]  /*d210*/  F2FP.PACK_AB R117, R196, R197 ;  /* 0x000000c5c475723e */ /* 0x010fea00000000ff */
[-C--:B-----5:R-:W-:Y:S01]  /*d220*/  HMMA.16816.F32 R4, R112, R124.reuse, R4 ;  /* 0x0000007c7004723c */ /* 0x0a0fe20000001804 */
[----:B------:R1:W-:Y:S02]  /*d230*/  MUFU.EX2 R191, R106 ;  /* 0x0000006a00bf7308 */ /* 0x0003e40000000800 */
[----:B-1----:R-:W-:Y:S08]  /*d240*/  FFMA.FTZ R106, R233, c[0x0][0x2d0], -R2 ;  /* 0x0000b400e96a7a23 */ /* 0x002ff00000010802 */
[----:B------:R1:W3:Y:S02]  /*d250*/  MUFU.EX2 R194, R106 ;  /* 0x0000006a00c27308 */ /* 0x0002e40000000800 */
[--C-:B-1----:R-:W-:Y:S01]  /*d260*/  FFMA.FTZ R106, R231, c[0x0][0x2d0], -R110.reuse ;  /* 0x0000b400e76a7a23 */ /* 0x102fe2000001086e */
[----:B---3--:R-:W-:Y:S07]  /*d270*/  F2FP.PACK_AB R119, R194, R191 ;  /* 0x000000bfc277723e */ /* 0x008fee00000000ff */
[----:B------:R1:W-:Y:S01]  /*d280*/  MUFU.EX2 R240, R106 ;  /* 0x0000006a00f07308 */ /* 0x0003e20000000800 */
[C---:B------:R-:W-:Y:S08]  /*d290*/  HMMA.16816.F32 R8, R116.reuse, R124, R8 ;  /* 0x0000007c7408723c */ /* 0x040ff00000001808 */
[-C--:B------:R-:W-:Y:S08]  /*d2a0*/  HMMA.16816.F32 R12, R116, R126.reuse, R12 ;  /* 0x0000007e740c723c */ /* 0x080ff0000000180c */
[C---:B------:R-:W-:Y:S01]  /*d2b0*/  HMMA.16816.F32 R16, R112.reuse, R126, R16 ;  /* 0x0000007e7010723c */ /* 0x040fe20000001810 */
[----:B------:R-:W3:Y:S03]  /*d2c0*/  LDSM.16.MT88.4 R124, [R210+0x1500] ;  /* 0x00150000d27c783b */ /* 0x000ee60000004200 */
[--C-:B-1----:R-:W-:Y:S04]  /*d2d0*/  FFMA.FTZ R106, R232, c[0x0][0x2d0], -R110.reuse ;  /* 0x0000b400e86a7a23 */ /* 0x102fe8000001086e */
[-C--:B------:R-:W-:Y:S01]  /*d2e0*/  HMMA.16816.F32 R20, R112, R128.reuse, R20 ;  /* 0x000000807014723c */ /* 0x080fe20000001814 */
[----:B------:R1:W4:Y:S07]  /*d2f0*/  MUFU.EX2 R238, R106 ;  /* 0x0000006a00ee7308 */ /* 0x00032e0000000800 */
[C---:B------:R-:W-:Y:S08]  /*d300*/  HMMA.16816.F32 R24, R116.reuse, R128, R24 ;  /* 0x000000807418723c */ /* 0x040ff00000001818 */
[-C--:B------:R-:W-:Y:S08]  /*d310*/  HMMA.16816.F32 R28, R116, R130.reuse, R28 ;  /* 0x00000082741c723c */ /* 0x080ff0000000181c */
[C---:B------:R-:W-:Y:S01]  /*d320*/  HMMA.16816.F32 R32, R112.reuse, R130, R32 ;  /* 0x000000827020723c */ /* 0x040fe20000001820 */
[----:B------:R-:W5:Y:S03]  /*d330*/  LDSM.16.MT88.4 R128, [R209+0x2500] ;  /* 0x00250000d180783b */ /* 0x000f660000004200 */
[--C-:B-1----:R-:W-:Y:S04]  /*d340*/  FFMA.FTZ R106, R203, c[0x0][0x2d0], -R110.reuse ;  /* 0x0000b400cb6a7a23 */ /* 0x102fe8000001086e */
[-C--:B--2---:R-:W-:Y:S01]  /*d350*/  HMMA.16816.F32 R36, R112, R120.reuse, R36 ;  /* 0x000000787024723c */ /* 0x084fe20000001824 */
[----:B------:R1:W-:Y:S07]  /*d360*/  MUFU.EX2 R239, R106 ;  /* 0x0000006a00ef7308 */ /* 0x0003ee0000000800 */
[C---:B------:R-:W-:Y:S08]  /*d370*/  HMMA.16816.F32 R40, R116.reuse, R120, R40 ;  /* 0x000000787428723c */ /* 0x040ff00000001828 */
[-C--:B------:R-:W-:Y:S08]  /*d380*/  HMMA.16816.F32 R44, R116, R122.reuse, R44 ;  /* 0x0000007a742c723c */ /* 0x080ff0000000182c */
[C---:B------:R-:W-:Y:S01]  /*d390*/  HMMA.16816.F32 R48, R112.reuse, R122, R48 ;  /* 0x0000007a7030723c */ /* 0x040fe20000001830 */
[----:B------:R-:W2:Y:S03]  /*d3a0*/  LDSM.16.MT88.4 R120, [R210+0x2500] ;  /* 0x00250000d278783b */ /* 0x000ea60000004200 */
[----:B-1----:R-:W-:Y:S04]  /*d3b0*/  FFMA.FTZ R106, R229, c[0x0][0x2d0], -R110 ;  /* 0x0000b400e56a7a23 */ /* 0x002fe8000001086e */
[-C--:B---3--:R-:W-:Y:S01]  /*d3c0*/  HMMA.16816.F32 R52, R112, R124.reuse, R52 ;  /* 0x0000007c7034723c */ /* 0x088fe20000001834 */
[----:B------:R1:W3:Y:S07]  /*d3d0*/  MUFU.EX2 R237, R106 ;  /* 0x0000006a00ed7308 */ /* 0x0002ee0000000800 */
[C---:B------:R-:W-:Y:S08]  /*d3e0*/  HMMA.16816.F32 R56, R116.reuse, R124, R56 ;  /* 0x0000007c7438723c */ /* 0x040ff00000001838 */
[-C--:B------:R-:W-:Y:S08]  /*d3f0*/  HMMA.16816.F32 R60, R116, R126.reuse, R60 ;  /* 0x0000007e743c723c */ /* 0x080ff0000000183c */
[C---:B------:R-:W-:Y:S01]  /*d400*/  HMMA.16816.F32 R64, R112.reuse, R126, R64 ;  /* 0x0000007e7040723c */ /* 0x040fe20000001840 */
[----:B------:R-:W-:Y:S03]  /*d410*/  LDSM.16.MT88.4 R124, [R210+0x900] ;  /* 0x00090000d27c783b */ /* 0x000fe60000004200 */
[--C-:B-1----:R-:W-:Y:S04]  /*d420*/  FFMA.FTZ R106, R235, c[0x0][0x2d0], -R111.reuse ;  /* 0x0000b400eb6a7a23 */ /* 0x102fe8000001086f */
[-C--:B-----5:R-:W-:Y:S01]  /*d430*/  HMMA.16816.F32 R68, R112, R128.reuse, R68 ;  /* 0x000000807044723c */ /* 0x0a0fe20000001844 */
[----:B------:R1:W-:Y:S07]  /*d440*/  MUFU.EX2 R236, R106 ;  /* 0x0000006a00ec7308 */ /* 0x0003ee0000000800 */
[C---:B------:R-:W-:Y:S08]  /*d450*/  HMMA.16816.F32 R72, R116.reuse, R128, R72 ;  /* 0x000000807448723c */ /* 0x040ff00000001848 */
[-C--:B------:R-:W-:Y:S08]  /*d460*/  HMMA.16816.F32 R76, R116, R130.reuse, R76 ;  /* 0x00000082744c723c */ /* 0x080ff0000000184c */
[C---:B------:R-:W-:Y:S01]  /*d470*/  HMMA.16816.F32 R80, R112.reuse, R130, R80 ;  /* 0x000000827050723c */ /* 0x040fe20000001850 */
[----:B------:R-:W-:Y:S03]  /*d480*/  LDSM.16.MT88.4 R128, [R210+0x1900] ;  /* 0x00190000d280783b */ /* 0x000fe60000004200 */
[--C-:B-1----:R-:W-:Y:S01]  /*d490*/  FFMA.FTZ R106, R151, c[0x0][0x2d0], -R111.reuse ;  /* 0x0000b400976a7a23 */ /* 0x102fe2000001086f */
[----:B------:R-:W-:Y:S02]  /*d4a0*/  MOV R151, R150 ;  /* 0x0000009600977202 */ /* 0x000fe40000000f00 */
[----:B------:R-:W-:Y:S01]  /*d4b0*/  MOV R150, R146 ;  /* 0x0000009200967202 */ /* 0x000fe20000000f00 */
[-C--:B--2---:R-:W-:Y:S01]  /*d4c0*/  HMMA.16816.F32 R84, R112, R120.reuse, R84 ;  /* 0x000000787054723c */ /* 0x084fe20000001854 */
[----:B------:R1:W2:Y:S03]  /*d4d0*/  MUFU.EX2 R235, R106 ;  /* 0x0000006a00eb7308 */ /* 0x0002a60000000800 */
[----:B------:R-:W-:Y:S02]  /*d4e0*/  MOV R146, R145 ;  /* 0x0000009100927202 */ /* 0x000fe40000000f00 */
[----:B------:R-:W-:Y:S02]  /*d4f0*/  MOV R145, R144 ;  /* 0x0000009000917202 */ /* 0x000fe40000000f00 */
[C---:B------:R-:W-:Y:S04]  /*d500*/  HMMA.16816.F32 R88, R116.reuse, R120, R88 ;  /* 0x000000787458723c */ /* 0x040fe80000001858 */
[----:B------:R-:W-:Y:S02]  /*d510*/  MOV R144, R193 ;  /* 0x000000c100907202 */ /* 0x000fe40000000f00 */
[----:B------:R-:W-:Y:S02]  /*d520*/  MOV R193, R135 ;  /* 0x0000008700c17202 */ /* 0x000fe40000000f00 */
[-C--:B------:R-:W-:Y:S04]  /*d530*/  HMMA.16816.F32 R92, R116, R122.reuse, R92 ;  /* 0x0000007a745c723c */ /* 0x080fe8000000185c */
[----:B------:R-:W-:Y:S02]  /*d540*/  MOV R135, R134 ;  /* 0x0000008600877202 */ /* 0x000fe40000000f00 */
[----:B------:R-:W-:Y:S02]  /*d550*/  MOV R134, R133 ;  /* 0x0000008500867202 */ /* 0x000fe40000000f00 */
[----:B------:R-:W-:Y:S01]  /*d560*/  HMMA.16816.F32 R96, R112, R122, R96 ;  /* 0x0000007a7060723c */ /* 0x000fe20000001860 */
[----:B------:R-:W-:Y:S03]  /*d570*/  LDSM.16.MT88.4 R120, [R209+0x1900] ;  /* 0x00190000d178783b */ /* 0x000fe60000004200 */
[--C-:B-1----:R-:W-:Y:S01]  /*d580*/  FFMA.FTZ R106, R151, c[0x0][0x2d0], -R111.reuse ;  /* 0x0000b400976a7a23 */ /* 0x102fe2000001086f */
[----:B------:R-:W-:Y:S01]  /*d590*/  MOV R133, R107 ;  /* 0x0000006b00857202 */ /* 0x000fe20000000f00 */
[--C-:B------:R-:W-:Y:S01]  /*d5a0*/  FFMA.FTZ R107, R234, c[0x0][0x2d0], -R111.reuse ;  /* 0x0000b400ea6b7a23 */ /* 0x100fe2000001086f */
[----:B------:R-:W-:Y:S01]  /*d5b0*/  MOV R151, R189 ;  /* 0x000000bd00977202 */ /* 0x000fe20000000f00 */
[----:B------:R1:W-:Y:S01]  /*d5c0*/  MUFU.EX2 R234, R106 ;  /* 0x0000006a00ea7308 */ /* 0x0003e20000000800 */
[----:B----4-:R-:W-:Y:S03]  /*d5d0*/  F2FP.PACK_AB R112, R238, R240 ;  /* 0x000000f0ee70723e */ /* 0x010fe600000000ff */
[----:B---3--:R-:W-:Y:S02]  /*d5e0*/  F2FP.PACK_AB R114, R237, R239 ;  /* 0x000000efed72723e */ /* 0x008fe400000000ff */
[----:B--2---:R-:W-:Y:S04]  /*d5f0*/  F2FP.PACK_AB R113, R235, R236 ;  /* 0x000000eceb71723e */ /* 0x004fe800000000ff */
[----:B------:R-:W2:Y:S01]  /*d600*/  MUFU.EX2 R233, R107 ;  /* 0x0000006b00e97308 */ /* 0x000ea20000000800 */
[----:B-1----:R-:W-:Y:S01]  /*d610*/  FFMA.FTZ R106, R150, c[0x0][0x2d0], -R176 ;  /* 0x0000b400966a7a23 */ /* 0x002fe200000108b0 */
[----:B------:R-:W-:Y:S08]  /*d620*/  MOV R150, R134 ;  /* 0x0000008600967202 */ /* 0x000ff00000000f00 */
[----:B------:R1:W-:Y:S01]  /*d630*/  MUFU.EX2 R232, R106 ;  /* 0x0000006a00e87308 */ /* 0x0003e20000000800 */
[----:B--2---:R-:W-:Y:S01]  /*d640*/  F2FP.PACK_AB R115, R234, R233 ;  /* 0x000000e9ea73723e */ /* 0x004fe200000000ff */
[----:B------:R-:W-:Y:S08]  /*d650*/  FFMA.FTZ R107, R150, c[0x0][0x2d0], -R110 ;  /* 0x0000b400966b7a23 */ /* 0x000ff0000001086e */
[----:B------:R-:W-:Y:S01]  /*d660*/  MUFU.EX2 R203, R107 ;  /* 0x0000006b00cb7308 */ /* 0x000fe20000000800 */
[--C-:B-1----:R-:W-:Y:S01]  /*d670*/  FFMA.FTZ R106, R149, c[0x0][0x2d0], -R176.reuse ;  /* 0x0000b400956a7a23 */ /* 0x102fe200000108b0 */
[----:B------:R-:W-:Y:S02]  /*d680*/  MOV R149, R193 ;  /* 0x000000c100957202 */ /* 0x000fe40000000f00 */
[----:B------:R-:W-:Y:S06]  /*d690*/  MOV R193, R133 ;  /* 0x0000008500c17202 */ /* 0x000fec0000000f00 */
[----:B------:R1:W2:Y:S02]  /*d6a0*/  MUFU.EX2 R231, R106 ;  /* 0x0000006a00e77308 */ /* 0x0002a40000000800 */
[--C-:B-1----:R-:W-:Y:S01]  /*d6b0*/  FFMA.FTZ R106, R148, c[0x0][0x2d0], -R176.reuse ;  /* 0x0000b400946a7a23 */ /* 0x102fe200000108b0 */
[----:B------:R-:W-:Y:S02]  /*d6c0*/  MOV R148, R144 ;  /* 0x0000009000947202 */ /* 0x000fe40000000f00 */
[----:B------:R-:W-:Y:S05]  /*d6d0*/  MOV R144, R135 ;  /* 0x0000008700907202 */ /* 0x000fea0000000f00 */
[----:B------:R1:W-:Y:S01]  /*d6e0*/  MUFU.EX2 R229, R106 ;  /* 0x0000006a00e57308 */ /* 0x0003e20000000800 */
[----:B--2---:R-:W-:Y:S01]  /*d6f0*/  F2FP.PACK_AB R116, R231, R232 ;  /* 0x000000e8e774723e */ /* 0x004fe200000000ff */
[--C-:B------:R-:W-:Y:S01]  /*d700*/  FFMA.FTZ R107, R144, c[0x0][0x2d0], -R176.reuse ;  /* 0x0000b400906b7a23 */ /* 0x100fe200000108b0 */
[----:B------:R-:W-:Y:S07]  /*d710*/  MOV R144, R140 ;  /* 0x0000008c00907202 */ /* 0x000fee0000000f00 */
[----:B------:R-:W-:Y:S10]  /*d720*/  MUFU.EX2 R195, R107 ;  /* 0x0000006b00c37308 */ /* 0x000ff40000000800 */
[----:B------:R-:W-:Y:S01]  /*d730*/  MUFU.EX2 R107, R108 ;  /* 0x0000006c006b7308 */ /* 0x000fe20000000800 */
[----:B-1----:R-:W-:Y:S01]  /*d740*/  FFMA.FTZ R106, R147, c[0x0][0x2d0], -R176 ;  /* 0x0000b400936a7a23 */ /* 0x002fe200000108b0 */
[----:B------:R-:W-:Y:S02]  /*d750*/  MOV R147, R145 ;  /* 0x0000009100937202 */ /* 0x000fe40000000f00 */
[----:B------:R-:W-:Y:S02]  /*d760*/  MOV R145, R132 ;  /* 0x0000008400917202 */ /* 0x000fe40000000f00 */
[----:B------:R-:W1:Y:S04]  /*d770*/  LDSM.16.MT88.4 R132, [R209+0x900] ;  /* 0x00090000d184783b */ /* 0x000e680000004200 */
[----:B------:R2:W3:Y:S02]  /*d780*/  MUFU.EX2 R230, R106 ;  /* 0x0000006a00e67308 */ /* 0x0004e40000000800 */
[--C-:B--2---:R-:W-:Y:S01]  /*d790*/  FFMA.FTZ R106, R146, c[0x0][0x2d0], -R2.reuse ;  /* 0x0000b400926a7a23 */ /* 0x104fe20000010802 */
[----:B------:R-:W-:Y:S02]  /*d7a0*/  MOV R146, R188 ;  /* 0x000000bc00927202 */ /* 0x000fe40000000f00 */
[----:B---3--:R-:W-:Y:S05]  /*d7b0*/  F2FP.PACK_AB R118, R230, R229 ;  /* 0x000000e5e676723e */ /* 0x008fea00000000ff */
[----:B------:R2:W-:Y:S01]  /*d7c0*/  MUFU.EX2 R189, R106 ;  /* 0x0000006a00bd7308 */ /* 0x0005e20000000800 */
[-C--:B-1----:R-:W-:Y:S03]  /*d7d0*/  HMMA.16816.F32 R4, R112, R132.reuse, R4 ;  /* 0x000000847004723c */ /* 0x082fe60000001804 */
[--C-:B--2---:R-:W-:Y:S06]  /*d7e0*/  FFMA.FTZ R106, R184, c[0x0][0x2d0], -R2.reuse ;  /* 0x0000b400b86a7a23 */ /* 0x104fec0000010802 */
[----:B------:R1:W2:Y:S03]  /*d7f0*/  MUFU.EX2 R188, R106 ;  /* 0x0000006a00bc7308 */ /* 0x0002a60000000800 */
[--C-:B-1----:R-:W-:Y:S01]  /*d800*/  FFMA.FTZ R106, R185, c[0x0][0x2d0], -R2.reuse ;  /* 0x0000b400b96a7a23 */ /* 0x102fe20000010802 */
[----:B--2---:R-:W-:Y:S06]  /*d810*/  F2FP.PACK_AB R117, R188, R189 ;  /* 0x000000bdbc75723e */ /* 0x004fec00000000ff */
[----:B------:R1:W-:Y:S02]  /*d820*/  MUFU.EX2 R187, R106 ;  /* 0x0000006a00bb7308 */ /* 0x0003e40000000800 */
[----:B-1----:R-:W-:Y:S08]  /*d830*/  FFMA.FTZ R106, R186, c[0x0][0x2d0], -R2 ;  /* 0x0000b400ba6a7a23 */ /* 0x002ff00000010802 */
[----:B------:R-:W1:Y:S02]  /*d840*/  MUFU.EX2 R186, R106 ;  /* 0x0000006a00ba7308 */ /* 0x000e640000000800 */
[----:B-1----:R-:W-:Y:S01]  /*d850*/  F2FP.PACK_AB R119, R186, R187 ;  /* 0x000000bbba77723e */ /* 0x002fe200000000ff */
[--C-:B------:R-:W-:Y:S07]  /*d860*/  FFMA.FTZ R106, R192, c[0x0][0x2d0], -R110.reuse ;  /* 0x0000b400c06a7a23 */ /* 0x100fee000001086e */
[----:B------:R1:W-:Y:S01]  /*d870*/  MUFU.EX2 R205, R106 ;  /* 0x0000006a00cd7308 */ /* 0x0003e20000000800 */
[C---:B------:R-:W-:Y:S08]  /*d880*/  HMMA.16816.F32 R8, R116.reuse, R132, R8 ;  /* 0x000000847408723c */ /* 0x040ff00000001808 */
[-C--:B------:R-:W-:Y:S08]  /*d890*/  HMMA.16816.F32 R12, R116, R134.reuse, R12 ;  /* 0x00000086740c723c */ /* 0x080ff0000000180c */
[C---:B------:R-:W-:Y:S04]  /*d8a0*/  HMMA.16816.F32 R16, R112.reuse, R134, R16 ;  /* 0x000000867010723c */ /* 0x040fe80000001810 */
[--C-:B-1----:R-:W-:Y:S04]  /*d8b0*/  FFMA.FTZ R106, R151, c[0x0][0x2d0], -R110.reuse ;  /* 0x0000b400976a7a23 */ /* 0x102fe8000001086e */
[-C--:B------:R-:W-:Y:S01]  /*d8c0*/  HMMA.16816.F32 R20, R112, R124.reuse, R20 ;  /* 0x0000007c7014723c */ /* 0x080fe20000001814 */
[----:B------:R-:W1:Y:S07]  /*d8d0*/  MUFU.EX2 R206, R106 ;  /* 0x0000006a00ce7308 */ /* 0x000e6e0000000800 */
[C---:B------:R-:W-:Y:S08]  /*d8e0*/  HMMA.16816.F32 R24, R116.reuse, R124, R24 ;  /* 0x0000007c7418723c */ /* 0x040ff00000001818 */
[-C--:B------:R-:W-:Y:S08]  /*d8f0*/  HMMA.16816.F32 R28, R116, R126.reuse, R28 ;  /* 0x0000007e741c723c */ /* 0x080ff0000000181c */
[C---:B------:R-:W-:Y:S01]  /*d900*/  HMMA.16816.F32 R32, R112.reuse, R126, R32 ;  /* 0x0000007e7020723c */ /* 0x040fe20000001820 */
[----:B------:R-:W2:Y:S03]  /*d910*/  LDSM.16.MT88.4 R124, [R209+0x2900] ;  /* 0x00290000d17c783b */ /* 0x000ea60000004200 */
[----:B-1----:R-:W-:Y:S01]  /*d920*/  F2FP.PACK_AB R108, R206, R205 ;  /* 0x000000cdce6c723e */ /* 0x002fe200000000ff */
[----:B------:R-:W-:Y:S03]  /*d930*/  FFMA.FTZ R106, R149, c[0x0][0x2d0], -R110 ;  /* 0x0000b400956a7a23 */ /* 0x000fe6000001086e */
[-C--:B------:R-:W-:Y:S01]  /*d940*/  HMMA.16816.F32 R36, R112, R120.reuse, R36 ;  /* 0x000000787024723c */ /* 0x080fe20000001824 */
[----:B------:R1:W3:Y:S07]  /*d950*/  MUFU.EX2 R202, R106 ;  /* 0x0000006a00ca7308 */ /* 0x0002ee0000000800 */
[C---:B------:R-:W-:Y:S08]  /*d960*/  HMMA.16816.F32 R40, R116.reuse, R120, R40 ;  /* 0x000000787428723c */ /* 0x040ff00000001828 */
[-C--:B------:R-:W-:Y:S08]  /*d970*/  HMMA.16816.F32 R44, R116, R122.reuse, R44 ;  /* 0x0000007a742c723c */ /* 0x080ff0000000182c */
[C---:B------:R-:W-:Y:S01]  /*d980*/  HMMA.16816.F32 R48, R112.reuse, R122, R48 ;  /* 0x0000007a7030723c */ /* 0x040fe20000001830 */
[----:B------:R-:W4:Y:S03]  /*d990*/  LDSM.16.MT88.4 R120, [R210+0x2900] ;  /* 0x00290000d278783b */ /* 0x000f260000004200 */
[--C-:B-1----:R-:W-:Y:S01]  /*d9a0*/  FFMA.FTZ R106, R148, c[0x0][0x2d0], -R111.reuse ;  /* 0x0000b400946a7a23 */ /* 0x102fe2000001086f */
[----:B------:R-:W-:Y:S02]  /*d9b0*/  MOV R148, R180 ;  /* 0x000000b400947202 */ /* 0x000fe40000000f00 */
[----:B---3--:R-:W-:Y:S01]  /*d9c0*/  F2FP.PACK_AB R110, R202, R203 ;  /* 0x000000cbca6e723e */ /* 0x008fe200000000ff */
        /* <DEDUP_REMOVED lines=8> */
[-C--:B--2---:R-:W-:Y:S01]  /*da50*/  HMMA.16816.F32 R68, R112, R124.reuse, R68 ;  /* 0x0000007c7044723c */ /* 0x084fe20000001844 */
[----:B------:R1:W-:Y:S07]  /*da60*/  MUFU.EX2 R201, R106 ;  /* 0x0000006a00c97308 */ /* 0x0003ee0000000800 */
[C---:B------:R-:W-:Y:S01]  /*da70*/  HMMA.16816.F32 R72, R116.reuse, R124, R72 ;  /* 0x0000007c7448723c */ /* 0x040fe20000001848 */
[----:B------:R-:W2:Y:S04]  /*da80*/  LDL.LU R125, [R1+0x14] ;  /* 0x00001400017d7983 */ /* 0x000ea80000300800 */
[----:B------:R-:W5:Y:S03]  /*da90*/  LDL.LU R124, [R1+0x18] ;  /* 0x00001800017c7983 */ /* 0x000f660000300800 */
[-C--:B------:R-:W-:Y:S08]  /*daa0*/  HMMA.16816.F32 R76, R116, R126.reuse, R76 ;  /* 0x0000007e744c723c */ /* 0x080ff0000000184c */
[C---:B------:R-:W-:Y:S04]  /*dab0*/  HMMA.16816.F32 R80, R112.reuse, R126, R80 ;  /* 0x0000007e7050723c */ /* 0x040fe80000001850 */
[--C-:B-1----:R-:W-:Y:S01]  /*dac0*/  FFMA.FTZ R106, R146, c[0x0][0x2d0], -R111.reuse ;  /* 0x0000b400926a7a23 */ /* 0x102fe2000001086f */
[----:B------:R-:W-:Y:S03]  /*dad0*/  MOV R146, R183 ;  /* 0x000000b700927202 */ /* 0x000fe60000000f00 */
[-C--:B----4-:R-:W-:Y:S01]  /*dae0*/  HMMA.16816.F32 R84, R112, R120.reuse, R84 ;  /* 0x000000787054723c */ /* 0x090fe20000001854 */
[----:B------:R1:W-:Y:S07]  /*daf0*/  MUFU.EX2 R199, R106 ;  /* 0x0000006a00c77308 */ /* 0x0003ee0000000800 */
[C---:B------:R-:W-:Y:S08]  /*db00*/  HMMA.16816.F32 R88, R116.reuse, R120, R88 ;  /* 0x000000787458723c */ /* 0x040ff00000001858 */
[-C--:B------:R-:W-:Y:S08]  /*db10*/  HMMA.16816.F32 R92, R116, R122.reuse, R92 ;  /* 0x0000007a745c723c */ /* 0x080ff0000000185c */
[----:B------:R-:W-:Y:S04]  /*db20*/  HMMA.16816.F32 R96, R112, R122, R96 ;  /* 0x0000007a7060723c */ /* 0x000fe80000001860 */
[----:B-1----:R-:W-:Y:S01]  /*db30*/  FFMA.FTZ R106, R145, c[0x0][0x2d0], -R111 ;  /* 0x0000b400916a7a23 */ /* 0x002fe2000001086f */
[----:B------:R-:W-:Y:S02]  /*db40*/  MOV R145, R182 ;  /* 0x000000b600917202 */ /* 0x000fe40000000f00 */
[----:B------:R-:W-:Y:S01]  /*db50*/  LDSM.16.MT88.4 R180, [R209+0x2d00] ;  /* 0x002d0000d1b4783b */ /* 0x000fe20000004200 */
[----:B------:R1:W4:Y:S04]  /*db60*/  MUFU.EX2 R198, R106 ;  /* 0x0000006a00c67308 */ /* 0x0003280000000800 */
[--C-:B-1----:R-:W-:Y:S01]  /*db70*/  FFMA.FTZ R106, R193, c[0x0][0x2d0], -R176.reuse ;  /* 0x0000b400c16a7a23 */ /* 0x102fe200000108b0 */
[----:B----4-:R-:W-:Y:S05]  /*db80*/  F2FP.PACK_AB R111, R198, R199 ;  /* 0x000000c7c66f723e */ /* 0x010fea00000000ff */
[----:B------:R1:W4:Y:S02]  /*db90*/  MUFU.EX2 R193, R106 ;  /* 0x0000006a00c17308 */ /* 0x0003240000000800 */
[--C-:B-1----:R-:W-:Y:S08]  /*dba0*/  FFMA.FTZ R106, R143, c[0x0][0x2d0], -R176.reuse ;  /* 0x0000b4008f6a7a23 */ /* 0x102ff000000108b0 */
[----:B------:R1:W-:Y:S02]  /*dbb0*/  MUFU.EX2 R192, R106 ;  /* 0x0000006a00c07308 */ /* 0x0003e40000000800 */
[----:B-1----:R-:W-:Y:S01]  /*dbc0*/  FFMA.FTZ R106, R190, c[0x0][0x2d0], -R176 ;  /* 0x0000b400be6a7a23 */ /* 0x002fe200000108b0 */
[----:B----4-:R-:W-:Y:S07]  /*dbd0*/  F2FP.PACK_AB R176, R195, R193 ;  /* 0x000000c1c3b0723e */ /* 0x010fee00000000ff */
[----:B------:R1:W-:Y:S02]  /*dbe0*/  MUFU.EX2 R190, R106 ;  /* 0x0000006a00be7308 */ /* 0x0003e40000000800 */
[--C-:B-1----:R-:W-:Y:S08]  /*dbf0*/  FFMA.FTZ R106, R142, c[0x0][0x2d0], -R2.reuse ;  /* 0x0000b4008e6a7a23 */ /* 0x102ff00000010802 */
[----:B------:R1:W-:Y:S02]  /*dc00*/  MUFU.EX2 R185, R106 ;  /* 0x0000006a00b97308 */ /* 0x0003e40000000800 */
[--C-:B-1----:R-:W-:Y:S02]  /*dc10*/  FFMA.FTZ R106, R141, c[0x0][0x2d0], -R2.reuse ;  /* 0x0000b4008d6a7a23 */ /* 0x102fe40000010802 */
[----:B------:R-:W-:Y:S01]  /*dc20*/  FFMA.FTZ R2, R109, c[0x0][0x2d0], -R2 ;  /* 0x0000b4006d027a23 */ /* 0x000fe20000010802 */
[----:B------:R-:W-:Y:S05]  /*dc30*/  F2FP.PACK_AB R109, R201, R200 ;  /* 0x000000c8c96d723e */ /* 0x000fea00000000ff */
[----:B------:R-:W1:Y:S01]  /*dc40*/  MUFU.EX2 R184, R106 ;  /* 0x0000006a00b87308 */ /* 0x000e620000000800 */
[----:B------:R-:W4:Y:S01]  /*dc50*/  LDSM.16.MT88.4 R140, [R210+0xd00] ;  /* 0x000d0000d28c783b */ /* 0x000f220000004200 */
[-C--:B---3--:R-:W-:Y:S07]  /*dc60*/  HMMA.16816.F32 R112, R108, R128.reuse, R4 ;  /* 0x000000806c70723c */ /* 0x088fee0000001804 */
[----:B------:R-:W3:Y:S01]  /*dc70*/  LDSM.16.MT88.4 R4, [R210+0x2d00] ;  /* 0x002d0000d204783b */ /* 0x000ee20000004200 */
[----:B------:R1:W1:Y:S04]  /*dc80*/  MUFU.EX2 R106, R2 ;  /* 0x00000002006a7308 */ /* 0x0002680000000800 */
[----:B-1----:R-:W-:Y:S02]  /*dc90*/  MOV R2, R177 ;  /* 0x000000b100027202 */ /* 0x002fe40000000f00 */
[----:B------:R-:W-:Y:S01]  /*dca0*/  F2FP.PACK_AB R177, R184, R185 ;  /* 0x000000b9b8b1723e */ /* 0x000fe200000000ff */
[----:B--2---:R-:W-:Y:S01]  /*dcb0*/  FFMA.FTZ R101, R101, R125, R179 ;  /* 0x0000007d65657223 */ /* 0x004fe200000100b3 */
[----:B------:R-:W-:Y:S01]  /*dcc0*/  F2FP.PACK_AB R179, R106, R107 ;  /* 0x0000006b6ab3723e */ /* 0x000fe200000000ff */
[----:B-----5:R-:W-:Y:S01]  /*dcd0*/  FFMA.FTZ R100, R100, R124, R178 ;  /* 0x0000007c64647223 */ /* 0x020fe200000100b2 */
[----:B------:R-:W-:Y:S07]  /*dce0*/  F2FP.PACK_AB R178, R190, R192 ;  /* 0x000000c0beb2723e */ /* 0x000fee00000000ff */
        /* <DEDUP_REMOVED lines=8> */
[----:B------:R-:W5:Y:S01]  /*dd70*/  LDL.LU R19, [R1+0x20] ;  /* 0x0000200001137983 */ /* 0x000f620000300800 */
[----:B------:R-:W-:Y:S01]  /*dd80*/  MOV R13, R139 ;  /* 0x0000008b000d7202 */ /* 0x000fe20000000f00 */
[----:B------:R-:W-:Y:S01]  /*dd90*/  FADD.FTZ R11, R11, R100 ;  /* 0x000000640b0b7221 */ /* 0x000fe20000010000 */
[-C--:B----4-:R-:W-:Y:S04]  /*dda0*/  HMMA.16816.F32 R128, R108, R140.reuse, R20 ;  /* 0x0000008c6c80723c */ /* 0x090fe80000001814 */
[----:B------:R-:W-:Y:S02]  /*ddb0*/  MOV R14, R138 ;  /* 0x0000008a000e7202 */ /* 0x000fe40000000f00 */
[----:B------:R-:W-:Y:S02]  /*ddc0*/  MOV R12, R144 ;  /* 0x00000090000c7202 */ /* 0x000fe40000000f00 */
[C---:B------:R-:W-:Y:S04]  /*ddd0*/  HMMA.16816.F32 R132, R176.reuse, R140, R24 ;  /* 0x0000008cb084723c */ /* 0x040fe80000001818 */
[----:B------:R-:W-:Y:S01]  /*dde0*/  MOV R17, R136 ;  /* 0x0000008800117202 */ /* 0x000fe20000000f00 */
[----:B------:R-:W-:Y:S01]  /*ddf0*/  FADD.FTZ R11, R14, R11 ;  /* 0x0000000b0e0b7221 */ /* 0x000fe20000010000 */
[----:B------:R-:W-:Y:S02]  /*de00*/  MOV R8, R148 ;  /* 0x0000009400087202 */ /* 0x000fe40000000f00 */
[-C--:B------:R-:W-:Y:S04]  /*de10*/  HMMA.16816.F32 R136, R176, R142.reuse, R28 ;  /* 0x0000008eb088723c */ /* 0x080fe8000000181c */
[----:B------:R-:W-:Y:S02]  /*de20*/  FADD.FTZ R11, R9, R11 ;  /* 0x0000000b090b7221 */ /* 0x000fe40000010000 */
[----:B------:R-:W-:Y:S02]  /*de30*/  FADD.FTZ R8, R8, R101 ;  /* 0x0000006508087221 */ /* 0x000fe40000010000 */
[C---:B------:R-:W-:Y:S04]  /*de40*/  HMMA.16816.F32 R140, R108.reuse, R142, R32 ;  /* 0x0000008e6c8c723c */ /* 0x040fe80000001820 */
[----:B------:R-:W-:Y:S04]  /*de50*/  FADD.FTZ R8, R13, R8 ;  /* 0x000000080d087221 */ /* 0x000fe80000010000 */
        /* <DEDUP_REMOVED lines=17> */
[----:B-----5:R-:W-:Y:S02]  /*df70*/  FFMA.FTZ R0, R0, R19, R207 ;  /* 0x0000001300007223 */ /* 0x020fe400000100cf */
        /* <DEDUP_REMOVED lines=64> */
.L_x_624:
[----:B-1-3--:R-:W2:Y:S04]  /*e380*/  LDL.LU R0, [R1+0x14] ;  /* 0x0000140001007983 */ /* 0x00aea80000300800 */
        /* <DEDUP_REMOVED lines=152> */
.L_x_615:
[----:B--2---:R-:W-:Y:S05]  /*ed10*/  @P0 BRA `(.L_x_626) ;  /* 0x0000176000000947 */ /* 0x004fea0003800000 */
[----:B------:R-:W2:Y:S01]  /*ed20*/  LDL R57, [R1+0x78] ;  /* 0x0000780001397983 */ /* 0x000ea20000100800 */
[----:B------:R-:W-:Y:S02]  /*ed30*/  F2FP.PACK_AB R45, R45, R112 ;  /* 0x000000702d2d723e */ /* 0x000fe400000000ff */
[----:B------:R-:W-:Y:S01]  /*ed40*/  F2FP.PACK_AB R44, R44, R114 ;  /* 0x000000722c2c723e */ /* 0x000fe200000000ff */
[----:B------:R-:W3:Y:S01]  /*ed50*/  S2R R55, SR_TID.X ;  /* 0x0000000000377919 */ /* 0x000ee20000002100 */
        /* <DEDUP_REMOVED lines=12> */
[----:B---3--:R-:W-:-:S02]  /*ee20*/  SHF.R.S32.HI R56, RZ, 0x1f, R55 ;  /* 0x0000001fff387819 */ /* 0x008fc40000011437 */
        /* <DEDUP_REMOVED lines=116> */
[----:B---3--:R-:W-:-:S03]  /*f570*/  IMAD.MOV.U32 R2, RZ, RZ, 0x4 ;  /* 0x00000004ff027424 */ /* 0x008fc600078e00ff */
[----:B------:R-:W-:Y:S04]  /*f580*/  STS [R4+0x5000], R11 ;  /* 0x0050000b04007388 */ /* 0x000fe80000000800 */
[----:B------:R3:W-:Y:S01]  /*f590*/  STS [R4+0x5200], R10 ;  /* 0x0052000a04007388 */ /* 0x0007e20000000800 */
[----:B------:R-:W-:Y:S02]  /*f5a0*/  IMAD.MOV.U32 R24, RZ, RZ, c[0x0][0x388] ;  /* 0x0000e200ff187624 */ /* 0x000fe400078e00ff */
[CC--:B--2---:R-:W-:Y:S01]  /*f5b0*/  IMAD.WIDE R6, R57.reuse, R2.reuse, c[0x0][0x500] ;  /* 0x0001400039067625 */ /* 0x0c4fe200078e0202 */
[----:B------:R-:W-:Y:S03]  /*f5c0*/  BAR.SYNC.DEFER_BLOCKING 0x1, 0x80 ;  /* 0x0042000000007b1d */ /* 0x000fe60000010000 */
[----:B----4-:R-:W-:-:S03]  /*f5d0*/  @P0 IMAD.WIDE R2, R57, R2, c[0x0][0x508] ;  /* 0x0001420039020625 */ /* 0x010fc600078e0202 */
[----:B------:R-:W2:Y:S04]  /*f5e0*/  @P1 LDG.E R0, [R6.64] ;  /* 0x0000000606001981 */ /* 0x000ea8000c1e1900 */
[----:B------:R4:W5:Y:S01]  /*f5f0*/  @P0 LDG.E R24, [R2.64] ;  /* 0x0000000602180981 */ /* 0x000962000c1e1900 */
[----:B---3--:R-:W-:Y:S02]  /*f600*/  CS2R R4, SRZ ;  /* 0x0000000000047805 */ /* 0x008fe4000001ff00 */
[--C-:B--2---:R-:W-:Y:S01]  /*f610*/  @P1 SHF.R.S32.HI R5, RZ, 0x1f, R0.reuse ;  /* 0x0000001fff051819 */ /* 0x104fe20000011400 */
[----:B------:R-:W-:Y:S01]  /*f620*/  @P1 IMAD.MOV.U32 R4, RZ, RZ, R0 ;  /* 0x000000ffff041224 */ /* 0x000fe200078e0000 */
[----:B------:R-:W-:Y:S05]  /*f630*/  @P0 BRA `(.L_x_627) ;  /* 0x0000004000000947 */ /* 0x000fea0003800000 */
[----:B----4-:R-:W-:Y:S05]  /*f640*/  @!P1 BRA `(.L_x_627) ;  /* 0x0000003000009947 */ /* 0x010fea0003800000 */
[----:B------:R-:W2:Y:S04]  /*f650*/  LDG.E R2, [R6.64] ;  /* 0x0000000606027981 */ /* 0x000ea8000c1e1900 */
[----:B------:R-:W2:Y:S02]  /*f660*/  LDG.E R0, [R6.64+0x4] ;  /* 0x0000040606007981 */ /* 0x000ea4000c1e1900 */
[----:B--2--5:R-:W-:-:S02]  /*f670*/  IADD3 R24, -R2, R0, RZ ;  /* 0x0000000002187210 */ /* 0x024fc40007ffe1ff */
.L_x_627:
[----:B----4-:R-:W-:Y:S01]  /*f680*/  LOP3.LUT R0, R48, 0xffffffe0, RZ, 0xc0, !PT ;  /* 0xffffffe030007812 */ /* 0x010fe200078ec0ff */
[----:B------:R-:W2:Y:S01]  /*f690*/  S2R R14, SR_CTAID.Y ;  /* 0x00000000000e7919 */ /* 0x000ea20000002600 */
[----:B------:R-:W-:Y:S01]  /*f6a0*/  SHF.R.S32.HI R7, RZ, 0x1f, R49 ;  /* 0x0000001fff077819 */ /* 0x000fe20000011431 */
[----:B------:R-:W-:Y:S01]  /*f6b0*/  IMAD.MOV.U32 R13, RZ, RZ, c[0x0][0x4e8] ;  /* 0x00013a00ff0d7624 */ /* 0x000fe200078e00ff */
[----:B------:R-:W-:Y:S01]  /*f6c0*/  LEA.HI R6, R29, R29, RZ, 0x1 ;  /* 0x0000001d1d067211 */ /* 0x000fe200078f08ff */
[----:B------:R-:W-:Y:S01]  /*f6d0*/  IMAD.IADD R0, R55, 0x1, -R0 ;  /* 0x0000000137007824 */ /* 0x000fe200078e0a00 */
[----:B------:R-:W-:Y:S01]  /*f6e0*/  LEA.HI R7, R7, R49, RZ, 0x2 ;  /* 0x0000003107077211 */ /* 0x000fe200078f10ff */
[----:B------:R-:W3:Y:S01]  /*f6f0*/  S2R R21, SR_CTAID.X ;  /* 0x0000000000157919 */ /* 0x000ee20000002500 */
        /* <DEDUP_REMOVED lines=19> */
[----:B------:R-:W-:Y:S01]  /*f830*/  ISETP.NE.AND P2, PT, R13, 0x1, PT ;  /* 0x000000010d00780c */ /* 0x000fe20003f45270 */
[----:B--2---:R-:W-:Y:S01]  /*f840*/  IMAD.WIDE.U32 R12, R14, c[0x0][0x490], R4 ;  /* 0x000124000e0c7a25 */ /* 0x004fe200078e0004 */
[----:B------:R-:W-:Y:S02]  /*f850*/  LOP3.LUT P0, RZ, R0, 0x3, RZ, 0xc0, !PT ;  /* 0x0000000300ff7812 */ /* 0x000fe4000780c0ff */
[----:B------:R-:W-:Y:S01]  /*f860*/  SHF.R.S32.HI R7, RZ, 0x1f, R14 ;  /* 0x0000001fff077819 */ /* 0x000fe2000001140e */
[----:B------:R-:W-:Y:S01]  /*f870*/  IMAD.IADD R0, R52, 0x1, -R6 ;  /* 0x0000000134007824 */ /* 0x000fe200078e0a06 */
[----:B------:R-:W-:Y:S02]  /*f880*/  IADD3 R6, R18, R8, RZ ;  /* 0x0000000812067210 */ /* 0x000fe40007ffe0ff */
[----:B------:R-:W-:Y:S01]  /*f890*/  SEL R10, R57, RZ, !P1 ;  /* 0x000000ff390a7207 */ /* 0x000fe20004800000 */
[----:B------:R-:W-:Y:S01]  /*f8a0*/  IMAD R20, R49, 0x8, R0 ;  /* 0x0000000831147824 */ /* 0x000fe200078e0200 */
[----:B------:R-:W-:Y:S01]  /*f8b0*/  LEA.HI R16, R56, R55, RZ, 0x3 ;  /* 0x0000003738107211 */ /* 0x000fe200078f18ff */
[----:B---3--:R-:W-:-:S02]  /*f8c0*/  IMAD R6, R21, 0x80, R6 ;  /* 0x0000008015067824 */ /* 0x008fc400078e0206 */
[----:B------:R-:W-:Y:S02]  /*f8d0*/  IMAD R4, R7, c[0x0][0x490], RZ ;  /* 0x0001240007047a24 */ /* 0x000fe400078e02ff */
[----:B------:R-:W-:Y:S01]  /*f8e0*/  @P2 IMAD.HI.U32 R0, R6, c[0x0][0x4ec], RZ ;  /* 0x00013b0006002a27 */ /* 0x000fe200078e00ff */
[----:B------:R-:W-:-:S03]  /*f8f0*/  MOV R8, R6 ;  /* 0x0000000600087202 */ /* 0x000fc60000000f00 */
[----:B------:R-:W-:Y:S01]  /*f900*/  IMAD R15, R7, c[0x0][0x3e8], RZ ;  /* 0x0000fa00070f7a24 */ /* 0x000fe200078e02ff */
[----:B------:R-:W-:Y:S01]  /*f910*/  @P2 SHF.R.U32.HI R8, RZ, c[0x0][0x4f0], R0 ;  /* 0x00013c00ff082a19 */ /* 0x000fe20000011600 */
[C---:B------:R-:W-:Y:S01]  /*f920*/  IMAD R7, R14.reuse, c[0x0][0x494], R4 ;  /* 0x000125000e077a24 */ /* 0x040fe200078e0204 */
[----:B------:R-:W-:Y:S01]  /*f930*/  SHF.R.S32.HI R0, RZ, 0x1f, R57 ;  /* 0x0000001fff007819 */ /* 0x000fe20000011439 */
[----:B------:R-:W-:-:S03]  /*f940*/  IMAD.WIDE.U32 R4, R14, c[0x0][0x3e8], R2 ;  /* 0x0000fa000e047a25 */ /* 0x000fc600078e0002 */
[----:B------:R-:W-:Y:S01]  /*f950*/  SEL R0, R0, RZ, !P1 ;  /* 0x000000ff00007207 */ /* 0x000fe20004800000 */
[----:B------:R-:W-:Y:S01]  /*f960*/  IMAD.IADD R3, R13, 0x1, R7 ;  /* 0x000000010d037824 */ /* 0x000fe200078e0207 */
[----:B------:R-:W-:Y:S01]  /*f970*/  IADD3 R7, -R8, RZ, RZ ;  /* 0x000000ff08077210 */ /* 0x000fe20007ffe1ff */
[----:B------:R-:W-:Y:S01]  /*f980*/  IMAD.MOV.U32 R2, RZ, RZ, R12 ;  /* 0x000000ffff027224 */ /* 0x000fe200078e000c */
[----:B------:R-:W-:Y:S01]  /*f990*/  SHF.L.U32 R12, R16, 0x3, RZ ;  /* 0x00000003100c7819 */ /* 0x000fe200000006ff */
[----:B------:R-:W-:Y:S02]  /*f9a0*/  IMAD R15, R14, c[0x0][0x3ec], R15 ;  /* 0x0000fb000e0f7a24 */ /* 0x000fe400078e020f */
[----:B------:R-:W-:Y:S02]  /*f9b0*/  IMAD R14, R29, 0x20, R52 ;  /* 0x000000201d0e7824 */ /* 0x000fe400078e0234 */
[----:B------:R-:W-:Y:S02]  /*f9c0*/  IMAD R11, R7, c[0x0][0x4e8], R6 ;  /* 0x00013a00070b7a24 */ /* 0x000fe400078e0206 */
[----:B------:R-:W-:-:S02]  /*f9d0*/  IMAD R9, R0, c[0x0][0x498], RZ ;  /* 0x0001260000097a24 */ /* 0x000fc400078e02ff */
        /* <DEDUP_REMOVED lines=15> */
[----:B------:R-:W-:-:S04]  /*fad0*/  IMAD.WIDE.U32 R4, R10, c[0x0][0x3f0], R2 ;  /* 0x0000fc000a047a25 */ /* 0x000fc800078e0002 */
[----:B------:R-:W-:Y:S01]  /*fae0*/  IMAD R13, R10, c[0x0][0x3f4], R0 ;  /* 0x0000fd000a0d7a24 */ /* 0x000fe200078e0200 */
[----:B------:R-:W-:Y:S01]  /*faf0*/  LOP3.LUT R0, R12, 0xc0, RZ, 0xc0, !PT ;  /* 0x000000c00c007812 */ /* 0x000fe200078ec0ff */
[----:B------:R-:W-:-:S03]  /*fb00*/  IMAD.WIDE.U32 R2, R11, c[0x0][0x488], R8 ;  /* 0x000122000b027a25 */ /* 0x000fc600078e0008 */
[----:B------:R-:W-:Y:S01]  /*fb10*/  SHF.R.U32.HI R10, RZ, 0x3, R0 ;  /* 0x00000003ff0a7819 */ /* 0x000fe20000011600 */
[----:B------:R-:W-:Y:S01]  /*fb20*/  IMAD R8, R11, c[0x0][0x48c], R7 ;  /* 0x000123000b087a24 */ /* 0x000fe200078e0207 */
[----:B------:R-:W-:Y:S01]  /*fb30*/  LOP3.LUT R9, R0, 0x18, R6, 0xf8, !PT ;  /* 0x0000001800097812 */ /* 0x000fe200078ef806 */
[--C-:B------:R-:W-:Y:S01]  /*fb40*/  IMAD.MOV R7, RZ, RZ, -R17.reuse ;  /* 0x000000ffff077224 */ /* 0x100fe200078e0a11 */
[C---:B------:R-:W-:Y:S01]  /*fb50*/  LEA R0, P1, R2.reuse, c[0x0][0x450], 0x2 ;  /* 0x0001140002007a11 */ /* 0x040fe200078210ff */
[----:B------:R-:W-:Y:S01]  /*fb60*/  IMAD.IADD R3, R3, 0x1, R8 ;  /* 0x0000000103037824 */ /* 0x000fe200078e0208 */
[----:B------:R-:W-:Y:S01]  /*fb70*/  SHF.R.S32.HI R8, RZ, 0x1f, R17 ;  /* 0x0000001fff087819 */ /* 0x000fe20000011411 */
[----:B------:R-:W-:Y:S01]  /*fb80*/  IMAD R16, R7, c[0x0][0x4e8], R14 ;  /* 0x00013a0007107a24 */ /* 0x000fe200078e020e */
[----:B------:R-:W-:Y:S01]  /*fb90*/  IADD3 R5, R5, R13, RZ ;  /* 0x0000000d05057210 */ /* 0x000fe20007ffe0ff */
[----:B------:R-:W-:Y:S01]  /*fba0*/  SHFL.IDX PT, R12, R0, RZ, 0x1c1f ;  /* 0x001c1fff000c7589 */ /* 0x000fe200000e0000 */
[----:B------:R-:W-:Y:S01]  /*fbb0*/  LEA.HI.X R2, R2, c[0x0][0x454], R3, 0x2, P1 ;  /* 0x0001150002027a11 */ /* 0x000fe200008f1403 */
[----:B------:R-:W-:Y:S01]  /*fbc0*/  IMAD R3, R8, c[0x0][0x3e0], RZ ;  /* 0x0000f80008037a24 */ /* 0x000fe200078e02ff */
[----:B------:R-:W-:Y:S01]  /*fbd0*/  LOP3.LUT R19, R9, R10, RZ, 0x3c, !PT ;  /* 0x0000000a09137212 */ /* 0x000fe200078e3cff */
[----:B------:R-:W-:Y:S01]  /*fbe0*/  SHFL.IDX PT, R14, R0, 0x2, 0x1c1f ;  /* 0x005c1f00000e7f89 */ /* 0x000fe200000e0000 */
[----:B------:R-:W-:-:S02]  /*fbf0*/  IMAD R7, R21, 0x80, R18 ;  /* 0x0000008015077824 */ /* 0x000fc400078e0212 */
[----:B------:R-:W-:Y:S01]  /*fc00*/  IMAD R18, R17, c[0x0][0x3e4], R3 ;  /* 0x0000f90011127a24 */ /* 0x000fe200078e0203 */
[----:B------:R-:W2:Y:S02]  /*fc10*/  SHFL.IDX PT, R13, R2, RZ, 0x1c1f ;  /* 0x001c1fff020d7589 */ /* 0x000ea400000e0000 */
[C---:B------:R-:W-:Y:S02]  /*fc20*/  ISETP.GE.OR P3, PT, R7.reuse, R24, P0 ;  /* 0x000000180700720c */ /* 0x040fe40000766670 */
[----:B------:R-:W-:Y:S04]  /*fc30*/  SHFL.IDX PT, R10, R0, 0x1, 0x1c1f ;  /* 0x003c1f00000a7f89 */ /* 0x000fe800000e0000 */
[----:B------:R-:W3:Y:S04]  /*fc40*/  SHFL.IDX PT, R11, R2, 0x1, 0x1c1f ;  /* 0x003c1f00020b7f89 */ /* 0x000ee800000e0000 */
[----:B------:R-:W4:Y:S04]  /*fc50*/  SHFL.IDX PT, R15, R2, 0x2, 0x1c1f ;  /* 0x005c1f00020f7f89 */ /* 0x000f2800000e0000 */
[----:B------:R1:W-:Y:S04]  /*fc60*/  SHFL.IDX PT, R8, R0, 0x3, 0x1c1f ;  /* 0x007c1f0000087f89 */ /* 0x0003e800000e0000 */
[----:B------:R3:W4:Y:S04]  /*fc70*/  SHFL.IDX PT, R9, R2, 0x3, 0x1c1f ;  /* 0x007c1f0002097f89 */ /* 0x00072800000e0000 */
[----:B--2---:R-:W-:Y:S01]  /*fc80*/  @!P3 ST.E [R12.64], R50 ;  /* 0x000000320c00b985 */ /* 0x004fe2000c101906 */
[----:B-1----:R-:W-:Y:S01]  /*fc90*/  IADD3 R0, R7, 0x8, RZ ;  /* 0x0000000807007810 */ /* 0x002fe20007ffe0ff */
[----:B---3--:R-:W-:Y:S01]  /*fca0*/  IMAD.WIDE.U32 R2, R17, c[0x0][0x3e0], R4 ;  /* 0x0000f80011027a25 */ /* 0x008fe200078e0004 */
[----:B------:R-:W-:-:S02]  /*fcb0*/  IADD3 R5, R7, 0x40, RZ ;  /* 0x0000004007057810 */ /* 0x000fc40007ffe0ff */
        /* <DEDUP_REMOVED lines=8> */
[C---:B------:R-:W-:Y:S02]  /*fd40*/  IMAD R4, R16.reuse, c[0x0][0x3dc], R0 ;  /* 0x0000f70010047a24 */ /* 0x040fe400078e0200 */
[----:B------:R-:W-:Y:S01]  /*fd50*/  IMAD.SHL.U32 R0, R5, 0x2, RZ ;  /* 0x0000000205007824 */ /* 0x000fe200078e00ff */
[----:B------:R1:W-:Y:S01]  /*fd60*/  @!P2 ST.E [R10.64], R51 ;  /* 0x000000330a00a985 */ /* 0x0003e2000c101906 */
[----:B------:R-:W-:-:S03]  /*fd70*/  IMAD.WIDE.U32 R2, R16, c[0x0][0x3d8], R2 ;  /* 0x0000f60010027a25 */ /* 0x000fc600078e0002 */
[----:B----4-:R2:W-:Y:S02]  /*fd80*/  @!P1 ST.E [R14.64], R53 ;  /* 0x000000350e009985 */ /* 0x0105e4000c101906 */
[----:B------:R-:W-:Y:S02]  /*fd90*/  IADD3 R3, R3, R4, RZ ;  /* 0x0000000403037210 */ /* 0x000fe40007ffe0ff */
[----:B------:R2:W-:Y:S01]  /*fda0*/  @!P0 ST.E [R8.64], R54 ;  /* 0x0000003608008985 */ /* 0x0005e2000c101906 */
[----:B------:R-:W-:-:S03]  /*fdb0*/  LEA R25, P0, R2, c[0x0][0x380], 0x1 ;  /* 0x0000e00002197a11 */ /* 0x000fc600078008ff */
[----:B------:R2:W3:Y:S04]  /*fdc0*/  LDS.128 R36, [R0+0x880] ;  /* 0x0008800000247984 */ /* 0x0004e80000000c00 */
[----:B------:R2:W4:Y:S04]  /*fdd0*/  LDS.128 R48, [R0+0x1080] ;  /* 0x0010800000307984 */ /* 0x0005280000000c00 */
        /* <DEDUP_REMOVED lines=19> */
[----:B--2---:R2:W4:Y:S01]  /*ff10*/  LDS.128 R12, [R0+0x4080] ;  /* 0x00408000000c7984 */ /* 0x0045220000000c00 */
[----:B------:R-:W-:-:S09]  /*ff20*/  ISETP.GE.AND P2, PT, R6, c[0x0][0x3c8], PT ;  /* 0x0000f20006007a0c */ /* 0x000fd20003f46270 */
[----:B------:R-:W-:-:S04]  /*ff30*/  @!P1 SHF.R.S32.HI R4, RZ, 0x1f, R5 ;  /* 0x0000001fff049819 */ /* 0x000fc80000011405 */
[----:B------:R-:W-:Y:S01]  /*ff40*/  @!P1 LEA.HI R4, R4, R5, RZ, 0x3 ;  /* 0x0000000504049211 */ /* 0x000fe200078f18ff */
[----:B-1----:R-:W-:-:S03]  /*ff50*/  @!P2 IMAD.WIDE R8, R6, 0x2, R2 ;  /* 0x000000020608a825 */ /* 0x002fc600078e0202 */
[----:B------:R-:W-:Y:S02]  /*ff60*/  @!P1 LOP3.LUT R4, R4, 0xfffffff8, RZ, 0xc0, !PT ;  /* 0xfffffff804049812 */ /* 0x000fe400078ec0ff */
[----:B--2---:R-:W-:-:S03]  /*ff70*/  @!P0 SHF.R.S32.HI R0, RZ, 0x1f, R7 ;  /* 0x0000001fff008819 */ /* 0x004fc60000011407 */
[----:B------:R-:W-:Y:S01]  /*ff80*/  @!P1 IMAD.WIDE R4, R4, 0x2, R2 ;  /* 0x0000000204049825 */ /* 0x000fe200078e0202 */
[----:B------:R-:W-:-:S04]  /*ff90*/  @!P0 LEA.HI R0, R0, R7, RZ, 0x3 ;  /* 0x0000000700008211 */ /* 0x000fc800078f18ff */
[----:B------:R-:W-:Y:S01]  /*ffa0*/  @!P0 LOP3.LUT R0, R0, 0xfffffff8, RZ, 0xc0, !PT ;  /* 0xfffffff800008812 */ /* 0x000fe200078ec0ff */
[----:B---3--:R1:W-:Y:S04]  /*ffb0*/  @!P2 ST.E.128 [R8.64], R20 ;  /* 0x000000140800a985 */ /* 0x0083e8000c101d06 */
[----:B------:R-:W-:Y:S01]  /*ffc0*/  @!P0 IMAD.WIDE R2, R0, 0x2, R2 ;  /* 0x0000000200028825 */ /* 0x000fe200078e0202 */
[----:B-----5:R1:W-:Y:S04]  /*ffd0*/  @!P1 ST.E.128 [R4.64], R16 ;  /* 0x0000001004009985 */ /* 0x0203e8000c101d06 */
[----:B----4-:R1:W-:Y:S02]  /*ffe0*/  @!P0 ST.E.128 [R2.64], R12 ;  /* 0x0000000c02008985 */ /* 0x0103e4000c101d06 */
.L_x_629:
[----:B---3--:R-:W-:Y:S05]  /*fff0*/  BSYNC B0 ;  /* 0x0000000000007941 */ /* 0x008fea0003800000 */
.L_x_628:
        /* <DEDUP_REMOVED lines=23> */
.L_x_631:
[----:B------:R-:W-:Y:S05]  /*10170*/  BSYNC B0 ;  /* 0x0000000000007941 */ /* 0x000fea0003800000 */
.L_x_630:
        /* <DEDUP_REMOVED lines=23> */
.L_x_633:
[----:B------:R-:W-:Y:S05]  /*102f0*/  BSYNC B0 ;  /* 0x0000000000007941 */ /* 0x000fea0003800000 */
.L_x_632:
        /* <DEDUP_REMOVED lines=24> */
.L_x_626:
        /* <DEDUP_REMOVED lines=15> */
[----:B---3--:R-:W-:Y:S05]  /*10570*/  @!P1 BRA `(.L_x_634) ;  /* 0x0000003000009947 */ /* 0x008fea0003800000 */
[----:B------:R2:W3:Y:S04]  /*10580*/  LDG.E R0, [R6.64] ;  /* 0x0000000606007981 */ /* 0x0004e8000c1e1900 */
[----:B--2---:R-:W3:Y:S02]  /*10590*/  LDG.E R6, [R6.64+0x4] ;  /* 0x0000040606067981 */ /* 0x004ee4000c1e1900 */
[----:B---3-5:R-:W-:-:S02]  /*105a0*/  IADD3 R13, -R0, R6, RZ ;  /* 0x00000006000d7210 */ /* 0x028fc40007ffe1ff */
.L_x_634:
[----:B---3--:R-:W2:Y:S01]  /*105b0*/  S2R R11, SR_TID.X ;  /* 0x00000000000b7919 */ /* 0x008ea20000002100 */
[----:B------:R-:W-:Y:S01]  /*105c0*/  SHF.R.S32.HI R0, RZ, 0x1f, R8 ;  /* 0x0000001fff007819 */ /* 0x000fe20000011408 */
[----:B------:R-:W-:Y:S01]  /*105d0*/  BSSY B0, `(.L_x_635) ;  /* 0x0000028000007945 */ /* 0x000fe20003800000 */
[----:B------:R-:W-:-:S02]  /*105e0*/  SEL R10, R8, RZ, !P1 ;  /* 0x000000ff080a7207 */ /* 0x000fc40004800000 */
[----:B------:R-:W-:Y:S02]  /*105f0*/  SEL R12, R0, RZ, !P1 ;  /* 0x000000ff000c7207 */ /* 0x000fe40004800000 */
[----:B--2---:R-:W-:-:S13]  /*10600*/  ISETP.GT.AND P0, PT, R11, 0x7f, PT ;  /* 0x0000007f0b00780c */ /* 0x004fda0003f04270 */
[----:B------:R-:W-:Y:S05]  /*10610*/  @P0 BRA `(.L_x_636) ;  /* 0x0000023000000947 */ /* 0x000fea0003800000 */
[----:B------:R-:W2:Y:S01]  /*10620*/  S2R R9, SR_CTAID.X ;  /* 0x0000000000097919 */ /* 0x000ea20000002500 */
[----:B-----5:R-:W-:Y:S01]  /*10630*/  IMAD R0, R13, c[0x0][0x4e8], RZ ;  /* 0x00013a000d007a24 */ /* 0x020fe200078e02ff */
[----:B--2---:R-:W-:-:S04]  /*10640*/  LEA R9, R9, R11, 0x7 ;  /* 0x0000000b09097211 */ /* 0x004fc800078e38ff */
[----:B------:R-:W-:-:S13]  /*10650*/  ISETP.GE.AND P0, PT, R9, R0, PT ;  /* 0x000000000900720c */ /* 0x000fda0003f06270 */
[----:B------:R-:W-:Y:S05]  /*10660*/  @P0 BRA `(.L_x_636) ;  /* 0x000001e000000947 */ /* 0x000fea0003800000 */
[----:B------:R-:W2:Y:S01]  /*10670*/  S2R R8, SR_CTAID.Y ;  /* 0x0000000000087919 */ /* 0x000ea20000002600 */
[----:B------:R-:W-:Y:S01]  /*10680*/  MOV R0, c[0x0][0x4e8] ;  /* 0x00013a0000007a02 */ /* 0x000fe20000000f00 */
[----:B------:R-:W-:Y:S01]  /*10690*/  IMAD.MOV.U32 R3, RZ, RZ, R5 ;  /* 0x000000ffff037224 */ /* 0x000fe200078e0005 */
[----:B------:R-:W-:Y:S02]  /*106a0*/  MOV R2, R4 ;  /* 0x0000000400027202 */ /* 0x000fe40000000f00 */
[----:B------:R-:W-:-:S13]  /*106b0*/  ISETP.NE.AND P0, PT, R0, 0x1, PT ;  /* 0x000000010000780c */ /* 0x000fda0003f05270 */
[----:B------:R-:W-:Y:S01]  /*106c0*/  @P0 IMAD.HI.U32 R7, R9, c[0x0][0x4ec], RZ ;  /* 0x00013b0009070a27 */ /* 0x000fe200078e00ff */
[----:B--2---:R-:W-:-:S03]  /*106d0*/  SHF.R.S32.HI R0, RZ, 0x1f, R8 ;  /* 0x0000001fff007819 */ /* 0x004fc60000011408 */
        /* <DEDUP_REMOVED lines=23> */
.L_x_636:
[----:B------:R-:W-:Y:S05]  /*10850*/  BSYNC B0 ;  /* 0x0000000000007941 */ /* 0x000fea0003800000 */
.L_x_635:
[----:B--2---:R-:W2:Y:S01]  /*10860*/  S2R R6, SR_CTAID.Y ;  /* 0x0000000000067919 */ /* 0x004ea20000002600 */
[----:B------:R-:W-:Y:S01]  /*10870*/  IMAD R0, R5, c[0x0][0x3a0], RZ ;  /* 0x0000e80005007a24 */ /* 0x000fe200078e02ff */
[----:B------:R-:W-:Y:S01]  /*10880*/  SHF.R.S32.HI R5, RZ, 0x1f, R11 ;  /* 0x0000001fff057819 */ /* 0x000fe2000001140b */
[C---:B------:R-:W-:Y:S01]  /*10890*/  IMAD.WIDE.U32 R2, R4.reuse, c[0x0][0x3a0], RZ ;  /* 0x0000e80004027a25 */ /* 0x040fe200078e00ff */
[----:B------:R-:W3:Y:S01]  /*108a0*/  S2R R9, SR_CTAID.X ;  /* 0x0000000000097919 */ /* 0x000ee20000002500 */
        /* <DEDUP_REMOVED lines=11> */
[----:B--2---:R-:W-:Y:S01]  /*10960*/  SHF.R.S32.HI R7, RZ, 0x1f, R6 ;  /* 0x0000001fff077819 */ /* 0x004fe20000011406 */
[----:B------:R-:W-:Y:S01]  /*10970*/  IMAD.WIDE.U32 R2, R6, c[0x0][0x3e8], R2 ;  /* 0x0000fa0006027a25 */ /* 0x000fe200078e0002 */
[----:B---3--:R-:W-:-:S03]  /*10980*/  LEA R11, R9, R11, 0x7 ;  /* 0x0000000b090b7211 */ /* 0x008fc600078e38ff */
        /* <DEDUP_REMOVED lines=26> */
[----:B------:R2:W3:Y:S01]  /*10b30*/  SHFL.IDX PT, R2, R14, RZ, 0x1c1f ;  /* 0x001c1fff0e027589 */ /* 0x0004e200000e0000 */
[----:B------:R-:W-:-:S03]  /*10b40*/  SHF.L.U32 R0, R8, 0x3, RZ ;  /* 0x0000000308007819 */ /* 0x000fc600000006ff */
[----:B------:R2:W4:Y:S01]  /*10b50*/  SHFL.IDX PT, R3, R12, RZ, 0x1c1f ;  /* 0x001c1fff0c037589 */ /* 0x00052200000e0000 */
        /* <DEDUP_REMOVED lines=18> */
.L_x_638:
[----:B------:R-:W-:Y:S05]  /*10c80*/  BSYNC B0 ;  /* 0x0000000000007941 */ /* 0x000fea0003800000 */
.L_x_637:
[----:B---3--:R-:W-:Y:S01]  /*10c90*/  IADD3 R4, R11, 0x20, RZ ;  /* 0x000000200b047810 */ /* 0x008fe20007ffe0ff */
[----:B----4-:R3:W4:Y:S01]  /*10ca0*/  SHFL.IDX PT, R3, R12, 0x1, 0x1c1f ;  /* 0x003c1f000c037f89 */ /* 0x01072200000e0000 */
[----:B------:R-:W-:Y:S02]  /*10cb0*/  BSSY B0, `(.L_x_639) ;  /* 0x0000013000007945 */ /* 0x000fe40003800000 */
[----:B------:R-:W-:Y:S01]  /*10cc0*/  ISETP.GE.AND P0, PT, R4, R13, PT ;  /* 0x0000000d0400720c */ /* 0x000fe20003f06270 */
[----:B------:R3:W1:-:S12]  /*10cd0*/  SHFL.IDX PT, R2, R14, 0x1, 0x1c1f ;  /* 0x003c1f000e027f89 */ /* 0x00065800000e0000 */
        /* <DEDUP_REMOVED lines=16> */
.L_x_640:
[----:B------:R-:W-:Y:S05]  /*10de0*/  BSYNC B0 ;  /* 0x0000000000007941 */ /* 0x000fea0003800000 */
.L_x_639:
[----:B-1----:R-:W-:Y:S01]  /*10df0*/  IADD3 R4, R11, 0x40, RZ ;  /* 0x000000400b047810 */ /* 0x002fe20007ffe0ff */
[----:B----4-:R1:W4:Y:S01]  /*10e00*/  SHFL.IDX PT, R3, R12, 0x2, 0x1c1f ;  /* 0x005c1f000c037f89 */ /* 0x01032200000e0000 */
[----:B------:R-:W-:Y:S02]  /*10e10*/  BSSY B0, `(.L_x_641) ;  /* 0x0000013000007945 */ /* 0x000fe40003800000 */
[----:B------:R-:W-:Y:S01]  /*10e20*/  ISETP.GE.AND P0, PT, R4, R13, PT ;  /* 0x0000000d0400720c */ /* 0x000fe20003f06270 */
[----:B------:R1:W2:-:S12]  /*10e30*/  SHFL.IDX PT, R2, R14, 0x2, 0x1c1f ;  /* 0x005c1f000e027f89 */ /* 0x00029800000e0000 */
[----:B------:R-:W-:Y:S05]  /*10e40*/  @P0 BRA `(.L_x_642) ;  /* 0x000000f000000947 */ /* 0x000fea0003800000 */
[----:B------:R-:W-:Y:S02]  /*10e50*/  ISETP.GE.AND P1, PT, R9, c[0x0][0x3c8], PT ;  /* 0x0000f20009007a0c */ /* 0x000fe40003f26270 */
[----:B------:R-:W-:Y:S02]  /*10e60*/  ISETP.GE.AND P0, PT, R10, c[0x0][0x3c8], PT ;  /* 0x0000f2000a007a0c */ /* 0x000fe40003f06270 */
[----:B------:R-:W-:-:S09]  /*10e70*/  ISETP.GE.AND P2, PT, R0, c[0x0][0x3c8], PT ;  /* 0x0000f20000007a0c */ /* 0x000fd20003f46270 */
[----:B------:R-:W-:Y:S02]  /*10e80*/  @!P1 SHF.R.S32.HI R5, RZ, 0x1f, R9 ;  /* 0x0000001fff059819 */ /* 0x000fe40000011409 */
[----:B------:R-:W-:Y:S02]  /*10e90*/  @!P0 SHF.R.S32.HI R4, RZ, 0x1f, R10 ;  /* 0x0000001fff048819 */ /* 0x000fe4000001140a */
[----:B------:R-:W-:Y:S01]  /*10ea0*/  @!P1 LEA.HI R5, R5, R9, RZ, 0x3 ;  /* 0x0000000905059211 */ /* 0x000fe200078f18ff */
[--C-:B--2-4-:R-:W-:Y:S01]  /*10eb0*/  @!P2 IMAD.WIDE R6, R0, 0x2, R2.reuse ;  /* 0x000000020006a825 */ /* 0x114fe200078e0202 */
        /* <DEDUP_REMOVED lines=8> */
.L_x_642:
[----:B------:R-:W-:Y:S05]  /*10f40*/  BSYNC B0 ;  /* 0x0000000000007941 */ /* 0x000fea0003800000 */
.L_x_641:
[----:B--2---:R-:W-:Y:S01]  /*10f50*/  IADD3 R4, R11, 0x60, RZ ;  /* 0x000000600b047810 */ /* 0x004fe20007ffe0ff */
[----:B----4-:R2:W4:Y:S03]  /*10f60*/  SHFL.IDX PT, R3, R12, 0x3, 0x1c1f ;  /* 0x007c1f000c037f89 */ /* 0x01052600000e0000 */
        /* <DEDUP_REMOVED lines=20> */
.L_x_643:
        /* <DEDUP_REMOVED lines=13> */
.L_x_1517:


//--------------------- .text._ZN7cutlass13device_kernelIN5flash19enable_sm80_to_sm89INS1_16FlashAttnFwdSm80INS1_25CollectiveMainloopFwdSm80ILi4ELi1ELb0EN4cute5tupleIJNS5_1CILi128EEENS7_ILi64EEENS7_ILi96EEEEEELi96ENS_6half_tEfNS_4arch4Sm80ELb1ELb0ELb1ELb1ELb0ELb1ELb1ELb0EEENS1_21CollectiveEpilogueFwdINS6_IJS8_SA_S9_EEENS6_IJNS7_ILi1EEESI_SI_EEESC_SE_Li128ELb1ELb1ELb0ELb0EEENS1_19SingleTileSchedulerILb1ELb0ELb1ELi128EEEEEEEEEvNT_6ParamsE --------------------------
	.section	.text._ZN7cutlass13device_kernelIN5flash19enable_sm80_to_sm89INS1_16FlashAttnFwdSm80INS1_25CollectiveMainloopFwdSm80ILi4ELi1ELb0EN4cute5tupleIJNS5_1CILi128EEENS7_ILi64EEENS7_ILi96EEEEEELi96ENS_6half_tEfNS_4arch4Sm80ELb1ELb0ELb1ELb1ELb0ELb1ELb1ELb0EEENS1_21CollectiveEpilogueFwdINS6_IJS8_SA_S9_EEENS6_IJNS7_ILi1EEESI_SI_EEESC_SE_Li128ELb1ELb1ELb0ELb0EEENS1_19SingleTileSchedulerILb1ELb0ELb1ELi128EEEEEEEEEvNT_6ParamsE,"ax",@progbits
	.sectioninfo	@"SHI_REGISTERS=255"
	.align	128
.text._ZN7cutlass13device_kernelIN5flash19enable_sm80_to_sm89INS1_16FlashAttnFwdSm80INS1_25CollectiveMainloopFwdSm80ILi4ELi1ELb0EN4cute5tupleIJNS5_1CILi128EEENS7_ILi64EEENS7_ILi96EEEEEELi96ENS_6half_tEfNS_4arch4Sm80ELb1ELb0ELb1ELb1ELb0ELb1ELb1ELb0EEENS1_21CollectiveEpilogueFwdINS6_IJS8_SA_S9_EEENS6_IJNS7_ILi1EEESI_SI_EEESC_SE_Li128ELb1ELb1ELb0ELb0EEENS1_19SingleTileSchedulerILb1ELb0ELb1ELi128EEEEEEEEEvNT_6ParamsE:
        .type           _ZN7cutlass13device_kernelIN5flash19enable_sm80_to_sm89INS1_16FlashAttnFwdSm80INS1_25CollectiveMainloopFwdSm80ILi4ELi1ELb0EN4cute5tupleIJNS5_1CILi128EEENS7_ILi64EEENS7_ILi96EEEEEELi96ENS_6half_tEfNS_4arch4Sm80ELb1ELb0ELb1ELb1ELb0ELb1ELb1ELb0EEENS1_21CollectiveEpilogueFwdINS6_IJS8_SA_S9_EEENS6_IJNS7_ILi1EEESI_SI_EEESC_SE_Li128ELb1ELb1ELb0ELb0EEENS1_19SingleTileSchedulerILb1ELb0ELb1ELi128EEEEEEEEEvNT_6ParamsE,@function
        .size           _ZN7cutlass13device_kernelIN5flash19enable_sm80_to_sm89INS1_16FlashAttnFwdSm80INS1_25CollectiveMainloopFwdSm80ILi4ELi1ELb0EN4cute5tupleIJNS5_1CILi128EEENS7_ILi64EEENS7_ILi96EEEEEELi96ENS_6half_tEfNS_4arch4Sm80ELb1ELb0ELb1ELb1ELb0ELb1ELb1ELb0EEENS1_21CollectiveEpilogueFwdINS6_IJS8_SA_S9_EEENS6_IJNS7_ILi1EEESI_SI_EEESC_SE_Li128ELb1ELb1ELb0ELb0EEENS1_19SingleTileSchedulerILb1ELb0ELb1ELi128EEEEEEEEEvNT_6ParamsE,(.L_x_1518 - _ZN7cutlass13device_kernelIN5flash19enable_sm80_to_sm89INS1_16FlashAttnFwdSm80INS1_25CollectiveMainloopFwdSm80ILi4ELi1ELb0EN4cute5tupleIJNS5_1CILi128EEENS7_ILi64EEENS7_ILi96EEEEEELi96ENS_6half_tEfNS_4arch4Sm80ELb1ELb0ELb1ELb1ELb0ELb1ELb1ELb0EEENS1_21CollectiveEpilogueFwdINS6_IJS8_SA_S9_EEENS6_IJNS7_ILi1EEESI_SI_EEESC_SE_Li128ELb1ELb1ELb0ELb0EEENS1_19SingleTileSchedulerILb1ELb0ELb1ELi128EEEEEEEEEvNT_6ParamsE)
        .other          _ZN7cutlass13device_kernelIN5flash19enable_sm80_to_sm89INS1_16FlashAttnFwdSm80INS1_25CollectiveMainloopFwdSm80ILi4ELi1ELb0EN4cute5tupleIJNS5_1CILi128EEENS7_ILi64EEENS7_ILi96EEEEEELi96ENS_6half_tEfNS_4arch4Sm80ELb1ELb0ELb1ELb1ELb0ELb1ELb1ELb0EEENS1_21CollectiveEpilogueFwdINS6_IJS8_SA_S9_EEENS6_IJNS7_ILi1EEESI_SI_EEESC_SE_Li128ELb1ELb1ELb0ELb0EEENS1_19SingleTileSchedulerILb1ELb0ELb1ELi128EEEEEEEEEvNT_6ParamsE,@"STO_CUDA_ENTRY STV_DEFAULT"
_ZN7cutlass13device_kernelIN5flash19enable_sm80_to_sm89INS1_16FlashAttnFwdSm80INS1_25CollectiveMainloopFwdSm80ILi4ELi1ELb0EN4cute5tupleIJNS5_1CILi128EEENS7_ILi64EEENS7_ILi96EEEEEELi96ENS_6half_tEfNS_4arch4Sm80ELb1ELb0ELb1ELb1ELb0ELb1ELb1ELb0EEENS1_21CollectiveEpilogueFwdINS6_IJS8_SA_S9_EEENS6_IJNS7_ILi1EEESI_SI_EEESC_SE_Li128ELb1ELb1ELb0ELb0EEENS1_19SingleTileSchedulerILb1ELb0ELb1ELi128EEEEEEEEEvNT_6ParamsE:
        /* <DEDUP_REMOVED lines=17> */
.L_x_645:
        /* <DEDUP_REMOVED lines=8> */
.L_x_647:
[----:B------:R-:W-:-:S04]  /*0190*/  MOV R0, c[0x0][0x54c] ;  /* 0x0001530000007a02 */ /* 0x000fc80000000f00 */
.L_x_646:
[----:B------:R-:W-:Y:S01]  /*01a0*/  USHF.L.U32 UR4, UR4, 0x7, URZ ;  /* 0x0000000704047899 */ /* 0x000fe2000800063f */
[----:B-----5:R-:W-:-:S05]  /*01b0*/  IMAD R0, R0, c[0x0][0x548], RZ ;  /* 0x0001520000007a24 */ /* 0x020fca00078e02ff */
[----:B------:R-:W-:-:S04]  /*01c0*/  MOV R12, UR4 ;  /* 0x00000004000c7c02 */ /* 0x000fc80008000f00 */
[----:B------:R-:W-:-:S04]  /*01d0*/  ISETP.GE.AND P0, PT, R12, R0, PT ;  /* 0x000000000c00720c */ /* 0x000fc80003f06270 */
[----:B------:R-:W-:-:S05]  /*01e0*/  SEL R0, R5, 0xffffffff, !P0 ;  /* 0xffffffff05007807 */ /* 0x000fca0004000000 */
[----:B------:R2:W-:Y:S01]  /*01f0*/  STL [R1+0x84], R0 ;  /* 0x0000840001007387 */ /* 0x0005e20000100800 */
[----:B------:R-:W-:Y:S05]  /*0200*/  BRA `(.L_x_648) ;  /* 0x0000014000007947 */ /* 0x000fea0003800000 */
.L_x_644:
[----:B------:R-:W-:-:S04]  /*0210*/  ISETP.NE.U32.AND P0, PT, RZ, c[0x0][0x568], PT ;  /* 0x00015a00ff007a0c */ /* 0x000fc80003f05070 */
[----:B------:R-:W-:-:S13]  /*0220*/  ISETP.NE.AND.EX P0, PT, RZ, c[0x0][0x56c], PT, P0 ;  /* 0x00015b00ff007a0c */ /* 0x000fda0003f05300 */
[----:B------:R-:W-:Y:S05]  /*0230*/  @!P0 BRA `(.L_x_649) ;  /* 0x0000002000008947 */ /* 0x000fea0003800000 */
[----:B------:R1:W5:Y:S01]  /*0240*/  LDG.E R0, [R2.64] ;  /* 0x0000000602007981 */ /* 0x000362000c1e1900 */
[----:B------:R-:W-:Y:S05]  /*0250*/  BRA `(.L_x_650) ;  /* 0x0000009000007947 */ /* 0x000fea0003800000 */
.L_x_649:
        /* <DEDUP_REMOVED lines=8> */
.L_x_651:
[----:B------:R-:W-:-:S04]  /*02e0*/  MOV R0, c[0x0][0x54c] ;  /* 0x0001530000007a02 */ /* 0x000fc80000000f00 */
.L_x_650:
[----:B------:R-:W-:Y:S01]  /*02f0*/  USHF.L.U32 UR4, UR4, 0x7, URZ ;  /* 0x0000000704047899 */ /* 0x000fe2000800063f */
[----:B-----5:R-:W-:-:S05]  /*0300*/  IMAD R0, R0, c[0x0][0x548], RZ ;  /* 0x0001520000007a24 */ /* 0x020fca00078e02ff */
[----:B------:R-:W-:-:S04]  /*0310*/  MOV R12, UR4 ;  /* 0x00000004000c7c02 */ /* 0x000fc80008000f00 */
[----:B------:R-:W-:-:S04]  /*0320*/  ISETP.GE.AND P0, PT, R12, R0, PT ;  /* 0x000000000c00720c */ /* 0x000fc80003f06270 */
[----:B------:R-:W-:-:S05]  /*0330*/  SEL R0, R5, 0xffffffff, !P0 ;  /* 0xffffffff05007807 */ /* 0x000fca0004000000 */
[----:B------:R2:W-:Y:S04]  /*0340*/  STL [R1+0x84], R0 ;  /* 0x0000840001007387 */ /* 0x0005e80000100800 */
.L_x_648:
[----:B------:R-:W3:Y:S02]  /*0350*/  LDL R25, [R1+0x84] ;  /* 0x0000840001197983 */ /* 0x000ee40000100800 */
[----:B---3--:R-:W-:-:S13]  /*0360*/  ISETP.GE.AND P0, PT, R25, RZ, PT ;  /* 0x000000ff1900720c */ /* 0x008fda0003f06270 */
[----:B------:R-:W-:Y:S05]  /*0370*/  @!P0 EXIT ;  /* 0x000000000000894d */ /* 0x000fea0003800000 */
[----:B------:R-:W-:Y:S01]  /*0380*/  ISETP.NE.U32.AND P0, PT, RZ, c[0x0][0x370], PT ;  /* 0x0000dc00ff007a0c */ /* 0x000fe20003f05070 */
[----:B--2---:R-:W-:Y:S01]  /*0390*/  IMAD.MOV.U32 R0, RZ, RZ, c[0x0][0x168] ;  /* 0x00005a00ff007624 */ /* 0x004fe200078e00ff */
[----:B------:R-:W-:Y:S01]  /*03a0*/  ISETP.NE.U32.AND P1, PT, RZ, c[0x0][0x360], PT ;  /* 0x0000d800ff007a0c */ /* 0x000fe20003f25070 */
[----:B------:R-:W-:Y:S01]  /*03b0*/  IMAD.MOV.U32 R146, RZ, RZ, RZ ;  /* 0x000000ffff927224 */ /* 0x000fe200078e00ff */
[----:B------:R-:W-:Y:S01]  /*03c0*/  ISETP.NE.AND.EX P2, PT, RZ, c[0x0][0x374], PT, P0 ;  /* 0x0000dd00ff007a0c */ /* 0x000fe20003f45300 */
[----:B------:R-:W-:Y:S01]  /*03d0*/  CS2R R148, SRZ ;  /* 0x0000000000947805 */ /* 0x000fe2000001ff00 */
        /* <DEDUP_REMOVED lines=11> */
[CC--:B------:R-:W-:Y:S01]  /*0490*/  @P0 IMAD.WIDE R8, R25.reuse, R19.reuse, c[0x0][0x360] ;  /* 0x0000d80019080625 */ /* 0x0c0fe200078e0213 */
[----:B------:R2:W5:Y:S03]  /*04a0*/  @P2 LDG.E R146, [R10.64] ;  /* 0x000000060a922981 */ /* 0x000566000c1e1900 */
[----:B-1----:R-:W-:Y:S01]  /*04b0*/  IMAD.WIDE R2, R25, R19, c[0x0][0x358] ;  /* 0x0000d60019027625 */ /* 0x002fe200078e0213 */
[----:B------:R-:W3:Y:S04]  /*04c0*/  @P0 LDG.E R0, [R8.64] ;  /* 0x0000000608000981 */ /* 0x000ee8000c1e1900 */
[----:B------:R2:W5:Y:S04]  /*04d0*/  @P1 LDG.E R149, [R6.64] ;  /* 0x0000000606951981 */ /* 0x000568000c1e1900 */
[----:B------:R2:W5:Y:S04]  /*04e0*/  @P6 LDG.E R148, [R4.64] ;  /* 0x0000000604946981 */ /* 0x000568000c1e1900 */
[----:B------:R2:W5:Y:S04]  /*04f0*/  @P3 LDG.E R13, [R2.64] ;  /* 0x00000006020d3981 */ /* 0x000568000c1e1900 */
[----:B------:R-:W1:Y:S01]  /*0500*/  S2R R23, SR_CTAID.Y ;  /* 0x0000000000177919 */ /* 0x000e620000002600 */
[----:B------:R-:W-:-:S02]  /*0510*/  IMAD.MOV.U32 R14, RZ, RZ, c[0x0][0x1d0] ;  /* 0x00007400ff0e7624 */ /* 0x000fc400078e00ff */
[----:B------:R-:W-:Y:S01]  /*0520*/  IMAD.MOV.U32 R96, RZ, RZ, c[0x0][0x228] ;  /* 0x00008a00ff607624 */ /* 0x000fe200078e00ff */
[----:B-1----:R-:W-:Y:S01]  /*0530*/  SHF.R.S32.HI R169, RZ, 0x1f, R23 ;  /* 0x0000001fffa97819 */ /* 0x002fe20000011417 */
[----:B---3--:R2:W-:Y:S01]  /*0540*/  STL [R1+0x80], R0 ;  /* 0x0000800001007387 */ /* 0x0085e20000100800 */
[----:B------:R-:W-:Y:S01]  /*0550*/  IMAD.MOV.U32 R8, RZ, RZ, R0 ;  /* 0x000000ffff087224 */ /* 0x000fe200078e0000 */
[----:B------:R-:W-:Y:S05]  /*0560*/  @P0 BRA `(.L_x_652) ;  /* 0x0000005000000947 */ /* 0x000fea0003800000 */
[----:B------:R-:W-:Y:S05]  /*0570*/  @!P1 BRA `(.L_x_652) ;  /* 0x0000004000009947 */ /* 0x000fea0003800000 */
[----:B--2---:R1:W2:Y:S04]  /*0580*/  LDG.E R0, [R6.64] ;  /* 0x0000000606007981 */ /* 0x0042a8000c1e1900 */
[----:B-1----:R-:W2:Y:S02]  /*0590*/  LDG.E R6, [R6.64+0x4] ;  /* 0x0000040606067981 */ /* 0x002ea4000c1e1900 */
[----:B--2---:R-:W-:-:S05]  /*05a0*/  IADD3 R8, -R0, R6, RZ ;  /* 0x0000000600087210 */ /* 0x004fca0007ffe1ff */
[----:B------:R1:W-:Y:S02]  /*05b0*/  STL [R1+0x80], R8 ;  /* 0x0000800801007387 */ /* 0x0003e40000100800 */
.L_x_652:
[----:B------:R-:W-:-:S04]  /*05c0*/  ISETP.NE.U32.AND P0, PT, RZ, c[0x0][0x368], PT ;  /* 0x0000da00ff007a0c */ /* 0x000fc80003f05070 */
[----:B------:R-:W-:-:S13]  /*05d0*/  ISETP.NE.AND.EX P0, PT, RZ, c[0x0][0x36c], PT, P0 ;  /* 0x0000db00ff007a0c */ /* 0x000fda0003f05300 */
[----:B------:R-:W-:Y:S05]  /*05e0*/  @!P0 BRA `(.L_x_653) ;  /* 0x0000003000008947 */ /* 0x000fea0003800000 */
[----:B--2---:R-:W-:-:S05]  /*05f0*/  IMAD.WIDE R4, R25, R19, c[0x0][0x368] ;  /* 0x0000da0019047625 */ /* 0x004fca00078e0213 */
[----:B------:R2:W5:Y:S01]  /*0600*/  LDG.E R14, [R4.64] ;  /* 0x00000006040e7981 */ /* 0x000562000c1e1900 */
[----:B------:R-:W-:Y:S05]  /*0610*/  BRA `(.L_x_654) ;  /* 0x0000004000007947 */ /* 0x000fea0003800000 */
.L_x_653:
[----:B------:R-:W-:Y:S05]  /*0620*/  @!P6 BRA `(.L_x_654) ;  /* 0x000000300000e947 */ /* 0x000fea0003800000 */
[----:B--2---:R2:W3:Y:S04]  /*0630*/  LDG.E R0, [R4.64] ;  /* 0x0000000604007981 */ /* 0x0044e8000c1e1900 */
[----:B--2---:R-:W3:Y:S02]  /*0640*/  LDG.E R4, [R4.64+0x4] ;  /* 0x0000040604047981 */ /* 0x004ee4000c1e1900 */
[----:B---3--:R-:W-:Y:S02]  /*0650*/  IADD3 R14, -R0, R4, RZ ;  /* 0x00000004000e7210 */ /* 0x008fe40007ffe1ff */
.L_x_654:
[----:B--2---:R2:W3:Y:S04]  /*0660*/  @P3 LDG.E R4, [R2.64] ;  /* 0x0000000602043981 */ /* 0x0044e8000c1e1900 */
[----:B------:R2:W3:Y:S01]  /*0670*/  @P3 LDG.E R0, [R2.64+0x4] ;  /* 0x0000040602003981 */ /* 0x0004e2000c1e1900 */
[----:B------:R-:W-:Y:S01]  /*0680*/  ISETP.NE.U32.AND P0, PT, RZ, c[0x0][0x378], PT ;  /* 0x0000de00ff007a0c */ /* 0x000fe20003f05070 */
[----:B-----5:R-:W-:-:S03]  /*0690*/  IMAD.MOV.U32 R147, RZ, RZ, R14 ;  /* 0x000000ffff937224 */ /* 0x020fc600078e000e */
[----:B------:R-:W-:Y:S01]  /*06a0*/  ISETP.NE.AND.EX P0, PT, RZ, c[0x0][0x37c], PT, P0 ;  /* 0x0000df00ff007a0c */ /* 0x000fe20003f05300 */
[----:B------:R-:W-:-:S05]  /*06b0*/  IMAD.MOV.U32 R5, RZ, RZ, c[0x0][0x2c4] ;  /* 0x0000b100ff057624 */ /* 0x000fca00078e00ff */
[----:B------:R-:W-:Y:S01]  /*06c0*/  ISETP.NE.AND P1, PT, R5, 0x1, PT ;  /* 0x000000010500780c */ /* 0x000fe20003f25270 */
[----:B------:R-:W-:-:S06]  /*06d0*/  IMAD.IADD R5, R14, 0x1, -R146 ;  /* 0x000000010e057824 */ /* 0x000fcc00078e0a92 */
[----:B--2---:R-:W-:-:S05]  /*06e0*/  @P0 IMAD.WIDE R2, R25, R19, c[0x0][0x378] ;  /* 0x0000de0019020625 */ /* 0x004fca00078e0213 */
[----:B------:R2:W5:Y:S02]  /*06f0*/  @P0 LDG.E R147, [R2.64] ;  /* 0x0000000602930981 */ /* 0x000564000c1e1900 */
[----:B--2---:R-:W-:-:S05]  /*0700*/  IMAD.MOV.U32 R2, RZ, RZ, R12 ;  /* 0x000000ffff027224 */ /* 0x004fca00078e000c */
[----:B------:R2:W-:Y:S01]  /*0710*/  STL [R1], R2 ;  /* 0x0000000201007387 */ /* 0x0005e20000100800 */
[----:B---3--:R-:W-:Y:S01]  /*0720*/  @P3 IMAD.IADD R96, R0, 0x1, -R4 ;  /* 0x0000000100603824 */ /* 0x008fe200078e0a04 */
[----:B------:R-:W-:-:S03]  /*0730*/  @P1 IADD3 R0, R2, 0x7f, RZ ;  /* 0x0000007f02001810 */ /* 0x000fc60007ffe0ff */
[----:B------:R-:W-:Y:S02]  /*0740*/  IMAD.IADD R3, R5, 0x1, R96 ;  /* 0x0000000105037824 */ /* 0x000fe400078e0260 */
[----:B--2---:R-:W-:Y:S01]  /*0750*/  @P1 IMAD.HI.U32 R2, R0, c[0x0][0x2c8], RZ ;  /* 0x0000b20000021a27 */ /* 0x004fe200078e00ff */
[----:B------:R-:W-:Y:S02]  /*0760*/  IADD3 R0, R12, 0x7f, RZ ;  /* 0x0000007f0c007810 */ /* 0x000fe40007ffe0ff */
[C---:B------:R-:W-:Y:S01]  /*0770*/  IADD3 R156, R3.reuse, 0x40, -R8 ;  /* 0x00000040039c7810 */ /* 0x040fe20007ffe808 */
[----:B------:R2:W-:Y:S01]  /*0780*/  STL [R1+0x60], R3 ;  /* 0x0000600301007387 */ /* 0x0005e20000100800 */
[----:B------:R-:W-:Y:S02]  /*0790*/  @P1 SHF.R.U32.HI R0, RZ, c[0x0][0x2cc], R2 ;  /* 0x0000b300ff001a19 */ /* 0x000fe40000011602 */
[----:B------:R-:W-:-:S03]  /*07a0*/  IADD3 R2, R3, 0x3f, RZ ;  /* 0x0000003f03027810 */ /* 0x000fc60007ffe0ff */
[----:B------:R-:W-:-:S05]  /*07b0*/  IMAD.IADD R0, R156, 0x1, R0 ;  /* 0x000000019c007824 */ /* 0x000fca00078e0200 */
[----:B------:R-:W-:-:S04]  /*07c0*/  SHF.R.S32.HI R4, RZ, 0x1f, R0 ;  /* 0x0000001fff047819 */ /* 0x000fc80000011400 */
[----:B------:R-:W-:-:S04]  /*07d0*/  LEA.HI R0, R4, R0, RZ, 0x6 ;  /* 0x0000000004007211 */ /* 0x000fc800078f30ff */
[----:B------:R-:W-:Y:S02]  /*07e0*/  SHF.R.S32.HI R0, RZ, 0x6, R0 ;  /* 0x00000006ff007819 */ /* 0x000fe40000011400 */
[----:B--2---:R-:W-:-:S04]  /*07f0*/  SHF.R.S32.HI R3, RZ, 0x1f, R2 ;  /* 0x0000001fff037819 */ /* 0x004fc80000011402 */
[----:B------:R-:W-:-:S04]  /*0800*/  LEA.HI R2, R3, R2, RZ, 0x6 ;  /* 0x0000000203027211 */ /* 0x000fc800078f30ff */
[----:B------:R-:W-:-:S04]  /*0810*/  SHF.R.S32.HI R155, RZ, 0x6, R2 ;  /* 0x00000006ff9b7819 */ /* 0x000fc80000011402 */
[----:B------:R-:W-:Y:S01]  /*0820*/  IMNMX R2, R155, R0, PT ;  /* 0x000000009b027217 */ /* 0x000fe20003800200 */
[----:B------:R-:W-:-:S04]  /*0830*/  IMAD.MOV R0, RZ, RZ, -R5 ;  /* 0x000000ffff007224 */ /* 0x000fc800078e0a05 */
[----:B------:R-:W-:Y:S01]  /*0840*/  IMAD R3, R2, 0x40, -R5 ;  /* 0x0000004002037824 */ /* 0x000fe200078e0a05 */
        /* <DEDUP_REMOVED lines=11> */
[----:B------:R-:W-:Y:S01]  /*0900*/  SHF.R.S32.HI R18, RZ, 0x1f, R165 ;  /* 0x0000001fff127819 */ /* 0x000fe200000114a5 */
[----:B------:R-:W-:Y:S01]  /*0910*/  IMAD R5, R169, c[0x0][0x240], RZ ;  /* 0x00009000a9057a24 */ /* 0x000fe200078e02ff */
[----:B------:R-:W-:Y:S01]  /*0920*/  SHF.R.S32.HI R0, RZ, 0x1f, R13 ;  /* 0x0000001fff007819 */ /* 0x000fe2000001140d */
[----:B------:R-:W-:Y:S01]  /*0930*/  IMAD.MOV.U32 R20, RZ, RZ, c[0x0][0x238] ;  /* 0x00008e00ff147624 */ /* 0x000fe200078e00ff */
[----:B------:R-:W-:Y:S01]  /*0940*/  LEA.HI R17, R18, R165, RZ, 0x2 ;  /* 0x000000a512117211 */ /* 0x000fe200078f10ff */
[----:B------:R-:W-:Y:S01]  /*0950*/  IMAD.MOV.U32 R154, RZ, RZ, 0x6 ;  /* 0x00000006ff9a7424 */ /* 0x000fe200078e00ff */
[----:B------:R-:W-:Y:S01]  /*0960*/  SHF.R.S32.HI R16, RZ, 0x1f, R25 ;  /* 0x0000001fff107819 */ /* 0x000fe20000011419 */
[C---:B------:R-:W-:Y:S01]  /*0970*/  IMAD.SHL.U32 R162, R20.reuse, 0x40, RZ ;  /* 0x0000004014a27824 */ /* 0x040fe200078e00ff */
[----:B------:R-:W-:Y:S01]  /*0980*/  LOP3.LUT R2, R17, 0x1ffffffc, RZ, 0xc0, !PT ;  /* 0x1ffffffc11027812 */ /* 0x000fe200078ec0ff */
[----:B------:R-:W-:Y:S01]  /*0990*/  IMAD.MOV.U32 R157, RZ, RZ, 0x5 ;  /* 0x00000005ff9d7424 */ /* 0x000fe200078e00ff */
[----:B------:R-:W-:Y:S01]  /*09a0*/  SHF.R.S32.HI R15, RZ, 0x2, R17 ;  /* 0x00000002ff0f7819 */ /* 0x000fe20000011411 */
[----:B------:R-:W-:Y:S01]  /*09b0*/  IMAD.SHL.U32 R163, R20, 0x20, RZ ;  /* 0x0000002014a37824 */ /* 0x000fe200078e00ff */
[----:B------:R-:W-:Y:S01]  /*09c0*/  IADD3 R78, R4, -0x1, RZ ;  /* 0xffffffff044e7810 */ /* 0x000fe20007ffe0ff */
[----:B------:R-:W-:Y:S01]  /*09d0*/  IMAD.IADD R2, R165, 0x1, -R2 ;  /* 0x00000001a5027824 */ /* 0x000fe200078e0a02 */
[C---:B------:R-:W-:Y:S01]  /*09e0*/  IADD3 R139, P0, R15.reuse, R13, RZ ;  /* 0x0000000d0f8b7210 */ /* 0x040fe20007f1e0ff */
[----:B------:R-:W-:Y:S01]  /*09f0*/  IMAD.IADD R138, R96, 0x1, -R15 ;  /* 0x00000001608a7824 */ /* 0x000fe200078e0a0f */
[----:B------:R-:W-:Y:S01]  /*0a00*/  SEL R42, R16, RZ, !P3 ;  /* 0x000000ff102a7207 */ /* 0x000fe20005800000 */
[----:B------:R-:W-:Y:S01]  /*0a10*/  IMAD.SHL.U32 R12, R2, 0x8, RZ ;  /* 0x00000008020c7824 */ /* 0x000fe200078e00ff */
[----:B------:R-:W-:Y:S01]  /*0a20*/  LEA.HI.X.SX32 R145, R15, R0, 0x1, P0 ;  /* 0x000000000f917211 */ /* 0x000fe200000f0eff */
[----:B------:R-:W-:Y:S01]  /*0a30*/  IMAD R11, R78, -0x40, R138 ;  /* 0xffffffc04e0b7824 */ /* 0x000fe200078e028a */
[----:B------:R-:W-:-:S02]  /*0a40*/  SEL R98, R25, RZ, !P3 ;  /* 0x000000ff19627207 */ /* 0x000fc40005800000 */
[----:B------:R-:W-:Y:S01]  /*0a50*/  SHF.R.S32.HI R13, RZ, 0x1f, R12 ;  /* 0x0000001fff0d7819 */ /* 0x000fe2000001140c */
[----:B------:R-:W-:Y:S01]  /*0a60*/  IMAD R0, R145, c[0x0][0x238], RZ ;  /* 0x00008e0091007a24 */ /* 0x000fe200078e02ff */
[----:B------:R-:W-:Y:S02]  /*0a70*/  LEA.HI R4, R18, R165, RZ, 0x5 ;  /* 0x000000a512047211 */ /* 0x000fe400078f28ff */
[----:B------:R-:W-:Y:S01]  /*0a80*/  LEA.HI R10, R17, R15, RZ, 0x1 ;  /* 0x0000000f110a7211 */ /* 0x000fe200078f08ff */
[C---:B------:R-:W-:Y:S01]  /*0a90*/  IMAD R0, R139.reuse, c[0x0][0x23c], R0 ;  /* 0x00008f008b007a24 */ /* 0x040fe200078e0200 */
[----:B------:R-:W-:Y:S01]  /*0aa0*/  SHF.L.U64.HI R158, R20, R154, c[0x0][0x23c] ;  /* 0x00008f00149e7619 */ /* 0x000fe2000001029a */
[----:B------:R-:W-:Y:S01]  /*0ab0*/  IMAD.WIDE.U32 R2, R139, c[0x0][0x238], R12 ;  /* 0x00008e008b027a25 */ /* 0x000fe200078e000c */
[----:B------:R-:W-:Y:S02]  /*0ac0*/  ISETP.GE.AND P1, PT, R11, 0x1, PT ;  /* 0x000000010b00780c */ /* 0x000fe40003f26270 */
[----:B------:R-:W-:Y:S01]  /*0ad0*/  SHF.R.S32.HI R9, RZ, 0x1f, R78 ;  /* 0x0000001fff097819 */ /* 0x000fe2000001144e */
[----:B------:R-:W-:Y:S01]  /*0ae0*/  IMAD.IADD R3, R3, 0x1, R0 ;  /* 0x0000000103037824 */ /* 0x000fe200078e0200 */
[----:B------:R-:W-:Y:S01]  /*0af0*/  ISETP.GE.AND P5, PT, R12, c[0x0][0x1d4], PT ;  /* 0x000075000c007a0c */ /* 0x000fe20003fa6270 */
[C---:B------:R-:W-:Y:S01]  /*0b00*/  IMAD R0, R23.reuse, c[0x0][0x244], R5 ;  /* 0x0000910017007a24 */ /* 0x040fe200078e0205 */
[----:B------:R-:W-:Y:S01]  /*0b10*/  LEA.HI R5, R18, R165, RZ, 0x3 ;  /* 0x000000a512057211 */ /* 0x000fe200078f18ff */
[----:B------:R-:W-:Y:S01]  /*0b20*/  IMAD.WIDE.U32 R2, R23, c[0x0][0x240], R2 ;  /* 0x0000900017027a25 */ /* 0x000fe200078e0002 */
[----:B------:R-:W-:-:S02]  /*0b30*/  SHF.L.U64.HI R157, R20, R157, c[0x0][0x23c] ;  /* 0x00008f00149d7619 */ /* 0x000fc4000001029d */
[----:B------:R-:W-:Y:S01]  /*0b40*/  SHF.R.S32.HI R5, RZ, 0x3, R5 ;  /* 0x00000003ff057819 */ /* 0x000fe20000011405 */
[----:B------:R-:W-:Y:S02]  /*0b50*/  IMAD.IADD R3, R3, 0x1, R0 ;  /* 0x0000000103037824 */ /* 0x000fe400078e0200 */
[----:B------:R-:W-:Y:S02]  /*0b60*/  IMAD R0, R42, c[0x0][0x248], RZ ;  /* 0x000092002a007a24 */ /* 0x000fe400078e02ff */
[----:B------:R-:W-:Y:S01]  /*0b70*/  IMAD.SHL.U32 R6, R5, 0x40, RZ ;  /* 0x0000004005067824 */ /* 0x000fe200078e00ff */
[----:B------:R-:W-:Y:S01]  /*0b80*/  LOP3.LUT R5, R10, 0x7fffffe, RZ, 0xc0, !PT ;  /* 0x07fffffe0a057812 */ /* 0x000fe200078ec0ff */
[C---:B------:R-:W-:Y:S02]  /*0b90*/  IMAD R7, R98.reuse, c[0x0][0x24c], R0 ;  /* 0x0000930062077a24 */ /* 0x040fe400078e0200 */
[----:B------:R-:W-:Y:S01]  /*0ba0*/  IMAD.WIDE.U32 R116, R98, c[0x0][0x248], R2 ;  /* 0x0000920062747a25 */ /* 0x000fe200078e0002 */
[----:B------:R-:W-:-:S03]  /*0bb0*/  LOP3.LUT R3, R6, 0xc0, RZ, 0xc0, !PT ;  /* 0x000000c006037812 */ /* 0x000fc600078ec0ff */
[----:B------:R-:W-:Y:S02]  /*0bc0*/  IMAD.SHL.U32 R4, R4, 0x8, RZ ;  /* 0x0000000804047824 */ /* 0x000fe400078e00ff */
[----:B-1----:R-:W-:Y:S02]  /*0bd0*/  IMAD R8, R158, R78, RZ ;  /* 0x0000004e9e087224 */ /* 0x002fe400078e02ff */
[----:B------:R-:W-:Y:S01]  /*0be0*/  IMAD.IADD R105, R117, 0x1, R7 ;  /* 0x0000000175697824 */ /* 0x000fe200078e0207 */
[----:B------:R-:W-:Y:S01]  /*0bf0*/  LOP3.LUT R0, R4, 0xffffff00, RZ, 0xc0, !PT ;  /* 0xffffff0004007812 */ /* 0x000fe200078ec0ff */
[----:B------:R-:W-:Y:S01]  /*0c00*/  IMAD.MOV.U32 R104, RZ, RZ, R116 ;  /* 0x000000ffff687224 */ /* 0x000fe200078e0074 */
[----:B------:R-:W-:Y:S01]  /*0c10*/  IADD3 R7, R12, 0x40, RZ ;  /* 0x000000400c077810 */ /* 0x000fe20007ffe0ff */
[----:B------:R-:W-:Y:S02]  /*0c20*/  IMAD.IADD R2, R15, 0x1, -R5 ;  /* 0x000000010f027824 */ /* 0x000fe400078e0a05 */
[-C--:B------:R-:W-:Y:S01]  /*0c30*/  IMAD R6, R9, R162.reuse, R8 ;  /* 0x000000a209067224 */ /* 0x080fe200078e0208 */
[----:B------:R-:W-:Y:S01]  /*0c40*/  LOP3.LUT R9, R3, 0x18, R12, 0xf8, !PT ;  /* 0x0000001803097812 */ /* 0x000fe200078ef80c */
[----:B------:R-:W-:Y:S01]  /*0c50*/  IMAD.WIDE.U32 R4, R78, R162, R104 ;  /* 0x000000a24e047225 */ /* 0x000fe200078e0068 */
[----:B------:R-:W-:-:S02]  /*0c60*/  SHF.R.U32.HI R3, RZ, 0x3, R3 ;  /* 0x00000003ff037819 */ /* 0x000fc40000011603 */
[----:B------:R-:W-:Y:S01]  /*0c70*/  IADD3 R8, R12, 0x20, RZ ;  /* 0x000000200c087810 */ /* 0x000fe20007ffe0ff */
[----:B------:R-:W-:Y:S01]  /*0c80*/  IMAD R10, R2, 0x20, R0 ;  /* 0x00000020020a7824 */ /* 0x000fe200078e0200 */
[----:B------:R-:W-:Y:S01]  /*0c90*/  @P1 LEA R2, P0, R4, c[0x0][0x220], 0x1 ;  /* 0x0000880004021a11 */ /* 0x000fe200078008ff */
[----:B------:R-:W-:Y:S01]  /*0ca0*/  IMAD.IADD R0, R5, 0x1, R6 ;  /* 0x0000000105007824 */ /* 0x000fe200078e0206 */
[----:B------:R-:W-:Y:S02]  /*0cb0*/  LOP3.LUT R5, R9, R3, RZ, 0x3c, !PT ;  /* 0x0000000309057212 */ /* 0x000fe400078e3cff */
[----:B------:R-:W-:Y:S02]  /*0cc0*/  ISETP.GE.AND P4, PT, R8, c[0x0][0x1d4], PT ;  /* 0x0000750008007a0c */ /* 0x000fe40003f86270 */
[----:B------:R-:W-:Y:S01]  /*0cd0*/  ISETP.GE.AND P3, PT, R7, c[0x0][0x1d4], PT ;  /* 0x0000750007007a0c */ /* 0x000fe20003f66270 */
[----:B------:R-:W-:Y:S01]  /*0ce0*/  IMAD.IADD R5, R10, 0x1, R5 ;  /* 0x000000010a057824 */ /* 0x000fe200078e0205 */
[----:B------:R-:W-:-:S02]  /*0cf0*/  @P1 LEA.HI.X R3, R4, c[0x0][0x224], R0, 0x1, P0 ;  /* 0x0000890004031a11 */ /* 0x000fc400000f0c00 */
[----:B------:R-:W-:Y:S01]  /*0d00*/  ISETP.GT.AND P0, PT, R11, 0x20, PT ;  /* 0x000000200b00780c */ /* 0x000fe20003f04270 */
[----:B------:R-:W-:-:S05]  /*0d10*/  IMAD.SHL.U32 R85, R5, 0x2, RZ ;  /* 0x0000000205557824 */ /* 0x000fca00078e00ff */
[----:B------:R-:W-:Y:S01]  /*0d20*/  @!PT LDS RZ, [RZ] ;  /* 0x00000000fffff984 */ /* 0x000fe20000000800 */
[----:B------:R-:W-:Y:S01]  /*0d30*/  @!PT LDS RZ, [RZ] ;  /* 0x00000000fffff984 */ /* 0x000fe20000000800 */
[----:B------:R-:W-:Y:S01]  /*0d40*/  @!PT LDS RZ, [RZ] ;  /* 0x00000000fffff984 */ /* 0x000fe20000000800 */
[----:B------:R1:W-:Y:S04]  /*0d50*/  @P1 LDGSTS.E.BYPASS.LTC128B.128 [R85+0x3100], [R2.64], !P5 ;  /* 0x0310000002551fae */ /* 0x0003e8000e901d46 */
[----:B------:R1:W-:Y:S04]  /*0d60*/  @P1 LDGSTS.E.BYPASS.LTC128B.128 [R85+0x4100], [R2.64+0x40], !P4 ;  /* 0x0410004002551fae */ /* 0x0003e8000e101d46 */
[----:B------:R1:W-:Y:S01]  /*0d70*/  @P1 LDGSTS.E.BYPASS.LTC128B.128 [R85+0x5100], [R2.64+0x80], !P3 ;  /* 0x0510008002551fae */ /* 0x0003e2000d901d46 */
[----:B------:R-:W-:-:S05]  /*0d80*/  @P0 IADD3 R5, P1, R163, R4, RZ ;  /* 0x00000004a3050210 */ /* 0x000fca0007f3e0ff */
[----:B------:R-:W-:Y:S01]  /*0d90*/  @P0 IMAD.X R0, R157, 0x1, R0, P1 ;  /* 0x000000019d000824 */ /* 0x000fe200008e0600 */
[----:B------:R-:W-:-:S04]  /*0da0*/  @P0 LEA R4, P1, R5, c[0x0][0x220], 0x1 ;  /* 0x0000880005040a11 */ /* 0x000fc800078208ff */
[----:B------:R-:W-:Y:S02]  /*0db0*/  @P0 LEA.HI.X R5, R5, c[0x0][0x224], R0, 0x1, P1 ;  /* 0x0000890005050a11 */ /* 0x000fe400008f0c00 */
[----:B------:R-:W-:Y:S02]  /*0dc0*/  ISETP.NE.U32.AND P1, PT, RZ, c[0x0][0x340], PT ;  /* 0x0000d000ff007a0c */ /* 0x000fe40003f25070 */
[----:B------:R-:W-:Y:S01]  /*0dd0*/  LEA.HI R34, R165, R165, RZ, 0x1 ;  /* 0x000000a5a5227211 */ /* 0x000fe200078f08ff */
[----:B------:R-:W-:Y:S01]  /*0de0*/  IMAD.MOV.U32 R164, RZ, RZ, c[0x0][0x27c] ;  /* 0x00009f00ffa47624 */ /* 0x000fe200078e00ff */
[----:B------:R-:W-:Y:S01]  /*0df0*/  ISETP.NE.AND.EX P1, PT, RZ, c[0x0][0x344], PT, P1 ;  /* 0x0000d100ff007a0c */ /* 0x000fe20003f25310 */
[----:B------:R2:W-:Y:S01]  /*0e00*/  @P0 LDGSTS.E.BYPASS.LTC128B.128 [R85+0x3900], [R4.64], !P5 ;  /* 0x0390000004550fae */ /* 0x0005e2000e901d46 */
[----:B------:R-:W-:-:S11]  /*0e10*/  SHF.R.S32.HI R92, RZ, 0x1, R34 ;  /* 0x00000001ff5c7819 */ /* 0x000fd60000011422 */
[----:B-1----:R-:W-:Y:S01]  /*0e20*/  @P1 IMAD.WIDE R2, R25, R19, c[0x0][0x340] ;  /* 0x0000d00019021625 */ /* 0x002fe200078e0213 */
[----:B------:R-:W-:Y:S01]  /*0e30*/  LEA.HI R10, R18, R165, RZ, 0x4 ;  /* 0x000000a5120a7211 */ /* 0x000fe200078f20ff */
[----:B------:R2:W-:Y:S04]  /*0e40*/  @P0 LDGSTS.E.BYPASS.LTC128B.128 [R85+0x4900], [R4.64+0x40], !P4 ;  /* 0x0490004004550fae */ /* 0x0005e8000e101d46 */
[----:B------:R-:W-:Y:S01]  /*0e50*/  IMAD.SHL.U32 R10, R10, 0x10, RZ ;  /* 0x000000100a0a7824 */ /* 0x000fe200078e00ff */
[----:B------:R2:W-:Y:S01]  /*0e60*/  @P0 LDGSTS.E.BYPASS.LTC128B.128 [R85+0x5900], [R4.64+0x80], !P3 ;  /* 0x0590008004550fae */ /* 0x0005e2000d901d46 */
[----:B------:R-:W-:-:S03]  /*0e70*/  ISETP.GE.AND P0, PT, R164, 0x1, PT ;  /* 0x00000001a400780c */ /* 0x000fc60003f06270 */
[----:B------:R-:W-:Y:S01]  /*0e80*/  LOP3.LUT R10, R10, 0xffffff00, RZ, 0xc0, !PT ;  /* 0xffffff000a0a7812 */ /* 0x000fe200078ec0ff */
[----:B------:R-:W-:Y:S01]  /*0e90*/  IMAD R18, R169, c[0x0][0x260], RZ ;  /* 0x00009800a9127a24 */ /* 0x000fe200078e02ff */
[----:B------:R-:W0:Y:S04]  /*0ea0*/  LDGDEPBAR ;  /* 0x00000000000079af */ /* 0x000e280000000000 */
[----:B------:R1:W3:Y:S01]  /*0eb0*/  @P1 LDG.E R8, [R2.64] ;  /* 0x0000000602081981 */ /* 0x0002e2000c1e1900 */
[----:B------:R-:W-:Y:S01]  /*0ec0*/  IMAD.IADD R19, R148, 0x1, R14 ;  /* 0x0000000194137824 */ /* 0x000fe200078e020e */
[----:B------:R-:W-:Y:S01]  /*0ed0*/  LOP3.LUT R34, R34, 0xfffffffe, RZ, 0xc0, !PT ;  /* 0xfffffffe22227812 */ /* 0x000fe200078ec0ff */
[----:B------:R-:W-:Y:S01]  /*0ee0*/  IMAD R18, R23, c[0x0][0x264], R18 ;  /* 0x0000990017127a24 */ /* 0x000fe200078e0212 */
[----:B------:R-:W-:Y:S01]  /*0ef0*/  SHF.R.S32.HI R0, RZ, 0x1f, R17 ;  /* 0x0000001fff007819 */ /* 0x000fe20000011411 */
[----:B------:R-:W-:Y:S01]  /*0f00*/  IMAD R17, R169, c[0x0][0x210], RZ ;  /* 0x00008400a9117a24 */ /* 0x000fe200078e02ff */
[----:B------:R-:W-:Y:S01]  /*0f10*/  SHF.R.S32.HI R38, RZ, 0x1f, R19 ;  /* 0x0000001fff267819 */ /* 0x000fe20000011413 */
[----:B------:R-:W-:Y:S01]  /*0f20*/  IMAD.IADD R34, R165, 0x1, -R34 ;  /* 0x00000001a5227824 */ /* 0x000fe200078e0a22 */
[----:B------:R-:W-:Y:S01]  /*0f30*/  LEA.HI R6, R92, R92, RZ, 0x1 ;  /* 0x0000005c5c067211 */ /* 0x000fe200078f08ff */
[----:B------:R-:W-:Y:S01]  /*0f40*/  IMAD R17, R23, c[0x0][0x214], R17 ;  /* 0x0000850017117a24 */ /* 0x000fe200078e0211 */
[----:B------:R-:W-:Y:S01]  /*0f50*/  LEA.HI R7, R0, R15, RZ, 0x2 ;  /* 0x0000000f00077211 */ /* 0x000fe200078f10ff */
[----:B------:R-:W-:Y:S01]  /*0f60*/  IMAD R9, R38, c[0x0][0x1e0], RZ ;  /* 0x0000780026097a24 */ /* 0x000fe200078e02ff */
[----:B------:R-:W-:Y:S01]  /*0f70*/  LOP3.LUT R6, R6, 0x7fffffe, RZ, 0xc0, !PT ;  /* 0x07fffffe06067812 */ /* 0x000fe200078ec0ff */
[----:B------:R-:W-:Y:S01]  /*0f80*/  IMAD.SHL.U32 R26, R34, 0x8, RZ ;  /* 0x00000008221a7824 */ /* 0x000fe200078e00ff */
[----:B------:R-:W-:Y:S01]  /*0f90*/  SHF.R.S32.HI R46, RZ, 0x1f, R92 ;  /* 0x0000001fff2e7819 */ /* 0x000fe2000001145c */
[----:B------:R-:W-:Y:S01]  /*0fa0*/  IMAD R0, R19, c[0x0][0x1e4], R9 ;  /* 0x0000790013007a24 */ /* 0x000fe200078e0209 */
[----:B------:R-:W-:Y:S01]  /*0fb0*/  LOP3.LUT R9, R7, 0xfffffffc, RZ, 0xc0, !PT ;  /* 0xfffffffc07097812 */ /* 0x000fe200078ec0ff */
[----:B------:R-:W-:Y:S01]  /*0fc0*/  IMAD.IADD R6, R92, 0x1, -R6 ;  /* 0x000000015c067824 */ /* 0x000fe200078e0a06 */
[----:B------:R-:W-:Y:S01]  /*0fd0*/  ISETP.GE.AND P0, PT, R26, c[0x0][0x27c], PT ;  /* 0x00009f001a007a0c */ /* 0x000fe20003f06270 */
[----:B------:R-:W-:Y:S01]  /*0fe0*/  IMAD.SHL.U32 R34, R34, 0x4, RZ ;  /* 0x0000000422227824 */ /* 0x000fe200078e00ff */
[----:B------:R-:W-:Y:S01]  /*0ff0*/  SHF.R.S32.HI R27, RZ, 0x1f, R26 ;  /* 0x0000001fff1b7819 */ /* 0x000fe2000001141a */
[----:B------:R-:W-:Y:S01]  /*1000*/  IMAD.IADD R21, R15, 0x1, -R9 ;  /* 0x000000010f157824 */ /* 0x000fe200078e0a09 */
[----:B------:R-:W-:Y:S01]  /*1010*/  ULDC.U8 UR4, c[0x0][0x298] ;  /* 0x0000a60000047ab9 */ /* 0x000fe20000000000 */
[----:B------:R-:W-:Y:S01]  /*1020*/  IMAD R15, R6, 0x20, R10 ;  /* 0x00000020060f7824 */ /* 0x000fe200078e020a */
[C---:B------:R-:W-:Y:S01]  /*1030*/  IADD3 R37, R34.reuse, 0x10, RZ ;  /* 0x0000001022257810 */ /* 0x040fe20007ffe0ff */
[----:B-1----:R-:W-:Y:S01]  /*1040*/  IMAD.WIDE.U32 R2, R19, c[0x0][0x1e0], RZ ;  /* 0x0000780013027a25 */ /* 0x002fe200078e00ff */
[----:B------:R-:W-:-:S02]  /*1050*/  IADD3 R36, R34, 0x20, RZ ;  /* 0x0000002022247810 */ /* 0x000fc40007ffe0ff */
[----:B------:R-:W-:Y:S01]  /*1060*/  SHF.R.S32.HI R35, RZ, 0x1f, R34 ;  /* 0x0000001fff237819 */ /* 0x000fe20000011422 */
[----:B------:R-:W-:Y:S01]  /*1070*/  IMAD.IADD R7, R3, 0x1, R0 ;  /* 0x0000000103077824 */ /* 0x000fe200078e0200 */
[----:B------:R-:W-:Y:S01]  /*1080*/  SEL R0, RZ, c[0x0][0x27c], !P0 ;  /* 0x00009f00ff007a07 */ /* 0x000fe20004000000 */
[----:B------:R-:W-:Y:S01]  /*1090*/  IMAD.SHL.U32 R10, R164, 0x2, RZ ;  /* 0x00000002a40a7824 */ /* 0x000fe200078e00ff */
[C---:B------:R-:W-:Y:S01]  /*10a0*/  IADD3 R95, R26.reuse, 0x30, RZ ;  /* 0x000000301a5f7810 */ /* 0x040fe20007ffe0ff */
[----:B------:R-:W-:Y:S01]  /*10b0*/  IMAD.MOV.U32 R6, RZ, RZ, R2 ;  /* 0x000000ffff067224 */ /* 0x000fe200078e0002 */
[C---:B------:R-:W-:Y:S01]  /*10c0*/  IADD3 R94, R26.reuse, 0x40, RZ ;  /* 0x000000401a5e7810 */ /* 0x040fe20007ffe0ff */
[----:B------:R-:W-:Y:S01]  /*10d0*/  IMAD.IADD R0, R26, 0x1, R0 ;  /* 0x000000011a007824 */ /* 0x000fe200078e0200 */
[----:B------:R-:W-:Y:S01]  /*10e0*/  IADD3 R20, -R10, c[0x0][0x1d4], RZ ;  /* 0x000075000a147a10 */ /* 0x000fe20007ffe1ff */
[----:B--2---:R-:W-:Y:S01]  /*10f0*/  IMAD.WIDE.U32 R4, R23, c[0x0][0x1e8], R6 ;  /* 0x00007a0017047a25 */ /* 0x004fe200078e0006 */
[----:B------:R-:W-:-:S02]  /*1100*/  IADD3 R93, R26, 0x50, RZ ;  /* 0x000000501a5d7810 */ /* 0x000fc40007ffe0ff */
[----:B------:R-:W-:Y:S01]  /*1110*/  SHF.R.S32.HI R6, RZ, 0x1f, R0 ;  /* 0x0000001fff067819 */ /* 0x000fe20000011400 */
[----:B------:R-:W-:Y:S02]  /*1120*/  IMAD R9, R169, c[0x0][0x1e8], RZ ;  /* 0x00007a00a9097a24 */ /* 0x000fe400078e02ff */
[----:B------:R-:W-:Y:S01]  /*1130*/  IMAD R14, R46, c[0x0][0x280], RZ ;  /* 0x0000a0002e0e7a24 */ /* 0x000fe200078e02ff */
[-C--:B------:R-:W-:Y:S01]  /*1140*/  LEA.HI R41, R6, R0.reuse, RZ, 0x3 ;  /* 0x0000000006297211 */ /* 0x080fe200078f18ff */
[----:B------:R-:W-:Y:S01]  /*1150*/  IMAD.IADD R29, R34, 0x1, R37 ;  /* 0x00000001221d7824 */ /* 0x000fe200078e0225 */
[----:B------:R-:W-:Y:S01]  /*1160*/  LEA.HI R40, R6, R0, RZ, 0x5 ;  /* 0x0000000006287211 */ /* 0x000fe200078f28ff */
[----:B------:R-:W-:Y:S01]  /*1170*/  IMAD.IADD R28, R34, 0x1, R36 ;  /* 0x00000001221c7824 */ /* 0x000fe200078e0224 */
[----:B------:R-:W-:Y:S01]  /*1180*/  LOP3.LUT R119, R41, 0xfffffff8, RZ, 0xc0, !PT ;  /* 0xfffffff829777812 */ /* 0x000fe200078ec0ff */
[----:B------:R-:W-:Y:S02]  /*1190*/  IMAD R9, R23, c[0x0][0x1ec], R9 ;  /* 0x00007b0017097a24 */ /* 0x000fe400078e0209 */
[----:B------:R-:W-:Y:S01]  /*11a0*/  IMAD R14, R92, c[0x0][0x284], R14 ;  /* 0x0000a1005c0e7a24 */ /* 0x000fe200078e020e */
[----:B------:R-:W-:Y:S01]  /*11b0*/  SHF.R.S32.HI R133, RZ, 0x1f, R119 ;  /* 0x0000001fff857819 */ /* 0x000fe20000011477 */
[----:B------:R-:W-:-:S02]  /*11c0*/  IMAD R0, R46, c[0x0][0x290], RZ ;  /* 0x0000a4002e007a24 */ /* 0x000fc400078e02ff */
[----:B------:R-:W-:Y:S02]  /*11d0*/  IMAD.IADD R5, R5, 0x1, R9 ;  /* 0x0000000105057824 */ /* 0x000fe400078e0209 */
[----:B------:R-:W-:Y:S02]  /*11e0*/  IMAD R0, R92, c[0x0][0x294], R0 ;  /* 0x0000a5005c007a24 */ /* 0x000fe400078e0200 */
[----:B------:R-:W-:-:S04]  /*11f0*/  IMAD.WIDE.U32 R12, R23, c[0x0][0x260], R12 ;  /* 0x00009800170c7a25 */ /* 0x000fc800078e000c */
[----:B------:R-:W-:-:S04]  /*1200*/  IMAD.WIDE.U32 R150, R92, c[0x0][0x1e0], RZ ;  /* 0x000078005c967a25 */ /* 0x000fc800078e00ff */
[----:B------:R-:W-:Y:S02]  /*1210*/  IMAD.MOV.U32 R160, RZ, RZ, c[0x0][0x1e0] ;  /* 0x00007800ffa07624 */ /* 0x000fe400078e00ff */
[----:B------:R-:W-:Y:S02]  /*1220*/  IMAD.MOV.U32 R161, RZ, RZ, c[0x0][0x280] ;  /* 0x0000a000ffa17624 */ /* 0x000fe400078e00ff */
[----:B------:R-:W-:Y:S01]  /*1230*/  IMAD.MOV.U32 R159, RZ, RZ, c[0x0][0x290] ;  /* 0x0000a400ff9f7624 */ /* 0x000fe200078e00ff */
[CC--:B------:R-:W-:Y:S01]  /*1240*/  SHF.L.U64.HI R152, R160.reuse, R154.reuse, c[0x0][0x1e4] ;  /* 0x00007900a0987619 */ /* 0x0c0fe2000001029a */
[----:B------:R-:W-:Y:S01]  /*1250*/  IMAD.SHL.U32 R160, R160, 0x40, RZ ;  /* 0x00000040a0a07824 */ /* 0x000fe200078e00ff */
[CC--:B------:R-:W-:Y:S01]  /*1260*/  SHF.L.U64.HI R153, R161.reuse, R154.reuse, c[0x0][0x284] ;  /* 0x0000a100a1997619 */ /* 0x0c0fe2000001029a */
[----:B------:R-:W-:Y:S01]  /*1270*/  IMAD.SHL.U32 R161, R161, 0x40, RZ ;  /* 0x00000040a1a17824 */ /* 0x000fe200078e00ff */
[C---:B------:R-:W-:Y:S01]  /*1280*/  SHF.L.U64.HI R154, R159.reuse, R154, c[0x0][0x294] ;  /* 0x0000a5009f9a7619 */ /* 0x040fe2000001029a */
[----:B------:R-:W-:Y:S01]  /*1290*/  IMAD.SHL.U32 R159, R159, 0x40, RZ ;  /* 0x000000409f9f7824 */ /* 0x000fe200078e00ff */
[----:B------:R-:W-:Y:S01]  /*12a0*/  BAR.SYNC.DEFER_BLOCKING 0x0 ;  /* 0x0000000000007b1d */ /* 0x000fe20000010000 */
[--C-:B---3--:R-:W-:Y:S01]  /*12b0*/  @P1 SHF.R.S32.HI R3, RZ, 0x1f, R8.reuse ;  /* 0x0000001fff031819 */ /* 0x108fe20000011408 */
[----:B------:R-:W-:Y:S01]  /*12c0*/  @P1 IMAD.MOV.U32 R2, RZ, RZ, R8 ;  /* 0x000000ffff021224 */ /* 0x000fe200078e0008 */
[----:B------:R-:W-:Y:S01]  /*12d0*/  SEL R8, R10, R20, !P0 ;  /* 0x000000140a087207 */ /* 0x000fe20004000000 */
[----:B------:R-:W-:Y:S01]  /*12e0*/  @!P1 IMAD.MOV.U32 R2, RZ, RZ, R25 ;  /* 0x000000ffff029224 */ /* 0x000fe200078e0019 */
[----:B------:R-:W-:Y:S01]  /*12f0*/  ISETP.GE.AND P0, PT, R28, c[0x0][0x27c], PT ;  /* 0x00009f001c007a0c */ /* 0x000fe20003f06270 */
[----:B------:R-:W-:Y:S01]  /*1300*/  @!P1 IMAD.MOV.U32 R3, RZ, RZ, R16 ;  /* 0x000000ffff039224 */ /* 0x000fe200078e0010 */
[----:B------:R-:W-:-:S02]  /*1310*/  SHF.R.S32.HI R7, RZ, 0x1f, R8 ;  /* 0x0000001fff077819 */ /* 0x000fc40000011408 */
[----:B------:R-:W-:Y:S02]  /*1320*/  SEL R44, R2, RZ, !P6 ;  /* 0x000000ff022c7207 */ /* 0x000fe40007000000 */
[----:B------:R-:W-:Y:S01]  /*1330*/  SEL R43, R3, RZ, !P6 ;  /* 0x000000ff032b7207 */ /* 0x000fe20007000000 */
[----:B------:R-:W-:Y:S01]  /*1340*/  IMAD.WIDE.U32 R2, R92, c[0x0][0x280], R34 ;  /* 0x0000a0005c027a25 */ /* 0x000fe200078e0022 */
[----:B------:R-:W-:Y:S02]  /*1350*/  ISETP.GE.AND P1, PT, R29, c[0x0][0x27c], PT ;  /* 0x00009f001d007a0c */ /* 0x000fe40003f26270 */
[----:B------:R-:W-:Y:S01]  /*1360*/  LEA.HI R45, R7, R8, RZ, 0x4 ;  /* 0x00000008072d7211 */ /* 0x000fe200078f20ff */
[----:B------:R-:W-:Y:S01]  /*1370*/  IMAD.IADD R33, R3, 0x1, R14 ;  /* 0x0000000103217824 */ /* 0x000fe200078e020e */
[CC--:B------:R-:W-:Y:S01]  /*1380*/  SEL R16, R10.reuse, R20.reuse, !P1 ;  /* 0x000000140a107207 */ /* 0x0c0fe20004800000 */
[----:B------:R-:W-:Y:S01]  /*1390*/  IMAD.MOV.U32 R32, RZ, RZ, R2 ;  /* 0x000000ffff207224 */ /* 0x000fe200078e0002 */
[----:B------:R-:W-:Y:S01]  /*13a0*/  SEL R20, R10, R20, !P0 ;  /* 0x000000140a147207 */ /* 0x000fe20004000000 */
[----:B------:R-:W-:Y:S01]  /*13b0*/  IMAD.WIDE.U32 R6, R92, c[0x0][0x280], R26 ;  /* 0x0000a0005c067a25 */ /* 0x000fe200078e001a */
[----:B------:R-:W-:-:S02]  /*13c0*/  SEL R39, RZ, c[0x0][0x27c], !P1 ;  /* 0x00009f00ff277a07 */ /* 0x000fc40004800000 */
[----:B------:R-:W-:Y:S01]  /*13d0*/  IADD3 R144, P1, R19, R92, RZ ;  /* 0x0000005c13907210 */ /* 0x000fe20007f3e0ff */
[----:B------:R-:W-:Y:S01]  /*13e0*/  IMAD.WIDE.U32 R8, R92, c[0x0][0x290], R34 ;  /* 0x0000a4005c087a25 */ /* 0x000fe200078e0022 */
[----:B------:R-:W-:-:S03]  /*13f0*/  ISETP.NE.AND P6, PT, RZ, UR4, PT ;  /* 0x00000004ff007c0c */ /* 0x000fc6000bfc5270 */
[----:B------:R-:W-:-:S04]  /*1400*/  IMAD.WIDE.U32 R2, R92, c[0x0][0x290], R26 ;  /* 0x0000a4005c027a25 */ /* 0x000fc800078e001a */
[----:B------:R-:W-:-:S04]  /*1410*/  IMAD.WIDE.U32 R10, R23, c[0x0][0x210], R26 ;  /* 0x00008400170a7a25 */ /* 0x000fc800078e001a */
[----:B------:R-:W-:Y:S02]  /*1420*/  IMAD.IADD R25, R14, 0x1, R7 ;  /* 0x000000010e197824 */ /* 0x000fe400078e0207 */
[----:B------:R-:W-:Y:S02]  /*1430*/  IMAD.IADD R31, R9, 0x1, R0 ;  /* 0x00000001091f7824 */ /* 0x000fe400078e0200 */
[----:B------:R-:W-:Y:S02]  /*1440*/  IMAD.IADD R23, R0, 0x1, R3 ;  /* 0x0000000100177824 */ /* 0x000fe400078e0203 */
[----:B------:R-:W-:Y:S02]  /*1450*/  IMAD R7, R43, c[0x0][0x1f0], RZ ;  /* 0x00007c002b077a24 */ /* 0x000fe400078e02ff */
[----:B------:R-:W-:Y:S02]  /*1460*/  IMAD R0, R46, c[0x0][0x1e0], RZ ;  /* 0x000078002e007a24 */ /* 0x000fe400078e02ff */
[----:B------:R-:W-:Y:S01]  /*1470*/  IMAD.MOV.U32 R24, RZ, RZ, R6 ;  /* 0x000000ffff187224 */ /* 0x000fe200078e0006 */
[----:B------:R-:W-:Y:S01]  /*1480*/  SHF.R.S32.HI R6, RZ, 0x1f, R16 ;  /* 0x0000001fff067819 */ /* 0x000fe20000011410 */
[----:B------:R-:W-:Y:S01]  /*1490*/  IMAD.WIDE.U32 R88, R44, c[0x0][0x1f0], R4 ;  /* 0x00007c002c587a25 */ /* 0x000fe200078e0004 */
[----:B------:R-:W-:-:S02]  /*14a0*/  SHF.R.S32.HI R5, RZ, 0x1f, R20 ;  /* 0x0000001fff057819 */ /* 0x000fc40000011414 */
[----:B------:R-:W-:Y:S01]  /*14b0*/  LEA.HI R16, R6, R16, RZ, 0x4 ;  /* 0x0000001006107211 */ /* 0x000fe200078f20ff */
[----:B------:R-:W-:Y:S01]  /*14c0*/  IMAD.MOV.U32 R30, RZ, RZ, R8 ;  /* 0x000000ffff1e7224 */ /* 0x000fe200078e0008 */
[----:B------:R-:W-:Y:S01]  /*14d0*/  SEL R6, RZ, c[0x0][0x27c], !P0 ;  /* 0x00009f00ff067a07 */ /* 0x000fe20004000000 */
[----:B------:R-:W-:Y:S01]  /*14e0*/  IMAD R4, R44, c[0x0][0x1f4], R7 ;  /* 0x00007d002c047a24 */ /* 0x000fe200078e0207 */
[----:B------:R-:W-:Y:S01]  /*14f0*/  LEA.HI R20, R5, R20, RZ, 0x4 ;  /* 0x0000001405147211 */ /* 0x000fe200078f20ff */
[----:B------:R-:W-:Y:S02]  /*1500*/  IMAD R8, R92, c[0x0][0x1e4], R0 ;  /* 0x000079005c087a24 */ /* 0x000fe400078e0200 */
[----:B------:R-:W-:Y:S02]  /*1510*/  IMAD R0, R42, c[0x0][0x268], RZ ;  /* 0x00009a002a007a24 */ /* 0x000fe400078e02ff */
[----:B------:R-:W-:Y:S02]  /*1520*/  IMAD.MOV.U32 R22, RZ, RZ, R2 ;  /* 0x000000ffff167224 */ /* 0x000fe400078e0002 */
[----:B------:R-:W-:-:S02]  /*1530*/  IMAD.IADD R90, R89, 0x1, R4 ;  /* 0x00000001595a7824 */ /* 0x000fc400078e0204 */
[----:B------:R-:W-:Y:S02]  /*1540*/  IMAD.IADD R3, R13, 0x1, R18 ;  /* 0x000000010d037824 */ /* 0x000fe400078e0212 */
[----:B------:R-:W-:Y:S02]  /*1550*/  IMAD.MOV.U32 R2, RZ, RZ, R12 ;  /* 0x000000ffff027224 */ /* 0x000fe400078e000c */
[----:B------:R-:W-:Y:S01]  /*1560*/  IMAD.IADD R4, R39, 0x1, R29 ;  /* 0x0000000127047824 */ /* 0x000fe200078e021d */
[----:B------:R-:W-:Y:S01]  /*1570*/  IADD3 R39, R34, 0x8, RZ ;  /* 0x0000000822277810 */ /* 0x000fe20007ffe0ff */
[C---:B------:R-:W-:Y:S02]  /*1580*/  IMAD R101, R98.reuse, c[0x0][0x26c], R0 ;  /* 0x00009b0062657a24 */ /* 0x040fe400078e0200 */
[----:B------:R-:W-:Y:S01]  /*1590*/  IMAD.SHL.U32 R0, R21, 0x40, RZ ;  /* 0x0000004015007824 */ /* 0x000fe200078e00ff */
[----:B------:R-:W-:Y:S01]  /*15a0*/  SHF.R.S32.HI R5, RZ, 0x1f, R4 ;  /* 0x0000001fff057819 */ /* 0x000fe20000011404 */
[----:B------:R-:W-:-:S03]  /*15b0*/  IMAD.WIDE.U32 R98, R98, c[0x0][0x268], R2 ;  /* 0x00009a0062627a25 */ /* 0x000fc600078e0002 */
[----:B------:R-:W-:Y:S01]  /*15c0*/  LOP3.LUT R0, R0, 0xc0, RZ, 0xc0, !PT ;  /* 0x000000c000007812 */ /* 0x000fe200078ec0ff */
[----:B------:R-:W-:Y:S01]  /*15d0*/  IMAD.IADD R3, R6, 0x1, R28 ;  /* 0x0000000106037824 */ /* 0x000fe200078e021c */
[-C--:B------:R-:W-:Y:S01]  /*15e0*/  LEA.HI R12, R5, R4.reuse, RZ, 0x3 ;  /* 0x00000004050c7211 */ /* 0x080fe200078f18ff */
[----:B------:R-:W-:Y:S01]  /*15f0*/  IMAD.IADD R137, R151, 0x1, R8 ;  /* 0x0000000197897824 */ /* 0x000fe200078e0208 */
[----:B------:R-:W-:Y:S01]  /*1600*/  LEA.HI R7, R5, R4, RZ, 0x5 ;  /* 0x0000000405077211 */ /* 0x000fe200078f28ff */
[----:B------:R-:W-:Y:S01]  /*1610*/  IMAD.SHL.U32 R5, R40, 0x40, RZ ;  /* 0x0000004028057824 */ /* 0x000fe200078e00ff */
[----:B------:R-:W-:Y:S01]  /*1620*/  SHF.R.S32.HI R4, RZ, 0x1f, R3 ;  /* 0x0000001fff047819 */ /* 0x000fe20000011403 */
[----:B------:R-:W-:Y:S01]  /*1630*/  IMAD.X R143, R38, 0x1, R46, P1 ;  /* 0x00000001268f7824 */ /* 0x000fe200008e062e */
[----:B------:R-:W-:Y:S01]  /*1640*/  SHF.R.U32.HI R2, RZ, 0x3, R0 ;  /* 0x00000003ff027819 */ /* 0x000fe20000011600 */
[----:B------:R-:W-:Y:S01]  /*1650*/  IMAD.IADD R11, R11, 0x1, R17 ;  /* 0x000000010b0b7824 */ /* 0x000fe200078e0211 */
[----:B------:R-:W-:Y:S01]  /*1660*/  LOP3.LUT R6, R0, 0x18, R41, 0xf8, !PT ;  /* 0x0000001800067812 */ /* 0x000fe200078ef829 */
[----:B-----5:R-:W-:Y:S01]  /*1670*/  IMAD.WIDE.U32 R112, R147, c[0x0][0x280], R32 ;  /* 0x0000a00093707a25 */ /* 0x020fe200078e0020 */
[----:B------:R-:W-:-:S02]  /*1680*/  LEA.HI R9, R4, R3, RZ, 0x3 ;  /* 0x0000000304097211 */ /* 0x000fc400078f18ff */
[----:B------:R-:W-:Y:S01]  /*1690*/  LEA.HI R8, R4, R3, RZ, 0x5 ;  /* 0x0000000304087211 */ /* 0x000fe200078f28ff */
[----:B------:R-:W-:Y:S01]  /*16a0*/  IMAD.SHL.U32 R4, R7, 0x40, RZ ;  /* 0x0000004007047824 */ /* 0x000fe200078e00ff */
[----:B------:R-:W-:Y:S01]  /*16b0*/  LOP3.LUT R13, R5, 0x7ffff800, RZ, 0xc0, !PT ;  /* 0x7ffff800050d7812 */ /* 0x000fe200078ec0ff */
[----:B------:R-:W-:Y:S01]  /*16c0*/  IMAD.WIDE.U32 R114, R44, c[0x0][0x218], R10 ;  /* 0x000086002c727a25 */ /* 0x000fe200078e000a */
[----:B------:R-:W-:Y:S02]  /*16d0*/  LOP3.LUT R6, R6, R2, RZ, 0x3c, !PT ;  /* 0x0000000206067212 */ /* 0x000fe400078e3cff */
[----:B------:R-:W-:Y:S01]  /*16e0*/  LOP3.LUT R5, R0, 0x18, R12, 0xf8, !PT ;  /* 0x0000001800057812 */ /* 0x000fe200078ef80c */
[C---:B------:R-:W-:Y:S01]  /*16f0*/  IMAD.WIDE.U32 R110, R147.reuse, c[0x0][0x280], R24 ;  /* 0x0000a000936e7a25 */ /* 0x040fe200078e0018 */
[----:B------:R-:W-:Y:S02]  /*1700*/  SHF.R.S32.HI R3, RZ, 0x4, R45 ;  /* 0x00000004ff037819 */ /* 0x000fe4000001142d */
[----:B------:R-:W-:Y:S01]  /*1710*/  IADD3 R130, R6, R13, R15 ;  /* 0x0000000d06827210 */ /* 0x000fe20007ffe00f */
[----:B------:R-:W-:Y:S01]  /*1720*/  IMAD.WIDE.U32 R108, R147, c[0x0][0x290], R30 ;  /* 0x0000a400936c7a25 */ /* 0x000fe200078e001e */
[----:B------:R-:W-:-:S02]  /*1730*/  LOP3.LUT R7, R4, 0x7ffff800, RZ, 0xc0, !PT ;  /* 0x7ffff80004077812 */ /* 0x000fc400078ec0ff */
[-C--:B------:R-:W-:Y:S01]  /*1740*/  LOP3.LUT R6, R5, R2.reuse, RZ, 0x3c, !PT ;  /* 0x0000000205067212 */ /* 0x080fe200078e3cff */
[----:B------:R-:W-:Y:S01]  /*1750*/  IMAD.SHL.U32 R4, R8, 0x40, RZ ;  /* 0x0000004008047824 */ /* 0x000fe200078e00ff */
[----:B------:R-:W-:Y:S01]  /*1760*/  LEA.HI.SX32 R3, R41, R3, 0x1d ;  /* 0x0000000329037211 */ /* 0x000fe200078feaff */
[----:B------:R-:W-:Y:S01]  /*1770*/  IMAD.WIDE.U32 R106, R147, c[0x0][0x290], R22 ;  /* 0x0000a400936a7a25 */ /* 0x000fe200078e0016 */
[----:B------:R-:W-:Y:S02]  /*1780*/  LOP3.LUT R5, R0, 0x18, R9, 0xf8, !PT ;  /* 0x0000001800057812 */ /* 0x000fe400078ef809 */
[----:B------:R-:W-:Y:S01]  /*1790*/  IADD3 R129, R6, R7, R15 ;  /* 0x0000000706817210 */ /* 0x000fe20007ffe00f */
[----:B------:R-:W-:Y:S01]  /*17a0*/  IMAD.SHL.U32 R100, R3, 0x8, RZ ;  /* 0x0000000803647824 */ /* 0x000fe200078e00ff */
[----:B------:R-:W-:Y:S01]  /*17b0*/  SHF.R.S32.HI R7, RZ, 0x1f, R3 ;  /* 0x0000001fff077819 */ /* 0x000fe20000011403 */
[----:B------:R-:W-:Y:S01]  /*17c0*/  IMAD.IADD R101, R99, 0x1, R101 ;  /* 0x0000000163657824 */ /* 0x000fe200078e0265 */
[----:B------:R-:W-:Y:S01]  /*17d0*/  LOP3.LUT R6, R4, 0x7ffff800, RZ, 0xc0, !PT ;  /* 0x7ffff80004067812 */ /* 0x000fe200078ec0ff */
[----:B------:R-:W-:Y:S01]  /*17e0*/  IMAD.SHL.U32 R130, R130, 0x2, RZ ;  /* 0x0000000282827824 */ /* 0x000fe200078e00ff */
[----:B------:R-:W-:Y:S01]  /*17f0*/  LOP3.LUT R4, R5, R2, RZ, 0x3c, !PT ;  /* 0x0000000205047212 */ /* 0x000fe200078e3cff */
[----:B------:R-:W-:Y:S01]  /*1800*/  IMAD.SHL.U32 R129, R129, 0x2, RZ ;  /* 0x0000000281817824 */ /* 0x000fe200078e00ff */
[----:B------:R-:W-:-:S02]  /*1810*/  SHF.R.S32.HI R5, RZ, 0x4, R16 ;  /* 0x00000004ff057819 */ /* 0x000fc40000011410 */
[----:B------:R-:W-:Y:S02]  /*1820*/  LEA.HI R7, R7, R3, RZ, 0x2 ;  /* 0x0000000307077211 */ /* 0x000fe400078f10ff */
[----:B------:R-:W-:Y:S02]  /*1830*/  SHF.R.S32.HI R3, RZ, 0x4, R20 ;  /* 0x00000004ff037819 */ /* 0x000fe40000011414 */
[----:B------:R-:W-:Y:S01]  /*1840*/  IADD3 R128, R4, R6, R15 ;  /* 0x0000000604807210 */ /* 0x000fe20007ffe00f */
[----:B------:R-:W-:Y:S01]  /*1850*/  IMAD.SHL.U32 R6, R7, 0x200, RZ ;  /* 0x0000020007067824 */ /* 0x000fe200078e00ff */
[----:B------:R-:W-:Y:S02]  /*1860*/  LEA.HI.SX32 R4, R12, R5, 0x1d ;  /* 0x000000050c047211 */ /* 0x000fe400078feaff */
[----:B------:R-:W-:Y:S01]  /*1870*/  LOP3.LUT R5, R0, 0x18, R100, 0xf8, !PT ;  /* 0x0000001800057812 */ /* 0x000fe200078ef864 */
[----:B------:R-:W-:Y:S01]  /*1880*/  IMAD.SHL.U32 R128, R128, 0x2, RZ ;  /* 0x0000000280807824 */ /* 0x000fe200078e00ff */
[----:B------:R-:W-:Y:S01]  /*1890*/  LEA.HI.SX32 R3, R9, R3, 0x1d ;  /* 0x0000000309037211 */ /* 0x000fe200078feaff */
[----:B------:R-:W-:Y:S01]  /*18a0*/  IMAD.SHL.U32 R97, R4, 0x8, RZ ;  /* 0x0000000804617824 */ /* 0x000fe200078e00ff */
[----:B------:R-:W-:-:S02]  /*18b0*/  LOP3.LUT R8, R5, R2, RZ, 0x3c, !PT ;  /* 0x0000000205087212 */ /* 0x000fc400078e3cff */
[----:B------:R-:W-:Y:S01]  /*18c0*/  SHF.R.S32.HI R7, RZ, 0x1f, R4 ;  /* 0x0000001fff077819 */ /* 0x000fe20000011404 */
[----:B------:R-:W-:Y:S01]  /*18d0*/  IMAD.SHL.U32 R102, R3, 0x8, RZ ;  /* 0x0000000803667824 */ /* 0x000fe200078e00ff */
[----:B------:R-:W-:Y:S02]  /*18e0*/  SHF.R.S32.HI R5, RZ, 0x1f, R3 ;  /* 0x0000001fff057819 */ /* 0x000fe40000011403 */
[----:B------:R-:W-:Y:S02]  /*18f0*/  LOP3.LUT R6, R6, 0x7ffff800, RZ, 0xc0, !PT ;  /* 0x7ffff80006067812 */ /* 0x000fe400078ec0ff */
[----:B------:R-:W-:Y:S02]  /*1900*/  LEA.HI R7, R7, R4, RZ, 0x2 ;  /* 0x0000000407077211 */ /* 0x000fe400078f10ff */
[----:B------:R-:W-:Y:S02]  /*1910*/  LEA.HI R5, R5, R3, RZ, 0x2 ;  /* 0x0000000305057211 */ /* 0x000fe400078f10ff */
[----:B------:R-:W-:Y:S01]  /*1920*/  LOP3.LUT R3, R0, 0x18, R97, 0xf8, !PT ;  /* 0x0000001800037812 */ /* 0x000fe200078ef861 */
[----:B------:R-:W-:Y:S01]  /*1930*/  IMAD.SHL.U32 R4, R7, 0x200, RZ ;  /* 0x0000020007047824 */ /* 0x000fe200078e00ff */
[----:B------:R-:W-:-:S02]  /*1940*/  IADD3 R13, R8, R6, R15 ;  /* 0x00000006080d7210 */ /* 0x000fc40007ffe00f */
[C---:B------:R-:W-:Y:S02]  /*1950*/  LOP3.LUT R8, R0.reuse, 0x8, R26, 0xf8, !PT ;  /* 0x0000000800087812 */ /* 0x040fe400078ef81a */
[-C--:B------:R-:W-:Y:S01]  /*1960*/  LOP3.LUT R6, R3, R2.reuse, RZ, 0x3c, !PT ;  /* 0x0000000203067212 */ /* 0x080fe200078e3cff */
[----:B------:R-:W-:Y:S01]  /*1970*/  IMAD.SHL.U32 R3, R5, 0x200, RZ ;  /* 0x0000020005037824 */ /* 0x000fe200078e00ff */
[----:B------:R-:W-:Y:S01]  /*1980*/  LOP3.LUT R0, R0, 0x18, R102, 0xf8, !PT ;  /* 0x0000001800007812 */ /* 0x000fe200078ef866 */
[----:B------:R-:W-:Y:S01]  /*1990*/  IMAD.SHL.U32 R122, R13, 0x2, RZ ;  /* 0x000000020d7a7824 */ /* 0x000fe200078e00ff */
[-C--:B------:R-:W-:Y:S02]  /*19a0*/  LOP3.LUT R5, R8, R2.reuse, RZ, 0x3c, !PT ;  /* 0x0000000208057212 */ /* 0x080fe400078e3cff */
[----:B------:R-:W-:Y:S02]  /*19b0*/  LOP3.LUT R4, R4, 0x7ffff800, RZ, 0xc0, !PT ;  /* 0x7ffff80004047812 */ /* 0x000fe400078ec0ff */
[----:B------:R-:W-:Y:S01]  /*19c0*/  LOP3.LUT R2, R0, R2, RZ, 0x3c, !PT ;  /* 0x0000000200027212 */ /* 0x000fe200078e3cff */
[----:B------:R-:W-:Y:S01]  /*19d0*/  IMAD R0, R43, c[0x0][0x218], RZ ;  /* 0x000086002b007a24 */ /* 0x000fe200078e02ff */
[----:B------:R-:W-:Y:S01]  /*19e0*/  LOP3.LUT R3, R3, 0x7ffff800, RZ, 0xc0, !PT ;  /* 0x7ffff80003037812 */ /* 0x000fe200078ec0ff */
[----:B------:R-:W-:Y:S01]  /*19f0*/  IMAD.IADD R5, R15, 0x1, R5 ;  /* 0x000000010f057824 */ /* 0x000fe200078e0205 */
[----:B------:R-:W-:-:S02]  /*1a00*/  IADD3 R142, P1, P0, R88, R150, R26 ;  /* 0x00000096588e7210 */ /* 0x000fc4000783e01a */
[--C-:B------:R-:W-:Y:S02]  /*1a10*/  IADD3 R4, R6, R4, R15.reuse ;  /* 0x0000000406047210 */ /* 0x100fe40007ffe00f */
[----:B------:R-:W-:Y:S01]  /*1a20*/  IADD3 R15, R2, R3, R15 ;  /* 0x00000003020f7210 */ /* 0x000fe20007ffe00f */
[----:B------:R-:W-:Y:S01]  /*1a30*/  IMAD R3, R44, c[0x0][0x21c], R0 ;  /* 0x000087002c037a24 */ /* 0x000fe200078e0200 */
[----:B------:R-:W-:Y:S01]  /*1a40*/  IADD3.X R141, R90, R137, R27, P1, P0 ;  /* 0x000000895a8d7210 */ /* 0x000fe20000fe041b */
[----:B------:R-:W-:Y:S01]  /*1a50*/  IMAD.SHL.U32 R121, R4, 0x2, RZ ;  /* 0x0000000204797824 */ /* 0x000fe200078e00ff */
[----:B------:R-:W-:Y:S01]  /*1a60*/  SHF.R.S32.HI R0, RZ, 0x1f, R147 ;  /* 0x0000001fff007819 */ /* 0x000fe20000011493 */
[----:B------:R-:W-:Y:S01]  /*1a70*/  IMAD.IADD R131, R115, 0x1, R3 ;  /* 0x0000000173837824 */ /* 0x000fe200078e0203 */
[----:B------:R-:W-:Y:S01]  /*1a80*/  LOP3.LUT P0, RZ, R21, 0x2, RZ, 0xc0, !PT ;  /* 0x0000000215ff7812 */ /* 0x000fe2000780c0ff */
[----:B------:R-:W-:Y:S01]  /*1a90*/  IMAD.SHL.U32 R120, R15, 0x2, RZ ;  /* 0x000000020f787824 */ /* 0x000fe200078e00ff */
[----:B------:R-:W-:Y:S01]  /*1aa0*/  LEA R86, R5, 0x100, 0x1 ;  /* 0x0000010005567811 */ /* 0x000fe200078e08ff */
[----:B------:R-:W-:Y:S01]  /*1ab0*/  IMAD R2, R0, c[0x0][0x280], RZ ;  /* 0x0000a00000027a24 */ /* 0x000fe200078e02ff */
[----:B------:R-:W-:Y:S01]  /*1ac0*/  LOP3.LUT R118, R12, 0xfffffff8, RZ, 0xc0, !PT ;  /* 0xfffffff80c767812 */ /* 0x000fe200078ec0ff */
[----:B------:R-:W-:Y:S01]  /*1ad0*/  IMAD R0, R0, c[0x0][0x290], RZ ;  /* 0x0000a40000007a24 */ /* 0x000fe200078e02ff */
[----:B------:R-:W-:Y:S01]  /*1ae0*/  LOP3.LUT R103, R9, 0xfffffff8, RZ, 0xc0, !PT ;  /* 0xfffffff809677812 */ /* 0x000fe200078ec0ff */
[C---:B------:R-:W-:Y:S01]  /*1af0*/  IMAD R2, R147.reuse, c[0x0][0x284], R2 ;  /* 0x0000a10093027a24 */ /* 0x040fe200078e0202 */
[----:B------:R-:W-:Y:S01]  /*1b00*/  IADD3 R87, R86, 0x20, RZ ;  /* 0x0000002056577810 */ /* 0x000fe20007ffe0ff */
[----:B------:R-:W-:Y:S01]  /*1b10*/  IMAD R0, R147, c[0x0][0x294], R0 ;  /* 0x0000a50093007a24 */ /* 0x000fe200078e0200 */
[C---:B------:R-:W-:Y:S01]  /*1b20*/  IADD3 R40, R34.reuse, 0x28, RZ ;  /* 0x0000002822287810 */ /* 0x040fe20007ffe0ff */
[----:B------:R-:W-:Y:S01]  /*1b30*/  IMAD.IADD R136, R113, 0x1, R2 ;  /* 0x0000000171887824 */ /* 0x000fe200078e0202 */
[----:B------:R-:W-:Y:S01]  /*1b40*/  IADD3 R38, R34, 0x18, RZ ;  /* 0x0000001822267810 */ /* 0x000fe20007ffe0ff */
[----:B------:R-:W-:Y:S01]  /*1b50*/  IMAD.IADD R134, R2, 0x1, R111 ;  /* 0x0000000102867824 */ /* 0x000fe200078e026f */
[----:B------:R-:W-:Y:S01]  /*1b60*/  SHF.R.S32.HI R125, RZ, 0x1f, R100 ;  /* 0x0000001fff7d7819 */ /* 0x000fe20000011464 */
[----:B------:R-:W-:Y:S01]  /*1b70*/  IMAD.IADD R135, R109, 0x1, R0 ;  /* 0x000000016d877824 */ /* 0x000fe200078e0200 */
[----:B------:R-:W-:Y:S01]  /*1b80*/  SHF.R.S32.HI R127, RZ, 0x1f, R118 ;  /* 0x0000001fff7f7819 */ /* 0x000fe20000011476 */
[----:B------:R-:W-:Y:S01]  /*1b90*/  IMAD.IADD R132, R0, 0x1, R107 ;  /* 0x0000000100847824 */ /* 0x000fe200078e026b */
[----:B------:R-:W-:-:S02]  /*1ba0*/  SHF.R.S32.HI R126, RZ, 0x1f, R103 ;  /* 0x0000001fff7e7819 */ /* 0x000fc40000011467 */
[----:B------:R-:W-:Y:S02]  /*1bb0*/  @P0 IADD3 R87, R86, -0x20, RZ ;  /* 0xffffffe056570810 */ /* 0x000fe40007ffe0ff */
[----:B------:R-:W-:Y:S02]  /*1bc0*/  SHF.R.S32.HI R124, RZ, 0x1f, R97 ;  /* 0x0000001fff7c7819 */ /* 0x000fe40000011461 */
[----:B------:R-:W-:Y:S02]  /*1bd0*/  SHF.R.S32.HI R123, RZ, 0x1f, R102 ;  /* 0x0000001fff7b7819 */ /* 0x000fe40000011466 */
.L_x_680:
        /* <DEDUP_REMOVED lines=8> */
[----:B------:R-:W-:Y:S04]  /*1c60*/  IMAD.IADD R16, R11, 0x1, R2 ;  /* 0x000000010b107824 */ /* 0x000fe800078e0202 */
[----:B------:R-:W-:Y:S01]  /*1c70*/  IMAD.X R2, R16, 0x1, R141, P0 ;  /* 0x0000000110027824 */ /* 0x000fe200000e068d */
[C---:B------:R-:W-:Y:S04]  /*1c80*/  LEA R60, P0, R0.reuse, c[0x0][0x1c8], 0x1 ;  /* 0x00007200003c7a11 */ /* 0x040fe800078008ff */
        /* <DEDUP_REMOVED lines=67> */
.L_x_660:
[----:B------:R-:W-:Y:S05]  /*20c0*/  BSYNC B0 ;  /* 0x0000000000007941 */ /* 0x000fea0003800000 */
.L_x_659:
        /* <DEDUP_REMOVED lines=89> */
.L_x_663:
[----:B------:R-:W-:Y:S05]  /*2660*/  BSYNC B0 ;  /* 0x0000000000007941 */ /* 0x000fea0003800000 */
.L_x_662:
        /* <DEDUP_REMOVED lines=54> */
.L_x_665:
[----:B------:R-:W-:Y:S05]  /*29d0*/  BSYNC B0 ;  /* 0x0000000000007941 */ /* 0x000fea0003800000 */
.L_x_664:
        /* <DEDUP_REMOVED lines=54> */
.L_x_667:
[----:B------:R-:W-:Y:S05]  /*2d40*/  BSYNC B0 ;  /* 0x0000000000007941 */ /* 0x000fea0003800000 */
.L_x_666:
        /* <DEDUP_REMOVED lines=54> */
.L_x_669:
[----:B------:R-:W-:Y:S05]  /*30b0*/  BSYNC B0 ;  /* 0x0000000000007941 */ /* 0x000fea0003800000 */
.L_x_668:
        /* <DEDUP_REMOVED lines=54> */
.L_x_671:
[----:B------:R-:W-:Y:S05]  /*3420*/  BSYNC B0 ;  /* 0x0000000000007941 */ /* 0x000fea0003800000 */
.L_x_670:
        /* <DEDUP_REMOVED lines=54> */
.L_x_658:
        /* <DEDUP_REMOVED lines=44> */
.L_x_673:
[----:B------:R-:W-:Y:S05]  /*3a50*/  BSYNC B0 ;  /* 0x0000000000007941 */ /* 0x000fea0003800000 */
.L_x_672:
        /* <DEDUP_REMOVED lines=133> */
[----:B------:R-:W-:Y:S02]  /*42b0*/  @!P0 FFMA.FTZ R53, R9, R52, -R53 ;  /* 0x0000003409358223 */ /* 0x000fe40000010835 */
        /* <DEDUP_REMOVED lines=14> */
.L_x_675:
[----:B------:R-:W-:Y:S05]  /*43a0*/  BSYNC B0 ;  /* 0x0000000000007941 */ /* 0x000fea0003800000 */
.L_x_674:
        /* <DEDUP_REMOVED lines=34> */
[----:B------:R-:W-:Y:S01]  /*45d0*/  @!P0 SHF.R.U64 R11, R14, 0x10, R15 ;  /* 0x000000100e0b8819 */ /* 0x000fe2000000120f */
[-C--:B------:R-:W-:Y:S01]  /*45e0*/  @!P0 FFMA.FTZ R0, R5, R6.reuse, R0 ;  /* 0x0000000605008223 */ /* 0x080fe20000010000 */
[----:B------:R-:W-:Y:S01]  /*45f0*/  @!P0 HADD2.F32 R25, -RZ, R25.H0_H0 ;  /* 0x20000019ff198230 */ /* 0x000fe20000004100 */
[----:B------:R-:W-:Y:S01]  /*4600*/  @!P0 IMAD.MOV.U32 R5, RZ, RZ, R49 ;  /* 0x000000ffff058224 */ /* 0x000fe200078e0031 */
[----:B------:R-:W-:Y:S01]  /*4610*/  @!P0 HADD2.F32 R44, -RZ, R68.H0_H0 ;  /* 0x20000044ff2c8230 */ /* 0x000fe20000004100 */
[----:B------:R-:W-:Y:S01]  /*4620*/  @!P0 FFMA.FTZ R58, R2, R6, -R10 ;  /* 0x00000006023a8223 */ /* 0x000fe2000001080a */
[----:B------:R-:W-:Y:S01]  /*4630*/  @!P0 HADD2.F32 R11, -RZ, R11.H0_H0 ;  /* 0x2000000bff0b8230 */ /* 0x000fe20000004100 */
        /* <DEDUP_REMOVED lines=32> */
[----:B------:R-:W-:Y:S01]  /*4840*/  @!P0 F2FP.PACK_AB R12, R55, R56 ;  /* 0x00000038370c823e */ /* 0x000fe200000000ff */
[C---:B------:R-:W-:Y:S01]  /*4850*/  @!P0 FFMA.FTZ R54, R6.reuse, R44, -R9 ;  /* 0x0000002c06368223 */ /* 0x040fe20000010809 */
[----:B------:R-:W-:Y:S01]  /*4860*/  @!P0 MOV R9, R50 ;  /* 0x0000003200098202 */ /* 0x000fe20000000f00 */
[----:B------:R-:W-:Y:S01]  /*4870*/  @!P0 FMUL.FTZ R10, R45, R8 ;  /* 0x000000082d0a8220 */ /* 0x000fe20000410000 */
[----:B------:R-:W-:Y:S01]  /*4880*/  @!P0 HADD2.F32 R5, -RZ, R5.H1_H1 ;  /* 0x30000005ff058230 */ /* 0x000fe20000004100 */
[----:B------:R-:W-:Y:S01]  /*4890*/  @!P0 FMUL.FTZ R7, R6, R7 ;  /* 0x0000000706078220 */ /* 0x000fe20000410000 */
[----:B------:R-:W-:Y:S01]  /*48a0*/  @!P0 MOV R17, R12 ;  /* 0x0000000c00118202 */ /* 0x000fe20000000f00 */
[----:B------:R-:W-:Y:S01]  /*48b0*/  @!P0 IMAD.MOV.U32 R6, RZ, RZ, R18 ;  /* 0x000000ffff068224 */ /* 0x000fe200078e0012 */
[----:B------:R-:W-:Y:S01]  /*48c0*/  @!P0 F2FP.PACK_AB R3, R4, R3 ;  /* 0x000000030403823e */ /* 0x000fe200000000ff */
[C---:B------:R-:W-:Y:S01]  /*48d0*/  @!P0 FMUL.FTZ R8, R5.reuse, R8 ;  /* 0x0000000805088220 */ /* 0x040fe20000410000 */
[----:B------:R-:W-:Y:S01]  /*48e0*/  @!P0 HADD2.F32 R30, -RZ, R9.H0_H0 ;  /* 0x20000009ff1e8230 */ /* 0x000fe20000004100 */
[----:B------:R-:W-:Y:S01]  /*48f0*/  @!P0 FFMA.FTZ R53, R5, R46, -R10 ;  /* 0x0000002e05358223 */ /* 0x000fe2000001080a */
[----:B------:R-:W-:Y:S01]  /*4900*/  @!P0 HADD2.F32 R5, -RZ, R31.H1_H1 ;  /* 0x3000001fff058230 */ /* 0x000fe20000004100 */
[----:B------:R-:W-:Y:S01]  /*4910*/  @!P0 IMAD.MOV.U32 R49, RZ, RZ, R3 ;  /* 0x000000ffff318224 */ /* 0x000fe200078e0003 */
[----:B------:R-:W-:Y:S02]  /*4920*/  @!P0 HADD2.F32 R41, -RZ, R9.H1_H1 ;  /* 0x30000009ff298230 */ /* 0x000fe40000004100 */
[--C-:B------:R-:W-:Y:S02]  /*4930*/  @!P0 HADD2.F32 R10, -RZ, R6.reuse.H0_H0 ;  /* 0x20000006ff0a8230 */ /* 0x100fe40000004100 */
[----:B------:R-:W-:Y:S01]  /*4940*/  @!P0 HADD2.F32 R9, -RZ, R6.H1_H1 ;  /* 0x30000006ff098230 */ /* 0x000fe20000004100 */
[----:B------:R-:W-:Y:S01]  /*4950*/  @!P0 FMUL.FTZ R6, R30, R5 ;  /* 0x000000051e068220 */ /* 0x000fe20000410000 */
[----:B------:R-:W-:Y:S01]  /*4960*/  @!P0 HADD2.F32 R31, -RZ, R68.H1_H1 ;  /* 0x30000044ff1f8230 */ /* 0x000fe20000004100 */
        /* <DEDUP_REMOVED lines=21> */
.L_x_677:
[----:B------:R-:W-:Y:S05]  /*4ac0*/  BSYNC B0 ;  /* 0x0000000000007941 */ /* 0x000fea0003800000 */
.L_x_676:
[----:B------:R-:W-:-:S13]  /*4ad0*/  ISETP.GE.AND P0, PT, R28, c[0x0][0x1d4], PT ;  /* 0x000075001c007a0c */ /* 0x000fda0003f06270 */
[----:B------:R-:W-:-:S05]  /*4ae0*/  @P0 BRA `(.L_x_661) ;  /* 0x0000086000000947 */ /* 0x000fca0003800000 */
[----:B------:R-:W2:Y:S01]  /*4af0*/  LDS.128 R44, [R120+0x3100] ;  /* 0x00310000782c7984 */ /* 0x000ea20000000c00 */
[----:B------:R-:W-:Y:S04]  /*4b00*/  IADD3 R0, P1, P0, R88, R80, R103 ;  /* 0x0000005058007210 */ /* 0x000fe8000783e067 */
[----:B------:R-:W-:Y:S02]  /*4b10*/  IADD3.X R2, R90, R79, R126, P1, P0 ;  /* 0x0000004f5a027210 */ /* 0x000fe40000fe047e */
[C---:B------:R-:W-:Y:S01]  /*4b20*/  LEA R52, P0, R0.reuse, c[0x0][0x1c8], 0x1 ;  /* 0x0000720000347a11 */ /* 0x040fe200078008ff */
[----:B------:R-:W3:Y:S03]  /*4b30*/  LDS.128 R12, [R128+0x3100] ;  /* 0x00310000800c7984 */ /* 0x000ee60000000c00 */
[----:B------:R-:W-:Y:S02]  /*4b40*/  LEA.HI.X R53, R0, c[0x0][0x1cc], R2, 0x1, P0 ;  /* 0x0000730000357a11 */ /* 0x000fe400000f0c02 */
[----:B------:R-:W-:-:S13]  /*4b50*/  ISETP.GE.AND P0, PT, R28, c[0x0][0x27c], PT ;  /* 0x00009f001c007a0c */ /* 0x000fda0003f06270 */
[----:B------:R-:W-:Y:S01]  /*4b60*/  @!P0 HADD2.F32 R3, -RZ, R32.H0_H0 ;  /* 0x20000020ff038230 */ /* 0x000fe20000004100 */
[--C-:B------:R-:W-:Y:S01]  /*4b70*/  @!P0 SHF.R.U32.HI R4, RZ, 0x10, R21.reuse ;  /* 0x00000010ff048819 */ /* 0x100fe20000011615 */
[--C-:B-1----:R-:W-:Y:S01]  /*4b80*/  @!P0 HADD2.F32 R18, -RZ, R69.reuse.H1_H1 ;  /* 0x30000045ff128230 */ /* 0x102fe20000004100 */
        /* <DEDUP_REMOVED lines=8> */
[----:B------:R-:W-:Y:S01]  /*4c10*/  @!P0 SHF.R.U64 R20, R64, 0x10, R65 ;  /* 0x0000001040148819 */ /* 0x000fe20000001241 */
[----:B------:R-:W-:Y:S01]  /*4c20*/  @!P0 HADD2.F32 R24, -RZ, R8.H0_H0 ;  /* 0x20000008ff188230 */ /* 0x000fe20000004100 */
[--C-:B------:R-:W-:Y:S01]  /*4c30*/  @!P0 SHF.R.U32.HI R43, RZ, 0x10, R67.reuse ;  /* 0x00000010ff2b8819 */ /* 0x100fe20000011643 */
[----:B--2---:R-:W-:Y:S01]  /*4c40*/  @!P0 IMAD.MOV.U32 R48, RZ, RZ, R46 ;  /* 0x000000ffff308224 */ /* 0x004fe200078e002e */
[----:B------:R-:W-:Y:S01]  /*4c50*/  @!P0 MOV R5, R45 ;  /* 0x0000002d00058202 */ /* 0x000fe20000000f00 */
[----:B------:R-:W-:Y:S01]  /*4c60*/  @!P0 HADD2.F32 R20, -RZ, R20.H0_H0 ;  /* 0x20000014ff148230 */ /* 0x000fe20000004100 */
[----:B------:R-:W-:Y:S01]  /*4c70*/  @!P0 MOV R10, R44 ;  /* 0x0000002c000a8202 */ /* 0x000fe20000000f00 */
[----:B------:R-:W-:Y:S01]  /*4c80*/  @!P0 HADD2.F32 R41, -RZ, R70.H1_H1 ;  /* 0x30000046ff298230 */ /* 0x000fe20000004100 */
[----:B------:R-:W-:Y:S01]  /*4c90*/  @!P0 MOV R31, R47 ;  /* 0x0000002f001f8202 */ /* 0x000fe20000000f00 */
[--C-:B------:R-:W-:Y:S01]  /*4ca0*/  @!P0 HADD2.F32 R21, -RZ, R5.reuse.H0_H0 ;  /* 0x20000005ff158230 */ /* 0x100fe20000004100 */
[----:B------:R-:W-:Y:S01]  /*4cb0*/  @!P0 SHF.R.U64 R66, R66, 0x10, R67 ;  /* 0x0000001042428819 */ /* 0x000fe20000001243 */
[----:B------:R-:W-:Y:S01]  /*4cc0*/  @!P0 HADD2.F32 R23, -RZ, R5.H1_H1 ;  /* 0x30000005ff178230 */ /* 0x000fe20000004100 */
[----:B---3--:R-:W-:Y:S01]  /*4cd0*/  @!P0 MOV R2, R13 ;  /* 0x0000000d00028202 */ /* 0x008fe20000000f00 */
[----:B------:R-:W-:Y:S01]  /*4ce0*/  @!P0 HADD2.F32 R25, -RZ, R48.H0_H0 ;  /* 0x20000030ff198230 */ /* 0x000fe20000004100 */
[-C--:B------:R-:W-:Y:S01]  /*4cf0*/  @!P0 FMUL.FTZ R6, R21, R3.reuse ;  /* 0x0000000315068220 */ /* 0x080fe20000410000 */
[----:B------:R-:W-:Y:S01]  /*4d00*/  @!P0 HADD2.F32 R42, -RZ, R31.H1_H1 ;  /* 0x3000001fff2a8230 */ /* 0x000fe20000004100 */
[----:B------:R-:W-:Y:S01]  /*4d10*/  @!P0 FMUL.FTZ R8, R23, R4 ;  /* 0x0000000417088220 */ /* 0x000fe20000410000 */
[--C-:B------:R-:W-:Y:S02]  /*4d20*/  @!P0 HADD2.F32 R0, -RZ, R2.reuse.H0_H0 ;  /* 0x20000002ff008230 */ /* 0x100fe40000004100 */
[----:B------:R-:W-:Y:S02]  /*4d30*/  @!P0 HADD2.F32 R2, -RZ, R2.H1_H1 ;  /* 0x30000002ff028230 */ /* 0x000fe40000004100 */
[----:B------:R-:W-:Y:S01]  /*4d40*/  @!P0 HADD2.F32 R43, -RZ, R43.H0_H0 ;  /* 0x2000002bff2b8230 */ /* 0x000fe20000004100 */
[C---:B------:R-:W-:Y:S01]  /*4d50*/  @!P0 FFMA.FTZ R58, R0.reuse, R22, -R6 ;  /* 0x00000016003a8223 */ /* 0x040fe20000010806 */
[----:B------:R-:W-:Y:S01]  /*4d60*/  @!P0 MOV R6, R12 ;  /* 0x0000000c00068202 */ /* 0x000fe20000000f00 */
[----:B------:R-:W-:Y:S01]  /*4d70*/  @!P0 FMUL.FTZ R3, R0, R3 ;  /* 0x0000000300038220 */ /* 0x000fe20000410000 */
[----:B------:R-:W-:Y:S01]  /*4d80*/  @!P0 HADD2.F32 R0, -RZ, R32.H1_H1 ;  /* 0x30000020ff008230 */ /* 0x000fe20000004100 */
[C---:B------:R-:W-:Y:S01]  /*4d90*/  @!P0 FMUL.FTZ R4, R2.reuse, R4 ;  /* 0x0000000402048220 */ /* 0x040fe20000410000 */
[----:B------:R-:W-:Y:S01]  /*4da0*/  @!P0 HADD2.F32 R17, -RZ, R10.H0_H0 ;  /* 0x2000000aff118230 */ /* 0x000fe20000004100 */
[----:B------:R-:W-:Y:S01]  /*4db0*/  @!P0 FFMA.FTZ R57, R2, R24, -R8 ;  /* 0x0000001802398223 */ /* 0x000fe20000010808 */
[--C-:B------:R-:W-:Y:S01]  /*4dc0*/  @!P0 HADD2.F32 R5, -RZ, R6.reuse.H0_H0 ;  /* 0x20000006ff058230 */ /* 0x100fe20000004100 */
[----:B------:R-:W-:Y:S01]  /*4dd0*/  @!P0 MOV R8, R14 ;  /* 0x0000000e00088202 */ /* 0x000fe20000000f00 */
[----:B------:R-:W-:Y:S01]  /*4de0*/  @!P0 HADD2.F32 R6, -RZ, R6.H1_H1 ;  /* 0x30000006ff068230 */ /* 0x000fe20000004100 */
[-C--:B------:R-:W-:Y:S01]  /*4df0*/  @!P0 FMUL.FTZ R16, R17, R0.reuse ;  /* 0x0000000011108220 */ /* 0x080fe20000410000 */
[----:B------:R-:W-:Y:S01]  /*4e00*/  @!P0 HADD2.F32 R2, -RZ, R7.H0_H0 ;  /* 0x20000007ff028230 */ /* 0x000fe20000004100 */
[C---:B------:R-:W-:Y:S01]  /*4e10*/  @!P0 FMUL.FTZ R0, R5.reuse, R0 ;  /* 0x0000000005008220 */ /* 0x040fe20000410000 */
[----:B------:R-:W-:Y:S01]  /*4e20*/  @!P0 HADD2.F32 R19, -RZ, R10.H1_H1 ;  /* 0x3000000aff138230 */ /* 0x000fe20000004100 */
[-C--:B------:R-:W-:Y:S01]  /*4e30*/  @!P0 FFMA.FTZ R56, R5, R18.reuse, -R16 ;  /* 0x0000001205388223 */ /* 0x080fe20000010810 */
[----:B------:R-:W-:Y:S01]  /*4e40*/  @!P0 HADD2.F32 R5, -RZ, R33.H0_H0 ;  /* 0x20000021ff058230 */ /* 0x000fe20000004100 */
[----:B------:R-:W-:Y:S01]  /*4e50*/  @!P0 FFMA.FTZ R0, R17, R18, R0 ;  /* 0x0000001211008223 */ /* 0x000fe20000010000 */
[----:B------:R-:W-:Y:S01]  /*4e60*/  @!P0 HADD2.F32 R7, -RZ, R8.H0_H0 ;  /* 0x20000008ff078230 */ /* 0x000fe20000004100 */
[-C--:B------:R-:W-:Y:S01]  /*4e70*/  @!P0 FMUL.FTZ R16, R19, R2.reuse ;  /* 0x0000000213108220 */ /* 0x080fe20000410000 */
[----:B------:R-:W-:Y:S01]  /*4e80*/  @!P0 HADD2.F32 R32, -RZ, R66.H0_H0 ;  /* 0x20000042ff208230 */ /* 0x000fe20000004100 */
[----:B------:R-:W-:Y:S02]  /*4e90*/  @!P0 FMUL.FTZ R10, R25, R5 ;  /* 0x00000005190a8220 */ /* 0x000fe40000410000 */
[C---:B------:R-:W-:Y:S02]  /*4ea0*/  @!P0 FMUL.FTZ R2, R6.reuse, R2 ;  /* 0x0000000206028220 */ /* 0x040fe40000410000 */
[----:B------:R-:W-:Y:S01]  /*4eb0*/  @!P0 FFMA.FTZ R55, R6, R20, -R16 ;  /* 0x0000001406378223 */ /* 0x000fe20000010810 */
[----:B------:R-:W-:Y:S01]  /*4ec0*/  @!P0 MOV R6, R15 ;  /* 0x0000000f00068202 */ /* 0x000fe20000000f00 */
[C---:B------:R-:W-:Y:S01]  /*4ed0*/  @!P0 FMUL.FTZ R5, R7.reuse, R5 ;  /* 0x0000000507058220 */ /* 0x040fe20000410000 */
[----:B------:R-:W-:Y:S01]  /*4ee0*/  @!P0 HADD2.F32 R16, -RZ, R9.H0_H0 ;  /* 0x20000009ff108230 */ /* 0x000fe20000004100 */
[----:B------:R-:W-:Y:S01]  /*4ef0*/  @!P0 FFMA.FTZ R54, R7, R30, -R10 ;  /* 0x0000001e07368223 */ /* 0x000fe2000001080a */
[----:B------:R-:W-:Y:S01]  /*4f00*/  @!P0 HADD2.F32 R7, -RZ, R33.H1_H1 ;  /* 0x30000021ff078230 */ /* 0x000fe20000004100 */
[----:B------:R-:W-:Y:S01]  /*4f10*/  @!P0 FFMA.FTZ R2, R19, R20, R2 ;  /* 0x0000001413028223 */ /* 0x000fe20000010002 */
[----:B------:R-:W-:Y:S01]  /*4f20*/  @!P0 HADD2.F32 R33, -RZ, R31.H0_H0 ;  /* 0x2000001fff218230 */ /* 0x000fe20000004100 */
[----:B------:R-:W-:Y:S01]  /*4f30*/  @!P0 FFMA.FTZ R3, R21, R22, R3 ;  /* 0x0000001615038223 */ /* 0x000fe20000010003 */
[----:B------:R-:W-:Y:S01]  /*4f40*/  @!P0 HADD2.F32 R31, -RZ, R48.H1_H1 ;  /* 0x30000030ff1f8230 */ /* 0x000fe20000004100 */
[----:B------:R-:W-:Y:S01]  /*4f50*/  @!P0 FMUL.FTZ R48, R42, R16 ;  /* 0x000000102a308220 */ /* 0x000fe20000410000 */
[----:B------:R-:W-:Y:S01]  /*4f60*/  @!P0 F2FP.PACK_AB R0, R2, R0 ;  /* 0x000000000200823e */ /* 0x000fe200000000ff */
[----:B------:R-:W-:Y:S01]  /*4f70*/  @!P0 FMUL.FTZ R49, R33, R7 ;  /* 0x0000000721318220 */ /* 0x000fe20000410000 */
[----:B------:R-:W-:Y:S01]  /*4f80*/  @!P0 HADD2.F32 R10, -RZ, R8.H1_H1 ;  /* 0x30000008ff0a8230 */ /* 0x000fe20000004100 */
[----:B------:R-:W-:Y:S01]  /*4f90*/  @!P0 FMUL.FTZ R50, R31, R11 ;  /* 0x0000000b1f328220 */ /* 0x000fe20000410000 */
[--C-:B------:R-:W-:Y:S01]  /*4fa0*/  @!P0 HADD2.F32 R9, -RZ, R6.reuse.H0_H0 ;  /* 0x20000006ff098230 */ /* 0x100fe20000004100 */
[----:B------:R-:W-:Y:S01]  /*4fb0*/  @!P0 FFMA.FTZ R4, R23, R24, R4 ;  /* 0x0000001817048223 */ /* 0x000fe20000010004 */
[----:B------:R-:W-:Y:S01]  /*4fc0*/  @!P0 HADD2.F32 R8, -RZ, R6.H1_H1 ;  /* 0x30000006ff088230 */ /* 0x000fe20000004100 */
[----:B------:R-:W-:Y:S02]  /*4fd0*/  @!P0 FFMA.FTZ R50, R10, R32, -R50 ;  /* 0x000000200a328223 */ /* 0x000fe40000010832 */
[----:B------:R-:W-:Y:S01]  /*4fe0*/  @!P0 FFMA.FTZ R49, R9, R41, -R49 ;  /* 0x0000002909318223 */ /* 0x000fe20000010831 */
[----:B------:R-:W-:Y:S01]  /*4ff0*/  @!P0 F2FP.PACK_AB R3, R4, R3 ;  /* 0x000000030403823e */ /* 0x000fe200000000ff */
[----:B------:R-:W-:Y:S01]  /*5000*/  @!P0 FFMA.FTZ R51, R8, R43, -R48 ;  /* 0x0000002b08338223 */ /* 0x000fe20000010830 */
[----:B------:R-:W-:Y:S01]  /*5010*/  @!P0 F2FP.PACK_AB R48, R57, R58 ;  /* 0x0000003a3930823e */ /* 0x000fe200000000ff */
[----:B------:R-:W-:Y:S01]  /*5020*/  @!P0 FMUL.FTZ R6, R10, R11 ;  /* 0x0000000b0a068220 */ /* 0x000fe20000410000 */
[----:B------:R-:W-:Y:S01]  /*5030*/  @!P0 F2FP.PACK_AB R11, R55, R56 ;  /* 0x00000038370b823e */ /* 0x000fe200000000ff */
[----:B------:R-:W-:Y:S01]  /*5040*/  @!P0 FMUL.FTZ R7, R9, R7 ;  /* 0x0000000709078220 */ /* 0x000fe20000410000 */
[----:B------:R-:W-:Y:S01]  /*5050*/  @!P0 F2FP.PACK_AB R10, R51, R49 ;  /* 0x00000031330a823e */ /* 0x000fe200000000ff */
[----:B------:R-:W-:Y:S01]  /*5060*/  @!P0 FFMA.FTZ R5, R25, R30, R5 ;  /* 0x0000001e19058223 */ /* 0x000fe20000010005 */
[----:B------:R-:W-:Y:S01]  /*5070*/  @!P0 F2FP.PACK_AB R9, R50, R54 ;  /* 0x000000363209823e */ /* 0x000fe200000000ff */
[----:B------:R-:W-:Y:S01]  /*5080*/  @!P0 FMUL.FTZ R8, R8, R16 ;  /* 0x0000001008088220 */ /* 0x000fe20000410000 */
[----:B------:R-:W-:Y:S01]  /*5090*/  @!P0 MOV R13, R48 ;  /* 0x00000030000d8202 */ /* 0x000fe20000000f00 */
[----:B------:R-:W-:Y:S01]  /*50a0*/  @!P0 FFMA.FTZ R6, R31, R32, R6 ;  /* 0x000000201f068223 */ /* 0x000fe20000010006 */
[----:B------:R-:W-:Y:S01]  /*50b0*/  @!P0 MOV R14, R9 ;  /* 0x00000009000e8202 */ /* 0x000fe20000000f00 */
[----:B------:R-:W-:Y:S01]  /*50c0*/  @!P0 FFMA.FTZ R7, R33, R41, R7 ;  /* 0x0000002921078223 */ /* 0x000fe20000010007 */
[----:B------:R-:W-:Y:S01]  /*50d0*/  @!P0 MOV R15, R10 ;  /* 0x0000000a000f8202 */ /* 0x000fe20000000f00 */
[----:B------:R-:W-:Y:S01]  /*50e0*/  @!P0 IMAD.MOV.U32 R12, RZ, RZ, R11 ;  /* 0x000000ffff0c8224 */ /* 0x000fe200078e000b */
[----:B------:R-:W-:Y:S01]  /*50f0*/  @!P0 F2FP.PACK_AB R5, R6, R5 ;  /* 0x000000050605823e */ /* 0x000fe200000000ff */
[----:B------:R-:W-:Y:S01]  /*5100*/  @!P0 FFMA.FTZ R8, R42, R43, R8 ;  /* 0x0000002b2a088223 */ /* 0x000fe20000010008 */
[----:B------:R-:W-:Y:S01]  /*5110*/  @!P0 MOV R45, R3 ;  /* 0x00000003002d8202 */ /* 0x000fe20000000f00 */
[----:B------:R-:W-:Y:S01]  /*5120*/  @!P0 IMAD.MOV.U32 R44, RZ, RZ, R0 ;  /* 0x000000ffff2c8224 */ /* 0x000fe200078e0000 */
[----:B------:R1:W-:Y:S01]  /*5130*/  STG.E.128 [R52.64], R12 ;  /* 0x0000000c34007986 */ /* 0x0003e2000c101d06 */
[----:B------:R-:W-:Y:S02]  /*5140*/  @!P0 MOV R46, R5 ;  /* 0x00000005002e8202 */ /* 0x000fe40000000f00 */
[----:B------:R-:W-:Y:S04]  /*5150*/  @!P0 F2FP.PACK_AB R7, R8, R7 ;  /* 0x000000070807823e */ /* 0x000fe800000000ff */
[----:B------:R-:W-:Y:S02]  /*5160*/  @!P0 MOV R47, R7 ;  /* 0x00000007002f8202 */ /* 0x000fe40000000f00 */
[----:B------:R-:W-:-:S13]  /*5170*/  ISETP.GE.AND P0, PT, R102, c[0x0][0x1d4], PT ;  /* 0x0000750066007a0c */ /* 0x000fda0003f06270 */
[----:B------:R-:W-:-:S05]  /*5180*/  @P0 BRA `(.L_x_661) ;  /* 0x000001c000000947 */ /* 0x000fca0003800000 */
[----:B------:R-:W-:Y:S04]  /*5190*/  IADD3 R0, P1, P0, R88, R80, R102 ;  /* 0x0000005058007210 */ /* 0x000fe8000783e066 */
[----:B------:R-:W-:Y:S02]  /*51a0*/  IADD3.X R3, R90, R79, R123, P1, P0 ;  /* 0x0000004f5a037210 */ /* 0x000fe40000fe047b */
[C---:B------:R-:W-:Y:S04]  /*51b0*/  LEA R2, P0, R0.reuse, c[0x0][0x1c8], 0x1 ;  /* 0x0000720000027a11 */ /* 0x040fe800078008ff */
[----:B------:R-:W-:Y:S05]  /*51c0*/  LEA.HI.X R3, R0, c[0x0][0x1cc], R3, 0x1, P0 ;  /* 0x0000730000037a11 */ /* 0x000fea00000f0c03 */
[----:B------:R2:W-:Y:S01]  /*51d0*/  STG.E.128 [R2.64], R44 ;  /* 0x0000002c02007986 */ /* 0x0005e2000c101d06 */
[----:B------:R-:W-:-:S05]  /*51e0*/  BRA `(.L_x_661) ;  /* 0x0000016000007947 */ /* 0x000fca0003800000 */
.L_x_657:
[----:B------:R-:W-:Y:S05]  /*51f0*/  IMAD R0, R78, -0x40, R96 ;  /* 0xffffffc04e007824 */ /* 0x000fea00078e0260 */
[----:B------:R-:W-:Y:S04]  /*5200*/  IMNMX R0, R0, 0x40, PT ;  /* 0x0000004000007817 */ /* 0x000fe80003800200 */
[----:B------:R-:W-:-:S13]  /*5210*/  ISETP.GE.AND P0, PT, R92, R0, PT ;  /* 0x000000005c00720c */ /* 0x000fda0003f06270 */
[----:B------:R-:W-:-:S05]  /*5220*/  @P0 BRA `(.L_x_661) ;  /* 0x0000012000000947 */ /* 0x000fca0003800000 */
[----:B------:R-:W-:-:S13]  /*5230*/  ISETP.GE.AND P0, PT, R26, c[0x0][0x1d4], PT ;  /* 0x000075001a007a0c */ /* 0x000fda0003f06270 */
[----:B------:R-:W1:Y:S04]  /*5240*/  @!P0 LDS.128 R4, [R86+0x3000] ;  /* 0x0030000056048984 */ /* 0x000e680000000c00 */
[----:B-1----:R-:W-:Y:S01]  /*5250*/  @!P0 STG.E.128 [R60.64], R4 ;  /* 0x000000043c008986 */ /* 0x002fe2000c101d06 */
[----:B------:R-:W-:-:S13]  /*5260*/  ISETP.GE.AND P0, PT, R29, c[0x0][0x1d4], PT ;  /* 0x000075001d007a0c */ /* 0x000fda0003f06270 */
[----:B------:R-:W1:Y:S04]  /*5270*/  @!P0 LDS.128 R4, [R87+0x3000] ;  /* 0x0030000057048984 */ /* 0x000e680000000c00 */
[----:B-1----:R-:W-:Y:S01]  /*5280*/  @!P0 STG.E.128 [R60.64+0x20], R4 ;  /* 0x000020043c008986 */ /* 0x002fe2000c101d06 */
        /* <DEDUP_REMOVED lines=11> */
[----:B-1----:R1:W-:Y:S02]  /*5340*/  @!P0 STG.E.128 [R60.64+0xa0], R4 ;  /* 0x0000a0043c008986 */ /* 0x0023e4000c101d06 */
.L_x_661:
[----:B------:R-:W-:Y:S05]  /*5350*/  BSYNC B1 ;  /* 0x0000000000017941 */ /* 0x000fea0003800000 */
.L_x_656:
[C---:B-1----:R-:W-:Y:S01]  /*5360*/  IMAD.SHL.U32 R10, R78.reuse, 0x40, RZ ;  /* 0x000000404e0a7824 */ /* 0x042fe200078e00ff */
[----:B------:R-:W-:Y:S01]  /*5370*/  SHF.L.U64.HI R9, R78, 0x6, R91 ;  /* 0x000000064e097819 */ /* 0x000fe2000001025b */
[----:B------:R-:W-:Y:S02]  /*5380*/  BSSY B0, `(.L_x_678) ;  /* 0x0000044000007945 */ /* 0x000fe40003800000 */
[----:B--2--5:R-:W-:Y:S01]  /*5390*/  IMAD.IADD R3, R138, 0x1, -R10 ;  /* 0x000000018a037824 */ /* 0x024fe200078e0a0a */
[----:B------:R-:W-:Y:S04]  /*53a0*/  IADD3 R0, P0, R10, R139, RZ ;  /* 0x0000008b0a007210 */ /* 0x000fe80007f1e0ff */
[----:B------:R-:W-:Y:S02]  /*53b0*/  IADD3.X R2, R9, R145, RZ, P0, !PT ;  /* 0x0000009109027210 */ /* 0x000fe400007fe4ff */
[----:B------:R-:W-:-:S13]  /*53c0*/  ISETP.GE.AND P0, PT, R3, 0x21, PT ;  /* 0x000000210300780c */ /* 0x000fda0003f06270 */
[----:B------:R-:W-:Y:S02]  /*53d0*/  @P0 IADD3 R8, P1, R0, 0x20, RZ ;  /* 0x0000002000080810 */ /* 0x000fe40007f3e0ff */
[----:B------:R-:W-:Y:S03]  /*53e0*/  @P0 MOV R7, R101 ;  /* 0x0000006500070202 */ /* 0x000fe60000000f00 */
[----:B------:R-:W-:Y:S01]  /*53f0*/  @P0 IMAD.X R6, RZ, RZ, R2, P1 ;  /* 0x000000ffff060224 */ /* 0x000fe200008e0602 */
[----:B------:R-:W-:-:S13]  /*5400*/  ISETP.GE.AND P1, PT, R3, 0x1, PT ;  /* 0x000000010300780c */ /* 0x000fda0003f26270 */
[----:B------:R-:W-:Y:S01]  /*5410*/  @P1 MOV R3, R101 ;  /* 0x0000006500031202 */ /* 0x000fe20000000f00 */
[----:B------:R-:W-:Y:S02]  /*5420*/  @P1 IMAD R4, R2, c[0x0][0x258], RZ ;  /* 0x0000960002041a24 */ /* 0x000fe400078e02ff */
[----:B------:R-:W-:Y:S04]  /*5430*/  @P1 IMAD.MOV.U32 R2, RZ, RZ, R98 ;  /* 0x000000ffff021224 */ /* 0x000fe800078e0062 */
[C---:B------:R-:W-:Y:S04]  /*5440*/  @P1 IMAD.WIDE.U32 R2, R0.reuse, c[0x0][0x258], R2 ;  /* 0x0000960000021a25 */ /* 0x040fe800078e0002 */
[----:B------:R-:W-:Y:S01]  /*5450*/  @P1 IMAD R0, R0, c[0x0][0x25c], R4 ;  /* 0x0000970000001a24 */ /* 0x000fe200078e0204 */
[C---:B------:R-:W-:Y:S03]  /*5460*/  @P1 LEA R4, P2, R2.reuse, c[0x0][0x250], 0x1 ;  /* 0x0000940002041a11 */ /* 0x040fe600078408ff */
[----:B------:R-:W-:Y:S05]  /*5470*/  @P1 IMAD.IADD R0, R3, 0x1, R0 ;  /* 0x0000000103001824 */ /* 0x000fea00078e0200 */
        /* <DEDUP_REMOVED lines=28> */
[----:B------:R-:W-:Y:S04]  /*5640*/  IMAD.WIDE.U32 R4, R0, c[0x0][0x208], R4 ;  /* 0x0000820000047a25 */ /* 0x000fe800078e0004 */
[----:B------:R-:W-:Y:S04]  /*5650*/  IMAD R2, R2, c[0x0][0x208], RZ ;  /* 0x0000820002027a24 */ /* 0x000fe800078e02ff */
[----:B------:R-:W-:Y:S01]  /*5660*/  IMAD R0, R0, c[0x0][0x20c], R2 ;  /* 0x0000830000007a24 */ /* 0x000fe200078e0202 */
[C---:B------:R-:W-:Y:S03]  /*5670*/  LEA R2, P0, R4.reuse, c[0x0][0x1f8], 0x1 ;  /* 0x00007e0004027a11 */ /* 0x040fe600078008ff */
[----:B------:R-:W-:Y:S05]  /*5680*/  IMAD.IADD R0, R5, 0x1, R0 ;  /* 0x0000000105007824 */ /* 0x000fea00078e0200 */
[----:B------:R-:W-:Y:S02]  /*5690*/  LEA.HI.X R3, R4, c[0x0][0x1fc], R0, 0x1, P0 ;  /* 0x00007f0004037a11 */ /* 0x000fe400000f0c00 */
[----:B------:R-:W-:-:S13]  /*56a0*/  ISETP.GE.AND P0, PT, R26, c[0x0][0x1d4], PT ;  /* 0x000075001a007a0c */ /* 0x000fda0003f06270 */
[----:B------:R-:W1:Y:S04]  /*56b0*/  @!P0 LDS.128 R4, [R86] ;  /* 0x0000000056048984 */ /* 0x000e680000000c00 */
[----:B-1----:R-:W-:Y:S01]  /*56c0*/  @!P0 STG.E.128 [R2.64], R4 ;  /* 0x0000000402008986 */ /* 0x002fe2000c101d06 */
[----:B------:R-:W-:-:S13]  /*56d0*/  ISETP.GE.AND P0, PT, R29, c[0x0][0x1d4], PT ;  /* 0x000075001d007a0c */ /* 0x000fda0003f06270 */
[----:B------:R-:W1:Y:S04]  /*56e0*/  @!P0 LDS.128 R4, [R87] ;  /* 0x0000000057048984 */ /* 0x000e680000000c00 */
        /* <DEDUP_REMOVED lines=13> */
.L_x_679:
[----:B-1----:R-:W-:Y:S05]  /*57c0*/  BSYNC B0 ;  /* 0x0000000000007941 */ /* 0x002fea0003800000 */
.L_x_678:
        /* <DEDUP_REMOVED lines=25> */
.L_x_655:
[----:B------:R-:W2:Y:S01]  /*5960*/  LDL R189, [R1] ;  /* 0x0000000001bd7983 */ /* 0x000ea20000100800 */
[----:B------:R-:W-:-:S05]  /*5970*/  IMAD.MOV.U32 R29, RZ, RZ, c[0x0][0x2c4] ;  /* 0x0000b100ff1d7624 */ /* 0x000fca00078e00ff */
[----:B------:R-:W-:Y:S01]  /*5980*/  ISETP.NE.AND P2, PT, R29, 0x1, PT ;  /* 0x000000011d00780c */ /* 0x000fe20003f45270 */
[----:B------:R-:W-:Y:S01]  /*5990*/  CS2R R94, SRZ ;  /* 0x00000000005e7805 */ /* 0x000fe2000001ff00 */
[----:B------:R-:W-:Y:S01]  /*59a0*/  IADD3 R6, R148, R146, RZ ;  /* 0x0000009294067210 */ /* 0x000fe20007ffe0ff */
[----:B------:R-:W-:Y:S01]  /*59b0*/  IMAD.MOV.U32 R11, RZ, RZ, RZ ;  /* 0x000000ffff0b7224 */ /* 0x000fe200078e00ff */
[----:B------:R-:W-:Y:S01]  /*59c0*/  PLOP3.LUT P4, PT, PT, PT, PT, 0x80, 0x0 ;  /* 0x000000000000781c */ /* 0x000fe20003f8f070 */
[----:B------:R-:W-:Y:S01]  /*59d0*/  IMAD.MOV.U32 R92, RZ, RZ, RZ ;  /* 0x000000ffff5c7224 */ /* 0x000fe200078e00ff */
[----:B------:R-:W-:Y:S01]  /*59e0*/  CS2R R98, SRZ ;  /* 0x0000000000627805 */ /* 0x000fe2000001ff00 */
[----:B------:R-:W-:Y:S01]  /*59f0*/  CS2R R96, SRZ ;  /* 0x0000000000607805 */ /* 0x000fe2000001ff00 */
[----:B------:R-:W-:Y:S01]  /*5a00*/  MOV R12, RZ ;  /* 0x000000ff000c7202 */ /* 0x000fe20000000f00 */
[----:B------:R-:W-:Y:S01]  /*5a10*/  IMAD.MOV.U32 R90, RZ, RZ, RZ ;  /* 0x000000ffff5a7224 */ /* 0x000fe200078e00ff */
[----:B------:R-:W-:Y:S01]  /*5a20*/  CS2R R88, SRZ ;  /* 0x0000000000587805 */ /* 0x000fe2000001ff00 */
[----:B------:R-:W-:Y:S01]  /*5a30*/  CS2R R86, SRZ ;  /* 0x0000000000567805 */ /* 0x000fe2000001ff00 */
[----:B-1----:R-:W-:Y:S01]  /*5a40*/  CS2R R84, SRZ ;  /* 0x0000000000547805 */ /* 0x002fe2000001ff00 */
        /* <DEDUP_REMOVED lines=22> */
[----:B------:R-:W-:Y:S01]  /*5bb0*/  IMAD.MOV.U32 R28, RZ, RZ, RZ ;  /* 0x000000ffff1c7224 */ /* 0x000fe200078e00ff */
[----:B------:R-:W-:Y:S01]  /*5bc0*/  MOV R160, RZ ;  /* 0x000000ff00a07202 */ /* 0x000fe20000000f00 */
[----:B------:R-:W-:Y:S01]  /*5bd0*/  CS2R R30, SRZ ;  /* 0x00000000001e7805 */ /* 0x000fe2000001ff00 */
[----:B------:R-:W-:Y:S01]  /*5be0*/  IMAD.MOV.U32 R152, RZ, RZ, RZ ;  /* 0x000000ffff987224 */ /* 0x000fe200078e00ff */
[----:B------:R-:W-:Y:S01]  /*5bf0*/  MOV R158, RZ ;  /* 0x000000ff009e7202 */ /* 0x000fe20000000f00 */
[----:B------:R-:W-:Y:S01]  /*5c00*/  CS2R R32, SRZ ;  /* 0x0000000000207805 */ /* 0x000fe2000001ff00 */
        /* <DEDUP_REMOVED lines=30> */
[----:B--2---:R-:W-:-:S05]  /*5df0*/  IADD3 R0, R189, 0x7f, RZ ;  /* 0x0000007fbd007810 */ /* 0x004fca0007ffe0ff */
[----:B------:R-:W-:-:S05]  /*5e00*/  @P2 IMAD.HI.U32 R2, R0, c[0x0][0x2c8], RZ ;  /* 0x0000b20000022a27 */ /* 0x000fca00078e00ff */
[----:B------:R-:W-:-:S05]  /*5e10*/  @P2 SHF.R.U32.HI R0, RZ, c[0x0][0x2cc], R2 ;  /* 0x0000b300ff002a19 */ /* 0x000fca0000011602 */
[----:B------:R-:W-:-:S05]  /*5e20*/  IMAD.IADD R0, R156, 0x1, R0 ;  /* 0x000000019c007824 */ /* 0x000fca00078e0200 */
[----:B------:R-:W-:-:S04]  /*5e30*/  SHF.R.S32.HI R2, RZ, 0x1f, R0 ;  /* 0x0000001fff027819 */ /* 0x000fc80000011400 */
[----:B------:R-:W-:-:S04]  /*5e40*/  LEA.HI R0, R2, R0, RZ, 0x6 ;  /* 0x0000000002007211 */ /* 0x000fc800078f30ff */
[----:B------:R-:W-:-:S04]  /*5e50*/  SHF.R.S32.HI R0, RZ, 0x6, R0 ;  /* 0x00000006ff007819 */ /* 0x000fc80000011400 */
[----:B------:R-:W-:-:S04]  /*5e60*/  IMNMX R204, R155, R0, PT ;  /* 0x000000009bcc7217 */ /* 0x000fc80003800200 */
[----:B------:R-:W-:Y:S01]  /*5e70*/  ISETP.GE.AND P0, PT, R204, 0x1, PT ;  /* 0x00000001cc00780c */ /* 0x000fe20003f06270 */
[----:B------:R-:W-:Y:S01]  /*5e80*/  CS2R R154, SRZ ;  /* 0x00000000009a7805 */ /* 0x000fe2000001ff00 */
[----:B------:R-:W-:-:S11]  /*5e90*/  IMAD.MOV.U32 R156, RZ, RZ, RZ ;  /* 0x000000ffff9c7224 */ /* 0x000fd600078e00ff */
[----:B------:R-:W-:Y:S05]  /*5ea0*/  @!P0 BRA `(.L_x_681) ;  /* 0x0001549000008947 */ /* 0x000fea0003800000 */
[----:B------:R-:W2:Y:S01]  /*5eb0*/  LDL R48, [R1+0x84] ;  /* 0x0000840001307983 */ /* 0x000ea20000100800 */
[----:B------:R-:W-:-:S03]  /*5ec0*/  ISETP.NE.U32.AND P0, PT, RZ, c[0x0][0x340], PT ;  /* 0x0000d000ff007a0c */ /* 0x000fc60003f05070 */
[----:B------:R-:W3:Y:S01]  /*5ed0*/  LDL R157, [R1+0x80] ;  /* 0x00008000019d7983 */ /* 0x000ee20000100800 */
[----:B------:R-:W-:-:S13]  /*5ee0*/  ISETP.NE.AND.EX P1, PT, RZ, c[0x0][0x344], PT, P0 ;  /* 0x0000d100ff007a0c */ /* 0x000fda0003f25300 */
[----:B------:R-:W-:Y:S01]  /*5ef0*/  @P1 IMAD.MOV.U32 R2, RZ, RZ, 0x4 ;  /* 0x00000004ff021424 */ /* 0x000fe200078e00ff */
[----:B------:R-:W-:Y:S01]  /*5f00*/  SHF.R.S32.HI R16, RZ, 0x1f, R165 ;  /* 0x0000001fff107819 */ /* 0x000fe200000114a5 */
[----:B------:R-:W1:Y:S01]  /*5f10*/  S2R R49, SR_CTAID.Y ;  /* 0x0000000000317919 */ /* 0x000e620000002600 */
[----:B------:R-:W-:Y:S02]  /*5f20*/  SHF.R.S32.HI R0, RZ, 0x1f, R149 ;  /* 0x0000001fff007819 */ /* 0x000fe40000011495 */
[CC--:B------:R-:W-:Y:S02]  /*5f30*/  LEA.HI R115, R16.reuse, R165.reuse, RZ, 0x3 ;  /* 0x000000a510737211 */ /* 0x0c0fe400078f18ff */
[----:B------:R-:W-:Y:S01]  /*5f40*/  LEA.HI R10, R16, R165, RZ, 0x2 ;  /* 0x000000a5100a7211 */ /* 0x000fe200078f10ff */
[----:B------:R-:W-:Y:S01]  /*5f50*/  IMAD R0, R0, c[0x0][0x178], RZ ;  /* 0x00005e0000007a24 */ /* 0x000fe200078e02ff */
[----:B------:R-:W-:-:S03]  /*5f60*/  SHF.R.S32.HI R113, RZ, 0x3, R115 ;  /* 0x00000003ff717819 */ /* 0x000fc60000011473 */
[----:B------:R-:W-:Y:S02]  /*5f70*/  IMAD R4, R149, c[0x0][0x17c], R0 ;  /* 0x00005f0095047a24 */ /* 0x000fe400078e0200 */
[----:B------:R-:W-:Y:S01]  /*5f80*/  IMAD.SHL.U32 R0, R113, 0x40, RZ ;  /* 0x0000004071007824 */ /* 0x000fe200078e00ff */
[----:B------:R-:W-:-:S04]  /*5f90*/  SHF.R.S32.HI R92, RZ, 0x2, R10 ;  /* 0x00000002ff5c7819 */ /* 0x000fc8000001140a */
[----:B------:R-:W-:Y:S01]  /*5fa0*/  LOP3.LUT R0, R0, 0xc0, RZ, 0xc0, !PT ;  /* 0x000000c000007812 */ /* 0x000fe200078ec0ff */
[----:B------:R-:W-:Y:S02]  /*5fb0*/  IMAD R5, R169, c[0x0][0x1b8], RZ ;  /* 0x00006e00a9057a24 */ /* 0x000fe400078e02ff */
[----:B--2---:R-:W-:-:S05]  /*5fc0*/  @P1 IMAD.WIDE R2, R48, R2, c[0x0][0x340] ;  /* 0x0000d00030021625 */ /* 0x004fca00078e0202 */
[----:B------:R2:W4:Y:S01]  /*5fd0*/  @P1 LDG.E R21, [R2.64] ;  /* 0x0000000602151981 */ /* 0x000522000c1e1900 */
[----:B------:R-:W-:Y:S01]  /*5fe0*/  SHF.R.S32.HI R17, RZ, 0x1f, R48 ;  /* 0x0000001fff117819 */ /* 0x000fe20000011430 */
[----:B---3--:R-:W-:Y:S01]  /*5ff0*/  IMAD R44, R157, c[0x0][0x2c4], RZ ;  /* 0x0000b1009d2c7a24 */ /* 0x008fe200078e02ff */
[----:B------:R-:W-:Y:S01]  /*6000*/  LEA.HI R151, R16, R165, RZ, 0x5 ;  /* 0x000000a510977211 */ /* 0x000fe200078f28ff */
[----:B------:R-:W-:Y:S03]  /*6010*/  BSSY B0, `(.L_x_682) ;  /* 0x0000084000007945 */ /* 0x000fe60003800000 */
[----:B------:R-:W-:Y:S02]  /*6020*/  SHF.R.S32.HI R150, RZ, 0x5, R151 ;  /* 0x00000005ff967819 */ /* 0x000fe40000011497 */
[----:B--2---:R-:W-:-:S05]  /*6030*/  LOP3.LUT R2, R10, 0xfffffffc, RZ, 0xc0, !PT ;  /* 0xfffffffc0a027812 */ /* 0x004fca00078ec0ff */
[----:B------:R-:W-:Y:S02]  /*6040*/  IMAD.IADD R146, R165, 0x1, -R2 ;  /* 0x00000001a5927824 */ /* 0x000fe400078e0a02 */
[----:B------:R-:W-:-:S04]  /*6050*/  IMAD.WIDE.U32 R2, R149, c[0x0][0x178], RZ ;  /* 0x00005e0095027a25 */ /* 0x000fc800078e00ff */
[C---:B------:R-:W-:Y:S01]  /*6060*/  IMAD.SHL.U32 R12, R146.reuse, 0x8, RZ ;  /* 0x00000008920c7824 */ /* 0x040fe200078e00ff */
[----:B------:R-:W-:Y:S01]  /*6070*/  IADD3 R3, R3, R4, RZ ;  /* 0x0000000403037210 */ /* 0x000fe20007ffe0ff */
[----:B------:R-:W-:-:S03]  /*6080*/  IMAD R11, R146, 0x20, R92 ;  /* 0x00000020920b7824 */ /* 0x000fc600078e025c */
[----:B------:R-:W-:Y:S01]  /*6090*/  LOP3.LUT R4, R0, 0x18, R12, 0xf8, !PT ;  /* 0x0000001800047812 */ /* 0x000fe200078ef80c */
[----:B-1----:R-:W-:Y:S01]  /*60a0*/  IMAD.WIDE.U32 R2, R49, c[0x0][0x1b8], R2 ;  /* 0x00006e0031027a25 */ /* 0x002fe200078e0002 */
[----:B------:R-:W-:Y:S02]  /*60b0*/  SHF.R.U32.HI R0, RZ, 0x3, R0 ;  /* 0x00000003ff007819 */ /* 0x000fe40000011600 */
[----:B------:R-:W-:Y:S01]  /*60c0*/  IADD3 R8, R12, 0x40, RZ ;  /* 0x000000400c087810 */ /* 0x000fe20007ffe0ff */
[----:B------:R-:W-:Y:S01]  /*60d0*/  IMAD.IADD R11, R189, 0x1, R11 ;  /* 0x00000001bd0b7824 */ /* 0x000fe200078e020b */
[----:B------:R-:W-:Y:S01]  /*60e0*/  LOP3.LUT R20, R4, R0, RZ, 0x3c, !PT ;  /* 0x0000000004147212 */ /* 0x000fe200078e3cff */
[----:B------:R-:W-:Y:S01]  /*60f0*/  IMAD R4, R49, c[0x0][0x1bc], R5 ;  /* 0x00006f0031047a24 */ /* 0x000fe200078e0205 */
[----:B------:R-:W-:Y:S02]  /*6100*/  SHF.R.S32.HI R5, RZ, 0x1f, R6 ;  /* 0x0000001fff057819 */ /* 0x000fe40000011406 */
[C---:B------:R-:W-:Y:S01]  /*6110*/  IADD3 R0, P0, R92.reuse, R6, RZ ;  /* 0x000000065c007210 */ /* 0x040fe20007f1e0ff */
[----:B------:R-:W-:Y:S01]  /*6120*/  IMAD.IADD R3, R3, 0x1, R4 ;  /* 0x0000000103037824 */ /* 0x000fe200078e0204 */
[----:B------:R-:W-:Y:S01]  /*6130*/  MOV R7, R11 ;  /* 0x0000000b00077202 */ /* 0x000fe20000000f00 */
[----:B------:R-:W-:Y:S01]  /*6140*/  @P2 IMAD.HI.U32 R6, R11, c[0x0][0x2c8], RZ ;  /* 0x0000b2000b062a27 */ /* 0x000fe200078e00ff */
[----:B------:R-:W-:-:S02]  /*6150*/  LEA.HI.X.SX32 R4, R92, R5, 0x1, P0 ;  /* 0x000000055c047211 */ /* 0x000fc400000f0eff */
[----:B------:R-:W-:Y:S02]  /*6160*/  ISETP.NE.U32.AND P0, PT, RZ, c[0x0][0x348], PT ;  /* 0x0000d200ff007a0c */ /* 0x000fe40003f05070 */
        /* <DEDUP_REMOVED lines=12> */
[----:B------:R-:W-:Y:S01]  /*6230*/  ISETP.GE.AND P3, PT, R8, c[0x0][0x1d4], PT ;  /* 0x0000750008007a0c */ /* 0x000fe20003f66270 */
[----:B------:R-:W-:Y:S01]  /*6240*/  IMAD.WIDE.U32 R8, R0, c[0x0][0x208], R12 ;  /* 0x0000820000087a25 */ /* 0x000fe200078e000c */
[----:B------:R-:W-:Y:S02]  /*6250*/  SEL R0, R48, RZ, !P0 ;  /* 0x000000ff30007207 */ /* 0x000fe40004000000 */
[----:B------:R-:W-:Y:S01]  /*6260*/  LOP3.LUT R4, R4, 0x7fffffe, RZ, 0xc0, !PT ;  /* 0x07fffffe04047812 */ /* 0x000fe200078ec0ff */
[----:B------:R-:W-:Y:S01]  /*6270*/  IMAD.IADD R105, R165, 0x1, -R5 ;  /* 0x00000001a5697824 */ /* 0x000fe200078e0a05 */
[----:B------:R-:W-:Y:S01]  /*6280*/  IADD3 R10, -R7, RZ, RZ ;  /* 0x000000ff070a7210 */ /* 0x000fe20007ffe1ff */
[----:B------:R-:W-:Y:S01]  /*6290*/  IMAD R5, R6, c[0x0][0x1c0], RZ ;  /* 0x0000700006057a24 */ /* 0x000fe200078e02ff */
[----:B------:R-:W-:Y:S01]  /*62a0*/  IADD3 R9, R9, R19, RZ ;  /* 0x0000001309097210 */ /* 0x000fe20007ffe0ff */
[----:B------:R-:W-:Y:S01]  /*62b0*/  IMAD.IADD R4, R92, 0x1, -R4 ;  /* 0x000000015c047824 */ /* 0x000fe200078e0a04 */
[----:B------:R-:W-:Y:S01]  /*62c0*/  LEA.HI R110, R105, R105, RZ, 0x1 ;  /* 0x00000069696e7211 */ /* 0x000fe200078f08ff */
[C---:B------:R-:W-:Y:S01]  /*62d0*/  IMAD R5, R0.reuse, c[0x0][0x1c4], R5 ;  /* 0x0000710000057a24 */ /* 0x040fe200078e0205 */
[----:B------:R-:W-:Y:S01]  /*62e0*/  ISETP.NE.U32.AND P0, PT, RZ, c[0x0][0x350], PT ;  /* 0x0000d400ff007a0c */ /* 0x000fe20003f05070 */
[----:B------:R-:W-:Y:S01]  /*62f0*/  IMAD.WIDE.U32 R2, R0, c[0x0][0x1c0], R2 ;  /* 0x0000700000027a25 */ /* 0x000fe200078e0002 */
[----:B------:R-:W-:-:S02]  /*6300*/  SHF.R.S32.HI R0, RZ, 0x1f, R7 ;  /* 0x0000001fff007819 */ /* 0x000fc40000011407 */
[----:B------:R-:W-:Y:S01]  /*6310*/  SHF.R.S32.HI R16, RZ, 0x1, R110 ;  /* 0x00000001ff107819 */ /* 0x000fe2000001146e */
[----:B------:R-:W-:Y:S01]  /*6320*/  IMAD R4, R150, 0x8, R4 ;  /* 0x0000000896047824 */ /* 0x000fe200078e0204 */
[----:B------:R-:W-:Y:S01]  /*6330*/  SHF.R.S32.HI R6, RZ, 0x1f, R110 ;  /* 0x0000001fff067819 */ /* 0x000fe2000001146e */
[----:B------:R-:W-:Y:S01]  /*6340*/  IMAD R0, R0, c[0x0][0x1b0], RZ ;  /* 0x00006c0000007a24 */ /* 0x000fe200078e02ff */
[----:B------:R-:W-:Y:S01]  /*6350*/  P2R R117, PR, RZ, 0x8 ;  /* 0x00000008ff757803 */ /* 0x000fe20000000000 */
[----:B------:R-:W-:Y:S01]  /*6360*/  IMAD R10, R10, c[0x0][0x2c4], R11 ;  /* 0x0000b1000a0a7a24 */ /* 0x000fe200078e020b */
[----:B------:R-:W-:Y:S01]  /*6370*/  ISETP.GE.AND P5, PT, R12, c[0x0][0x1d4], PT ;  /* 0x000075000c007a0c */ /* 0x000fe20003fa6270 */
[----:B------:R-:W-:Y:S01]  /*6380*/  IMAD.U32 R226, R4, 0x20, R20 ;  /* 0x0000002004e27824 */ /* 0x000fe200078e0014 */
[----:B------:R-:W-:Y:S01]  /*6390*/  LEA.HI R4, R6, R16, RZ, 0x2 ;  /* 0x0000001006047211 */ /* 0x000fe200078f10ff */
[----:B------:R-:W-:Y:S01]  /*63a0*/  IMAD R6, R7, c[0x0][0x1b4], R0 ;  /* 0x00006d0007067a24 */ /* 0x000fe200078e0200 */
[----:B------:R-:W-:Y:S01]  /*63b0*/  SHF.R.S32.HI R0, RZ, 0x1f, R10 ;  /* 0x0000001fff007819 */ /* 0x000fe2000001140a */
[----:B------:R-:W-:Y:S01]  /*63c0*/  IMAD.IADD R3, R3, 0x1, R5 ;  /* 0x0000000103037824 */ /* 0x000fe200078e0205 */
[----:B------:R-:W-:Y:S01]  /*63d0*/  LOP3.LUT R4, R4, 0xfffffffc, RZ, 0xc0, !PT ;  /* 0xfffffffc04047812 */ /* 0x000fe200078ec0ff */
[----:B------:R-:W-:Y:S01]  /*63e0*/  IMAD.IADD R5, R15, 0x1, R18 ;  /* 0x000000010f057824 */ /* 0x000fe200078e0212 */
[----:B------:R1:W-:Y:S01]  /*63f0*/  STL [R1+0x78], R117 ;  /* 0x0000787501007387 */ /* 0x0003e20000100800 */
[----:B------:R-:W-:-:S04]  /*6400*/  IMAD.WIDE.U32 R2, R7, c[0x0][0x1b0], R2 ;  /* 0x00006c0007027a25 */ /* 0x000fc800078e0002 */
[----:B------:R-:W-:Y:S02]  /*6410*/  IMAD R0, R0, c[0x0][0x1a8], RZ ;  /* 0x00006a0000007a24 */ /* 0x000fe400078e02ff */
[----:B------:R-:W-:Y:S02]  /*6420*/  IMAD.IADD R112, R16, 0x1, -R4 ;  /* 0x0000000110707824 */ /* 0x000fe400078e0a04 */
[----:B------:R-:W-:Y:S02]  /*6430*/  IMAD.MOV.U32 R4, RZ, RZ, R14 ;  /* 0x000000ffff047224 */ /* 0x000fe400078e000e */
[----:B------:R-:W-:Y:S02]  /*6440*/  IMAD.IADD R3, R3, 0x1, R6 ;  /* 0x0000000103037824 */ /* 0x000fe400078e0206 */
[----:B------:R-:W-:Y:S02]  /*6450*/  IMAD R14, R10, c[0x0][0x1ac], R0 ;  /* 0x00006b000a0e7a24 */ /* 0x000fe400078e0200 */
[----:B------:R-:W-:-:S02]  /*6460*/  IMAD R6, R169, c[0x0][0x1e8], RZ ;  /* 0x00007a00a9067a24 */ /* 0x000fc400078e02ff */
[----:B------:R-:W-:Y:S02]  /*6470*/  IMAD R0, R169, c[0x0][0x210], RZ ;  /* 0x00008400a9007a24 */ /* 0x000fe400078e02ff */
[----:B------:R-:W-:-:S04]  /*6480*/  IMAD.WIDE.U32 R10, R10, c[0x0][0x1a8], R2 ;  /* 0x00006a000a0a7a25 */ /* 0x000fc800078e0002 */
[C---:B------:R-:W-:Y:S02]  /*6490*/  IMAD R6, R49.reuse, c[0x0][0x1ec], R6 ;  /* 0x00007b0031067a24 */ /* 0x040fe400078e0206 */
[C---:B------:R-:W-:Y:S02]  /*64a0*/  IMAD R0, R49.reuse, c[0x0][0x214], R0 ;  /* 0x0000850031007a24 */ /* 0x040fe400078e0200 */
[----:B------:R-:W-:-:S04]  /*64b0*/  IMAD.WIDE.U32 R4, R49, c[0x0][0x1e8], R4 ;  /* 0x00007a0031047a25 */ /* 0x000fc800078e0004 */
[----:B------:R-:W-:-:S04]  /*64c0*/  IMAD.WIDE.U32 R8, R49, c[0x0][0x210], R8 ;  /* 0x0000840031087a25 */ /* 0x000fc800078e0008 */
[----:B------:R-:W-:Y:S01]  /*64d0*/  IMAD.IADD R7, R6, 0x1, R5 ;  /* 0x0000000106077824 */ /* 0x000fe200078e0205 */
[----:B------:R-:W-:Y:S01]  /*64e0*/  IADD3 R5, R0, R9, RZ ;  /* 0x0000000900057210 */ /* 0x000fe20007ffe0ff */
[----:B------:R-:W-:Y:S01]  /*64f0*/  IMAD.IADD R9, R11, 0x1, R14 ;  /* 0x000000010b097824 */ /* 0x000fe200078e020e */
[----:B------:R-:W-:Y:S01]  /*6500*/  IADD3 R14, R189, R92, RZ ;  /* 0x0000005cbd0e7210 */ /* 0x000fe20007ffe0ff */
[----:B------:R-:W-:Y:S02]  /*6510*/  IMAD.MOV.U32 R6, RZ, RZ, R4 ;  /* 0x000000ffff067224 */ /* 0x000fe400078e0004 */
[----:B------:R-:W-:Y:S01]  /*6520*/  IMAD.MOV.U32 R4, RZ, RZ, R8 ;  /* 0x000000ffff047224 */ /* 0x000fe200078e0008 */
[----:B------:R-:W-:Y:S01]  /*6530*/  ISETP.GE.AND P4, PT, R14, R44, PT ;  /* 0x0000002c0e00720c */ /* 0x000fe20003f86270 */
[----:B------:R-:W-:-:S05]  /*6540*/  IMAD.SHL.U32 R11, R146, 0x8, RZ ;  /* 0x00000008920b7824 */ /* 0x000fca00078e00ff */
[----:B------:R-:W-:Y:S02]  /*6550*/  ISETP.GE.AND P3, PT, R11, c[0x0][0x198], PT ;  /* 0x000066000b007a0c */ /* 0x000fe40003f66270 */
[----:B----4-:R-:W-:Y:S01]  /*6560*/  @P1 SHF.R.S32.HI R3, RZ, 0x1f, R21 ;  /* 0x0000001fff031819 */ /* 0x010fe20000011415 */
[----:B------:R-:W-:Y:S01]  /*6570*/  @!P1 IMAD.MOV.U32 R3, RZ, RZ, R17 ;  /* 0x000000ffff039224 */ /* 0x000fe200078e0011 */
[----:B------:R-:W-:Y:S01]  /*6580*/  @P1 MOV R2, R21 ;  /* 0x0000001500021202 */ /* 0x000fe20000000f00 */
[----:B------:R-:W-:Y:S01]  /*6590*/  @!P1 IMAD.MOV.U32 R2, RZ, RZ, R48 ;  /* 0x000000ffff029224 */ /* 0x000fe200078e0030 */
[----:B------:R-:W-:Y:S02]  /*65a0*/  ISETP.NE.AND.EX P1, PT, RZ, c[0x0][0x354], PT, P0 ;  /* 0x0000d500ff007a0c */ /* 0x000fe40003f25300 */
[----:B------:R-:W-:Y:S02]  /*65b0*/  LEA R16, P0, R10, c[0x0][0x160], 0x1 ;  /* 0x000058000a107a11 */ /* 0x000fe400078008ff */
[----:B------:R-:W-:-:S02]  /*65c0*/  SEL R0, R3, RZ, !P1 ;  /* 0x000000ff03007207 */ /* 0x000fc40004800000 */
[----:B------:R-:W-:Y:S02]  /*65d0*/  SEL R2, R2, RZ, !P1 ;  /* 0x000000ff02027207 */ /* 0x000fe40004800000 */
[----:B------:R-:W-:Y:S01]  /*65e0*/  LEA.HI.X R15, R10, c[0x0][0x164], R9, 0x1, P0 ;  /* 0x000059000a0f7a11 */ /* 0x000fe200000f0c09 */
[----:B------:R-:W-:Y:S01]  /*65f0*/  IMAD R3, R0, c[0x0][0x1f0], RZ ;  /* 0x00007c0000037a24 */ /* 0x000fe200078e02ff */
[----:B------:R-:W-:Y:S01]  /*6600*/  IADD3 R10, R12, 0x20, RZ ;  /* 0x000000200c0a7810 */ /* 0x000fe20007ffe0ff */
[----:B------:R-:W-:Y:S01]  /*6610*/  IMAD R0, R0, c[0x0][0x218], RZ ;  /* 0x0000860000007a24 */ /* 0x000fe200078e02ff */
[----:B------:R-:W-:Y:S01]  /*6620*/  LOP3.LUT P0, RZ, R112, 0x2, RZ, 0xc0, !PT ;  /* 0x0000000270ff7812 */ /* 0x000fe2000780c0ff */
[----:B------:R-:W-:Y:S01]  /*6630*/  IMAD R9, R2, c[0x0][0x1f4], R3 ;  /* 0x00007d0002097a24 */ /* 0x000fe200078e0203 */
[----:B------:R-:W-:Y:S01]  /*6640*/  ISETP.GE.AND P6, PT, R10, c[0x0][0x1d4], PT ;  /* 0x000075000a007a0c */ /* 0x000fe20003fc6270 */
[C---:B------:R-:W-:Y:S01]  /*6650*/  IMAD R8, R2.reuse, c[0x0][0x21c], R0 ;  /* 0x0000870002087a24 */ /* 0x040fe200078e0200 */
[----:B------:R-:W-:Y:S01]  /*6660*/  IADD3 R0, R11, 0x40, RZ ;  /* 0x000000400b007810 */ /* 0x000fe20007ffe0ff */
[----:B------:R-:W-:Y:S01]  /*6670*/  IMAD.WIDE.U32 R18, R2, c[0x0][0x1f0], R6 ;  /* 0x00007c0002127a25 */ /* 0x000fe200078e0006 */
[----:B------:R-:W-:-:S02]  /*6680*/  ISETP.GE.AND P1, PT, R10, c[0x0][0x198], PT ;  /* 0x000066000a007a0c */ /* 0x000fc40003f26270 */
[----:B------:R-:W-:Y:S01]  /*6690*/  ISETP.GE.AND P2, PT, R0, c[0x0][0x198], PT ;  /* 0x0000660000007a0c */ /* 0x000fe20003f46270 */
[----:B------:R-:W-:Y:S01]  /*66a0*/  IMAD.WIDE.U32 R120, R2, c[0x0][0x218], R4 ;  /* 0x0000860002787a25 */ /* 0x000fe200078e0004 */
[----:B------:R-:W-:Y:S01]  /*66b0*/  IADD3 R21, R19, R9, RZ ;  /* 0x0000000913157210 */ /* 0x000fe20007ffe0ff */
[----:B------:R1:W-:Y:S02]  /*66c0*/  STL.64 [R1+0x50], R18 ;  /* 0x0000501201007387 */ /* 0x0003e40000100a00 */
[----:B------:R-:W-:Y:S02]  /*66d0*/  IMAD.IADD R119, R121, 0x1, R8 ;  /* 0x0000000179777824 */ /* 0x000fe400078e0208 */
[----:B------:R1:W-:Y:S01]  /*66e0*/  STL.64 [R1+0x70], R120 ;  /* 0x0000707801007387 */ /* 0x0003e20000100a00 */
[----:B------:R-:W-:-:S03]  /*66f0*/  IMAD.MOV.U32 R3, RZ, RZ, 0x10 ;  /* 0x00000010ff037424 */ /* 0x000fc600078e00ff */
[----:B------:R1:W-:Y:S02]  /*6700*/  STL [R1+0x64], R119 ;  /* 0x0000647701007387 */ /* 0x0003e40000100800 */
[----:B------:R-:W-:Y:S02]  /*6710*/  SEL R3, R3, 0xfffffff0, !P0 ;  /* 0xfffffff003037807 */ /* 0x000fe40004000000 */
[----:B------:R1:W-:Y:S04]  /*6720*/  STL [R1+0x5c], R21 ;  /* 0x00005c1501007387 */ /* 0x0003e80000100800 */
[----:B------:R1:W2:Y:S04]  /*6730*/  SHFL.IDX PT, R4, R16, RZ, 0x1c1f ;  /* 0x001c1fff10047589 */ /* 0x0002a800000e0000 */
        /* <DEDUP_REMOVED lines=17> */
.L_x_683:
[----:B------:R-:W-:Y:S05]  /*6850*/  BSYNC B0 ;  /* 0x0000000000007941 */ /* 0x000fea0003800000 */
.L_x_682:
[----:B--2---:R-:W-:Y:S01]  /*6860*/  IADD3 R0, R14, 0x20, RZ ;  /* 0x000000200e007810 */ /* 0x004fe20007ffe0ff */
[----:B---3--:R2:W3:Y:S01]  /*6870*/  SHFL.IDX PT, R5, R15, 0x1, 0x1c1f ;  /* 0x003c1f000f057f89 */ /* 0x0084e200000e0000 */
[----:B------:R-:W-:Y:S02]  /*6880*/  BSSY B0, `(.L_x_684) ;  /* 0x0000014000007945 */ /* 0x000fe40003800000 */
[----:B------:R-:W-:Y:S01]  /*6890*/  ISETP.GE.AND P0, PT, R0, R44, PT ;  /* 0x0000002c0000720c */ /* 0x000fe20003f06270 */
[----:B------:R2:W4:-:S12]  /*68a0*/  SHFL.IDX PT, R4, R16, 0x1, 0x1c1f ;  /* 0x003c1f0010047f89 */ /* 0x00051800000e0000 */
[----:B------:R-:W-:Y:S05]  /*68b0*/  @P0 BRA `(.L_x_685) ;  /* 0x0000010000000947 */ /* 0x000fea0003800000 */
[C---:B------:R-:W-:Y:S02]  /*68c0*/  IADD3 R0, R11.reuse, 0x40, RZ ;  /* 0x000000400b007810 */ /* 0x040fe40007ffe0ff */
        /* <DEDUP_REMOVED lines=15> */
.L_x_685:
[----:B------:R-:W-:Y:S05]  /*69c0*/  BSYNC B0 ;  /* 0x0000000000007941 */ /* 0x000fea0003800000 */
.L_x_684:
[----:B---3--:R-:W-:Y:S01]  /*69d0*/  IADD3 R0, R14, 0x40, RZ ;  /* 0x000000400e007810 */ /* 0x008fe20007ffe0ff */
[----:B------:R3:W1:Y:S01]  /*69e0*/  SHFL.IDX PT, R5, R15, 0x2, 0x1c1f ;  /* 0x005c1f000f057f89 */ /* 0x00066200000e0000 */
[----:B------:R-:W-:Y:S02]  /*69f0*/  BSSY B0, `(.L_x_686) ;  /* 0x0000014000007945 */ /* 0x000fe40003800000 */
[----:B------:R-:W-:Y:S01]  /*6a00*/  ISETP.GE.AND P0, PT, R0, R44, PT ;  /* 0x0000002c0000720c */ /* 0x000fe20003f06270 */
[----:B----4-:R3:W4:-:S12]  /*6a10*/  SHFL.IDX PT, R4, R16, 0x2, 0x1c1f ;  /* 0x005c1f0010047f89 */ /* 0x01071800000e0000 */
        /* <DEDUP_REMOVED lines=17> */
.L_x_687:
[----:B------:R-:W-:Y:S05]  /*6b30*/  BSYNC B0 ;  /* 0x0000000000007941 */ /* 0x000fea0003800000 */
.L_x_686:
[----:B--2---:R-:W2:Y:S01]  /*6b40*/  LDL R190, [R1+0x60] ;  /* 0x0000600001be7983 */ /* 0x004ea20000100800 */
[----:B------:R-:W-:-:S02]  /*6b50*/  IMAD.MOV.U32 R154, RZ, RZ, R20 ;  /* 0x000000ffff9a7224 */ /* 0x000fc400078e0014 */
[----:B------:R-:W-:Y:S01]  /*6b60*/  IMAD.MOV.U32 R155, RZ, RZ, R21 ;  /* 0x000000ffff9b7224 */ /* 0x000fe200078e0015 */
[----:B-1--4-:R-:W1:Y:S01]  /*6b70*/  SHFL.IDX PT, R4, R16, 0x3, 0x1c1f ;  /* 0x007c1f0010047f89 */ /* 0x012e6200000e0000 */
[----:B------:R-:W-:-:S03]  /*6b80*/  IADD3 R0, R14, 0x60, RZ ;  /* 0x000000600e007810 */ /* 0x000fc60007ffe0ff */
[----:B------:R-:W4:Y:S01]  /*6b90*/  SHFL.IDX PT, R5, R15, 0x3, 0x1c1f ;  /* 0x007c1f000f057f89 */ /* 0x000f2200000e0000 */
[----:B------:R-:W-:-:S13]  /*6ba0*/  ISETP.GE.AND P0, PT, R0, R44, PT ;  /* 0x0000002c0000720c */ /* 0x000fda0003f06270 */
[----:B------:R-:W-:Y:S01]  /*6bb0*/  @!P0 IMAD.SHL.U32 R8, R226, 0x2, RZ ;  /* 0x00000002e2088824 */ /* 0x000fe200078e00ff */
[----:B-1----:R-:W-:-:S04]  /*6bc0*/  @!P0 LEA R6, P4, R11, R4, 0x1 ;  /* 0x000000040b068211 */ /* 0x002fc800078808ff */
[C---:B----4-:R-:W-:Y:S02]  /*6bd0*/  @!P0 LEA.HI.X R7, R11.reuse, R5, R13, 0x1, P4 ;  /* 0x000000050b078211 */ /* 0x050fe400020f0c0d */
[----:B------:R-:W-:-:S03]  /*6be0*/  @!P0 IADD3 R0, R11, 0x40, RZ ;  /* 0x000000400b008810 */ /* 0x000fc60007ffe0ff */
[----:B------:R-:W-:Y:S01]  /*6bf0*/  @!PT LDS RZ, [RZ] ;  /* 0x00000000fffff984 */ /* 0x000fe20000000800 */
[----:B------:R1:W-:Y:S01]  /*6c00*/  @!P0 LDGSTS.E.BYPASS.LTC128B.128 [R8+0x7900], [R6.64], !P3 ;  /* 0x0790000006088fae */ /* 0x0003e2000d901d46 */
[----:B------:R-:W-:Y:S02]  /*6c10*/  @!P0 SHF.R.S32.HI R2, RZ, 0x1f, R0 ;  /* 0x0000001fff028819 */ /* 0x000fe40000011400 */
[----:B------:R-:W-:Y:S02]  /*6c20*/  IADD3 R145, R204, -0x1, RZ ;  /* 0xffffffffcc917810 */ /* 0x000fe40007ffe0ff */
[----:B------:R-:W-:Y:S01]  /*6c30*/  @!P0 LEA.HI R0, R2, R0, RZ, 0x3 ;  /* 0x0000000002008211 */ /* 0x000fe200078f18ff */
[----:B------:R-:W-:Y:S02]  /*6c40*/  IMAD.MOV.U32 R9, RZ, RZ, c[0x0][0x1e0] ;  /* 0x00007800ff097624 */ /* 0x000fe400078e00ff */
[----:B------:R-:W-:Y:S01]  /*6c50*/  IMAD.MOV.U32 R116, RZ, RZ, 0x6 ;  /* 0x00000006ff747424 */ /* 0x000fe200078e00ff */
[----:B------:R-:W-:Y:S02]  /*6c60*/  @!P0 LOP3.LUT R0, R0, 0xfffffff8, RZ, 0xc0, !PT ;  /* 0xfffffff800008812 */ /* 0x000fe400078ec0ff */
[----:B-1----:R-:W-:-:S04]  /*6c70*/  @!P0 SHF.R.S32.HI R6, RZ, 0x1f, R10 ;  /* 0x0000001fff068819 */ /* 0x002fc8000001140a */
[----:B------:R-:W-:-:S04]  /*6c80*/  @!P0 LEA.HI R6, R6, R10, RZ, 0x3 ;  /* 0x0000000a06068211 */ /* 0x000fc800078f18ff */
[----:B------:R-:W-:-:S05]  /*6c90*/  @!P0 LOP3.LUT R6, R6, 0xfffffff8, RZ, 0xc0, !PT ;  /* 0xfffffff806068812 */ /* 0x000fca00078ec0ff */
[----:B------:R-:W-:Y:S01]  /*6ca0*/  @!P0 IMAD.WIDE R6, R6, 0x2, R4 ;  /* 0x0000000206068825 */ /* 0x000fe200078e0204 */
[----:B------:R-:W-:-:S03]  /*6cb0*/  SHF.L.U64.HI R152, R9, R116, c[0x0][0x1e4] ;  /* 0x0000790009987619 */ /* 0x000fc60000010274 */
[----:B------:R-:W-:Y:S01]  /*6cc0*/  @!P0 IMAD.WIDE R4, R0, 0x2, R4 ;  /* 0x0000000200048825 */ /* 0x000fe200078e0204 */
[----:B------:R1:W-:Y:S01]  /*6cd0*/  @!P0 LDGSTS.E.BYPASS.LTC128B.128 [R8+0x9900], [R6.64], !P1 ;  /* 0x0990000006088fae */ /* 0x0003e2000c901d46 */
[----:B------:R-:W-:Y:S02]  /*6ce0*/  SHF.R.S32.HI R111, RZ, 0x1f, R145 ;  /* 0x0000001fff6f7819 */ /* 0x000fe40000011491 */
[----:B------:R-:W-:Y:S01]  /*6cf0*/  IMAD.SHL.U32 R153, R9, 0x40, RZ ;  /* 0x0000004009997824 */ /* 0x000fe200078e00ff */
[----:B------:R4:W-:Y:S01]  /*6d00*/  @!P0 LDGSTS.E.BYPASS.LTC128B.128 [R8+0xb900], [R4.64], !P2 ;  /* 0x0b90000004088fae */ /* 0x0009e2000d101d46 */
[----:B------:R-:W-:Y:S02]  /*6d10*/  IMAD R0, R152, R145, RZ ;  /* 0x0000009198007224 */ /* 0x000fe400078e02ff */
[----:B------:R-:W-:Y:S01]  /*6d20*/  IMAD.MOV.U32 R154, RZ, RZ, R18 ;  /* 0x000000ffff9a7224 */ /* 0x000fe200078e0012 */
[----:B------:R-:W0:Y:S01]  /*6d30*/  LDGDEPBAR ;  /* 0x00000000000079af */ /* 0x000e220000000000 */
[----:B------:R-:W-:-:S02]  /*6d40*/  IMAD R0, R111, R153, R0 ;  /* 0x000000996f007224 */ /* 0x000fc400078e0200 */
[----:B------:R-:W-:Y:S01]  /*6d50*/  IMAD.SHL.U32 R156, R9, 0x20, RZ ;  /* 0x00000020099c7824 */ /* 0x000fe200078e00ff */
[----:B------:R-:W-:Y:S01]  /*6d60*/  BAR.SYNC.DEFER_BLOCKING 0x0 ;  /* 0x0000000000007b1d */ /* 0x000fe20000010000 */
[----:B------:R-:W-:Y:S01]  /*6d70*/  ISETP.NE.AND P3, PT, R117, RZ, PT ;  /* 0x000000ff7500720c */ /* 0x000fe20003f65270 */
[----:B----4-:R-:W-:-:S04]  /*6d80*/  IMAD.WIDE.U32 R4, R145, R153, R154 ;  /* 0x0000009991047225 */ /* 0x010fc800078e009a */
[----:B------:R-:W-:Y:S01]  /*6d90*/  IMAD.IADD R0, R5, 0x1, R0 ;  /* 0x0000000105007824 */ /* 0x000fe200078e0200 */
[----:B------:R4:W-:Y:S01]  /*6da0*/  STL.64 [R1+0x58], R154 ;  /* 0x0000589a01007387 */ /* 0x0009e20000100a00 */
[----:B------:R-:W-:Y:S02]  /*6db0*/  SEL R114, RZ, 0x1, P5 ;  /* 0x00000001ff727807 */ /* 0x000fe40002800000 */
[----:B------:R-:W-:Y:S01]  /*6dc0*/  ISETP.NE.AND P4, PT, R29, 0x1, PT ;  /* 0x000000011d00780c */ /* 0x000fe20003f85270 */
[----:B--2---:R-:W-:-:S04]  /*6dd0*/  IMAD.IADD R2, R190, 0x1, -R92 ;  /* 0x00000001be027824 */ /* 0x004fc800078e0a5c */
[----:B------:R-:W-:-:S05]  /*6de0*/  IMAD R2, R145, -0x40, R2 ;  /* 0xffffffc091027824 */ /* 0x000fca00078e0202 */
[C---:B------:R-:W-:Y:S02]  /*6df0*/  ISETP.GE.AND P1, PT, R2.reuse, 0x1, PT ;  /* 0x000000010200780c */ /* 0x040fe40003f26270 */
[----:B------:R-:W-:Y:S01]  /*6e00*/  ISETP.GE.AND P0, PT, R2, 0x21, PT ;  /* 0x000000210200780c */ /* 0x000fe20003f06270 */
[----:B------:R-:W-:-:S05]  /*6e10*/  IMAD.MOV.U32 R2, RZ, RZ, 0x5 ;  /* 0x00000005ff027424 */ /* 0x000fca00078e00ff */
[----:B------:R-:W-:-:S05]  /*6e20*/  SHF.L.U64.HI R158, R9, R2, c[0x0][0x1e4] ;  /* 0x00007900099e7619 */ /* 0x000fca0000010202 */
[----:B-1----:R-:W-:-:S04]  /*6e30*/  @P1 LEA R6, P2, R4, c[0x0][0x1c8], 0x1 ;  /* 0x0000720004061a11 */ /* 0x002fc800078408ff */
[----:B------:R-:W-:Y:S02]  /*6e40*/  @P1 LEA.HI.X R7, R4, c[0x0][0x1cc], R0, 0x1, P2 ;  /* 0x0000730004071a11 */ /* 0x000fe400010f0c00 */
[----:B------:R-:W-:Y:S01]  /*6e50*/  @P0 IADD3 R5, P2, R156, R4, RZ ;  /* 0x000000049c050210 */ /* 0x000fe20007f5e0ff */
[----:B------:R-:W-:-:S04]  /*6e60*/  @P1 IMAD.SHL.U32 R2, R226, 0x2, RZ ;  /* 0x00000002e2021824 */ /* 0x000fc800078e00ff */
[----:B------:R-:W-:Y:S01]  /*6e70*/  @P0 IMAD.X R0, R158, 0x1, R0, P2 ;  /* 0x000000019e000824 */ /* 0x000fe200010e0600 */
[C---:B------:R-:W-:Y:S01]  /*6e80*/  @P0 LEA R4, P2, R5.reuse, c[0x0][0x1c8], 0x1 ;  /* 0x0000720005040a11 */ /* 0x040fe200078408ff */
[----:B------:R-:W-:Y:S01]  /*6e90*/  @!PT LDS RZ, [RZ] ;  /* 0x00000000fffff984 */ /* 0x000fe20000000800 */
[----:B------:R-:W-:Y:S01]  /*6ea0*/  @!PT LDS RZ, [RZ] ;  /* 0x00000000fffff984 */ /* 0x000fe20000000800 */
[----:B------:R-:W-:Y:S01]  /*6eb0*/  @!PT LDS RZ, [RZ] ;  /* 0x00000000fffff984 */ /* 0x000fe20000000800 */
[----:B------:R4:W-:Y:S03]  /*6ec0*/  @P1 LDGSTS.E.BYPASS.LTC128B.128 [R2+0x3100], [R6.64], !P5 ;  /* 0x0310000006021fae */ /* 0x0009e6000e901d46 */
[----:B------:R-:W-:Y:S01]  /*6ed0*/  @P0 LEA.HI.X R5, R5, c[0x0][0x1cc], R0, 0x1, P2 ;  /* 0x0000730005050a11 */ /* 0x000fe200010f0c00 */
[----:B------:R-:W-:Y:S01]  /*6ee0*/  @P0 IMAD.SHL.U32 R0, R226, 0x2, RZ ;  /* 0x00000002e2000824 */ /* 0x000fe200078e00ff */
[----:B------:R4:W-:Y:S04]  /*6ef0*/  STL [R1+0x88], R158 ;  /* 0x0000889e01007387 */ /* 0x0009e80000100800 */
[----:B------:R4:W-:Y:S04]  /*6f00*/  @P1 LDGSTS.E.BYPASS.LTC128B.128 [R2+0x4100], [R6.64+0x40], !P6 ;  /* 0x0410004006021fae */ /* 0x0009e8000f101d46 */
[----:B------:R4:W-:Y:S04]  /*6f10*/  @P1 LDGSTS.E.BYPASS.LTC128B.128 [R2+0x5100], [R6.64+0x80], !P3 ;  /* 0x0510008006021fae */ /* 0x0009e8000d901d46 */
[----:B------:R1:W-:Y:S04]  /*6f20*/  @P0 LDGSTS.E.BYPASS.LTC128B.128 [R0+0x3900], [R4.64], !P5 ;  /* 0x0390000004000fae */ /* 0x0003e8000e901d46 */
[----:B------:R1:W-:Y:S04]  /*6f30*/  @P0 LDGSTS.E.BYPASS.LTC128B.128 [R0+0x4900], [R4.64+0x40], !P6 ;  /* 0x0490004004000fae */ /* 0x0003e8000f101d46 */
[----:B------:R1:W-:Y:S01]  /*6f40*/  @P0 LDGSTS.E.BYPASS.LTC128B.128 [R0+0x5900], [R4.64+0x80], !P3 ;  /* 0x0590008004000fae */ /* 0x0003e2000d901d46 */
[----:B------:R-:W-:-:S03]  /*6f50*/  ISETP.LT.AND P0, PT, RZ, c[0x0][0x27c], PT ;  /* 0x00009f00ff007a0c */ /* 0x000fc60003f01270 */
[----:B------:R-:W0:Y:S01]  /*6f60*/  LDGDEPBAR ;  /* 0x00000000000079af */ /* 0x000e220000000000 */
[----:B-1----:R-:W-:-:S04]  /*6f70*/  SHF.R.S32.HI R0, RZ, 0x1f, R165 ;  /* 0x0000001fff007819 */ /* 0x002fc800000114a5 */
[----:B------:R-:W-:-:S04]  /*6f80*/  LEA.HI R0, R0, R165, RZ, 0x4 ;  /* 0x000000a500007211 */ /* 0x000fc800078f20ff */
[----:B------:R-:W-:Y:S01]  /*6f90*/  SHF.R.S32.HI R93, RZ, 0x4, R0 ;  /* 0x00000004ff5d7819 */ /* 0x000fe20000011400 */
[----:B------:R-:W-:Y:S05]  /*6fa0*/  @P0 BRA `(.L_x_688) ;  /* 0x0000002000000947 */ /* 0x000fea0003800000 */
[----:B----4-:R-:W-:-:S04]  /*6fb0*/  DEPBAR.LE SB0, 0x1 ;  /* 0x000080400000791a */ /* 0x010fc80000000000 */
[----:B------:R-:W-:Y:S05]  /*6fc0*/  BRA `(.L_x_689) ;  /* 0x000070c000007947 */ /* 0x000fea0003800000 */
.L_x_688:
[----:B----4-:R-:W-:Y:S01]  /*6fd0*/  ULDC.U8 UR4, c[0x0][0x298] ;  /* 0x0000a60000047ab9 */ /* 0x010fe20000000000 */
        /* <DEDUP_REMOVED lines=10> */
[----:B------:R-:W-:Y:S01]  /*7080*/  IMAD R0, R147, c[0x0][0x294], R0 ;  /* 0x0000a50093007a24 */ /* 0x000fe200078e0200 */
        /* <DEDUP_REMOVED lines=12> */
[----:B------:R-:W-:Y:S01]  /*7150*/  IMAD.SHL.U32 R18, R48, 0x4, RZ ;  /* 0x0000000430127824 */ /* 0x000fe200078e00ff */
        /* <DEDUP_REMOVED lines=9> */
[----:B------:R-:W-:Y:S01]  /*71f0*/  IMAD R9, R2, c[0x0][0x280], RZ ;  /* 0x0000a00002097a24 */ /* 0x000fe200078e02ff */
        /* <DEDUP_REMOVED lines=19> */
[----:B------:R1:W4:Y:S04]  /*7330*/  SHFL.IDX PT, R4, R31, RZ, 0x1e1f ;  /* 0x001e1fff1f047589 */ /* 0x00032800000e0000 */
[----:B------:R1:W3:Y:S04]  /*7340*/  SHFL.IDX PT, R7, R25, RZ, 0x1e1f ;  /* 0x001e1fff19077589 */ /* 0x0002e800000e0000 */
[----:B------:R1:W1:Y:S02]  /*7350*/  SHFL.IDX PT, R5, R19, RZ, 0x1e1f ;  /* 0x001e1fff13057589 */ /* 0x00026400000e0000 */
        /* <DEDUP_REMOVED lines=8> */
[----:B--23--:R-:W-:Y:S02]  /*73e0*/  @!P2 IMAD.WIDE R8, R18, 0x2, R6 ;  /* 0x000000021208a825 */ /* 0x00cfe400078e0206 */
[----:B------:R-:W-:Y:S02]  /*73f0*/  @!P0 SHF.R.S32.HI R0, RZ, 0x1f, R11 ;  /* 0x0000001fff008819 */ /* 0x000fe4000001140b */
[----:B------:R-:W-:Y:S01]  /*7400*/  @!P1 LEA.HI R2, R2, R10, RZ, 0x2 ;  /* 0x0000000a02029211 */ /* 0x000fe200078f10ff */
[----:B------:R2:W5:Y:S01]  /*7410*/  @!P2 LD.E.64 R22, [R8.64] ;  /* 0x000000060816a980 */ /* 0x000562000c101b00 */
[----:B------:R-:W-:Y:S01]  /*7420*/  @!P0 LEA.HI R0, R0, R11, RZ, 0x2 ;  /* 0x0000000b00008211 */ /* 0x000fe200078f10ff */
[----:B------:R-:W-:Y:S01]  /*7430*/  CS2R R20, SRZ ;  /* 0x0000000000147805 */ /* 0x000fe2000001ff00 */
[----:B-1--4-:R-:W-:Y:S01]  /*7440*/  @!P2 IMAD.WIDE R10, R18, 0x2, R4 ;  /* 0x00000002120aa825 */ /* 0x012fe200078e0204 */
[----:B------:R-:W-:Y:S01]  /*7450*/  CS2R R28, SRZ ;  /* 0x00000000001c7805 */ /* 0x000fe2000001ff00 */
[----:B------:R-:W-:Y:S01]  /*7460*/  @!P0 LOP3.LUT R0, R0, 0xfffffffc, RZ, 0xc0, !PT ;  /* 0xfffffffc00008812 */ /* 0x000fe200078ec0ff */
[----:B------:R-:W-:Y:S01]  /*7470*/  CS2R R26, SRZ ;  /* 0x00000000001a7805 */ /* 0x000fe2000001ff00 */
[----:B------:R-:W-:Y:S01]  /*7480*/  CS2R R34, SRZ ;  /* 0x0000000000227805 */ /* 0x000fe2000001ff00 */
[----:B------:R1:W5:Y:S01]  /*7490*/  @!P2 LD.E.64 R20, [R10.64] ;  /* 0x000000060a14a980 */ /* 0x000362000c101b00 */
[----:B------:R-:W-:Y:S01]  /*74a0*/  CS2R R32, SRZ ;  /* 0x0000000000207805 */ /* 0x000fe2000001ff00 */
[----:B--2---:R-:W-:-:S05]  /*74b0*/  @!P1 LOP3.LUT R8, R2, 0xfffffffc, RZ, 0xc0, !PT ;  /* 0xfffffffc02089812 */ /* 0x004fca00078ec0ff */
[----:B------:R-:W-:-:S04]  /*74c0*/  @!P1 IMAD.WIDE R12, R8, 0x2, R6 ;  /* 0x00000002080c9825 */ /* 0x000fc800078e0206 */
[----:B------:R-:W-:Y:S01]  /*74d0*/  @!P1 IMAD.WIDE R8, R8, 0x2, R4 ;  /* 0x0000000208089825 */ /* 0x000fe200078e0204 */
[----:B------:R2:W5:Y:S03]  /*74e0*/  @!P1 LD.E.64 R26, [R12.64] ;  /* 0x000000060c1a9980 */ /* 0x000566000c101b00 */
[----:B-1----:R-:W-:Y:S01]  /*74f0*/  @!P0 IMAD.WIDE R10, R0, 0x2, R6 ;  /* 0x00000002000a8825 */ /* 0x002fe200078e0206 */
[----:B------:R1:W5:Y:S04]  /*7500*/  @!P1 LD.E.64 R28, [R8.64] ;  /* 0x00000006081c9980 */ /* 0x000368000c101b00 */
[----:B------:R3:W5:Y:S01]  /*7510*/  @!P0 LD.E.64 R34, [R10.64] ;  /* 0x000000060a228980 */ /* 0x000762000c101b00 */
[----:B--2---:R-:W-:Y:S01]  /*7520*/  IADD3 R12, R18, 0x20, RZ ;  /* 0x00000020120c7810 */ /* 0x004fe20007ffe0ff */
[----:B-1----:R-:W-:-:S03]  /*7530*/  @!P0 IMAD.WIDE R8, R0, 0x2, R4 ;  /* 0x0000000200088825 */ /* 0x002fc600078e0204 */
[----:B------:R-:W-:Y:S02]  /*7540*/  ISETP.GE.AND P1, PT, R12, c[0x0][0x27c], PT ;  /* 0x00009f000c007a0c */ /* 0x000fe40003f26270 */
[C---:B---3--:R-:W-:Y:S01]  /*7550*/  IADD3 R10, R18.reuse, 0x18, RZ ;  /* 0x00000018120a7810 */ /* 0x048fe20007ffe0ff */
[----:B------:R1:W5:Y:S01]  /*7560*/  @!P0 LD.E.64 R32, [R8.64] ;  /* 0x0000000608208980 */ /* 0x000362000c101b00 */
[----:B------:R-:W-:Y:S02]  /*7570*/  IADD3 R11, R18, 0x28, RZ ;  /* 0x00000028120b7810 */ /* 0x000fe40007ffe0ff */
[----:B------:R-:W-:Y:S02]  /*7580*/  ISETP.GE.AND P2, PT, R10, c[0x0][0x27c], PT ;  /* 0x00009f000a007a0c */ /* 0x000fe40003f46270 */
[----:B------:R-:W-:-:S05]  /*7590*/  ISETP.GE.AND P0, PT, R11, c[0x0][0x27c], PT ;  /* 0x00009f000b007a0c */ /* 0x000fca0003f06270 */
[----:B------:R-:W-:-:S04]  /*75a0*/  @!P1 SHF.R.S32.HI R2, RZ, 0x1f, R12 ;  /* 0x0000001fff029819 */ /* 0x000fc8000001140c */
[----:B------:R-:W-:-:S04]  /*75b0*/  @!P1 LEA.HI R12, R2, R12, RZ, 0x2 ;  /* 0x0000000c020c9211 */ /* 0x000fc800078f10ff */
[----:B------:R-:W-:Y:S02]  /*75c0*/  @!P0 SHF.R.S32.HI R0, RZ, 0x1f, R11 ;  /* 0x0000001fff008819 */ /* 0x000fe4000001140b */
[----:B-1----:R-:W-:Y:S02]  /*75d0*/  @!P2 SHF.R.S32.HI R8, RZ, 0x1f, R10 ;  /* 0x0000001fff08a819 */ /* 0x002fe4000001140a */
[----:B------:R-:W-:Y:S02]  /*75e0*/  @!P0 LEA.HI R2, R0, R11, RZ, 0x2 ;  /* 0x0000000b00028211 */ /* 0x000fe400078f10ff */
[----:B------:R-:W-:Y:S02]  /*75f0*/  @!P2 LEA.HI R8, R8, R10, RZ, 0x2 ;  /* 0x0000000a0808a211 */ /* 0x000fe400078f10ff */
[----:B------:R-:W-:Y:S02]  /*7600*/  @!P1 LOP3.LUT R12, R12, 0xfffffffc, RZ, 0xc0, !PT ;  /* 0xfffffffc0c0c9812 */ /* 0x000fe400078ec0ff */
[----:B------:R-:W-:-:S02]  /*7610*/  @!P2 LOP3.LUT R0, R8, 0xfffffffc, RZ, 0xc0, !PT ;  /* 0xfffffffc0800a812 */ /* 0x000fc400078ec0ff */
[----:B------:R-:W-:Y:S01]  /*7620*/  @!P0 LOP3.LUT R2, R2, 0xfffffffc, RZ, 0xc0, !PT ;  /* 0xfffffffc02028812 */ /* 0x000fe200078ec0ff */
[--C-:B------:R-:W-:Y:S01]  /*7630*/  @!P1 IMAD.WIDE R14, R12, 0x2, R6.reuse ;  /* 0x000000020c0e9825 */ /* 0x100fe200078e0206 */
[----:B------:R-:W-:Y:S01]  /*7640*/  CS2R R38, SRZ ;  /* 0x0000000000267805 */ /* 0x000fe2000001ff00 */
[----:B------:R-:W-:Y:S01]  /*7650*/  CS2R R36, SRZ ;  /* 0x0000000000247805 */ /* 0x000fe2000001ff00 */
[----:B------:R-:W-:Y:S01]  /*7660*/  CS2R R40, SRZ ;  /* 0x0000000000287805 */ /* 0x000fe2000001ff00 */
[--C-:B------:R-:W-:Y:S01]  /*7670*/  @!P2 IMAD.WIDE R16, R0, 0x2, R6.reuse ;  /* 0x000000020010a825 */ /* 0x100fe200078e0206 */
[----:B------:R-:W-:Y:S01]  /*7680*/  CS2R R46, SRZ ;  /* 0x00000000002e7805 */ /* 0x000fe2000001ff00 */
[----:B------:R-:W-:Y:S01]  /*7690*/  CS2R R42, SRZ ;  /* 0x00000000002a7805 */ /* 0x000fe2000001ff00 */
[----:B------:R-:W-:Y:S01]  /*76a0*/  CS2R R48, SRZ ;  /* 0x0000000000307805 */ /* 0x000fe2000001ff00 */
[----:B------:R-:W-:Y:S01]  /*76b0*/  @!P0 IMAD.WIDE R10, R2, 0x2, R6 ;  /* 0x00000002020a8825 */ /* 0x000fe200078e0206 */
[----:B------:R1:W5:Y:S03]  /*76c0*/  @!P2 LD.E.64 R38, [R16.64] ;  /* 0x000000061026a980 */ /* 0x000366000c101b00 */
[--C-:B------:R-:W-:Y:S01]  /*76d0*/  @!P2 IMAD.WIDE R8, R0, 0x2, R4.reuse ;  /* 0x000000020008a825 */ /* 0x100fe200078e0204 */
[----:B------:R1:W5:Y:S03]  /*76e0*/  @!P1 LD.E.64 R40, [R14.64] ;  /* 0x000000060e289980 */ /* 0x000366000c101b00 */
[--C-:B------:R-:W-:Y:S01]  /*76f0*/  @!P1 IMAD.WIDE R6, R12, 0x2, R4.reuse ;  /* 0x000000020c069825 */ /* 0x100fe200078e0204 */
[----:B------:R1:W5:Y:S03]  /*7700*/  @!P2 LD.E.64 R36, [R8.64] ;  /* 0x000000060824a980 */ /* 0x000366000c101b00 */
[----:B------:R-:W-:Y:S01]  /*7710*/  @!P0 IMAD.WIDE R4, R2, 0x2, R4 ;  /* 0x0000000202048825 */ /* 0x000fe200078e0204 */
[----:B------:R1:W5:Y:S04]  /*7720*/  @!P0 LD.E.64 R46, [R10.64] ;  /* 0x000000060a2e8980 */ /* 0x000368000c101b00 */
[----:B------:R1:W5:Y:S04]  /*7730*/  @!P1 LD.E.64 R42, [R6.64] ;  /* 0x00000006062a9980 */ /* 0x000368000c101b00 */
[----:B------:R1:W5:Y:S02]  /*7740*/  @!P0 LD.E.64 R48, [R4.64] ;  /* 0x0000000604308980 */ /* 0x000364000c101b00 */
.L_x_692:
[----:B------:R-:W-:Y:S05]  /*7750*/  BSYNC B0 ;  /* 0x0000000000007941 */ /* 0x000fea0003800000 */
.L_x_691:
[----:B------:R-:W-:Y:S01]  /*7760*/  IADD3 R2, R24, 0x40, RZ ;  /* 0x0000004018027810 */ /* 0x000fe20007ffe0ff */
[----:B-----5:R-:W-:Y:S01]  /*7770*/  IMAD.MOV.U32 R0, RZ, RZ, R46 ;  /* 0x000000ffff007224 */ /* 0x020fe200078e002e */
[----:B-1----:R-:W-:Y:S01]  /*7780*/  MOV R9, R28 ;  /* 0x0000001c00097202 */ /* 0x002fe20000000f00 */
[----:B----4-:R-:W-:Y:S01]  /*7790*/  IMAD.MOV.U32 R4, RZ, RZ, R40 ;  /* 0x000000ffff047224 */ /* 0x010fe200078e0028 */
        /* <DEDUP_REMOVED lines=18> */
[----:B---3--:R1:W3:Y:S01]  /*78c0*/  SHFL.IDX PT, R7, R25, 0x1, 0x1e1f ;  /* 0x003e1f0019077f89 */ /* 0x0082e200000e0000 */
        /* <DEDUP_REMOVED lines=21> */
[----:B------:R-:W4:Y:S01]  /*7a20*/  SHFL.IDX PT, R5, R19, 0x1, 0x1e1f ;  /* 0x003e1f0013057f89 */ /* 0x000f2200000e0000 */
[----:B------:R-:W-:Y:S01]  /*7a30*/  BSSY B0, `(.L_x_693) ;  /* 0x000004e000007945 */ /* 0x000fe20003800000 */
[----:B------:R-:W-:Y:S01]  /*7a40*/  PRMT R74, R9, 0x5410, R8 ;  /* 0x00005410094a7816 */ /* 0x000fe20000000008 */
[----:B------:R-:W-:Y:S01]  /*7a50*/  CS2R R66, SRZ ;  /* 0x0000000000427805 */ /* 0x000fe2000001ff00 */
[----:B------:R2:W3:Y:S01]  /*7a60*/  SHFL.IDX PT, R4, R31, 0x1, 0x1e1f ;  /* 0x003e1f001f047f89 */ /* 0x0004e200000e0000 */
[----:B-1----:R-:W-:Y:S01]  /*7a70*/  PRMT R25, R2, 0x5410, R0 ;  /* 0x0000541002197816 */ /* 0x002fe20000000000 */
        /* <DEDUP_REMOVED lines=9> */
[----:B--2---:R-:W-:Y:S01]  /*7b10*/  CS2R R30, SRZ ;  /* 0x00000000001e7805 */ /* 0x004fe2000001ff00 */
[----:B------:R-:W-:Y:S05]  /*7b20*/  @P0 BRA `(.L_x_694) ;  /* 0x000003e000000947 */ /* 0x000fea0003800000 */
[C---:B---34-:R-:W-:Y:S01]  /*7b30*/  IADD3 R10, R18.reuse, 0x8, RZ ;  /* 0x00000008120a7810 */ /* 0x058fe20007ffe0ff */
[----:B------:R-:W-:Y:S01]  /*7b40*/  CS2R R50, SRZ ;  /* 0x0000000000327805 */ /* 0x000fe2000001ff00 */
[----:B------:R-:W-:-:S02]  /*7b50*/  IADD3 R11, R18, 0x10, RZ ;  /* 0x00000010120b7810 */ /* 0x000fc40007ffe0ff */
[----:B------:R-:W-:Y:S02]  /*7b60*/  ISETP.GE.AND P1, PT, R10, c[0x0][0x27c], PT ;  /* 0x00009f000a007a0c */ /* 0x000fe40003f26270 */
[----:B------:R-:W-:Y:S02]  /*7b70*/  ISETP.GE.AND P0, PT, R11, c[0x0][0x27c], PT ;  /* 0x00009f000b007a0c */ /* 0x000fe40003f06270 */
[----:B------:R-:W-:Y:S01]  /*7b80*/  ISETP.GE.AND P2, PT, R18, c[0x0][0x27c], PT ;  /* 0x00009f0012007a0c */ /* 0x000fe20003f46270 */
[----:B------:R-:W-:-:S08]  /*7b90*/  CS2R R30, SRZ ;  /* 0x00000000001e7805 */ /* 0x000fd0000001ff00 */
[----:B------:R-:W-:Y:S02]  /*7ba0*/  @!P1 SHF.R.S32.HI R2, RZ, 0x1f, R10 ;  /* 0x0000001fff029819 */ /* 0x000fe4000001140a */
[----:B------:R-:W-:Y:S02]  /*7bb0*/  @!P0 SHF.R.S32.HI R0, RZ, 0x1f, R11 ;  /* 0x0000001fff008819 */ /* 0x000fe4000001140b */
[----:B------:R-:W-:Y:S01]  /*7bc0*/  @!P1 LEA.HI R10, R2, R10, RZ, 0x2 ;  /* 0x0000000a020a9211 */ /* 0x000fe200078f10ff */
[----:B------:R-:W-:Y:S01]  /*7bd0*/  @!P2 IMAD.WIDE R8, R18, 0x2, R6 ;  /* 0x000000021208a825 */ /* 0x000fe200078e0206 */
[----:B------:R-:W-:Y:S02]  /*7be0*/  @!P0 LEA.HI R2, R0, R11, RZ, 0x2 ;  /* 0x0000000b00028211 */ /* 0x000fe400078f10ff */
[----:B------:R-:W-:Y:S01]  /*7bf0*/  @!P1 LOP3.LUT R0, R10, 0xfffffffc, RZ, 0xc0, !PT ;  /* 0xfffffffc0a009812 */ /* 0x000fe200078ec0ff */
[----:B------:R-:W-:Y:S01]  /*7c00*/  @!P2 IMAD.WIDE R10, R18, 0x2, R4 ;  /* 0x00000002120aa825 */ /* 0x000fe200078e0204 */
[----:B------:R-:W-:Y:S01]  /*7c10*/  @!P0 LOP3.LUT R2, R2, 0xfffffffc, RZ, 0xc0, !PT ;  /* 0xfffffffc02028812 */ /* 0x000fe200078ec0ff */
[----:B------:R1:W5:Y:S01]  /*7c20*/  @!P2 LD.E.64 R50, [R8.64] ;  /* 0x000000060832a980 */ /* 0x000362000c101b00 */
[----:B------:R-:W-:Y:S01]  /*7c30*/  CS2R R54, SRZ ;  /* 0x0000000000367805 */ /* 0x000fe2000001ff00 */
[----:B------:R-:W-:Y:S01]  /*7c40*/  CS2R R58, SRZ ;  /* 0x00000000003a7805 */ /* 0x000fe2000001ff00 */
[----:B------:R-:W-:Y:S01]  /*7c50*/  CS2R R52, SRZ ;  /* 0x0000000000347805 */ /* 0x000fe2000001ff00 */
[----:B------:R2:W5:Y:S01]  /*7c60*/  @!P2 LD.E.64 R30, [R10.64] ;  /* 0x000000060a1ea980 */ /* 0x000562000c101b00 */
[----:B------:R-:W-:Y:S01]  /*7c70*/  @!P1 IMAD.WIDE R12, R0, 0x2, R6 ;  /* 0x00000002000c9825 */ /* 0x000fe200078e0206 */
[----:B------:R-:W-:-:S04]  /*7c80*/  CS2R R56, SRZ ;  /* 0x0000000000387805 */ /* 0x000fc8000001ff00 */
[----:B------:R3:W5:Y:S01]  /*7c90*/  @!P1 LD.E.64 R52, [R12.64] ;  /* 0x000000060c349980 */ /* 0x000762000c101b00 */
[----:B-1----:R-:W-:-:S04]  /*7ca0*/  @!P1 IMAD.WIDE R8, R0, 0x2, R4 ;  /* 0x0000000200089825 */ /* 0x002fc800078e0204 */
[----:B--2---:R-:W-:Y:S01]  /*7cb0*/  @!P0 IMAD.WIDE R10, R2, 0x2, R6 ;  /* 0x00000002020a8825 */ /* 0x004fe200078e0206 */
[----:B------:R1:W5:Y:S04]  /*7cc0*/  @!P1 LD.E.64 R54, [R8.64] ;  /* 0x0000000608369980 */ /* 0x000368000c101b00 */
[----:B------:R2:W5:Y:S01]  /*7cd0*/  @!P0 LD.E.64 R58, [R10.64] ;  /* 0x000000060a3a8980 */ /* 0x000562000c101b00 */
[----:B---3--:R-:W-:Y:S01]  /*7ce0*/  IADD3 R12, R18, 0x28, RZ ;  /* 0x00000028120c7810 */ /* 0x008fe20007ffe0ff */
[----:B-1----:R-:W-:Y:S01]  /*7cf0*/  @!P0 IMAD.WIDE R8, R2, 0x2, R4 ;  /* 0x0000000202088825 */ /* 0x002fe200078e0204 */
[----:B--2---:R-:W-:-:S04]  /*7d00*/  IADD3 R10, R18, 0x18, RZ ;  /* 0x00000018120a7810 */ /* 0x004fc80007ffe0ff */
[----:B------:R1:W5:Y:S01]  /*7d10*/  @!P0 LD.E.64 R56, [R8.64] ;  /* 0x0000000608388980 */ /* 0x000362000c101b00 */
[----:B------:R-:W-:Y:S02]  /*7d20*/  IADD3 R11, R18, 0x20, RZ ;  /* 0x00000020120b7810 */ /* 0x000fe40007ffe0ff */
[----:B------:R-:W-:Y:S02]  /*7d30*/  ISETP.GE.AND P2, PT, R10, c[0x0][0x27c], PT ;  /* 0x00009f000a007a0c */ /* 0x000fe40003f46270 */
[----:B------:R-:W-:Y:S02]  /*7d40*/  ISETP.GE.AND P1, PT, R11, c[0x0][0x27c], PT ;  /* 0x00009f000b007a0c */ /* 0x000fe40003f26270 */
[----:B------:R-:W-:-:S11]  /*7d50*/  ISETP.GE.AND P0, PT, R12, c[0x0][0x27c], PT ;  /* 0x00009f000c007a0c */ /* 0x000fd60003f06270 */
[----:B------:R-:W-:Y:S02]  /*7d60*/  @!P1 SHF.R.S32.HI R2, RZ, 0x1f, R11 ;  /* 0x0000001fff029819 */ /* 0x000fe4000001140b */
[----:B------:R-:W-:Y:S02]  /*7d70*/  @!P0 SHF.R.S32.HI R0, RZ, 0x1f, R12 ;  /* 0x0000001fff008819 */ /* 0x000fe4000001140c */
[----:B-1----:R-:W-:Y:S02]  /*7d80*/  @!P2 SHF.R.S32.HI R8, RZ, 0x1f, R10 ;  /* 0x0000001fff08a819 */ /* 0x002fe4000001140a */
        /* <DEDUP_REMOVED lines=24> */
.L_x_694:
[----:B---34-:R-:W-:Y:S05]  /*7f10*/  BSYNC B0 ;  /* 0x0000000000007941 */ /* 0x018fea0003800000 */
.L_x_693:
[----:B-----5:R-:W-:Y:S01]  /*7f20*/  IMAD.MOV.U32 R0, RZ, RZ, R72 ;  /* 0x000000ffff007224 */ /* 0x020fe200078e0048 */
[----:B-1----:R-:W-:Y:S01]  /*7f30*/  LEA.HI R7, R60, R60, RZ, 0x1 ;  /* 0x0000003c3c077211 */ /* 0x002fe200078f08ff */
        /* <DEDUP_REMOVED lines=111> */
.L_x_698:
[----:B------:R-:W-:Y:S05]  /*8630*/  BSYNC B0 ;  /* 0x0000000000007941 */ /* 0x000fea0003800000 */
.L_x_697:
        /* <DEDUP_REMOVED lines=46> */
.L_x_700:
[----:B------:R-:W-:Y:S05]  /*8920*/  BSYNC B0 ;  /* 0x0000000000007941 */ /* 0x000fea0003800000 */
.L_x_699:
        /* <DEDUP_REMOVED lines=46> */
.L_x_702:
[----:B------:R-:W-:Y:S05]  /*8c10*/  BSYNC B0 ;  /* 0x0000000000007941 */ /* 0x000fea0003800000 */
.L_x_701:
        /* <DEDUP_REMOVED lines=46> */
.L_x_704:
[----:B------:R-:W-:Y:S05]  /*8f00*/  BSYNC B0 ;  /* 0x0000000000007941 */ /* 0x000fea0003800000 */
.L_x_703:
        /* <DEDUP_REMOVED lines=46> */
.L_x_706:
[----:B------:R-:W-:Y:S05]  /*91f0*/  BSYNC B0 ;  /* 0x0000000000007941 */ /* 0x000fea0003800000 */
.L_x_705:
        /* <DEDUP_REMOVED lines=45> */
.L_x_696:
[----:B------:R-:W-:Y:S05]  /*94d0*/  BSYNC B1 ;  /* 0x0000000000017941 */ /* 0x000fea0003800000 */
.L_x_695:
        /* <DEDUP_REMOVED lines=48> */
.L_x_709:
[----:B------:R-:W-:Y:S05]  /*97e0*/  BSYNC B0 ;  /* 0x0000000000007941 */ /* 0x000fea0003800000 */
.L_x_708:
        /* <DEDUP_REMOVED lines=46> */
.L_x_711:
[----:B------:R-:W-:Y:S05]  /*9ad0*/  BSYNC B0 ;  /* 0x0000000000007941 */ /* 0x000fea0003800000 */
.L_x_710:
        /* <DEDUP_REMOVED lines=46> */
.L_x_713:
[----:B------:R-:W-:Y:S05]  /*9dc0*/  BSYNC B0 ;  /* 0x0000000000007941 */ /* 0x000fea0003800000 */
.L_x_712:
        /* <DEDUP_REMOVED lines=46> */
.L_x_715:
[----:B------:R-:W-:Y:S05]  /*a0b0*/  BSYNC B0 ;  /* 0x0000000000007941 */ /* 0x000fea0003800000 */
.L_x_714:
        /* <DEDUP_REMOVED lines=46> */
.L_x_717:
[----:B------:R-:W-:Y:S05]  /*a3a0*/  BSYNC B0 ;  /* 0x0000000000007941 */ /* 0x000fea0003800000 */
.L_x_716:
        /* <DEDUP_REMOVED lines=46> */
.L_x_690:
        /* <DEDUP_REMOVED lines=39> */
[----:B------:R-:W-:Y:S01]  /*a900*/  IADD3 R11, R61, 0x20, RZ ;  /* 0x000000203d0b7810 */ /* 0x000fe20007ffe0ff */
[----:B------:R-:W-:Y:S01]  /*a910*/  CS2R R20, SRZ ;  /* 0x0000000000147805 */ /* 0x000fe2000001ff00 */
[----:B------:R-:W-:-:S02]  /*a920*/  ISETP.GE.AND P1, PT, R10, c[0x0][0x27c], PT ;  /* 0x00009f000a007a0c */ /* 0x000fc40003f26270 */
        /* <DEDUP_REMOVED lines=9> */
[----:B------:R3:W5:Y:S01]  /*a9c0*/  @!P2 LD.E.128 R20, [R8.64] ;  /* 0x000000060814a980 */ /* 0x000762000c101d00 */
[----:B------:R-:W-:Y:S01]  /*a9d0*/  CS2R R18, SRZ ;  /* 0x0000000000127805 */ /* 0x000fe2000001ff00 */
[--C-:B------:R-:W-:Y:S01]  /*a9e0*/  @!P1 IMAD.WIDE R12, R2, 0x2, R4.reuse ;  /* 0x00000002020c9825 */ /* 0x100fe200078e0204 */
[----:B------:R-:W-:Y:S01]  /*a9f0*/  CS2R R16, SRZ ;  /* 0x0000000000107805 */ /* 0x000fe2000001ff00 */
[----:B------:R-:W-:Y:S01]  /*aa00*/  CS2R R38, SRZ ;  /* 0x0000000000267805 */ /* 0x000fe2000001ff00 */
[----:B------:R-:W-:Y:S01]  /*aa10*/  CS2R R36, SRZ ;  /* 0x0000000000247805 */ /* 0x000fe2000001ff00 */
[C---:B------:R-:W-:Y:S01]  /*aa20*/  @!P0 IMAD.WIDE R10, R0.reuse, 0x2, R4 ;  /* 0x00000002000a8825 */ /* 0x040fe200078e0204 */
[----:B------:R-:W-:Y:S01]  /*aa30*/  CS2R R42, SRZ ;  /* 0x00000000002a7805 */ /* 0x000fe2000001ff00 */
[----:B------:R-:W-:Y:S01]  /*aa40*/  CS2R R40, SRZ ;  /* 0x0000000000287805 */ /* 0x000fe2000001ff00 */
[----:B------:R-:W-:Y:S01]  /*aa50*/  CS2R R54, SRZ ;  /* 0x0000000000367805 */ /* 0x000fe2000001ff00 */
[--C-:B-12---:R-:W-:Y:S01]  /*aa60*/  @!P0 IMAD.WIDE R4, R0, 0x2, R6.reuse ;  /* 0x0000000200048825 */ /* 0x106fe200078e0206 */
[----:B------:R-:W-:Y:S01]  /*aa70*/  CS2R R52, SRZ ;  /* 0x0000000000347805 */ /* 0x000fe2000001ff00 */
[----:B------:R-:W-:Y:S01]  /*aa80*/  CS2R R58, SRZ ;  /* 0x00000000003a7805 */ /* 0x000fe2000001ff00 */
[----:B------:R-:W-:Y:S01]  /*aa90*/  CS2R R56, SRZ ;  /* 0x0000000000387805 */ /* 0x000fe2000001ff00 */
[----:B------:R1:W5:Y:S04]  /*aaa0*/  @!P1 LD.E.128 R36, [R12.64] ;  /* 0x000000060c249980 */ /* 0x000368000c101d00 */
[----:B------:R1:W5:Y:S04]  /*aab0*/  @!P0 LD.E.128 R52, [R10.64] ;  /* 0x000000060a348980 */ /* 0x000368000c101d00 */
[----:B------:R1:W5:Y:S01]  /*aac0*/  @!P0 LD.E.128 R56, [R4.64] ;  /* 0x0000000604388980 */ /* 0x000362000c101d00 */
[----:B---3--:R-:W-:-:S04]  /*aad0*/  @!P1 IMAD.WIDE R8, R2, 0x2, R6 ;  /* 0x0000000202089825 */ /* 0x008fc800078e0206 */
[----:B------:R-:W-:Y:S01]  /*aae0*/  @!P2 IMAD.WIDE R6, R61, 0x2, R6 ;  /* 0x000000023d06a825 */ /* 0x000fe200078e0206 */
[----:B------:R1:W5:Y:S04]  /*aaf0*/  @!P1 LD.E.128 R40, [R8.64] ;  /* 0x0000000608289980 */ /* 0x000368000c101d00 */
[----:B------:R1:W5:Y:S02]  /*ab00*/  @!P2 LD.E.128 R16, [R6.64] ;  /* 0x000000060610a980 */ /* 0x000364000c101d00 */
.L_x_719:
[----:B------:R-:W-:Y:S05]  /*ab10*/  BSYNC B0 ;  /* 0x0000000000007941 */ /* 0x000fea0003800000 */
.L_x_718:
[----:B------:R-:W-:Y:S01]  /*ab20*/  IADD3 R2, R24, 0x40, RZ ;  /* 0x0000004018027810 */ /* 0x000fe20007ffe0ff */
[----:B-----5:R-:W-:Y:S01]  /*ab30*/  IMAD.MOV.U32 R0, RZ, RZ, R54 ;  /* 0x000000ffff007224 */ /* 0x020fe200078e0036 */
[----:B-1----:R-:W1:Y:S01]  /*ab40*/  SHFL.IDX PT, R7, R14, 0x1, 0x1e1f ;  /* 0x003e1f000e077f89 */ /* 0x002e6200000e0000 */
        /* <DEDUP_REMOVED lines=36> */
[----:B------:R-:W3:Y:S01]  /*ad90*/  SHFL.IDX PT, R5, R15, 0x1, 0x1e1f ;  /* 0x003e1f000f057f89 */ /* 0x000ee200000e0000 */
        /* <DEDUP_REMOVED lines=10> */
[----:B--2---:R2:W1:Y:S01]  /*ae40*/  SHFL.IDX PT, R6, R26, 0x1, 0x1e1f ;  /* 0x003e1f001a067f89 */ /* 0x00446200000e0000 */
        /* <DEDUP_REMOVED lines=11> */
[----:B--2---:R-:W-:Y:S01]  /*af00*/  PRMT R26, R8, 0x5410, R0 ;  /* 0x00005410081a7816 */ /* 0x004fe20000000000 */
[----:B------:R-:W-:Y:S05]  /*af10*/  @P0 BRA `(.L_x_721) ;  /* 0x0000023000000947 */ /* 0x000fea0003800000 */
[C---:B-1-34-:R-:W-:Y:S01]  /*af20*/  IADD3 R10, R61.reuse, 0x10, RZ ;  /* 0x000000103d0a7810 */ /* 0x05afe20007ffe0ff */
        /* <DEDUP_REMOVED lines=23> */
[--C-:B------:R-:W-:Y:S01]  /*b0a0*/  @!P0 IMAD.WIDE R4, R0, 0x2, R6.reuse ;  /* 0x0000000200048825 */ /* 0x100fe200078e0206 */
[----:B------:R-:W-:Y:S01]  /*b0b0*/  CS2R R84, SRZ ;  /* 0x0000000000547805 */ /* 0x000fe2000001ff00 */
[----:B------:R-:W-:Y:S01]  /*b0c0*/  CS2R R82, SRZ ;  /* 0x0000000000527805 */ /* 0x000fe2000001ff00 */
[----:B------:R-:W-:Y:S01]  /*b0d0*/  CS2R R80, SRZ ;  /* 0x0000000000507805 */ /* 0x000fe2000001ff00 */
[----:B------:R2:W5:Y:S04]  /*b0e0*/  @!P1 LD.E.128 R72, [R12.64] ;  /* 0x000000060c489980 */ /* 0x000568000c101d00 */
[----:B------:R2:W5:Y:S04]  /*b0f0*/  @!P0 LD.E.128 R84, [R10.64] ;  /* 0x000000060a548980 */ /* 0x000568000c101d00 */
[----:B------:R2:W5:Y:S01]  /*b100*/  @!P0 LD.E.128 R80, [R4.64] ;  /* 0x0000000604508980 */ /* 0x000562000c101d00 */
[----:B-1----:R-:W-:-:S04]  /*b110*/  @!P1 IMAD.WIDE R8, R2, 0x2, R6 ;  /* 0x0000000202089825 */ /* 0x002fc800078e0206 */
[----:B------:R-:W-:Y:S01]  /*b120*/  @!P2 IMAD.WIDE R6, R61, 0x2, R6 ;  /* 0x000000023d06a825 */ /* 0x000fe200078e0206 */
[----:B------:R2:W5:Y:S04]  /*b130*/  @!P1 LD.E.128 R76, [R8.64] ;  /* 0x00000006084c9980 */ /* 0x000568000c101d00 */
[----:B------:R2:W5:Y:S02]  /*b140*/  @!P2 LD.E.128 R64, [R6.64] ;  /* 0x000000060640a980 */ /* 0x000564000c101d00 */
.L_x_721:
[----:B-1-34-:R-:W-:Y:S05]  /*b150*/  BSYNC B0 ;  /* 0x0000000000007941 */ /* 0x01afea0003800000 */
.L_x_720:
[----:B--2--5:R-:W-:Y:S01]  /*b160*/  IMAD.MOV.U32 R5, RZ, RZ, R87 ;  /* 0x000000ffff057224 */ /* 0x024fe200078e0057 */
        /* <DEDUP_REMOVED lines=113> */
[----:B------:R-:W-:Y:S01]  /*b880*/  FMUL.FTZ R5, R21, R2 ;  /* 0x0000000215057220 */ /* 0x000fe20000410000 */
        /* <DEDUP_REMOVED lines=46> */
.L_x_725:
[----:B------:R-:W-:Y:S05]  /*bb70*/  BSYNC B0 ;  /* 0x0000000000007941 */ /* 0x000fea0003800000 */
.L_x_724:
        /* <DEDUP_REMOVED lines=117> */
.L_x_727:
[----:B------:R-:W-:Y:S05]  /*c2d0*/  BSYNC B0 ;  /* 0x0000000000007941 */ /* 0x000fea0003800000 */
.L_x_726:
        /* <DEDUP_REMOVED lines=116> */
.L_x_723:
[----:B------:R-:W-:Y:S05]  /*ca20*/  BSYNC B1 ;  /* 0x0000000000017941 */ /* 0x000fea0003800000 */
.L_x_722:
        /* <DEDUP_REMOVED lines=70> */
[----:B------:R-:W-:Y:S01]  /*ce90*/  HADD2.F32 R6, -RZ, R9.H0_H0 ;  /* 0x20000009ff067230 */ /* 0x000fe20000004100 */
[----:B------:R-:W-:Y:S01]  /*cea0*/  FMUL.FTZ R5, R22, R2 ;  /* 0x0000000216057220 */ /* 0x000fe20000410000 */
[----:B------:R-:W-:Y:S01]  /*ceb0*/  HADD2.F32 R7, -RZ, R99.H1_H1 ;  /* 0x30000063ff077230 */ /* 0x000fe20000004100 */
        /* <DEDUP_REMOVED lines=43> */
.L_x_729:
[----:B------:R-:W-:Y:S05]  /*d170*/  BSYNC B0 ;  /* 0x0000000000007941 */ /* 0x000fea0003800000 */
.L_x_728:
        /* <DEDUP_REMOVED lines=120> */
.L_x_731:
[----:B------:R-:W-:Y:S05]  /*d900*/  BSYNC B0 ;  /* 0x0000000000007941 */ /* 0x000fea0003800000 */
.L_x_730:
        /* <DEDUP_REMOVED lines=119> */
.L_x_707:
[----:B------:R-:W-:Y:S05]  /*e080*/  BSYNC B2 ;  /* 0x0000000000027941 */ /* 0x000fea0003800000 */
.L_x_689:
[----:B------:R-:W-:Y:S01]  /*e090*/  LOP3.LUT R2, R115, 0xfffffff8, RZ, 0xc0, !PT ;  /* 0xfffffff873027812 */ /* 0x000fe200078ec0ff */
[----:B-1----:R-:W-:Y:S01]  /*e0a0*/  IMAD.SHL.U32 R5, R112, 0x40, RZ ;  /* 0x0000004070057824 */ /* 0x002fe200078e00ff */
[----:B------:R-:W-:Y:S01]  /*e0b0*/  LOP3.LUT R4, R110, 0x7fffffe, RZ, 0xc0, !PT ;  /* 0x07fffffe6e047812 */ /* 0x000fe200078ec0ff */
[----:B------:R-:W-:-:S04]  /*e0c0*/  DEPBAR.LE SB0, 0x0 ;  /* 0x000080000000791a */ /* 0x000fc80000000000 */
[----:B------:R-:W-:Y:S01]  /*e0d0*/  IMAD.IADD R2, R165, 0x1, -R2 ;  /* 0x00000001a5027824 */ /* 0x000fe200078e0a02 */
[----:B------:R-:W-:Y:S01]  /*e0e0*/  LEA.HI R6, R93, R93, RZ, 0x1 ;  /* 0x0000005d5d067211 */ /* 0x000fe200078f08ff */
[----:B------:R-:W-:Y:S01]  /*e0f0*/  IMAD.IADD R149, R105, 0x1, -R4 ;  /* 0x0000000169957824 */ /* 0x000fe200078e0a04 */
[----:B------:R-:W-:Y:S01]  /*e100*/  SHF.R.S32.HI R7, RZ, 0x1f, R105 ;  /* 0x0000001fff077819 */ /* 0x000fe20000011469 */
[----:B------:R-:W-:Y:S01]  /*e110*/  IMAD R144, R145, -0x40, R190 ;  /* 0xffffffc091907824 */ /* 0x000fe200078e02be */
[----:B------:R-:W-:Y:S01]  /*e120*/  LEA.HI R0, R2, R2, RZ, 0x1 ;  /* 0x0000000202007211 */ /* 0x000fe200078f08ff */
[----:B------:R-:W-:Y:S01]  /*e130*/  IMAD.SHL.U32 R226, R226, 0x2, RZ ;  /* 0x00000002e2e27824 */ /* 0x000fe200078e00ff */
[----:B------:R-:W-:Y:S02]  /*e140*/  LOP3.LUT R6, R6, 0xfffffffe, RZ, 0xc0, !PT ;  /* 0xfffffffe06067812 */ /* 0x000fe400078ec0ff */
[----:B------:R-:W-:Y:S02]  /*e150*/  SHF.R.S32.HI R12, RZ, 0x1, R0 ;  /* 0x00000001ff0c7819 */ /* 0x000fe40000011400 */
[----:B------:R-:W-:Y:S01]  /*e160*/  LOP3.LUT R4, R0, 0x3fffffe, RZ, 0xc0, !PT ;  /* 0x03fffffe00047812 */ /* 0x000fe200078ec0ff */
[----:B------:R-:W-:Y:S01]  /*e170*/  IMAD.IADD R8, R93, 0x1, -R6 ;  /* 0x000000015d087824 */ /* 0x000fe200078e0a06 */
[----:B------:R-:W-:Y:S01]  /*e180*/  LEA.HI R7, R7, R105, RZ, 0x3 ;  /* 0x0000006907077211 */ /* 0x000fe200078f18ff */
[----:B------:R-:W-:Y:S01]  /*e190*/  IMAD.SHL.U32 R0, R12, 0x40, RZ ;  /* 0x000000400c007824 */ /* 0x000fe200078e00ff */
[----:B------:R-:W-:Y:S01]  /*e1a0*/  BAR.SYNC.DEFER_BLOCKING 0x0 ;  /* 0x0000000000007b1d */ /* 0x000fe20000010000 */
[----:B------:R-:W-:Y:S01]  /*e1b0*/  IMAD.IADD R9, R2, 0x1, -R4 ;  /* 0x0000000102097824 */ /* 0x000fe200078e0a04 */
[----:B------:R-:W-:Y:S01]  /*e1c0*/  LOP3.LUT R2, R5, 0xc0, RZ, 0xc0, !PT ;  /* 0x000000c005027812 */ /* 0x000fe200078ec0ff */
[----:B------:R-:W-:Y:S01]  /*e1d0*/  IMAD.SHL.U32 R4, R7, 0x20, RZ ;  /* 0x0000002007047824 */ /* 0x000fe200078e00ff */
[----:B------:R-:W-:Y:S01]  /*e1e0*/  LOP3.LUT R0, R0, 0xc0, RZ, 0xc0, !PT ;  /* 0x000000c000007812 */ /* 0x000fe200078ec0ff */
[----:B------:R-:W-:Y:S01]  /*e1f0*/  IMAD.SHL.U32 R6, R113, 0x8, RZ ;  /* 0x0000000871067824 */ /* 0x000fe200078e00ff */
[----:B------:R-:W-:Y:S01]  /*e200*/  LOP3.LUT P1, RZ, R12, 0x2, RZ, 0xc0, !PT ;  /* 0x000000020cff7812 */ /* 0x000fe2000782c0ff */
[----:B------:R-:W-:Y:S01]  /*e210*/  IMAD.SHL.U32 R5, R8, 0x8, RZ ;  /* 0x0000000808057824 */ /* 0x000fe200078e00ff */
[----:B-----5:R-:W-:-:S02]  /*e220*/  LOP3.LUT R147, R4, 0xffffff00, RZ, 0xc0, !PT ;  /* 0xffffff0004937812 */ /* 0x020fc400078ec0ff */
[----:B------:R-:W-:Y:S02]  /*e230*/  LOP3.LUT R6, R0, 0x8, R6, 0xf8, !PT ;  /* 0x0000000800067812 */ /* 0x000fe400078ef806 */
[----:B------:R-:W-:Y:S02]  /*e240*/  LOP3.LUT R5, R2, 0x8, R5, 0xf8, !PT ;  /* 0x0000000802057812 */ /* 0x000fe400078ef805 */
[----:B------:R-:W-:Y:S01]  /*e250*/  SHF.R.U32.HI R4, RZ, 0x3, R2 ;  /* 0x00000003ff047819 */ /* 0x000fe20000011602 */
[----:B------:R-:W-:Y:S01]  /*e260*/  IMAD R2, R150, 0x200, R147 ;  /* 0x0000020096027824 */ /* 0x000fe200078e0293 */
[----:B------:R-:W-:Y:S02]  /*e270*/  SHF.R.U32.HI R0, RZ, 0x3, R0 ;  /* 0x00000003ff007819 */ /* 0x000fe40000011600 */
[----:B------:R-:W-:Y:S01]  /*e280*/  LOP3.LUT R148, R5, R4, RZ, 0x3c, !PT ;  /* 0x0000000405947212 */ /* 0x000fe200078e3cff */
[----:B------:R-:W-:Y:S01]  /*e290*/  IMAD R4, R8, 0x8, R9 ;  /* 0x0000000808047824 */ /* 0x000fe200078e0209 */
[----:B------:R-:W-:Y:S01]  /*e2a0*/  LOP3.LUT R0, R6, R0, RZ, 0x3c, !PT ;  /* 0x0000000006007212 */ /* 0x000fe200078e3cff */
[----:B------:R-:W-:-:S04]  /*e2b0*/  IMAD R2, R149, 0x20, R2 ;  /* 0x0000002095027824 */ /* 0x000fc800078e0202 */
[----:B------:R-:W-:Y:S02]  /*e2c0*/  IMAD.U32 R0, R4, 0x20, R0 ;  /* 0x0000002004007824 */ /* 0x000fe400078e0000 */
[----:B------:R-:W-:Y:S02]  /*e2d0*/  IMAD.IADD R2, R148, 0x1, R2 ;  /* 0x0000000194027824 */ /* 0x000fe400078e0202 */
[----:B------:R-:W-:Y:S02]  /*e2e0*/  IMAD.SHL.U32 R208, R0, 0x2, RZ ;  /* 0x0000000200d07824 */ /* 0x000fe400078e00ff */
[----:B------:R-:W-:Y:S02]  /*e2f0*/  IMAD R0, R111, c[0x0][0x208], RZ ;  /* 0x000082006f007a24 */ /* 0x000fe400078e02ff */
[C---:B------:R-:W-:Y:S01]  /*e300*/  IMAD.WIDE.U32 R4, R145.reuse, c[0x0][0x208], RZ ;  /* 0x0000820091047a25 */ /* 0x040fe200078e00ff */
[----:B------:R-:W-:Y:S01]  /*e310*/  IADD3 R213, R208, 0x3120, RZ ;  /* 0x00003120d0d57810 */ /* 0x000fe20007ffe0ff */
[----:B------:R-:W-:Y:S02]  /*e320*/  LDSM.16.M88.4 R40, [R208+0x3100] ;  /* 0x00310000d028783b */ /* 0x000fe40000000200 */
[----:B------:R-:W-:-:S02]  /*e330*/  IMAD R0, R145, c[0x0][0x20c], R0 ;  /* 0x0000830091007a24 */ /* 0x000fc400078e0200 */
[----:B------:R-:W-:Y:S01]  /*e340*/  IMAD.SHL.U32 R211, R2, 0x2, RZ ;  /* 0x0000000202d37824 */ /* 0x000fe200078e00ff */
[C---:B------:R-:W-:Y:S01]  /*e350*/  LEA R2, P0, R4.reuse, R120, 0x6 ;  /* 0x0000007804027211 */ /* 0x040fe200078030ff */
[----:B------:R-:W-:Y:S01]  /*e360*/  IMAD.IADD R6, R5, 0x1, R0 ;  /* 0x0000000105067824 */ /* 0x000fe200078e0200 */
[----:B------:R-:W-:Y:S01]  /*e370*/  SEL R5, RZ, 0x2, P6 ;  /* 0x00000002ff057807 */ /* 0x000fe20003000000 */
[----:B------:R-:W-:Y:S01]  /*e380*/  LDSM.16.M88.4 R36, [R208+0x3500] ;  /* 0x00350000d024783b */ /* 0x000fe20000000200 */
[----:B------:R-:W-:Y:S01]  /*e390*/  SEL R0, RZ, 0x4, P3 ;  /* 0x00000004ff007807 */ /* 0x000fe20001800000 */
[----:B------:R-:W-:Y:S01]  /*e3a0*/  IMAD R212, R3, 0x2, R211 ;  /* 0x0000000203d47824 */ /* 0x000fe200078e02d3 */
[----:B------:R-:W-:Y:S01]  /*e3b0*/  LEA.HI.X R6, R4, R119, R6, 0x6, P0 ;  /* 0x0000007704067211 */ /* 0x000fe200000f3406 */
[----:B------:R-:W1:Y:S01]  /*e3c0*/  LDSM.16.M88.4 R8, [R211+0x7100] ;  /* 0x00710000d308783b */ /* 0x000e620000000200 */
[----:B---3--:R-:W-:Y:S02]  /*e3d0*/  LEA R16, P0, R2, c[0x0][0x1f8], 0x1 ;  /* 0x00007e0002107a11 */ /* 0x008fe400078008ff */
[----:B------:R-:W-:Y:S01]  /*e3e0*/  IADD3 R24, R0, R5, R114 ;  /* 0x0000000500187210 */ /* 0x000fe20007ffe072 */
[----:B------:R-:W2:Y:S01]  /*e3f0*/  LDSM.16.M88.4 R32, [R208+0x3900] ;  /* 0x00390000d020783b */ /* 0x000ea20000000200 */
[----:B------:R-:W-:-:S02]  /*e400*/  IADD3 R0, R208, 0x3100, RZ ;  /* 0x00003100d0007810 */ /* 0x000fc40007ffe0ff */
[----:B------:R-:W-:Y:S01]  /*e410*/  LEA.HI.X R17, R2, c[0x0][0x1fc], R6, 0x1, P0 ;  /* 0x00007f0002117a11 */ /* 0x000fe200000f0c06 */
[----:B------:R-:W-:Y:S01]  /*e420*/  IMAD.MOV.U32 R2, RZ, RZ, c[0x0][0x208] ;  /* 0x00008200ff027624 */ /* 0x000fe200078e00ff */
[----:B------:R-:W-:Y:S01]  /*e430*/  @P1 IADD3 R213, R0, -0x20, RZ ;  /* 0xffffffe000d51810 */ /* 0x000fe20007ffe0ff */
[----:B------:R-:W-:Y:S01]  /*e440*/  IMAD.IADD R0, R144, 0x1, -R92 ;  /* 0x0000000190007824 */ /* 0x000fe200078e0a5c */
[----:B------:R-:W3:Y:S01]  /*e450*/  LDSM.16.M88.4 R28, [R208+0x3d00] ;  /* 0x003d0000d01c783b */ /* 0x000ee20000000200 */
[----:B------:R-:W-:Y:S02]  /*e460*/  LOP3.LUT P1, RZ, R24, 0x2, RZ, 0xc0, !PT ;  /* 0x0000000218ff7812 */ /* 0x000fe4000782c0ff */
[C---:B------:R-:W-:Y:S01]  /*e470*/  SHF.L.U64.HI R7, R2.reuse, R116, c[0x0][0x20c] ;  /* 0x0000830002077619 */ /* 0x040fe20000010274 */
[----:B------:R-:W4:Y:S01]  /*e480*/  LDSM.16.M88.4 R12, [R211+0x6100] ;  /* 0x00610000d30c783b */ /* 0x000f220000000200 */
[----:B------:R-:W-:Y:S01]  /*e490*/  IMAD.SHL.U32 R2, R2, 0x40, RZ ;  /* 0x0000004002027824 */ /* 0x000fe200078e00ff */
[----:B------:R-:W-:-:S02]  /*e4a0*/  ISETP.LT.OR P3, PT, R0, 0x1, P5 ;  /* 0x000000010000780c */ /* 0x000fc40002f61670 */
[----:B------:R-:W-:Y:S01]  /*e4b0*/  ISETP.LT.OR P2, PT, R0, 0x1, !P1 ;  /* 0x000000010000780c */ /* 0x000fe20004f41670 */
[----:B------:R-:W-:Y:S01]  /*e4c0*/  LDSM.16.M88.4 R44, [R213] ;  /* 0x00000000d52c783b */ /* 0x000fe20000000200 */
[----:B------:R-:W-:Y:S02]  /*e4d0*/  IADD3 R18, P0, R2, R16, RZ ;  /* 0x0000001002127210 */ /* 0x000fe40007f1e0ff */
[----:B------:R-:W-:Y:S01]  /*e4e0*/  ISETP.LT.OR P1, PT, R0, 0x21, !P1 ;  /* 0x000000210000780c */ /* 0x000fe20004f21670 */
[----:B------:R-:W3:Y:S01]  /*e4f0*/  LDSM.16.M88.4 R20, [R212+0x6100] ;  /* 0x00610000d414783b */ /* 0x000ee20000000200 */
[----:B------:R-:W-:Y:S01]  /*e500*/  LOP3.LUT R2, R151, 0xffffffe0, RZ, 0xc0, !PT ;  /* 0xffffffe097027812 */ /* 0x000fe200078ec0ff */
[----:B------:R-:W-:Y:S01]  /*e510*/  IMAD.X R19, R7, 0x1, R17, P0 ;  /* 0x0000000107137824 */ /* 0x000fe200000e0611 */
[----:B------:R-:W-:Y:S01]  /*e520*/  LOP3.LUT P0, RZ, R24, 0x4, RZ, 0xc0, !PT ;  /* 0x0000000418ff7812 */ /* 0x000fe2000780c0ff */
[----:B------:R-:W4:Y:S02]  /*e530*/  LDSM.16.M88.4 R4, [R212+0x7100] ;  /* 0x00710000d404783b */ /* 0x000f240000000200 */
[----:B------:R-:W-:-:S02]  /*e540*/  IMAD.IADD R2, R165, 0x1, -R2 ;  /* 0x00000001a5027824 */ /* 0x000fc400078e0a02 */
[----:B------:R-:W-:Y:S04]  /*e550*/  LDSM.16.M88.4 R56, [R213+0x400] ;  /* 0x00040000d538783b */ /* 0x000fe80000000200 */
[----:B------:R-:W4:Y:S04]  /*e560*/  LDSM.16.M88.4 R52, [R213+0x800] ;  /* 0x00080000d534783b */ /* 0x000f280000000200 */
[----:B------:R-:W4:Y:S01]  /*e570*/  LDSM.16.M88.4 R48, [R213+0xc00] ;  /* 0x000c0000d530783b */ /* 0x000f220000000200 */
[----:B-1----:R-:W-:Y:S03]  /*e580*/  HMMA.16816.F32 R84, R8, R40, RZ ;  /* 0x000000280854723c */ /* 0x002fe600000018ff */
[----:B------:R-:W-:Y:S01]  /*e590*/  @!PT LDS RZ, [RZ] ;  /* 0x00000000fffff984 */ /* 0x000fe20000000800 */
[----:B------:R-:W-:Y:S01]  /*e5a0*/  @!PT LDS RZ, [RZ] ;  /* 0x00000000fffff984 */ /* 0x000fe20000000800 */
[----:B------:R-:W-:Y:S01]  /*e5b0*/  @!PT LDS RZ, [RZ] ;  /* 0x00000000fffff984 */ /* 0x000fe20000000800 */
[----:B------:R1:W-:Y:S01]  /*e5c0*/  LDGSTS.E.BYPASS.LTC128B.128 [R226+0x100], [R16.64], !P3 ;  /* 0x0010000010e27fae */ /* 0x0003e2000d901d46 */
[----:B------:R-:W-:-:S03]  /*e5d0*/  ISETP.NE.AND P3, PT, R117, RZ, PT ;  /* 0x000000ff7500720c */ /* 0x000fc60003f65270 */
[----:B------:R1:W-:Y:S01]  /*e5e0*/  LDGSTS.E.BYPASS.LTC128B.128 [R226+0x1100], [R16.64+0x40], !P2 ;  /* 0x0110004010e27fae */ /* 0x0003e2000d101d46 */
[C---:B------:R-:W-:Y:S01]  /*e5f0*/  ISETP.LT.OR P2, PT, R0.reuse, 0x1, !P0 ;  /* 0x000000010000780c */ /* 0x040fe20004741670 */
[----:B------:R-:W-:Y:S01]  /*e600*/  HMMA.16816.F32 R88, R8, R36, RZ ;  /* 0x000000240858723c */ /* 0x000fe200000018ff */
[----:B------:R-:W-:-:S07]  /*e610*/  ISETP.LT.OR P0, PT, R0, 0x21, !P0 ;  /* 0x000000210000780c */ /* 0x000fce0004701670 */
[----:B--2---:R-:W-:Y:S04]  /*e620*/  HMMA.16816.F32 R80, R8, R32, RZ ;  /* 0x000000200850723c */ /* 0x004fe800000018ff */
[----:B------:R1:W-:Y:S01]  /*e630*/  LDGSTS.E.BYPASS.LTC128B.128 [R226+0x2100], [R16.64+0x80], !P2 ;  /* 0x0210008010e27fae */ /* 0x0003e2000d101d46 */
[----:B------:R-:W-:-:S03]  /*e640*/  ISETP.LT.OR P2, PT, R0, 0x21, P5 ;  /* 0x000000210000780c */ /* 0x000fc60002f41670 */
[C---:B---3--:R-:W-:Y:S08]  /*e650*/  HMMA.16816.F32 R76, R8.reuse, R28, RZ ;  /* 0x0000001c084c723c */ /* 0x048ff000000018ff */
        /* <DEDUP_REMOVED lines=9> */
[----:B------:R-:W0:Y:S06]  /*e6f0*/  LDGDEPBAR ;  /* 0x00000000000079af */ /* 0x000e2c0000000000 */
[----:B------:R-:W-:Y:S08]  /*e700*/  HMMA.16816.F32 R64, R8, R30, RZ ;  /* 0x0000001e0840723c */ /* 0x000ff000000018ff */
[C---:B----4-:R-:W-:Y:S01]  /*e710*/  HMMA.16816.F32 R8, R12.reuse, R42, RZ ;  /* 0x0000002a0c08723c */ /* 0x050fe200000018ff */
[----:B-1----:R-:W-:Y:S07]  /*e720*/  LDSM.16.M88.4 R16, [R212+0x8100] ;  /* 0x00810000d410783b */ /* 0x002fee0000000200 */
[C---:B------:R-:W-:Y:S08]  /*e730*/  HMMA.16816.F32 R104, R12.reuse, R40, RZ ;  /* 0x000000280c68723c */ /* 0x040ff000000018ff */
[C---:B------:R-:W-:Y:S08]  /*e740*/  HMMA.16816.F32 R100, R12.reuse, R36, RZ ;  /* 0x000000240c64723c */ /* 0x040ff000000018ff */
[C---:B------:R-:W-:Y:S08]  /*e750*/  HMMA.16816.F32 R108, R12.reuse, R38, RZ ;  /* 0x000000260c6c723c */ /* 0x040ff000000018ff */
[C---:B------:R-:W-:Y:S08]  /*e760*/  HMMA.16816.F32 R96, R12.reuse, R32, RZ ;  /* 0x000000200c60723c */ /* 0x040ff000000018ff */
[C---:B------:R-:W-:Y:S01]  /*e770*/  HMMA.16816.F32 R92, R12.reuse, R34, RZ ;  /* 0x000000220c5c723c */ /* 0x040fe200000018ff */
[----:B------:R-:W-:Y:S07]  /*e780*/  LDSM.16.M88.4 R32, [R208+0x4100] ;  /* 0x00410000d020783b */ /* 0x000fee0000000200 */
[C---:B------:R-:W-:Y:S08]  /*e790*/  HMMA.16816.F32 R40, R12.reuse, R28, RZ ;  /* 0x0000001c0c28723c */ /* 0x040ff000000018ff */
[----:B------:R-:W-:Y:S01]  /*e7a0*/  HMMA.16816.F32 R36, R12, R30, RZ ;  /* 0x0000001e0c24723c */ /* 0x000fe200000018ff */
[----:B------:R-:W1:Y:S07]  /*e7b0*/  LDSM.16.M88.4 R28, [R211+0x8100] ;  /* 0x00810000d31c783b */ /* 0x000e6e0000000200 */
[----:B------:R-:W-:Y:S08]  /*e7c0*/  HMMA.16816.F32 R8, R20, R46, R8 ;  /* 0x0000002e1408723c */ /* 0x000ff00000001808 */
[C---:B------:R-:W-:Y:S08]  /*e7d0*/  HMMA.16816.F32 R12, R4.reuse, R44, R84 ;  /* 0x0000002c040c723c */ /* 0x040ff00000001854 */
[----:B------:R-:W-:Y:S01]  /*e7e0*/  HMMA.16816.F32 R124, R4, R46, R60 ;  /* 0x0000002e047c723c */ /* 0x000fe2000000183c */
[----:B------:R-:W2:Y:S07]  /*e7f0*/  LDSM.16.M88.4 R60, [R213+0x1000] ;  /* 0x00100000d53c783b */ /* 0x000eae0000000200 */
[----:B------:R-:W-:Y:S08]  /*e800*/  HMMA.16816.F32 R44, R20, R44, R104 ;  /* 0x0000002c142c723c */ /* 0x000ff00000001868 */
[C---:B------:R-:W-:Y:S08]  /*e810*/  HMMA.16816.F32 R84, R4.reuse, R52, R80 ;  /* 0x000000340454723c */ /* 0x040ff00000001850 */
[C---:B------:R-:W-:Y:S08]  /*e820*/  HMMA.16816.F32 R116, R4.reuse, R56, R88 ;  /* 0x000000380474723c */ /* 0x040ff00000001858 */
[C---:B------:R-:W-:Y:S08]  /*e830*/  HMMA.16816.F32 R76, R4.reuse, R48, R76 ;  /* 0x00000030044c723c */ /* 0x040ff0000000184c */
[C---:B------:R-:W-:Y:S01]  /*e840*/  HMMA.16816.F32 R80, R4.reuse, R58, R72 ;  /* 0x0000003a0450723c */ /* 0x040fe20000001848 */
[----:B------:R-:W-:Y:S07]  /*e850*/  LDSM.16.M88.4 R72, [R208+0x4900] ;  /* 0x00490000d048783b */ /* 0x000fee0000000200 */
[C---:B------:R-:W-:Y:S01]  /*e860*/  HMMA.16816.F32 R120, R4.reuse, R54, R68 ;  /* 0x000000360478723c */ /* 0x040fe20000001844 */
[----:B------:R-:W-:Y:S07]  /*e870*/  LDSM.16.M88.4 R68, [R208+0x4d00] ;  /* 0x004d0000d044783b */ /* 0x000fee0000000200 */
[----:B------:R-:W-:Y:S01]  /*e880*/  HMMA.16816.F32 R112, R4, R50, R64 ;  /* 0x000000320470723c */ /* 0x000fe20000001840 */
[----:B------:R-:W-:Y:S07]  /*e890*/  LDSM.16.M88.4 R64, [R208+0x4500] ;  /* 0x00450000d040783b */ /* 0x000fee0000000200 */
[----:B-1----:R-:W-:Y:S01]  /*e8a0*/  HMMA.16816.F32 R4, R28, R34, R8 ;  /* 0x000000221c04723c */ /* 0x002fe20000001808 */
[----:B------:R-:W-:Y:S07]  /*e8b0*/  LDSM.16.M88.4 R8, [R211+0xa100] ;  /* 0x00a10000d308783b */ /* 0x000fee0000000200 */
[C---:B------:R-:W-:Y:S08]  /*e8c0*/  HMMA.16816.F32 R128, R20.reuse, R52, R96 ;  /* 0x000000341480723c */ /* 0x040ff00000001860 */
[----:B------:R-:W-:Y:S08]  /*e8d0*/  HMMA.16816.F32 R104, R20, R54, R92 ;  /* 0x000000361468723c */ /* 0x000ff0000000185c */
[----:B------:R-:W-:Y:S01]  /*e8e0*/  HMMA.16816.F32 R52, R24, R32, R12 ;  /* 0x000000201834723c */ /* 0x000fe2000000180c */
[----:B------:R-:W1:Y:S07]  /*e8f0*/  LDSM.16.M88.4 R12, [R212+0x9100] ;  /* 0x00910000d40c783b */ /* 0x000e6e0000000200 */
[----:B------:R-:W-:Y:S01]  /*e900*/  HMMA.16816.F32 R132, R20, R48, R40 ;  /* 0x000000301484723c */ /* 0x000fe20000001828 */
[----:B------:R-:W3:Y:S07]  /*e910*/  LDSM.16.M88.4 R40, [R208+0x5100] ;  /* 0x00510000d028783b */ /* 0x000eee0000000200 */
[----:B------:R-:W-:Y:S08]  /*e920*/  HMMA.16816.F32 R44, R28, R32, R44 ;  /* 0x000000201c2c723c */ /* 0x000ff0000000182c */
[C---:B------:R-:W-:Y:S08]  /*e930*/  HMMA.16816.F32 R88, R20.reuse, R56, R100 ;  /* 0x000000381458723c */ /* 0x040ff00000001864 */
[C---:B------:R-:W-:Y:S08]  /*e940*/  HMMA.16816.F32 R96, R20.reuse, R58, R108 ;  /* 0x0000003a1460723c */ /* 0x040ff0000000186c */
[----:B------:R-:W-:Y:S01]  /*e950*/  HMMA.16816.F32 R92, R20, R50, R36 ;  /* 0x00000032145c723c */ /* 0x000fe20000001824 */
[----:B------:R-:W-:Y:S07]  /*e960*/  LDSM.16.M88.4 R36, [R213+0x2000] ;  /* 0x00200000d524783b */ /* 0x000fee0000000200 */
[----:B--2---:R-:W-:Y:S01]  /*e970*/  HMMA.16816.F32 R20, R16, R62, R4 ;  /* 0x0000003e1014723c */ /* 0x004fe20000001804 */
[----:B------:R-:W2:Y:S07]  /*e980*/  LDSM.16.M88.4 R4, [R211+0xb100] ;  /* 0x00b10000d304783b */ /* 0x000eae0000000200 */
[----:B------:R-:W-:Y:S01]  /*e990*/  HMMA.16816.F32 R56, R24, R34, R124 ;  /* 0x000000221838723c */ /* 0x000fe2000000187c */
[----:B------:R-:W4:Y:S07]  /*e9a0*/  LDSM.16.M88.4 R32, [R212+0xa100] ;  /* 0x00a10000d420783b */ /* 0x000f2e0000000200 */
[-C--:B------:R-:W-:Y:S08]  /*e9b0*/  HMMA.16816.F32 R48, R16, R60.reuse, R44 ;  /* 0x0000003c1030723c */ /* 0x080ff0000000182c */
[----:B-1----:R-:W-:Y:S08]  /*e9c0*/  HMMA.16816.F32 R52, R12, R60, R52 ;  /* 0x0000003c0c34723c */ /* 0x002ff00000001834 */
[C---:B---3--:R-:W-:Y:S01]  /*e9d0*/  HMMA.16816.F32 R44, R8.reuse, R42, R20 ;  /* 0x0000002a082c723c */ /* 0x048fe20000001814 */
[----:B------:R-:W1:Y:S07]  /*e9e0*/  LDSM.16.M88.4 R20, [R212+0xb100] ;  /* 0x00b10000d414783b */ /* 0x000e6e0000000200 */
[----:B------:R-:W-:Y:S08]  /*e9f0*/  HMMA.16816.F32 R48, R8, R40, R48 ;  /* 0x000000280830723c */ /* 0x000ff00000001830 */
[C---:B------:R-:W-:Y:S08]  /*ea00*/  HMMA.16816.F32 R116, R24.reuse, R64, R116 ;  /* 0x000000401874723c */ /* 0x040ff00000001874 */
[C---:B------:R-:W-:Y:S08]  /*ea10*/  HMMA.16816.F32 R136, R24.reuse, R72, R84 ;  /* 0x000000481888723c */ /* 0x040ff00000001854 */
[C---:B------:R-:W-:Y:S08]  /*ea20*/  HMMA.16816.F32 R140, R24.reuse, R68, R76 ;  /* 0x00000044188c723c */ /* 0x040ff0000000184c */
[C---:B------:R-:W-:Y:S08]  /*ea30*/  HMMA.16816.F32 R100, R24.reuse, R66, R80 ;  /* 0x000000421864723c */ /* 0x040ff00000001850 */
[C---:B------:R-:W-:Y:S08]  /*ea40*/  HMMA.16816.F32 R120, R24.reuse, R74, R120 ;  /* 0x0000004a1878723c */ /* 0x040ff00000001878 */
[----:B------:R-:W-:Y:S01]  /*ea50*/  HMMA.16816.F32 R124, R24, R70, R112 ;  /* 0x00000046187c723c */ /* 0x000fe20000001870 */
[----:B------:R-:W3:Y:S07]  /*ea60*/  LDSM.16.M88.4 R24, [R213+0x1400] ;  /* 0x00140000d518783b */ /* 0x000eee0000000200 */
[----:B--2---:R-:W-:Y:S08]  /*ea70*/  HMMA.16816.F32 R52, R4, R40, R52 ;  /* 0x000000280434723c */ /* 0x004ff00000001834 */
[----:B------:R-:W-:Y:S08]  /*ea80*/  HMMA.16816.F32 R56, R12, R62, R56 ;  /* 0x0000003e0c38723c */ /* 0x000ff00000001838 */
[----:B----4-:R-:W-:Y:S01]  /*ea90*/  HMMA.16816.F32 R76, R32, R38, R44 ;  /* 0x00000026204c723c */ /* 0x010fe2000000182c */
[----:B------:R-:W-:Y:S07]  /*eaa0*/  LDSM.16.M88.4 R44, [R213+0x1800] ;  /* 0x00180000d52c783b */ /* 0x000fee0000000200 */
[C---:B------:R-:W-:Y:S08]  /*eab0*/  HMMA.16816.F32 R80, R28.reuse, R64, R88 ;  /* 0x000000401c50723c */ /* 0x040ff00000001858 */
[C---:B------:R-:W-:Y:S08]  /*eac0*/  HMMA.16816.F32 R112, R28.reuse, R68, R132 ;  /* 0x000000441c70723c */ /* 0x040ff00000001884 */
[----:B------:R-:W-:Y:S01]  /*ead0*/  HMMA.16816.F32 R108, R28, R70, R92 ;  /* 0x000000461c6c723c */ /* 0x000fe2000000185c */
[----:B------:R-:W-:-:S07]  /*eae0*/  FMUL.FTZ R0, R76, c[0x0][0x320] ;  /* 0x0000c8004c007a20 */ /* 0x000fce0000410000 */
[----:B------:R-:W-:Y:S08]  /*eaf0*/  HMMA.16816.F32 R68, R32, R36, R48 ;  /* 0x000000242044723c */ /* 0x000ff00000001830 */
[C---:B------:R-:W-:Y:S08]  /*eb00*/  HMMA.16816.F32 R84, R28.reuse, R66, R96 ;  /* 0x000000421c54723c */ /* 0x040ff00000001860 */
[C---:B------:R-:W-:Y:S01]  /*eb10*/  HMMA.16816.F32 R88, R28.reuse, R72, R128 ;  /* 0x000000481c58723c */ /* 0x040fe20000001880 */
[----:B------:R2:W-:Y:S07]  /*eb20*/  MUFU.TANH R130, R0 ;  /* 0x0000000000827308 */ /* 0x0005ee0000002400 */
[----:B------:R-:W-:Y:S01]  /*eb30*/  HMMA.16816.F32 R104, R28, R74, R104 ;  /* 0x0000004a1c68723c */ /* 0x000fe20000001868 */
[----:B------:R-:W4:Y:S07]  /*eb40*/  LDSM.16.M88.4 R28, [R208+0x5500] ;  /* 0x00550000d01c783b */ /* 0x000f2e0000000200 */
[----:B-1----:R-:W-:Y:S01]  /*eb50*/  HMMA.16816.F32 R64, R20, R36, R52 ;  /* 0x000000241440723c */ /* 0x002fe20000001834 */
[----:B--2---:R-:W-:-:S04]  /*eb60*/  FMUL.FTZ R0, R77, c[0x0][0x320] ;  /* 0x0000c8004d007a20 */ /* 0x004fc80000410000 */
[----:B------:R1:W-:Y:S03]  /*eb70*/  MUFU.TANH R129, R0 ;  /* 0x0000000000817308 */ /* 0x0003e60000002400 */
[----:B------:R-:W-:Y:S01]  /*eb80*/  HMMA.16816.F32 R48, R4, R42, R56 ;  /* 0x0000002a0430723c */ /* 0x000fe20000001838 */
[----:B------:R-:W-:Y:S07]  /*eb90*/  LDSM.16.M88.4 R40, [R213+0x1c00] ;  /* 0x001c0000d528783b */ /* 0x000fee0000000200 */
[----:B---3--:R-:W-:Y:S01]  /*eba0*/  HMMA.16816.F32 R56, R16, R24, R80 ;  /* 0x000000181038723c */ /* 0x008fe20000001850 */
[----:B-1----:R-:W-:-:S07]  /*ebb0*/  FMUL.FTZ R0, R69, c[0x0][0x320] ;  /* 0x0000c80045007a20 */ /* 0x002fce0000410000 */
[C---:B------:R-:W-:Y:S01]  /*ebc0*/  HMMA.16816.F32 R60, R12.reuse, R24, R116 ;  /* 0x000000180c3c723c */ /* 0x040fe20000001874 */
[----:B------:R1:W-:Y:S07]  /*ebd0*/  MUFU.TANH R128, R0 ;  /* 0x0000000000807308 */ /* 0x0003ee0000002400 */
[-C--:B------:R-:W-:Y:S08]  /*ebe0*/  HMMA.16816.F32 R100, R12, R26.reuse, R100 ;  /* 0x0000001a0c64723c */ /* 0x080ff00000001864 */
[----:B------:R-:W-:Y:S01]  /*ebf0*/  HMMA.16816.F32 R52, R16, R26, R84 ;  /* 0x0000001a1034723c */ /* 0x000fe20000001854 */
[----:B-1----:R-:W-:Y:S01]  /*ec00*/  FMUL.FTZ R0, R68, c[0x0][0x320] ;  /* 0x0000c80044007a20 */ /* 0x002fe20000410000 */
[----:B------:R-:W1:Y:S03]  /*ec10*/  LDSM.16.M88.4 R24, [R213+0x2400] ;  /* 0x00240000d518783b */ /* 0x000e660000000200 */
[----:B------:R2:W3:Y:S03]  /*ec20*/  MUFU.TANH R119, R0 ;  /* 0x0000000000777308 */ /* 0x0004e60000002400 */
[----:B------:R-:W-:Y:S08]  /*ec30*/  HMMA.16816.F32 R36, R20, R38, R48 ;  /* 0x000000261424723c */ /* 0x000ff00000001830 */
[----:B----4-:R-:W-:Y:S01]  /*ec40*/  HMMA.16816.F32 R48, R8, R28, R56 ;  /* 0x0000001c0830723c */ /* 0x010fe20000001838 */
[----:B--2---:R-:W-:-:S07]  /*ec50*/  FMUL.FTZ R0, R67, c[0x0][0x320] ;  /* 0x0000c80043007a20 */ /* 0x004fce0000410000 */
[----:B------:R-:W-:Y:S01]  /*ec60*/  HMMA.16816.F32 R92, R12, R46, R120 ;  /* 0x0000002e0c5c723c */ /* 0x000fe20000001878 */
[----:B------:R2:W-:Y:S07]  /*ec70*/  MUFU.TANH R131, R0 ;  /* 0x0000000000837308 */ /* 0x0005ee0000002400 */
[----:B------:R-:W-:Y:S08]  /*ec80*/  HMMA.16816.F32 R52, R8, R30, R52 ;  /* 0x0000001e0834723c */ /* 0x000ff00000001834 */
[----:B------:R-:W-:Y:S01]  /*ec90*/  HMMA.16816.F32 R84, R12, R44, R136 ;  /* 0x0000002c0c54723c */ /* 0x000fe20000001888 */
[----:B--2---:R-:W-:-:S04]  /*eca0*/  FMUL.FTZ R0, R71, c[0x0][0x320] ;  /* 0x0000c80047007a20 */ /* 0x004fc80000410000 */
[----:B------:R2:W-:Y:S03]  /*ecb0*/  MUFU.TANH R132, R0 ;  /* 0x0000000000847308 */ /* 0x0005e60000002400 */
[----:B-1----:R-:W-:Y:S08]  /*ecc0*/  HMMA.16816.F32 R72, R32, R24, R48 ;  /* 0x000000182048723c */ /* 0x002ff00000001830 */
[----:B------:R-:W-:Y:S01]  /*ecd0*/  HMMA.16816.F32 R48, R4, R28, R60 ;  /* 0x0000001c0430723c */ /* 0x000fe2000000183c */
[----:B--2---:R-:W-:-:S07]  /*ece0*/  FMUL.FTZ R0, R64, c[0x0][0x320] ;  /* 0x0000c80040007a20 */ /* 0x004fce0000410000 */
[C---:B------:R-:W-:Y:S01]  /*ecf0*/  HMMA.16816.F32 R96, R12.reuse, R40, R140 ;  /* 0x000000280c60723c */ /* 0x040fe2000000188c */
[----:B------:R1:W-:Y:S07]  /*ed00*/  MUFU.TANH R118, R0 ;  /* 0x0000000000767308 */ /* 0x0003ee0000002400 */
[----:B------:R-:W-:Y:S01]  /*ed10*/  HMMA.16816.F32 R80, R12, R42, R124 ;  /* 0x0000002a0c50723c */ /* 0x000fe2000000187c */
[----:B------:R-:W2:Y:S07]  /*ed20*/  LDSM.16.M88.4 R12, [R208+0x5900] ;  /* 0x00590000d00c783b */ /* 0x000eae0000000200 */
        /* <DEDUP_REMOVED lines=10> */
[----:B-1----:R-:W-:-:S04]  /*edd0*/  FMUL.FTZ R0, R36, c[0x0][0x320] ;  /* 0x0000c80024007a20 */ /* 0x002fc80000410000 */
[----:B------:R1:W-:Y:S03]  /*ede0*/  MUFU.TANH R117, R0 ;  /* 0x0000000000757308 */ /* 0x0003e60000002400 */
[----:B------:R-:W-:Y:S01]  /*edf0*/  HMMA.16816.F32 R48, R16, R42, R108 ;  /* 0x0000002a1030723c */ /* 0x000fe2000000186c */
[----:B------:R-:W-:Y:S07]  /*ee00*/  LDSM.16.M88.4 R40, [R213+0x2800] ;  /* 0x00280000d528783b */ /* 0x000fee0000000200 */
[----:B------:R-:W-:Y:S01]  /*ee10*/  HMMA.16816.F32 R28, R20, R26, R28 ;  /* 0x0000001a141c723c */ /* 0x000fe2000000181c */
[----:B-1----:R-:W-:-:S07]  /*ee20*/  FMUL.FTZ R0, R37, c[0x0][0x320] ;  /* 0x0000c80025007a20 */ /* 0x002fce0000410000 */
[----:B--2---:R-:W-:Y:S01]  /*ee30*/  HMMA.16816.F32 R16, R8, R12, R76 ;  /* 0x0000000c0810723c */ /* 0x004fe2000000184c */
[----:B------:R1:W-:Y:S02]  /*ee40*/  MUFU.TANH R116, R0 ;  /* 0x0000000000747308 */ /* 0x0003e40000002400 */
[----:B-1----:R-:W-:-:S06]  /*ee50*/  FMUL.FTZ R0, R38, c[0x0][0x320] ;  /* 0x0000c80026007a20 */ /* 0x002fcc0000410000 */
[----:B------:R1:W-:Y:S02]  /*ee60*/  MUFU.TANH R91, R0 ;  /* 0x00000000005b7308 */ /* 0x0003e40000002400 */
[----:B-1----:R-:W-:Y:S02]  /*ee70*/  FMUL.FTZ R0, R39, c[0x0][0x320] ;  /* 0x0000c80027007a20 */ /* 0x002fe40000410000 */
[----:B------:R-:W1:Y:S04]  /*ee80*/  LDSM.16.M88.4 R36, [R208+0x5d00] ;  /* 0x005d0000d024783b */ /* 0x000e680000000200 */
[----:B------:R2:W-:Y:S02]  /*ee90*/  MUFU.TANH R90, R0 ;  /* 0x00000000005a7308 */ /* 0x0005e40000002400 */
[----:B--2---:R-:W-:-:S06]  /*eea0*/  FMUL.FTZ R0, R65, c[0x0][0x320] ;  /* 0x0000c80041007a20 */ /* 0x004fcc0000410000 */
[----:B------:R2:W-:Y:S02]  /*eeb0*/  MUFU.TANH R88, R0 ;  /* 0x0000000000587308 */ /* 0x0005e40000002400 */
[----:B--2---:R-:W-:Y:S02]  /*eec0*/  FMUL.FTZ R0, R66, c[0x0][0x320] ;  /* 0x0000c80042007a20 */ /* 0x004fe40000410000 */
[C---:B------:R-:W-:Y:S04]  /*eed0*/  HMMA.16816.F32 R64, R4.reuse, R12, R84 ;  /* 0x0000000c0440723c */ /* 0x040fe80000001854 */
[----:B------:R2:W-:Y:S04]  /*eee0*/  MUFU.TANH R89, R0 ;  /* 0x0000000000597308 */ /* 0x0005e80000002400 */
[C---:B-1----:R-:W-:Y:S08]  /*eef0*/  HMMA.16816.F32 R96, R4.reuse, R36, R96 ;  /* 0x000000240460723c */ /* 0x042ff00000001860 */
[----:B------:R-:W-:Y:S01]  /*ef00*/  HMMA.16816.F32 R80, R4, R38, R80 ;  /* 0x000000260450723c */ /* 0x000fe20000001850 */
[----:B--2---:R-:W-:-:S04]  /*ef10*/  FMUL.FTZ R0, R70, c[0x0][0x320] ;  /* 0x0000c80046007a20 */ /* 0x004fc80000410000 */
[----:B------:R1:W-:Y:S03]  /*ef20*/  MUFU.TANH R104, R0 ;  /* 0x0000000000687308 */ /* 0x0003e60000002400 */
[-C--:B------:R-:W-:Y:S07]  /*ef30*/  HMMA.16816.F32 R68, R4, R14.reuse, R92 ;  /* 0x0000000e0444723c */ /* 0x080fee000000185c */
[----:B------:R-:W-:Y:S01]  /*ef40*/  SHF.R.S32.HI R4, RZ, 0x1f, R150 ;  /* 0x0000001fff047819 */ /* 0x000fe20000011496 */
[----:B------:R-:W-:Y:S01]  /*ef50*/  FMUL.FTZ R7, R28, c[0x0][0x320] ;  /* 0x0000c8001c077a20 */ /* 0x000fe20000410000 */
[----:B------:R-:W-:Y:S01]  /*ef60*/  SHF.R.S32.HI R5, RZ, 0x1f, R2 ;  /* 0x0000001fff057819 */ /* 0x000fe20000011402 */
[----:B------:R-:W-:Y:S02]  /*ef70*/  HMMA.16816.F32 R12, R8, R14, R56 ;  /* 0x0000000e080c723c */ /* 0x000fe40000001838 */
[----:B------:R-:W-:Y:S01]  /*ef80*/  MUFU.TANH R59, R7 ;  /* 0x00000007003b7308 */ /* 0x000fe20000002400 */
[----:B-1----:R-:W-:-:S05]  /*ef90*/  FMUL.FTZ R0, R72, c[0x0][0x320] ;  /* 0x0000c80048007a20 */ /* 0x002fca0000410000 */
[----:B------:R-:W-:Y:S02]  /*efa0*/  HMMA.16816.F32 R48, R8, R38, R48 ;  /* 0x000000260830723c */ /* 0x000fe40000001830 */
[----:B------:R1:W2:Y:S02]  /*efb0*/  MUFU.TANH R136, R0 ;  /* 0x0000000000887308 */ /* 0x0002a40000002400 */
[----:B-1----:R-:W-:-:S06]  /*efc0*/  FMUL.FTZ R0, R73, c[0x0][0x320] ;  /* 0x0000c80049007a20 */ /* 0x002fcc0000410000 */
[----:B------:R1:W4:Y:S02]  /*efd0*/  MUFU.TANH R137, R0 ;  /* 0x0000000000897308 */ /* 0x0003240000002400 */
[----:B-1----:R-:W-:-:S06]  /*efe0*/  FMUL.FTZ R0, R52, c[0x0][0x320] ;  /* 0x0000c80034007a20 */ /* 0x002fcc0000410000 */
[----:B------:R1:W1:Y:S02]  /*eff0*/  MUFU.TANH R138, R0 ;  /* 0x00000000008a7308 */ /* 0x0002640000002400 */
[----:B-1----:R-:W-:-:S06]  /*f000*/  FMUL.FTZ R0, R53, c[0x0][0x320] ;  /* 0x0000c80035007a20 */ /* 0x002fcc0000410000 */
[----:B------:R1:W-:Y:S02]  /*f010*/  MUFU.TANH R100, R0 ;  /* 0x0000000000647308 */ /* 0x0003e40000002400 */
[----:B-1----:R-:W-:-:S06]  /*f020*/  FMUL.FTZ R0, R75, c[0x0][0x320] ;  /* 0x0000c8004b007a20 */ /* 0x002fcc0000410000 */
[----:B------:R1:W-:Y:S02]  /*f030*/  MUFU.TANH R84, R0 ;  /* 0x0000000000547308 */ /* 0x0003e40000002400 */
[----:B-1----:R-:W-:-:S06]  /*f040*/  FMUL.FTZ R0, R44, c[0x0][0x320] ;  /* 0x0000c8002c007a20 */ /* 0x002fcc0000410000 */
[----:B------:R1:W1:Y:S02]  /*f050*/  MUFU.TANH R72, R0 ;  /* 0x0000000000487308 */ /* 0x0002640000002400 */
[----:B-1----:R-:W-:-:S06]  /*f060*/  FMUL.FTZ R0, R45, c[0x0][0x320] ;  /* 0x0000c8002d007a20 */ /* 0x002fcc0000410000 */
[----:B------:R1:W-:Y:S02]  /*f070*/  MUFU.TANH R106, R0 ;  /* 0x00000000006a7308 */ /* 0x0003e40000002400 */
[----:B-1----:R-:W-:-:S06]  /*f080*/  FMUL.FTZ R0, R46, c[0x0][0x320] ;  /* 0x0000c8002e007a20 */ /* 0x002fcc0000410000 */
[----:B------:R1:W-:Y:S02]  /*f090*/  MUFU.TANH R75, R0 ;  /* 0x00000000004b7308 */ /* 0x0003e40000002400 */
[----:B-1----:R-:W-:Y:S02]  /*f0a0*/  FMUL.FTZ R0, R47, c[0x0][0x320] ;  /* 0x0000c8002f007a20 */ /* 0x002fe40000410000 */
[----:B------:R-:W-:Y:S01]  /*f0b0*/  HMMA.16816.F32 R44, R8, R36, R60 ;  /* 0x00000024082c723c */ /* 0x000fe2000000183c */
[----:B------:R-:W1:Y:S03]  /*f0c0*/  LDSM.16.M88.4 R8, [R213+0x2c00] ;  /* 0x002c0000d508783b */ /* 0x000e660000000200 */
[----:B------:R2:W-:Y:S01]  /*f0d0*/  MUFU.TANH R73, R0 ;  /* 0x0000000000497308 */ /* 0x0005e20000002400 */
[----:B------:R-:W-:-:S04]  /*f0e0*/  DEPBAR.LE SB0, 0x0 ;  /* 0x000080000000791a */ /* 0x000fc80000000000 */
[----:B------:R-:W-:Y:S01]  /*f0f0*/  HMMA.16816.F32 R36, R32, R42, R12 ;  /* 0x0000002a2024723c */ /* 0x000fe2000000180c */
[----:B--2---:R-:W-:-:S04]  /*f100*/  FMUL.FTZ R0, R54, c[0x0][0x320] ;  /* 0x0000c80036007a20 */ /* 0x004fc80000410000 */
[----:B------:R2:W-:Y:S02]  /*f110*/  MUFU.TANH R77, R0 ;  /* 0x00000000004d7308 */ /* 0x0005e40000002400 */
[----:B--2---:R-:W-:Y:S01]  /*f120*/  LEA.HI R0, R4, R150, RZ, 0x2 ;  /* 0x0000009604007211 */ /* 0x004fe200078f10ff */
[----:B------:R-:W-:Y:S02]  /*f130*/  FMUL.FTZ R4, R55, c[0x0][0x320] ;  /* 0x0000c80037047a20 */ /* 0x000fe40000410000 */
[----:B------:R-:W-:Y:S01]  /*f140*/  HMMA.16816.F32 R52, R32, R40, R16 ;  /* 0x000000282034723c */ /* 0x000fe20000001810 */
[----:B------:R-:W-:Y:S02]  /*f150*/  LOP3.LUT R0, R0, 0xffffffc, RZ, 0xc0, !PT ;  /* 0x0ffffffc00007812 */ /* 0x000fe400078ec0ff */
[----:B------:R2:W-:Y:S03]  /*f160*/  MUFU.TANH R76, R4 ;  /* 0x00000004004c7308 */ /* 0x0005e60000002400 */
[----:B------:R-:W-:Y:S01]  /*f170*/  IMAD.IADD R6, R150, 0x1, -R0 ;  /* 0x0000000196067824 */ /* 0x000fe200078e0a00 */
[----:B------:R-:W-:Y:S01]  /*f180*/  LEA.HI R0, R146, R146, RZ, 0x1 ;  /* 0x0000009292007211 */ /* 0x000fe200078f08ff */
[----:B------:R-:W-:Y:S01]  /*f190*/  FMUL.FTZ R16, R29, c[0x0][0x320] ;  /* 0x0000c8001d107a20 */ /* 0x000fe20000410000 */
[-C--:B-1----:R-:W-:Y:S03]  /*f1a0*/  HMMA.16816.F32 R24, R20, R8.reuse, R96 ;  /* 0x000000081418723c */ /* 0x082fe60000001860 */
[----:B------:R-:W-:Y:S05]  /*f1b0*/  MUFU.TANH R107, R16 ;  /* 0x00000010006b7308 */ /* 0x000fea0000002400 */
[----:B------:R-:W-:Y:S01]  /*f1c0*/  HMMA.16816.F32 R44, R32, R8, R44 ;  /* 0x00000008202c723c */ /* 0x000fe2000000182c */
[----:B--2---:R-:W-:-:S04]  /*f1d0*/  LEA.HI R4, R5, R2, RZ, 0x2 ;  /* 0x0000000205047211 */ /* 0x004fc800078f10ff */
[C---:B------:R-:W-:Y:S02]  /*f1e0*/  LEA.HI.SX32 R5, R4.reuse, R189, 0x1e ;  /* 0x000000bd04057211 */ /* 0x040fe400078ff2ff */
[----:B------:R-:W-:Y:S01]  /*f1f0*/  LOP3.LUT R4, R4, 0x7ffffffc, RZ, 0xc0, !PT ;  /* 0x7ffffffc04047812 */ /* 0x000fe200078ec0ff */
[----:B------:R-:W-:Y:S02]  /*f200*/  HMMA.16816.F32 R32, R32, R10, R48 ;  /* 0x0000000a2020723c */ /* 0x000fe40000001830 */
        /* <DEDUP_REMOVED lines=9> */
[----:B------:R-:W-:Y:S02]  /*f2a0*/  IMAD.MOV.U32 R7, RZ, RZ, -0x40 ;  /* 0xffffffc0ff077424 */ /* 0x000fe400078e00ff */
[----:B------:R-:W-:-:S02]  /*f2b0*/  IMAD R159, R5, 0x8, R0 ;  /* 0x00000008059f7824 */ /* 0x000fc400078e0200 */
[----:B------:R-:W-:Y:S02]  /*f2c0*/  IMAD R7, R145, R7, 0x1 ;  /* 0x0000000191077424 */ /* 0x000fe400078e0207 */
[----:B------:R-:W-:Y:S01]  /*f2d0*/  @P4 IMAD.HI.U32 R5, R159, c[0x0][0x2c8], RZ ;  /* 0x0000b2009f054a27 */ /* 0x000fe200078e00ff */
[----:B------:R-:W-:Y:S03]  /*f2e0*/  STL [R1+0x6c], R159 ;  /* 0x00006c9f01007387 */ /* 0x000fe60000100800 */
[----:B------:R-:W-:Y:S01]  /*f2f0*/  IMAD.MOV.U32 R0, RZ, RZ, R159 ;  /* 0x000000ffff007224 */ /* 0x000fe200078e009f */
[----:B------:R-:W-:Y:S01]  /*f300*/  @P4 SHF.R.U32.HI R0, RZ, c[0x0][0x2cc], R5 ;  /* 0x0000b300ff004a19 */ /* 0x000fe20000011605 */
[----:B------:R-:W-:Y:S02]  /*f310*/  FMUL.FTZ R5, R74, c[0x0][0x320] ;  /* 0x0000c8004a057a20 */ /* 0x000fe40000410000 */
[----:B------:R-:W-:-:S02]  /*f320*/  IMAD.SHL.U32 R18, R2, 0x2, RZ ;  /* 0x0000000202127824 */ /* 0x000fc400078e00ff */
[----:B-1----:R-:W-:Y:S01]  /*f330*/  FMUL.FTZ R6, R31, c[0x0][0x320] ;  /* 0x0000c8001f067a20 */ /* 0x002fe20000410000 */
[----:B------:R-:W1:Y:S01]  /*f340*/  SHFL.IDX PT, R12, R0, RZ, 0x1c1f ;  /* 0x001c1fff000c7589 */ /* 0x000e6200000e0000 */
[----:B------:R2:W-:Y:S01]  /*f350*/  MUFU.TANH R62, R5 ;  /* 0x00000005003e7308 */ /* 0x0005e20000002400 */
[----:B------:R-:W-:Y:S01]  /*f360*/  IADD3 R2, -R18, R7, R190 ;  /* 0x0000000712027210 */ /* 0x000fe20007ffe1be */
[C---:B------:R-:W-:Y:S01]  /*f370*/  HMMA.16816.F32 R28, R20.reuse, R40, R64 ;  /* 0x00000028141c723c */ /* 0x040fe20000001840 */
[----:B------:R-:W1:Y:S01]  /*f380*/  SHFL.IDX PT, R13, R0, 0x1, 0x1c1f ;  /* 0x003c1f00000d7f89 */ /* 0x000e6200000e0000 */
[----:B------:R-:W-:Y:S02]  /*f390*/  FMUL.FTZ R34, R34, c[0x0][0x320] ;  /* 0x0000c80022227a20 */ /* 0x000fe40000410000 */
[----:B------:R-:W-:Y:S01]  /*f3a0*/  FMUL.FTZ R35, R35, c[0x0][0x320] ;  /* 0x0000c80023237a20 */ /* 0x000fe20000410000 */
[----:B------:R-:W1:Y:S01]  /*f3b0*/  SHFL.IDX PT, R15, R0, 0x2, 0x1c1f ;  /* 0x005c1f00000f7f89 */ /* 0x000e6200000e0000 */
[----:B------:R3:W-:Y:S02]  /*f3c0*/  MUFU.TANH R101, R6 ;  /* 0x0000000600657308 */ /* 0x0007e40000002400 */
[----:B------:R-:W-:Y:S01]  /*f3d0*/  HMMA.16816.F32 R40, R20, R42, R68 ;  /* 0x0000002a1428723c */ /* 0x000fe20000001844 */
[----:B------:R1:W4:Y:S04]  /*f3e0*/  SHFL.IDX PT, R14, R0, 0x3, 0x1c1f ;  /* 0x007c1f00000e7f89 */ /* 0x00032800000e0000 */
[----:B------:R4:W-:Y:S01]  /*f3f0*/  STL [R1+0x7c], R18 ;  /* 0x00007c1201007387 */ /* 0x0009e20000100800 */
[----:B--2---:R-:W-:-:S02]  /*f400*/  FMUL.FTZ R5, R52, c[0x0][0x320] ;  /* 0x0000c80034057a20 */ /* 0x004fc40000410000 */
[----:B------:R-:W-:Y:S02]  /*f410*/  HMMA.16816.F32 R20, R20, R10, R80 ;  /* 0x0000000a1414723c */ /* 0x000fe40000001850 */
[----:B------:R2:W-:Y:S01]  /*f420*/  MUFU.TANH R173, R5 ;  /* 0x0000000500ad7308 */ /* 0x0005e20000002400 */
[----:B---3--:R-:W-:-:S04]  /*f430*/  @P2 SHF.R.S32.HI R6, RZ, 0x1f, R204 ;  /* 0x0000001fff062819 */ /* 0x008fc800000114cc */
[----:B------:R-:W-:Y:S02]  /*f440*/  FMUL.FTZ R11, R27, c[0x0][0x320] ;  /* 0x0000c8001b0b7a20 */ /* 0x000fe40000410000 */
[----:B-1----:R-:W-:Y:S02]  /*f450*/  @P2 IMAD R0, R152, R204, RZ ;  /* 0x000000cc98002224 */ /* 0x002fe400078e02ff */
[----:B--2---:R-:W-:-:S04]  /*f460*/  @P2 IMAD.WIDE.U32 R4, R204, R153, R154 ;  /* 0x00000099cc042225 */ /* 0x004fc800078e009a */
[----:B------:R-:W-:Y:S01]  /*f470*/  @P2 IMAD R0, R6, R153, R0 ;  /* 0x0000009906002224 */ /* 0x000fe200078e0200 */
[----:B------:R-:W-:Y:S01]  /*f480*/  BAR.SYNC.DEFER_BLOCKING 0x0 ;  /* 0x0000000000007b1d */ /* 0x000fe20000010000 */
[C---:B------:R-:W-:Y:S01]  /*f490*/  @P2 LEA R16, P0, R4.reuse, c[0x0][0x1c8], 0x1 ;  /* 0x0000720004102a11 */ /* 0x040fe200078008ff */
[----:B------:R-:W-:Y:S02]  /*f4a0*/  FMUL.FTZ R6, R53, c[0x0][0x320] ;  /* 0x0000c80035067a20 */ /* 0x000fe40000410000 */
[----:B------:R-:W-:Y:S02]  /*f4b0*/  @P2 IMAD.IADD R0, R5, 0x1, R0 ;  /* 0x0000000105002824 */ /* 0x000fe400078e0200 */
[----:B------:R1:W-:Y:S03]  /*f4c0*/  MUFU.TANH R176, R6 ;  /* 0x0000000600b07308 */ /* 0x0003e60000002400 */
        /* <DEDUP_REMOVED lines=17> */
[----:B------:R-:W-:Y:S01]  /*f5e0*/  IMNMX R0, R6, R0, PT ;  /* 0x0000000006007217 */ /* 0x000fe20003800200 */
        /* <DEDUP_REMOVED lines=11> */
[----:B------:R-:W-:Y:S02]  /*f6a0*/  FSEL R53, R128, -INF , P1 ;  /* 0xff80000080357808 */ /* 0x000fe40000800000 */
        /* <DEDUP_REMOVED lines=12> */
[----:B------:R-:W-:Y:S02]  /*f770*/  ISETP.GT.AND P0, PT, R2, 0x1, PT ;  /* 0x000000010200780c */ /* 0x000fe40003f04270 */
[----:B------:R-:W-:Y:S02]  /*f780*/  FSEL R29, R118, -INF , P1 ;  /* 0xff800000761d7808 */ /* 0x000fe40000800000 */
[----:B------:R-:W-:Y:S02]  /*f790*/  FSEL R36, R88, -INF , P0 ;  /* 0xff80000058247808 */ /* 0x000fe40000000000 */
[C---:B------:R-:W-:Y:S02]  /*f7a0*/  ISETP.GT.AND P1, PT, R2.reuse, 0x8, PT ;  /* 0x000000080200780c */ /* 0x040fe40003f24270 */
[----:B------:R-:W-:Y:S01]  /*f7b0*/  ISETP.GT.AND P0, PT, R2, 0x9, PT ;  /* 0x000000090200780c */ /* 0x000fe20003f04270 */
[----:B--2---:R-:W-:Y:S01]  /*f7c0*/  FMUL.FTZ R6, R40, c[0x0][0x320] ;  /* 0x0000c80028067a20 */ /* 0x004fe20000410000 */
[----:B------:R-:W-:-:S02]  /*f7d0*/  FSEL R37, R117, -INF , P1 ;  /* 0xff80000075257808 */ /* 0x000fc40000800000 */
[----:B------:R-:W-:Y:S01]  /*f7e0*/  ISETP.GT.AND P1, PT, R2, 0x10, PT ;  /* 0x000000100200780c */ /* 0x000fe20003f24270 */
[----:B------:R2:W4:Y:S03]  /*f7f0*/  MUFU.TANH R12, R6 ;  /* 0x00000006000c7308 */ /* 0x0005260000002400 */
[----:B------:R-:W-:Y:S02]  /*f800*/  FSEL R58, R72, -INF , P1 ;  /* 0xff800000483a7808 */ /* 0x000fe40000800000 */
[----:B------:R-:W-:-:S04]  /*f810*/  ISETP.GT.AND P1, PT, R2, 0x18, PT ;  /* 0x000000180200780c */ /* 0x000fc80003f24270 */
[----:B------:R-:W-:Y:S02]  /*f820*/  FSEL R59, R59, -INF , P1 ;  /* 0xff8000003b3b7808 */ /* 0x000fe40000800000 */
[----:B------:R-:W-:-:S04]  /*f830*/  ISETP.GT.AND P1, PT, R2, 0x20, PT ;  /* 0x000000200200780c */ /* 0x000fc80003f24270 */
[----:B---3--:R-:W-:Y:S01]  /*f840*/  FSEL R179, R14, -INF , P1 ;  /* 0xff8000000eb37808 */ /* 0x008fe20000800000 */
[----:B--2---:R-:W-:Y:S01]  /*f850*/  FMUL.FTZ R6, R41, c[0x0][0x320] ;  /* 0x0000c80029067a20 */ /* 0x004fe20000410000 */
[----:B------:R-:W-:-:S03]  /*f860*/  ISETP.GT.AND P1, PT, R2, 0x28, PT ;  /* 0x000000280200780c */ /* 0x000fc60003f24270 */
[----:B------:R2:W-:Y:S01]  /*f870*/  MUFU.TANH R7, R6 ;  /* 0x0000000600077308 */ /* 0x0005e20000002400 */
[----:B----4-:R-:W-:Y:S02]  /*f880*/  FSEL R180, R12, -INF , P1 ;  /* 0xff8000000cb47808 */ /* 0x010fe40000800000 */
[----:B------:R-:W-:Y:S01]  /*f890*/  ISETP.GT.AND P1, PT, R2, 0x30, PT ;  /* 0x000000300200780c */ /* 0x000fe20003f24270 */
[----:B--2---:R-:W-:Y:S01]  /*f8a0*/  FMUL.FTZ R6, R24, c[0x0][0x320] ;  /* 0x0000c80018067a20 */ /* 0x004fe20000410000 */
[----:B------:R-:W-:Y:S02]  /*f8b0*/  FSEL R24, R116, -INF , P0 ;  /* 0xff80000074187808 */ /* 0x000fe40000000000 */
[----:B------:R-:W-:Y:S01]  /*f8c0*/  ISETP.GT.AND P0, PT, R2, 0x11, PT ;  /* 0x000000110200780c */ /* 0x000fe20003f04270 */
[----:B------:R2:W3:Y:S03]  /*f8d0*/  MUFU.TANH R9, R6 ;  /* 0x0000000600097308 */ /* 0x0004e60000002400 */
[----:B------:R-:W-:-:S02]  /*f8e0*/  FSEL R106, R106, -INF , P0 ;  /* 0xff8000006a6a7808 */ /* 0x000fc40000000000 */
[----:B------:R-:W-:-:S04]  /*f8f0*/  ISETP.GT.AND P0, PT, R2, 0x19, PT ;  /* 0x000000190200780c */ /* 0x000fc80003f04270 */
[----:B------:R-:W-:Y:S02]  /*f900*/  FSEL R107, R107, -INF , P0 ;  /* 0xff8000006b6b7808 */ /* 0x000fe40000000000 */
[----:B------:R-:W-:-:S04]  /*f910*/  ISETP.GT.AND P0, PT, R2, 0x21, PT ;  /* 0x000000210200780c */ /* 0x000fc80003f04270 */
[----:B------:R-:W-:Y:S01]  /*f920*/  FSEL R181, R13, -INF , P0 ;  /* 0xff8000000db57808 */ /* 0x000fe20000000000 */
[----:B--2---:R-:W-:Y:S01]  /*f930*/  FMUL.FTZ R6, R25, c[0x0][0x320] ;  /* 0x0000c80019067a20 */ /* 0x004fe20000410000 */
[C---:B------:R-:W-:Y:S02]  /*f940*/  ISETP.GT.AND P0, PT, R2.reuse, 0x29, PT ;  /* 0x000000290200780c */ /* 0x040fe40003f04270 */
[----:B---3--:R-:W-:Y:S01]  /*f950*/  FSEL R247, R9, -INF , P1 ;  /* 0xff80000009f77808 */ /* 0x008fe20000800000 */
[----:B------:R2:W3:Y:S01]  /*f960*/  MUFU.TANH R8, R6 ;  /* 0x0000000600087308 */ /* 0x0004e20000002400 */
[----:B------:R-:W-:Y:S01]  /*f970*/  FSEL R182, R7, -INF , P0 ;  /* 0xff80000007b67808 */ /* 0x000fe20000000000 */
[----:B------:R-:W-:Y:S01]  /*f980*/  FMUL.FTZ R7, R21, c[0x0][0x320] ;  /* 0x0000c80015077a20 */ /* 0x000fe20000410000 */
[----:B------:R-:W-:Y:S01]  /*f990*/  ISETP.GT.AND P0, PT, R2, 0x31, PT ;  /* 0x000000310200780c */ /* 0x000fe20003f04270 */
[----:B------:R-:W-:Y:S01]  /*f9a0*/  FMUL.FTZ R9, R26, c[0x0][0x320] ;  /* 0x0000c8001a097a20 */ /* 0x000fe20000410000 */
[----:B------:R-:W-:-:S03]  /*f9b0*/  ISETP.GT.AND P1, PT, R2, 0x38, PT ;  /* 0x000000380200780c */ /* 0x000fc60003f24270 */
[----:B------:R-:W4:Y:S01]  /*f9c0*/  MUFU.TANH R12, R7 ;  /* 0x00000007000c7308 */ /* 0x000f220000002400 */
[----:B--2---:R-:W-:Y:S01]  /*f9d0*/  FMUL.FTZ R6, R20, c[0x0][0x320] ;  /* 0x0000c80014067a20 */ /* 0x004fe20000410000 */
[----:B---3--:R-:W-:Y:S01]  /*f9e0*/  FSEL R250, R8, -INF , P0 ;  /* 0xff80000008fa7808 */ /* 0x008fe20000000000 */
[----:B------:R-:W-:Y:S01]  /*f9f0*/  FMUL.FTZ R8, R43, c[0x0][0x320] ;  /* 0x0000c8002b087a20 */ /* 0x000fe20000410000 */
[----:B------:R-:W-:-:S04]  /*fa00*/  ISETP.GT.AND P0, PT, R2, 0x39, PT ;  /* 0x000000390200780c */ /* 0x000fc80003f04270 */
[----:B------:R2:W3:Y:S01]  /*fa10*/  MUFU.TANH R14, R6 ;  /* 0x00000006000e7308 */ /* 0x0004e20000002400 */
[----:B----4-:R-:W-:Y:S01]  /*fa20*/  FSEL R236, R12, -INF , P0 ;  /* 0xff8000000cec7808 */ /* 0x010fe20000000000 */
[----:B------:R-:W-:Y:S01]  /*fa30*/  FMUL.FTZ R7, R30, c[0x0][0x320] ;  /* 0x0000c8001e077a20 */ /* 0x000fe20000410000 */
[----:B------:R-:W-:-:S05]  /*fa40*/  ISETP.GT.AND P0, PT, R0, 0x1, PT ;  /* 0x000000010000780c */ /* 0x000fca0003f04270 */
[----:B------:R-:W-:Y:S01]  /*fa50*/  MUFU.TANH R8, R8 ;  /* 0x0000000800087308 */ /* 0x000fe20000002400 */
[----:B------:R-:W-:Y:S02]  /*fa60*/  FSEL R20, R131, -INF , P0 ;  /* 0xff80000083147808 */ /* 0x000fe40000000000 */
[----:B------:R-:W-:Y:S02]  /*fa70*/  ISETP.GT.AND P0, PT, R0, 0x9, PT ;  /* 0x000000090000780c */ /* 0x000fe40003f04270 */
[----:B--2---:R-:W-:-:S03]  /*fa80*/  FMNMX.FTZ R6, R29, R36, !PT ;  /* 0x000000241d067209 */ /* 0x004fc60007810000 */
[----:B------:R2:W4:Y:S01]  /*fa90*/  MUFU.TANH R21, R7 ;  /* 0x0000000700157308 */ /* 0x0005220000002400 */
        /* <DEDUP_REMOVED lines=9> */
[----:B------:R-:W-:Y:S01]  /*fb30*/  FMNMX.FTZ R2, R106, R2, !PT ;  /* 0x000000026a027209 */ /* 0x000fe20007810000 */
[----:B--2---:R-:W-:Y:S01]  /*fb40*/  FMUL.FTZ R7, R42, c[0x0][0x320] ;  /* 0x0000c8002a077a20 */ /* 0x004fe20000410000 */
[----:B------:R-:W-:Y:S01]  /*fb50*/  FSEL R23, R91, -INF , P1 ;  /* 0xff8000005b177808 */ /* 0x000fe20000800000 */
[----:B------:R2:W3:Y:S01]  /*fb60*/  MUFU.TANH R13, R6 ;  /* 0x00000006000d7308 */ /* 0x0004e20000002400 */
[----:B------:R-:W-:Y:S02]  /*fb70*/  FMNMX.FTZ R2, R59, R2, !PT ;  /* 0x000000023b027209 */ /* 0x000fe40007810000 */
[----:B------:R-:W-:Y:S02]  /*fb80*/  ISETP.GT.AND P1, PT, R0, 0x10, PT ;  /* 0x000000100000780c */ /* 0x000fe40003f24270 */
[----:B------:R-:W-:-:S02]  /*fb90*/  FMNMX.FTZ R2, R107, R2, !PT ;  /* 0x000000026b027209 */ /* 0x000fc40007810000 */
[----:B------:R-:W-:Y:S01]  /*fba0*/  FSEL R28, R90, -INF , P0 ;  /* 0xff8000005a1c7808 */ /* 0x000fe20000000000 */
[----:B------:R-:W1:Y:S01]  /*fbb0*/  MUFU.TANH R10, R7 ;  /* 0x00000007000a7308 */ /* 0x000e620000002400 */
[----:B------:R-:W-:Y:S02]  /*fbc0*/  FMNMX.FTZ R2, R179, R2, !PT ;  /* 0x00000002b3027209 */ /* 0x000fe40007810000 */
[----:B------:R-:W-:Y:S02]  /*fbd0*/  ISETP.GT.AND P0, PT, R0, 0x11, PT ;  /* 0x000000110000780c */ /* 0x000fe40003f04270 */
[----:B------:R-:W-:Y:S02]  /*fbe0*/  FMNMX.FTZ R2, R181, R2, !PT ;  /* 0x00000002b5027209 */ /* 0x000fe40007810000 */
[----:B------:R-:W-:Y:S01]  /*fbf0*/  FSEL R43, R75, -INF , P1 ;  /* 0xff8000004b2b7808 */ /* 0x000fe20000800000 */
[----:B------:R-:W1:Y:S01]  /*fc00*/  MUFU.TANH R9, R11 ;  /* 0x0000000b00097308 */ /* 0x000e620000002400 */
[----:B------:R-:W-:-:S02]  /*fc10*/  FMNMX.FTZ R2, R180, R2, !PT ;  /* 0x00000002b4027209 */ /* 0x000fc40007810000 */
[----:B--2---:R-:W-:Y:S02]  /*fc20*/  FMNMX.FTZ R6, R19, R20, !PT ;  /* 0x0000001413067209 */ /* 0x004fe40007810000 */
[----:B------:R-:W-:Y:S02]  /*fc30*/  FMNMX.FTZ R2, R182, R2, !PT ;  /* 0x00000002b6027209 */ /* 0x000fe40007810000 */
[----:B------:R-:W-:Y:S01]  /*fc40*/  FMNMX.FTZ R6, R23, R6, !PT ;  /* 0x0000000617067209 */ /* 0x000fe20007810000 */
[----:B------:R2:W1:Y:S01]  /*fc50*/  MUFU.TANH R11, R18 ;  /* 0x00000012000b7308 */ /* 0x0004620000002400 */
[----:B------:R-:W-:Y:S02]  /*fc60*/  FMNMX.FTZ R2, R247, R2, !PT ;  /* 0x00000002f7027209 */ /* 0x000fe40007810000 */
[----:B------:R-:W-:Y:S02]  /*fc70*/  FMNMX.FTZ R6, R28, R6, !PT ;  /* 0x000000061c067209 */ /* 0x000fe40007810000 */
[----:B------:R-:W-:-:S02]  /*fc80*/  FMNMX.FTZ R2, R250, R2, !PT ;  /* 0x00000002fa027209 */ /* 0x000fc40007810000 */
[----:B------:R-:W-:Y:S02]  /*fc90*/  ISETP.GT.AND P1, PT, R0, 0x18, PT ;  /* 0x000000180000780c */ /* 0x000fe40003f24270 */
[----:B------:R-:W-:Y:S02]  /*fca0*/  FSEL R48, R73, -INF , P0 ;  /* 0xff80000049307808 */ /* 0x000fe40000000000 */
[----:B------:R-:W-:Y:S02]  /*fcb0*/  FMNMX.FTZ R6, R43, R6, !PT ;  /* 0x000000062b067209 */ /* 0x000fe40007810000 */
[----:B------:R-:W-:Y:S02]  /*fcc0*/  FMNMX.FTZ R2, R232, R2, !PT ;  /* 0x00000002e8027209 */ /* 0x000fe40007810000 */
[----:B------:R-:W-:Y:S01]  /*fcd0*/  ISETP.GT.AND P0, PT, R0, 0x19, PT ;  /* 0x000000190000780c */ /* 0x000fe20003f04270 */
[----:B--2---:R-:W-:Y:S01]  /*fce0*/  FMUL.FTZ R18, R47, c[0x0][0x320] ;  /* 0x0000c8002f127a20 */ /* 0x004fe20000410000 */
[----:B------:R-:W-:-:S02]  /*fcf0*/  FSEL R49, R61, -INF , P1 ;  /* 0xff8000003d317808 */ /* 0x000fc40000800000 */
[----:B------:R-:W-:Y:S02]  /*fd00*/  FMNMX.FTZ R6, R48, R6, !PT ;  /* 0x0000000630067209 */ /* 0x000fe40007810000 */
[----:B------:R-:W-:Y:S02]  /*fd10*/  FMNMX.FTZ R7, R236, R2, !PT ;  /* 0x00000002ec077209 */ /* 0x000fe40007810000 */
[C---:B------:R-:W-:Y:S02]  /*fd20*/  ISETP.GT.AND P1, PT, R0.reuse, 0x20, PT ;  /* 0x000000200000780c */ /* 0x040fe40003f24270 */
[----:B------:R-:W-:Y:S02]  /*fd30*/  FSEL R101, R101, -INF , P0 ;  /* 0xff80000065657808 */ /* 0x000fe40000000000 */
[----:B------:R-:W-:Y:S02]  /*fd40*/  FMNMX.FTZ R2, R49, R6, !PT ;  /* 0x0000000631027209 */ /* 0x000fe40007810000 */
[----:B------:R-:W-:Y:S01]  /*fd50*/  ISETP.GT.AND P0, PT, R0, 0x21, PT ;  /* 0x000000210000780c */ /* 0x000fe20003f04270 */
[----:B------:R-:W2:Y:S01]  /*fd60*/  SHFL.BFLY PT, R6, R7, 0x2, 0x1f ;  /* 0x0c401f0007067f89 */ /* 0x000ea200000e0000 */
[----:B----4-:R-:W-:-:S02]  /*fd70*/  FSEL R155, R21, -INF , P1 ;  /* 0xff800000159b7808 */ /* 0x010fc40000800000 */
[----:B------:R-:W-:Y:S02]  /*fd80*/  FMNMX.FTZ R2, R101, R2, !PT ;  /* 0x0000000265027209 */ /* 0x000fe40007810000 */
[----:B------:R-:W-:Y:S02]  /*fd90*/  ISETP.GT.AND P1, PT, R0, 0x28, PT ;  /* 0x000000280000780c */ /* 0x000fe40003f24270 */
[----:B---3--:R-:W-:Y:S01]  /*fda0*/  FSEL R172, R13, -INF , P0 ;  /* 0xff8000000dac7808 */ /* 0x008fe20000000000 */
[----:B------:R-:W-:Y:S01]  /*fdb0*/  FMUL.FTZ R13, R46, c[0x0][0x320] ;  /* 0x0000c8002e0d7a20 */ /* 0x000fe20000410000 */
[----:B------:R-:W-:Y:S02]  /*fdc0*/  FMNMX.FTZ R2, R155, R2, !PT ;  /* 0x000000029b027209 */ /* 0x000fe40007810000 */
[----:B------:R-:W-:Y:S02]  /*fdd0*/  ISETP.GT.AND P0, PT, R0, 0x29, PT ;  /* 0x000000290000780c */ /* 0x000fe40003f04270 */
[----:B-1----:R-:W-:Y:S01]  /*fde0*/  FSEL R174, R10, -INF , P1 ;  /* 0xff8000000aae7808 */ /* 0x002fe20000800000 */
[----:B------:R-:W-:Y:S01]  /*fdf0*/  MUFU.TANH R13, R13 ;  /* 0x0000000d000d7308 */ /* 0x000fe20000002400 */
[----:B------:R-:W-:-:S02]  /*fe00*/  FMNMX.FTZ R2, R172, R2, !PT ;  /* 0x00000002ac027209 */ /* 0x000fc40007810000 */
[----:B------:R-:W-:Y:S02]  /*fe10*/  ISETP.GT.AND P1, PT, R0, 0x30, PT ;  /* 0x000000300000780c */ /* 0x000fe40003f24270 */
[----:B------:R-:W-:Y:S01]  /*fe20*/  FSEL R175, R8, -INF , P0 ;  /* 0xff80000008af7808 */ /* 0x000fe20000000000 */
[----:B------:R-:W-:Y:S01]  /*fe30*/  FMUL.FTZ R8, R44, c[0x0][0x320] ;  /* 0x0000c8002c087a20 */ /* 0x000fe20000410000 */
[----:B------:R-:W-:Y:S01]  /*fe40*/  FMNMX.FTZ R2, R174, R2, !PT ;  /* 0x00000002ae027209 */ /* 0x000fe20007810000 */
[----:B------:R-:W1:Y:S01]  /*fe50*/  MUFU.TANH R10, R15 ;  /* 0x0000000f000a7308 */ /* 0x000e620000002400 */
[----:B------:R-:W-:Y:S02]  /*fe60*/  ISETP.GT.AND P0, PT, R0, 0x31, PT ;  /* 0x000000310000780c */ /* 0x000fe40003f04270 */
[----:B------:R-:W-:Y:S02]  /*fe70*/  FSEL R221, R12, -INF , P1 ;  /* 0xff8000000cdd7808 */ /* 0x000fe40000800000 */
[----:B------:R-:W-:-:S02]  /*fe80*/  FMNMX.FTZ R2, R175, R2, !PT ;  /* 0x00000002af027209 */ /* 0x000fc40007810000 */
[----:B------:R-:W-:Y:S01]  /*fe90*/  FSEL R224, R9, -INF , P0 ;  /* 0xff80000009e07808 */ /* 0x000fe20000000000 */
[----:B------:R-:W-:Y:S01]  /*fea0*/  MUFU.TANH R12, R8 ;  /* 0x00000008000c7308 */ /* 0x000fe20000002400 */
[C---:B------:R-:W-:Y:S02]  /*feb0*/  ISETP.GT.AND P1, PT, R0.reuse, 0x38, PT ;  /* 0x000000380000780c */ /* 0x040fe40003f24270 */
[----:B------:R-:W-:Y:S02]  /*fec0*/  ISETP.GT.AND P0, PT, R0, 0x39, PT ;  /* 0x000000390000780c */ /* 0x000fe40003f04270 */
[----:B------:R-:W-:Y:S01]  /*fed0*/  FMNMX.FTZ R0, R221, R2, !PT ;  /* 0x00000002dd007209 */ /* 0x000fe20007810000 */
[----:B------:R-:W-:Y:S01]  /*fee0*/  FMUL.FTZ R2, R45, c[0x0][0x320] ;  /* 0x0000c8002d027a20 */ /* 0x000fe20000410000 */
[----:B------:R-:W-:Y:S01]  /*fef0*/  FSEL R223, R11, -INF , P1 ;  /* 0xff8000000bdf7808 */ /* 0x000fe20000800000 */
[----:B------:R-:W-:Y:S01]  /*ff00*/  FMUL.FTZ R11, R39, c[0x0][0x320] ;  /* 0x0000c800270b7a20 */ /* 0x000fe20000410000 */
[----:B------:R-:W-:Y:S01]  /*ff10*/  FMNMX.FTZ R0, R224, R0, !PT ;  /* 0x00000000e0007209 */ /* 0x000fe20007810000 */
[----:B------:R3:W4:Y:S01]  /*ff20*/  MUFU.TANH R8, R2 ;  /* 0x0000000200087308 */ /* 0x0007220000002400 */
[----:B-1----:R-:W-:-:S02]  /*ff30*/  FSEL R227, R10, -INF , P0 ;  /* 0xff8000000ae37808 */ /* 0x002fc40000000000 */
[----:B------:R-:W-:Y:S02]  /*ff40*/  FMNMX.FTZ R0, R223, R0, !PT ;  /* 0x00000000df007209 */ /* 0x000fe40007810000 */
[----:B--2---:R-:W-:Y:S02]  /*ff50*/  FMNMX.FTZ R6, R7, R6, !PT ;  /* 0x0000000607067209 */ /* 0x004fe40007810000 */
[----:B------:R-:W-:Y:S01]  /*ff60*/  FMNMX.FTZ R0, R227, R0, !PT ;  /* 0x00000000e3007209 */ /* 0x000fe20007810000 */
[----:B------:R-:W-:Y:S01]  /*ff70*/  MUFU.TANH R14, R11 ;  /* 0x0000000b000e7308 */ /* 0x000fe20000002400 */
[C---:B------:R-:W-:Y:S01]  /*ff80*/  ISETP.GT.AND P1, PT, R4.reuse, 0x19, PT ;  /* 0x000000190400780c */ /* 0x040fe20003f24270 */
[----:B------:R-:W-:Y:S01]  /*ff90*/  SHFL.BFLY PT, R103, R6, 0x1, 0x1f ;  /* 0x0c201f0006677f89 */ /* 0x000fe200000e0000 */
[----:B------:R-:W-:Y:S02]  /*ffa0*/  ISETP.GT.AND P0, PT, R4, 0x20, PT ;  /* 0x000000200400780c */ /* 0x000fe40003f04270 */
[----:B------:R-:W-:Y:S01]  /*ffb0*/  FSEL R100, R100, -INF , P1 ;  /* 0xff80000064647808 */ /* 0x000fe20000800000 */
[----:B------:R-:W1:Y:S01]  /*ffc0*/  SHFL.BFLY PT, R7, R0, 0x2, 0x1f ;  /* 0x0c401f0000077f89 */ /* 0x000e6200000e0000 */
[----:B------:R-:W-:Y:S01]  /*ffd0*/  ISETP.GT.AND P1, PT, R4, 0x21, PT ;  /* 0x000000210400780c */ /* 0x000fe20003f24270 */
[----:B---3--:R-:W-:Y:S01]  /*ffe0*/  FMUL.FTZ R2, R32, c[0x0][0x320] ;  /* 0x0000c80020027a20 */ /* 0x008fe20000410000 */
[----:B------:R-:W-:Y:S01]  /*fff0*/  FSEL R173, R173, -INF , P0 ;  /* 0xff800000adad7808 */ /* 0x000fe20000000000 */
[----:B------:R-:W-:Y:S01]  /*10000*/  MUFU.TANH R11, R18 ;  /* 0x00000012000b7308 */ /* 0x000fe20000002400 */
[----:B------:R-:W-:-:S02]  /*10010*/  FSEL R176, R176, -INF , P1 ;  /* 0xff800000b0b07808 */ /* 0x000fc40000800000 */
[C---:B------:R-:W-:Y:S02]  /*10020*/  ISETP.GT.AND P1, PT, R4.reuse, 0x29, PT ;  /* 0x000000290400780c */ /* 0x040fe40003f24270 */
[----:B------:R-:W-:Y:S02]  /*10030*/  ISETP.GT.AND P0, PT, R4, 0x28, PT ;  /* 0x000000280400780c */ /* 0x000fe40003f04270 */
[----:B------:R-:W-:Y:S01]  /*10040*/  FSEL R178, R60, -INF , P1 ;  /* 0xff8000003cb27808 */ /* 0x000fe20000800000 */
[----:B------:R2:W3:Y:S01]  /*10050*/  MUFU.TANH R10, R2 ;  /* 0x00000002000a7308 */ /* 0x0004e20000002400 */
[----:B------:R-:W-:Y:S02]  /*10060*/  ISETP.GT.AND P1, PT, R4, 0x31, PT ;  /* 0x000000310400780c */ /* 0x000fe40003f24270 */
[----:B------:R-:W-:Y:S02]  /*10070*/  FSEL R177, R177, -INF , P0 ;  /* 0xff800000b1b17808 */ /* 0x000fe40000000000 */
[----:B----4-:R-:W-:-:S02]  /*10080*/  FSEL R228, R8, -INF , P1 ;  /* 0xff80000008e47808 */ /* 0x010fc40000800000 */
[C---:B------:R-:W-:Y:S02]  /*10090*/  ISETP.GT.AND P0, PT, R4.reuse, 0x30, PT ;  /* 0x000000300400780c */ /* 0x040fe40003f04270 */
[----:B------:R-:W-:Y:S02]  /*100a0*/  ISETP.GT.AND P1, PT, R4, 0x39, PT ;  /* 0x000000390400780c */ /* 0x000fe40003f24270 */
[----:B------:R-:W-:Y:S01]  /*100b0*/  FSEL R225, R12, -INF , P0 ;  /* 0xff8000000ce17808 */ /* 0x000fe20000000000 */
[----:B------:R-:W-:Y:S01]  /*100c0*/  FMUL.FTZ R12, R55, c[0x0][0x320] ;  /* 0x0000c800370c7a20 */ /* 0x000fe20000410000 */
[----:B-1----:R-:W-:Y:S02]  /*100d0*/  FMNMX.FTZ R8, R0, R7, !PT ;  /* 0x0000000700087209 */ /* 0x002fe40007810000 */
[----:B------:R-:W-:Y:S01]  /*100e0*/  ISETP.GT.AND P0, PT, R4, 0x38, PT ;  /* 0x000000380400780c */ /* 0x000fe20003f04270 */
[----:B--2---:R-:W-:Y:S01]  /*100f0*/  FMUL.FTZ R2, R33, c[0x0][0x320] ;  /* 0x0000c80021027a20 */ /* 0x004fe20000410000 */
[----:B------:R-:W-:Y:S01]  /*10100*/  FMNMX.FTZ R103, R6, R103, !PT ;  /* 0x0000006706677209 */ /* 0x000fe20007810000 */
[----:B------:R-:W-:Y:S01]  /*10110*/  FMUL.FTZ R4, R38, c[0x0][0x320] ;  /* 0x0000c80026047a20 */ /* 0x000fe20000410000 */
[----:B---3--:R-:W-:Y:S01]  /*10120*/  FSEL R229, R10, -INF , P0 ;  /* 0xff8000000ae57808 */ /* 0x008fe20000000000 */
[----:B------:R1:W2:Y:S01]  /*10130*/  MUFU.TANH R9, R2 ;  /* 0x0000000200097308 */ /* 0x0002a20000002400 */
[----:B------:R-:W-:Y:S01]  /*10140*/  ISETP.GT.AND P0, PT, R5, RZ, PT ;  /* 0x000000ff0500720c */ /* 0x000fe20003f04270 */
[----:B------:R-:W-:Y:S03]  /*10150*/  SHFL.BFLY PT, R102, R8, 0x1, 0x1f ;  /* 0x0c201f0008667f89 */ /* 0x000fe600000e0000 */
[----:B------:R-:W-:-:S02]  /*10160*/  FSEL R41, R104, -INF , P0 ;  /* 0xff80000068297808 */ /* 0x000fc40000000000 */
[----:B------:R-:W-:Y:S01]  /*10170*/  ISETP.GT.AND P0, PT, R5, 0x8, PT ;  /* 0x000000080500780c */ /* 0x000fe20003f04270 */
[----:B------:R-:W-:Y:S03]  /*10180*/  MUFU.TANH R22, R4 ;  /* 0x0000000400167308 */ /* 0x000fe60000002400 */
[----:B------:R-:W-:Y:S02]  /*10190*/  FSEL R42, R121, -INF , P0 ;  /* 0xff800000792a7808 */ /* 0x000fe40000000000 */
[----:B------:R-:W-:Y:S01]  /*101a0*/  ISETP.GT.AND P0, PT, R5, 0x10, PT ;  /* 0x000000100500780c */ /* 0x000fe20003f04270 */
[----:B-1----:R-:W-:Y:S01]  /*101b0*/  FMUL.FTZ R2, R54, c[0x0][0x320] ;  /* 0x0000c80036027a20 */ /* 0x002fe20000410000 */
[----:B--2---:R-:W-:Y:S01]  /*101c0*/  FSEL R231, R9, -INF , P1 ;  /* 0xff80000009e77808 */ /* 0x004fe20000800000 */
[----:B------:R1:W-:Y:S01]  /*101d0*/  MUFU.TANH R4, R12 ;  /* 0x0000000c00047308 */ /* 0x0003e20000002400 */
        /* <DEDUP_REMOVED lines=10> */
[----:B------:R-:W-:Y:S01]  /*10280*/  FSEL R98, R84, -INF , P1 ;  /* 0xff80000054627808 */ /* 0x000fe20000800000 */
[----:B-1----:R-:W-:Y:S01]  /*10290*/  FMUL.FTZ R12, R103, c[0x0][0x2d0] ;  /* 0x0000b400670c7a20 */ /* 0x002fe20000410000 */
[C---:B------:R-:W-:Y:S02]  /*102a0*/  ISETP.GT.AND P1, PT, R5.reuse, 0x19, PT ;  /* 0x000000190500780c */ /* 0x040fe40003f24270 */
[----:B------:R-:W-:Y:S02]  /*102b0*/  ISETP.GT.AND P0, PT, R5, 0x20, PT ;  /* 0x000000200500780c */ /* 0x000fe40003f04270 */
[----:B------:R-:W-:Y:S01]  /*102c0*/  FSEL R96, R76, -INF , P1 ;  /* 0xff8000004c607808 */ /* 0x000fe20000800000 */
[----:B------:R-:W1:Y:S01]  /*102d0*/  MUFU.TANH R9, R35 ;  /* 0x0000002300097308 */ /* 0x000e620000002400 */
[----:B--2---:R-:W-:-:S02]  /*102e0*/  FMNMX.FTZ R2, R52, R53, !PT ;  /* 0x0000003534027209 */ /* 0x004fc40007810000 */
[----:B------:R-:W-:Y:S02]  /*102f0*/  ISETP.GT.AND P1, PT, R5, 0x21, PT ;  /* 0x000000210500780c */ /* 0x000fe40003f24270 */
[----:B------:R-:W-:Y:S02]  /*10300*/  FMNMX.FTZ R0, R56, R2, !PT ;  /* 0x0000000238007209 */ /* 0x000fe40007810000 */
[----:B------:R-:W-:Y:S02]  /*10310*/  FMNMX.FTZ R2, R41, R40, !PT ;  /* 0x0000002829027209 */ /* 0x000fe40007810000 */
[----:B------:R-:W-:Y:S02]  /*10320*/  FMNMX.FTZ R0, R57, R0, !PT ;  /* 0x0000000039007209 */ /* 0x000fe40007810000 */
[----:B------:R-:W-:Y:S02]  /*10330*/  FMNMX.FTZ R2, R42, R2, !PT ;  /* 0x000000022a027209 */ /* 0x000fe40007810000 */
[----:B------:R-:W-:-:S02]  /*10340*/  FMNMX.FTZ R0, R136, R0, !PT ;  /* 0x0000000088007209 */ /* 0x000fc40007810000 */
        /* <DEDUP_REMOVED lines=8> */
[----:B---3--:R-:W-:Y:S02]  /*103d0*/  FSEL R154, R21, -INF , P0 ;  /* 0xff800000159a7808 */ /* 0x008fe40000000000 */
[----:B------:R-:W-:Y:S02]  /*103e0*/  FMNMX.FTZ R0, R176, R0, !PT ;  /* 0x00000000b0007209 */ /* 0x000fe40007810000 */
[----:B------:R-:W-:Y:S02]  /*103f0*/  FMNMX.FTZ R2, R96, R2, !PT ;  /* 0x0000000260027209 */ /* 0x000fe40007810000 */
[----:B------:R-:W-:-:S02]  /*10400*/  FMNMX.FTZ R0, R177, R0, !PT ;  /* 0x00000000b1007209 */ /* 0x000fc40007810000 */
[----:B------:R-:W-:Y:S02]  /*10410*/  ISETP.GT.AND P0, PT, R5, 0x28, PT ;  /* 0x000000280500780c */ /* 0x000fe40003f04270 */
[----:B------:R-:W-:Y:S02]  /*10420*/  FMNMX.FTZ R0, R178, R0, !PT ;  /* 0x00000000b2007209 */ /* 0x000fe40007810000 */
[----:B------:R-:W-:Y:S01]  /*10430*/  FSEL R153, R4, -INF , P1 ;  /* 0xff80000004997808 */ /* 0x000fe20000800000 */
[----:B------:R-:W-:Y:S01]  /*10440*/  IMAD R4, R149, 0x20, R147 ;  /* 0x0000002095047824 */ /* 0x000fe200078e0293 */
[----:B------:R-:W-:Y:S02]  /*10450*/  FMNMX.FTZ R0, R225, R0, !PT ;  /* 0x00000000e1007209 */ /* 0x000fe40007810000 */
[----:B------:R-:W-:Y:S02]  /*10460*/  FMNMX.FTZ R2, R154, R2, !PT ;  /* 0x000000029a027209 */ /* 0x000fe40007810000 */
[----:B------:R-:W-:-:S02]  /*10470*/  FMNMX.FTZ R0, R228, R0, !PT ;  /* 0x00000000e4007209 */ /* 0x000fc40007810000 */
[----:B------:R-:W-:Y:S02]  /*10480*/  ISETP.GT.AND P1, PT, R5, 0x29, PT ;  /* 0x000000290500780c */ /* 0x000fe40003f24270 */
[----:B------:R-:W-:Y:S02]  /*10490*/  FMNMX.FTZ R0, R229, R0, !PT ;  /* 0x00000000e5007209 */ /* 0x000fe40007810000 */
[----:B------:R-:W-:Y:S02]  /*104a0*/  FSEL R152, R22, -INF , P0 ;  /* 0xff80000016987808 */ /* 0x000fe40000000000 */
[----:B------:R-:W-:Y:S02]  /*104b0*/  FMNMX.FTZ R7, R231, R0, !PT ;  /* 0x00000000e7077209 */ /* 0x000fe40007810000 */
[----:B------:R-:W-:Y:S02]  /*104c0*/  FMNMX.FTZ R0, R153, R2, !PT ;  /* 0x0000000299007209 */ /* 0x000fe40007810000 */
[----:B------:R-:W-:Y:S01]  /*104d0*/  ISETP.GT.AND P0, PT, R5, 0x30, PT ;  /* 0x000000300500780c */ /* 0x000fe20003f04270 */
[----:B------:R-:W2:Y:S01]  /*104e0*/  SHFL.BFLY PT, R6, R7, 0x2, 0x1f ;  /* 0x0c401f0007067f89 */ /* 0x000ea200000e0000 */
[----:B------:R-:W-:-:S02]  /*104f0*/  FSEL R14, R14, -INF , P1 ;  /* 0xff8000000e0e7808 */ /* 0x000fc40000800000 */
[----:B------:R-:W-:Y:S02]  /*10500*/  FMNMX.FTZ R0, R152, R0, !PT ;  /* 0x0000000098007209 */ /* 0x000fe40007810000 */
[----:B------:R-:W-:Y:S02]  /*10510*/  ISETP.GT.AND P1, PT, R5, 0x31, PT ;  /* 0x000000310500780c */ /* 0x000fe40003f24270 */
[----:B------:R-:W-:Y:S02]  /*10520*/  FSEL R13, R13, -INF , P0 ;  /* 0xff8000000d0d7808 */ /* 0x000fe40000000000 */
[----:B------:R-:W-:Y:S02]  /*10530*/  FMNMX.FTZ R0, R14, R0, !PT ;  /* 0x000000000e007209 */ /* 0x000fe40007810000 */
[----:B------:R-:W-:Y:S02]  /*10540*/  FSETP.NEU.FTZ.AND P0, PT, R103, -INF , PT ;  /* 0xff8000006700780b */ /* 0x000fe40003f1d000 */
[----:B------:R-:W-:-:S02]  /*10550*/  FSEL R216, R11, -INF , P1 ;  /* 0xff8000000bd87808 */ /* 0x000fc40000800000 */
[----:B------:R-:W-:Y:S02]  /*10560*/  ISETP.GT.AND P1, PT, R5, 0x38, PT ;  /* 0x000000380500780c */ /* 0x000fe40003f24270 */
[----:B------:R-:W-:Y:S02]  /*10570*/  FMNMX.FTZ R2, R13, R0, !PT ;  /* 0x000000000d027209 */ /* 0x000fe40007810000 */
[----:B------:R-:W-:Y:S02]  /*10580*/  FSEL R12, R12, RZ, P0 ;  /* 0x000000ff0c0c7208 */ /* 0x000fe40000000000 */
[----:B------:R-:W-:Y:S02]  /*10590*/  ISETP.GT.AND P0, PT, R5, 0x39, PT ;  /* 0x000000390500780c */ /* 0x000fe40003f04270 */
[----:B----4-:R-:W-:Y:S01]  /*105a0*/  FSEL R218, R10, -INF , P1 ;  /* 0xff8000000ada7808 */ /* 0x010fe20000800000 */
[--C-:B------:R-:W-:Y:S01]  /*105b0*/  FFMA.FTZ R0, R29, c[0x0][0x2d0], -R12.reuse ;  /* 0x0000b4001d007a23 */ /* 0x100fe2000001080c */
[----:B------:R-:W-:Y:S01]  /*105c0*/  FMNMX.FTZ R2, R216, R2, !PT ;  /* 0x00000002d8027209 */ /* 0x000fe20007810000 */
[----:B------:R-:W-:Y:S01]  /*105d0*/  FFMA.FTZ R5, R36, c[0x0][0x2d0], -R12 ;  /* 0x0000b40024057a23 */ /* 0x000fe2000001080c */
[----:B-1----:R-:W-:Y:S01]  /*105e0*/  FSEL R222, R9, -INF , P0 ;  /* 0xff80000009de7808 */ /* 0x002fe20000000000 */
[----:B------:R1:W-:Y:S01]  /*105f0*/  MUFU.EX2 R187, R0 ;  /* 0x0000000000bb7308 */ /* 0x0003e20000000800 */
[----:B------:R-:W-:-:S02]  /*10600*/  FMNMX.FTZ R2, R218, R2, !PT ;  /* 0x00000002da027209 */ /* 0x000fc40007810000 */
[----:B--2---:R-:W-:Y:S02]  /*10610*/  FMNMX.FTZ R7, R7, R6, !PT ;  /* 0x0000000607077209 */ /* 0x004fe40007810000 */
        /* <DEDUP_REMOVED lines=10> */
[----:B------:R-:W-:-:S04]  /*106c0*/  IMAD.SHL.U32 R209, R0, 0x2, RZ ;  /* 0x0000000200d17824 */ /* 0x000fc800078e00ff */
[----:B------:R-:W-:Y:S01]  /*106d0*/  IMAD R210, R3, 0x2, R209 ;  /* 0x0000000203d27824 */ /* 0x000fe200078e02d1 */
[----:B---3--:R-:W-:Y:S02]  /*106e0*/  @P2 LEA.HI.X R5, R156, R17, R158, 0x1, P0 ;  /* 0x000000119c052211 */ /* 0x008fe400000f0c9e */
[----:B------:R3:W3:Y:S01]  /*106f0*/  MUFU.EX2 R184, R8 ;  /* 0x0000000800b87308 */ /* 0x0006e20000000800 */
[C---:B------:R-:W-:Y:S02]  /*10700*/  FSETP.NEU.FTZ.AND P0, PT, R102.reuse, -INF , PT ;  /* 0xff8000006600780b */ /* 0x040fe40003f1d000 */
        /* <DEDUP_REMOVED lines=21> */
[----:B------:R-:W-:Y:S01]  /*10860*/  F2FP.PACK_AB R6, R184, R185 ;  /* 0x000000b9b806723e */ /* 0x000fe200000000ff */
        /* <DEDUP_REMOVED lines=39> */
[----:B------:R-:W-:Y:S07]  /*10ae0*/  HMMA.16816.F32 R64, R4, R38, RZ ;  /* 0x000000260440723c */ /* 0x000fee00000018ff */
[----:B------:R-:W-:-:S02]  /*10af0*/  FFMA.FTZ R4, R58, c[0x0][0x2d0], -R12 ;  /* 0x0000b4003a047a23 */ /* 0x000fc4000001080c */
[----:B-1----:R-:W-:Y:S02]  /*10b00*/  FFMA.FTZ R8, R15, c[0x0][0x2d0], -R3 ;  /* 0x0000b4000f087a23 */ /* 0x002fe40000010803 */
[----:B------:R1:W-:Y:S01]  /*10b10*/  MUFU.EX2 R239, R4 ;  /* 0x0000000400ef7308 */ /* 0x0003e20000000800 */
[----:B------:R-:W-:-:S07]  /*10b20*/  IMAD.MOV.U32 R15, RZ, RZ, R157 ;  /* 0x000000ffff0f7224 */ /* 0x000fce00078e009d */
[----:B------:R2:W3:Y:S01]  /*10b30*/  MUFU.EX2 R245, R8 ;  /* 0x0000000800f57308 */ /* 0x0004e20000000800 */
[----:B-1----:R-:W-:-:S07]  /*10b40*/  FFMA.FTZ R4, R106, c[0x0][0x2d0], -R12 ;  /* 0x0000b4006a047a23 */ /* 0x002fce000001080c */
[----:B------:R1:W-:Y:S01]  /*10b50*/  MUFU.EX2 R244, R4 ;  /* 0x0000000400f47308 */ /* 0x0003e20000000800 */
[----:B--2---:R-:W-:Y:S02]  /*10b60*/  F2FP.PACK_AB R8, R241, R246 ;  /* 0x000000f6f108723e */ /* 0x004fe400000000ff */
[----:B---3--:R-:W-:-:S07]  /*10b70*/  F2FP.PACK_AB R11, R245, R240 ;  /* 0x000000f0f50b723e */ /* 0x008fce00000000ff */
        /* <DEDUP_REMOVED lines=9> */
[----:B------:R1:W3:Y:S06]  /*10c10*/  MUFU.EX2 R242, R4 ;  /* 0x0000000400f27308 */ /* 0x0002ec0000000800 */
[C---:B------:R-:W-:Y:S08]  /*10c20*/  HMMA.16816.F32 R56, R8.reuse, R20, RZ ;  /* 0x000000140838723c */ /* 0x040ff000000018ff */
[----:B------:R-:W-:Y:S01]  /*10c30*/  HMMA.16816.F32 R128, R8, R22, RZ ;  /* 0x000000160880723c */ /* 0x000fe200000018ff */
[----:B------:R-:W-:Y:S01]  /*10c40*/  LDSM.16.MT88.4 R20, [R210+0x500] ;  /* 0x00050000d214783b */ /* 0x000fe20000004200 */
[----:B-1----:R-:W-:Y:S01]  /*10c50*/  FFMA.FTZ R4, R43, c[0x0][0x2d0], -R2 ;  /* 0x0000b4002b047a23 */ /* 0x002fe20000010802 */
[----:B---3--:R-:W-:-:S02]  /*10c60*/  F2FP.PACK_AB R6, R242, R243 ;  /* 0x000000f3f206723e */ /* 0x008fc400000000ff */
[----:B------:R-:W-:Y:S01]  /*10c70*/  LDSM.16.MT88.4 R40, [R210+0x2500] ;  /* 0x00250000d228783b */ /* 0x000fe20000004200 */
[----:B------:R1:W-:Y:S02]  /*10c80*/  MUFU.EX2 R230, R4 ;  /* 0x0000000400e67308 */ /* 0x0003e40000000800 */
[C---:B------:R-:W-:Y:S08]  /*10c90*/  HMMA.16816.F32 R52, R8.reuse, R28, RZ ;  /* 0x0000001c0834723c */ /* 0x040ff000000018ff */
[----:B------:R-:W-:Y:S01]  /*10ca0*/  HMMA.16816.F32 R144, R8, R30, RZ ;  /* 0x0000001e0890723c */ /* 0x000fe200000018ff */
[----:B------:R-:W3:Y:S01]  /*10cb0*/  LDSM.16.MT88.4 R28, [R210+0x1500] ;  /* 0x00150000d21c783b */ /* 0x000ee20000004200 */
[----:B-1----:R-:W-:-:S06]  /*10cc0*/  FFMA.FTZ R4, R48, c[0x0][0x2d0], -R2 ;  /* 0x0000b40030047a23 */ /* 0x002fcc0000010802 */
[C---:B------:R-:W-:Y:S01]  /*10cd0*/  HMMA.16816.F32 R156, R8.reuse, R34, RZ ;  /* 0x00000022089c723c */ /* 0x040fe200000018ff */
[----:B------:R1:W4:Y:S07]  /*10ce0*/  MUFU.EX2 R235, R4 ;  /* 0x0000000400eb7308 */ /* 0x00032e0000000800 */
[C---:B------:R-:W-:Y:S08]  /*10cf0*/  HMMA.16816.F32 R44, R8.reuse, R36, RZ ;  /* 0x00000024082c723c */ /* 0x040ff000000018ff */
[----:B------:R-:W-:Y:S01]  /*10d00*/  HMMA.16816.F32 R160, R8, R38, RZ ;  /* 0x0000002608a0723c */ /* 0x000fe200000018ff */
[----:B------:R-:W-:Y:S01]  /*10d10*/  LDSM.16.MT88.4 R36, [R210+0x2900] ;  /* 0x00290000d224783b */ /* 0x000fe20000004200 */
[----:B-1----:R-:W-:Y:S01]  /*10d20*/  FFMA.FTZ R4, R49, c[0x0][0x2d0], -R2 ;  /* 0x0000b40031047a23 */ /* 0x002fe20000010802 */
[----:B----4-:R-:W-:-:S03]  /*10d30*/  F2FP.PACK_AB R5, R235, R230 ;  /* 0x000000e6eb05723e */ /* 0x010fc600000000ff */
[----:B------:R1:W-:Y:S02]  /*10d40*/  MUFU.EX2 R234, R4 ;  /* 0x0000000400ea7308 */ /* 0x0003e40000000800 */
[----:B------:R-:W-:Y:S01]  /*10d50*/  HMMA.16816.F32 R48, R8, R32, RZ ;  /* 0x000000200830723c */ /* 0x000fe200000018ff */
[----:B------:R-:W4:Y:S06]  /*10d60*/  LDSM.16.MT88.4 R32, [R209+0x2500] ;  /* 0x00250000d120783b */ /* 0x000f2c0000004200 */
[----:B------:R-:W-:Y:S02]  /*10d70*/  FFMA.FTZ R8, R138, c[0x0][0x2d0], -R0 ;  /* 0x0000b4008a087a23 */ /* 0x000fe40000010800 */
[----:B------:R-:W-:-:S02]  /*10d80*/  IMAD.MOV.U32 R9, RZ, RZ, R187 ;  /* 0x000000ffff097224 */ /* 0x000fc400078e00bb */
[----:B------:R2:W-:Y:S01]  /*10d90*/  MUFU.EX2 R217, R8 ;  /* 0x0000000800d97308 */ /* 0x0005e20000000800 */
[----:B------:R-:W-:Y:S02]  /*10da0*/  IMAD.MOV.U32 R11, RZ, RZ, R186 ;  /* 0x000000ffff0b7224 */ /* 0x000fe400078e00ba */
[----:B------:R-:W-:Y:S02]  /*10db0*/  IMAD.MOV.U32 R10, RZ, RZ, R185 ;  /* 0x000000ffff0a7224 */ /* 0x000fe400078e00b9 */
[----:B-1----:R-:W-:-:S04]  /*10dc0*/  FFMA.FTZ R4, R101, c[0x0][0x2d0], -R2 ;  /* 0x0000b40065047a23 */ /* 0x002fc80000010802 */
[----:B------:R1:W1:Y:S01]  /*10dd0*/  MUFU.EX2 R233, R4 ;  /* 0x0000000400e97308 */ /* 0x0002620000000800 */
[----:B--2---:R-:W-:-:S07]  /*10de0*/  FFMA.FTZ R8, R100, c[0x0][0x2d0], -R0 ;  /* 0x0000b40064087a23 */ /* 0x004fce0000010800 */
[----:B------:R2:W-:Y:S01]  /*10df0*/  MUFU.EX2 R215, R8 ;  /* 0x0000000800d77308 */ /* 0x0005e20000000800 */
[----:B-1----:R-:W-:Y:S01]  /*10e00*/  FFMA.FTZ R4, R136, c[0x0][0x2d0], -R0 ;  /* 0x0000b40088047a23 */ /* 0x002fe20000010800 */
[----:B------:R-:W-:-:S06]  /*10e10*/  F2FP.PACK_AB R7, R233, R234 ;  /* 0x000000eae907723e */ /* 0x000fcc00000000ff */
[----:B------:R1:W-:Y:S01]  /*10e20*/  MUFU.EX2 R220, R4 ;  /* 0x0000000400dc7308 */ /* 0x0003e20000000800 */
[----:B--2---:R-:W-:-:S07]  /*10e30*/  FFMA.FTZ R8, R99, c[0x0][0x2d0], -R3 ;  /* 0x0000b40063087a23 */ /* 0x004fce0000010803 */
[----:B------:R2:W-:Y:S01]  /*10e40*/  MUFU.EX2 R207, R8 ;  /* 0x0000000800cf7308 */ /* 0x0005e20000000800 */
[----:B-1----:R-:W-:-:S07]  /*10e50*/  FFMA.FTZ R4, R137, c[0x0][0x2d0], -R0 ;  /* 0x0000b40089047a23 */ /* 0x002fce0000010800 */
[----:B------:R1:W1:Y:S01]  /*10e60*/  MUFU.EX2 R219, R4 ;  /* 0x0000000400db7308 */ /* 0x0002620000000800 */
[----:B--2---:R-:W-:-:S07]  /*10e70*/  FFMA.FTZ R8, R98, c[0x0][0x2d0], -R3 ;  /* 0x0000b40062087a23 */ /* 0x004fce0000010803 */
[----:B------:R2:W2:Y:S01]  /*10e80*/  MUFU.EX2 R214, R8 ;  /* 0x0000000800d67308 */ /* 0x0004a20000000800 */
[----:B-1----:R-:W-:-:S07]  /*10e90*/  F2FP.PACK_AB R4, R244, R239 ;  /* 0x000000eff404723e */ /* 0x002fce00000000ff */
[----:B------:R-:W-:Y:S01]  /*10ea0*/  HMMA.16816.F32 R168, R4, R24, R124 ;  /* 0x0000001804a8723c */ /* 0x000fe2000000187c */
[----:B--2---:R-:W-:-:S04]  /*10eb0*/  FFMA.FTZ R8, R97, c[0x0][0x2d0], -R3 ;  /* 0x0000b40061087a23 */ /* 0x004fc80000010803 */
[----:B------:R1:W-:Y:S03]  /*10ec0*/  MUFU.EX2 R206, R8 ;  /* 0x0000000800ce7308 */ /* 0x0003e60000000800 */
[C---:B---3--:R-:W-:Y:S08]  /*10ed0*/  HMMA.16816.F32 R124, R4.reuse, R28, R112 ;  /* 0x0000001c047c723c */ /* 0x048ff00000001870 */
[----:B------:R-:W-:Y:S01]  /*10ee0*/  HMMA.16816.F32 R164, R4, R20, R120 ;  /* 0x0000001404a4723c */ /* 0x000fe20000001878 */
[----:B-1----:R-:W-:-:S07]  /*10ef0*/  FFMA.FTZ R8, R96, c[0x0][0x2d0], -R3 ;  /* 0x0000b40060087a23 */ /* 0x002fce0000010803 */
[C---:B----4-:R-:W-:Y:S01]  /*10f00*/  HMMA.16816.F32 R112, R4.reuse, R32, R108 ;  /* 0x000000200470723c */ /* 0x050fe2000000186c */
[----:B------:R1:W2:Y:S07]  /*10f10*/  MUFU.EX2 R205, R8 ;  /* 0x0000000800cd7308 */ /* 0x0002ae0000000800 */
        /* <DEDUP_REMOVED lines=13> */
[----:B------:R-:W-:Y:S07]  /*10ff0*/  HMMA.16816.F32 R84, R4, R42, R64 ;  /* 0x0000002a0454723c */ /* 0x000fee0000001840 */
[----:B------:R-:W-:-:S02]  /*11000*/  F2FP.PACK_AB R4, R219, R220 ;  /* 0x000000dcdb04723e */ /* 0x000fc400000000ff */
[----:B------:R-:W-:Y:S02]  /*11010*/  F2FP.PACK_AB R6, R215, R217 ;  /* 0x000000d9d706723e */ /* 0x000fe400000000ff */
[----:B------:R-:W-:Y:S02]  /*11020*/  F2FP.PACK_AB R5, R214, R207 ;  /* 0x000000cfd605723e */ /* 0x000fe400000000ff */
[----:B--2---:R-:W-:Y:S01]  /*11030*/  F2FP.PACK_AB R7, R205, R206 ;  /* 0x000000cecd07723e */ /* 0x004fe200000000ff */
[----:B-1----:R-:W-:-:S04]  /*11040*/  FFMA.FTZ R8, R182, c[0x0][0x2d0], -R12 ;  /* 0x0000b400b6087a23 */ /* 0x002fc8000001080c */
[----:B------:R1:W-:Y:S02]  /*11050*/  MUFU.EX2 R200, R8 ;  /* 0x0000000800c87308 */ /* 0x0003e40000000800 */
[C---:B------:R-:W-:Y:S08]  /*11060*/  HMMA.16816.F32 R76, R4.reuse, R20, R60 ;  /* 0x00000014044c723c */ /* 0x040ff0000000183c */
[----:B------:R-:W-:Y:S01]  /*11070*/  HMMA.16816.F32 R60, R4, R26, R140 ;  /* 0x0000001a043c723c */ /* 0x000fe2000000188c */
[----:B-1----:R-:W-:-:S07]  /*11080*/  FFMA.FTZ R8, R155, c[0x0][0x2d0], -R2 ;  /* 0x0000b4009b087a23 */ /* 0x002fce0000010802 */
[C---:B------:R-:W-:Y:S01]  /*11090*/  HMMA.16816.F32 R80, R4.reuse, R24, R68 ;  /* 0x000000180450723c */ /* 0x040fe20000001844 */
[----:B------:R-:W-:Y:S01]  /*110a0*/  IMAD.MOV.U32 R140, RZ, RZ, R184 ;  /* 0x000000ffff8c7224 */ /* 0x000fe200078e00b8 */
[----:B------:R-:W1:Y:S01]  /*110b0*/  LDSM.16.MT88.4 R24, [R209+0x900] ;  /* 0x00090000d118783b */ /* 0x000e620000004200 */
[----:B------:R2:W-:Y:S01]  /*110c0*/  MUFU.EX2 R187, R8 ;  /* 0x0000000800bb7308 */ /* 0x0005e20000000800 */
[----:B------:R-:W-:Y:S02]  /*110d0*/  IMAD.MOV.U32 R143, RZ, RZ, R190 ;  /* 0x000000ffff8f7224 */ /* 0x000fe400078e00be */
[----:B------:R-:W-:Y:S02]  /*110e0*/  IMAD.MOV.U32 R142, RZ, RZ, R189 ;  /* 0x000000ffff8e7224 */ /* 0x000fe400078e00bd */
[----:B------:R-:W-:Y:S01]  /*110f0*/  HMMA.16816.F32 R72, R4, R16, R56 ;  /* 0x000000100448723c */ /* 0x000fe20000001838 */
[----:B------:R-:W-:-:S07]  /*11100*/  IMAD.MOV.U32 R141, RZ, RZ, R188 ;  /* 0x000000ffff8d7224 */ /* 0x000fce00078e00bc */
[----:B------:R-:W-:Y:S01]  /*11110*/  HMMA.16816.F32 R68, R4, R28, R52 ;  /* 0x0000001c0444723c */ /* 0x000fe20000001834 */
[----:B--2---:R-:W-:-:S04]  /*11120*/  FFMA.FTZ R8, R172, c[0x0][0x2d0], -R2 ;  /* 0x0000b400ac087a23 */ /* 0x004fc80000010802 */
[----:B------:R2:W4:Y:S03]  /*11130*/  MUFU.EX2 R186, R8 ;  /* 0x0000000800ba7308 */ /* 0x0005260000000800 */
[C---:B------:R-:W-:Y:S08]  /*11140*/  HMMA.16816.F32 R64, R4.reuse, R32, R48 ;  /* 0x000000200440723c */ /* 0x040ff00000001830 */
[----:B------:R-:W-:Y:S01]  /*11150*/  HMMA.16816.F32 R196, R4, R40, R44 ;  /* 0x0000002804c4723c */ /* 0x000fe2000000182c */
[----:B--2---:R-:W-:-:S07]  /*11160*/  FFMA.FTZ R8, R174, c[0x0][0x2d0], -R2 ;  /* 0x0000b400ae087a23 */ /* 0x004fce0000010802 */
[C---:B------:R-:W-:Y:S01]  /*11170*/  HMMA.16816.F32 R52, R4.reuse, R22, R132 ;  /* 0x000000160434723c */ /* 0x040fe20000001884 */
[----:B------:R-:W-:Y:S01]  /*11180*/  LDSM.16.MT88.4 R20, [R209+0x1900] ;  /* 0x00190000d114783b */ /* 0x000fe20000004200 */
[----:B------:R2:W-:Y:S05]  /*11190*/  MUFU.EX2 R184, R8 ;  /* 0x0000000800b87308 */ /* 0x0005ea0000000800 */
[----:B------:R-:W-:Y:S01]  /*111a0*/  IMAD.MOV.U32 R135, RZ, RZ, R183 ;  /* 0x000000ffff877224 */ /* 0x000fe200078e00b7 */
[C---:B------:R-:W-:Y:S01]  /*111b0*/  HMMA.16816.F32 R48, R4.reuse, R18, R128 ;  /* 0x000000120430723c */ /* 0x040fe20000001880 */
[----:B------:R-:W1:Y:S07]  /*111c0*/  LDSM.16.MT88.4 R16, [R210+0x900] ;  /* 0x00090000d210783b */ /* 0x000e6e0000004200 */
[----:B------:R-:W-:Y:S01]  /*111d0*/  HMMA.16816.F32 R44, R4, R30, R144 ;  /* 0x0000001e042c723c */ /* 0x000fe20000001890 */
[----:B------:R-:W1:Y:S01]  /*111e0*/  LDSM.16.MT88.4 R28, [R210+0x1900] ;  /* 0x00190000d21c783b */ /* 0x000e620000004200 */
[----:B--2---:R-:W-:-:S04]  /*111f0*/  FFMA.FTZ R8, R175, c[0x0][0x2d0], -R2 ;  /* 0x0000b400af087a23 */ /* 0x004fc80000010802 */
[----:B------:R2:W2:Y:S02]  /*11200*/  MUFU.EX2 R185, R8 ;  /* 0x0000000800b97308 */ /* 0x0004a40000000800 */
[C---:B------:R-:W-:Y:S01]  /*11210*/  HMMA.16816.F32 R56, R4.reuse, R34, R156 ;  /* 0x000000220438723c */ /* 0x040fe2000000189c */
[----:B------:R-:W1:Y:S04]  /*11220*/  LDSM.16.MT88.4 R32, [R209+0x2900] ;  /* 0x00290000d120783b */ /* 0x000e680000004200 */
[----:B------:R-:W1:Y:S03]  /*11230*/  LDSM.16.MT88.4 R156, [R209+0x1d00] ;  /* 0x001d0000d19c783b */ /* 0x000e660000004200 */
[----:B------:R-:W-:Y:S01]  /*11240*/  HMMA.16816.F32 R40, R4, R42, R160 ;  /* 0x0000002a0428723c */ /* 0x000fe200000018a0 */
[----:B--2---:R-:W-:-:S06]  /*11250*/  FFMA.FTZ R8, R173, c[0x0][0x2d0], -R0 ;  /* 0x0000b400ad087a23 */ /* 0x004fcc0000010800 */
[----:B---3--:R-:W-:Y:S01]  /*11260*/  F2FP.PACK_AB R4, R202, R203 ;  /* 0x000000cbca04723e */ /* 0x008fe200000000ff */
[----:B------:R-:W-:Y:S01]  /*11270*/  LDSM.16.MT88.4 R172, [R210+0x1d00] ;  /* 0x001d0000d2ac783b */ /* 0x000fe20000004200 */
[----:B----4-:R-:W-:Y:S01]  /*11280*/  F2FP.PACK_AB R5, R186, R187 ;  /* 0x000000bbba05723e */ /* 0x010fe200000000ff */
[----:B------:R2:W-:Y:S01]  /*11290*/  MUFU.EX2 R179, R8 ;  /* 0x0000000800b37308 */ /* 0x0005e20000000800 */
[----:B------:R-:W-:Y:S02]  /*112a0*/  F2FP.PACK_AB R6, R200, R201 ;  /* 0x000000c9c806723e */ /* 0x000fe400000000ff */
[----:B------:R-:W-:-:S07]  /*112b0*/  F2FP.PACK_AB R7, R185, R184 ;  /* 0x000000b8b907723e */ /* 0x000fce00000000ff */
[----:B-1----:R-:W-:Y:S01]  /*112c0*/  HMMA.16816.F32 R116, R4, R24, R168 ;  /* 0x000000180474723c */ /* 0x002fe200000018a8 */
[----:B--2---:R-:W-:-:S07]  /*112d0*/  FFMA.FTZ R8, R176, c[0x0][0x2d0], -R0 ;  /* 0x0000b400b0087a23 */ /* 0x004fce0000010800 */
[C---:B------:R-:W-:Y:S01]  /*112e0*/  HMMA.16816.F32 R192, R4.reuse, R36, R108 ;  /* 0x0000002404c0723c */ /* 0x040fe2000000186c */
[----:B------:R1:W2:Y:S07]  /*112f0*/  MUFU.EX2 R176, R8 ;  /* 0x0000000800b07308 */ /* 0x0002ae0000000800 */
        /* <DEDUP_REMOVED lines=18> */
[----:B------:R1:W4:Y:S06]  /*11420*/  MUFU.EX2 R106, R8 ;  /* 0x00000008006a7308 */ /* 0x00032c0000000800 */
[----:B--2---:R-:W-:Y:S02]  /*11430*/  F2FP.PACK_AB R4, R176, R179 ;  /* 0x000000b3b004723e */ /* 0x004fe400000000ff */
[----:B---3--:R-:W-:Y:S01]  /*11440*/  F2FP.PACK_AB R6, R178, R177 ;  /* 0x000000b1b206723e */ /* 0x008fe200000000ff */
[----:B-1----:R-:W-:Y:S01]  /*11450*/  FFMA.FTZ R8, R152, c[0x0][0x2d0], -R3 ;  /* 0x0000b40098087a23 */ /* 0x002fe20000010803 */
[----:B----4-:R-:W-:-:S03]  /*11460*/  F2FP.PACK_AB R5, R106, R107 ;  /* 0x0000006b6a05723e */ /* 0x010fc600000000ff */
[----:B------:R1:W-:Y:S02]  /*11470*/  MUFU.EX2 R101, R8 ;  /* 0x0000000800657308 */ /* 0x0003e40000000800 */
[----:B-1----:R-:W-:-:S06]  /*11480*/  FFMA.FTZ R8, R14, c[0x0][0x2d0], -R3 ;  /* 0x0000b4000e087a23 */ /* 0x002fcc0000010803 */
        /* <DEDUP_REMOVED lines=12> */
[----:B------:R-:W-:Y:S01]  /*11550*/  IMAD.MOV.U32 R55, RZ, RZ, R135 ;  /* 0x000000ffff377224 */ /* 0x000fe200078e0087 */
[----:B------:R-:W-:Y:S03]  /*11560*/  LDSM.16.MT88.4 R140, [R210+0xd00] ;  /* 0x000d0000d28c783b */ /* 0x000fe60000004200 */
        /* <DEDUP_REMOVED lines=30> */
[----:B------:R4:W2:Y:S01]  /*11750*/  MUFU.EX2 R21, R2 ;  /* 0x0000000200157308 */ /* 0x0008a20000000800 */
[----:B-1----:R-:W-:Y:S02]  /*11760*/  FADD.FTZ R8, R238, R237 ;  /* 0x000000edee087221 */ /* 0x002fe40000010000 */
[----:B----4-:R-:W-:Y:S01]  /*11770*/  FFMA.FTZ R2, R225, c[0x0][0x2d0], -R0 ;  /* 0x0000b400e1027a23 */ /* 0x010fe20000010800 */
[----:B--2---:R-:W-:-:S04]  /*11780*/  F2FP.PACK_AB R95, R21, R20 ;  /* 0x00000014155f723e */ /* 0x004fc800000000ff */
[----:B------:R1:W-:Y:S03]  /*11790*/  MUFU.EX2 R19, R2 ;  /* 0x0000000200137308 */ /* 0x0003e60000000800 */
[C---:B------:R-:W-:Y:S08]  /*117a0*/  HMMA.16816.F32 R152, R92.reuse, R158, R96 ;  /* 0x0000009e5c98723c */ /* 0x040ff00000001860 */
[----:B------:R-:W-:Y:S01]  /*117b0*/  HMMA.16816.F32 R76, R92, R82, R88 ;  /* 0x000000525c4c723c */ /* 0x000fe20000001858 */
        /* <DEDUP_REMOVED lines=124> */
[----:B------:R-:W5:Y:S04]  /*11f80*/  LDL R53, [R1+0x6c] ;  /* 0x00006c0001357983 */ /* 0x000f680000100800 */
[----:B------:R-:W5:Y:S01]  /*11f90*/  LDL.64 R28, [R1+0x60] ;  /* 0x00006000011c7983 */ /* 0x000f620000100a00 */
[----:B------:R-:W-:Y:S01]  /*11fa0*/  IMAD.MOV.U32 R101, RZ, RZ, R104 ;  /* 0x000000ffff657224 */ /* 0x000fe200078e0068 */
[----:B------:R-:W-:Y:S01]  /*11fb0*/  MOV R107, R102 ;  /* 0x00000066006b7202 */ /* 0x000fe20000000f00 */
[----:B------:R-:W-:Y:S01]  /*11fc0*/  IMAD.MOV.U32 R100, RZ, RZ, R105 ;  /* 0x000000ffff647224 */ /* 0x000fe200078e0069 */
[----:B------:R-:W-:Y:S01]  /*11fd0*/  MOV R225, R204 ;  /* 0x000000cc00e17202 */ /* 0x000fe20000000f00 */
[----:B------:R-:W-:Y:S01]  /*11fe0*/  IMAD.MOV.U32 R106, RZ, RZ, R103 ;  /* 0x000000ffff6a7224 */ /* 0x000fe200078e0067 */
[----:B--2---:R-:W-:-:S05]  /*11ff0*/  IADD3 RZ, P0, R30, 0x40, RZ ;  /* 0x000000401eff7810 */ /* 0x004fca0007f1e0ff */
[----:B-1-3--:R-:W-:Y:S01]  /*12000*/  IMAD.X R3, RZ, RZ, R55, P0 ;  /* 0x000000ffff037224 */ /* 0x00afe200000e0637 */
[C---:B----4-:R-:W-:Y:S02]  /*12010*/  IADD3 R2, P2, R32.reuse, 0x40, RZ ;  /* 0x0000004020027810 */ /* 0x050fe40007f5e0ff */
[----:B------:R-:W-:Y:S02]  /*12020*/  IADD3 R0, P1, R32, 0x20, RZ ;  /* 0x0000002020007810 */ /* 0x000fe40007f3e0ff */
[----:B------:R1:W-:Y:S04]  /*12030*/  STL [R1+0x44], R3 ;  /* 0x0000440301007387 */ /* 0x0003e80000100800 */
[----:B------:R2:W-:Y:S04]  /*12040*/  STL [R1+0x40], R2 ;  /* 0x0000400201007387 */ /* 0x0005e80000100800 */
[----:B------:R5:W-:Y:S01]  /*12050*/  STL [R1+0x38], R0 ;  /* 0x0000380001007387 */ /* 0x000be20000100800 */
[----:B-1----:R-:W-:-:S02]  /*12060*/  IADD3 R3, P0, R30, 0x20, RZ ;  /* 0x000000201e037810 */ /* 0x002fc40007f1e0ff */
[----:B--2---:R-:W-:-:S03]  /*12070*/  IADD3 R2, R30, 0x40, RZ ;  /* 0x000000401e027810 */ /* 0x004fc60007ffe0ff */
[----:B------:R1:W-:Y:S01]  /*12080*/  STL [R1+0x2c], R3 ;  /* 0x00002c0301007387 */ /* 0x0003e20000100800 */
[----:B-----5:R-:W-:-:S03]  /*12090*/  @P4 IMAD.HI.U32 R0, R53, c[0x0][0x2c8], RZ ;  /* 0x0000b20035004a27 */ /* 0x020fc600078e00ff */
[----:B------:R2:W-:Y:S04]  /*120a0*/  STL [R1+0x30], R2 ;  /* 0x0000300201007387 */ /* 0x0005e80000100800 */
[----:B------:R3:W-:Y:S01]  /*120b0*/  @P4 STL [R1+0x68], R0 ;  /* 0x0000680001004387 */ /* 0x0007e20000100800 */
[----:B-1----:R-:W-:Y:S01]  /*120c0*/  IADD3.X R3, RZ, R29, RZ, P2, !PT ;  /* 0x0000001dff037210 */ /* 0x002fe200017fe4ff */
[----:B--2---:R-:W-:Y:S01]  /*120d0*/  IMAD.X R2, RZ, RZ, R29, P1 ;  /* 0x000000ffff027224 */ /* 0x004fe200008e061d */
[----:B---3--:R-:W-:-:S03]  /*120e0*/  IADD3.X R0, RZ, R55, RZ, P0, !PT ;  /* 0x00000037ff007210 */ /* 0x008fc600007fe4ff */
[----:B------:R1:W-:Y:S04]  /*120f0*/  STL [R1+0x3c], R3 ;  /* 0x00003c0301007387 */ /* 0x0003e80000100800 */
[----:B------:R1:W-:Y:S04]  /*12100*/  STL [R1+0x28], R0 ;  /* 0x0000280001007387 */ /* 0x0003e80000100800 */
[----:B------:R1:W-:Y:S02]  /*12110*/  STL [R1+0x34], R2 ;  /* 0x0000340201007387 */ /* 0x0003e40000100800 */
.L_x_733:
[----:B-1----:R-:W2:Y:S01]  /*12120*/  LDL R0, [R1+0x78] ;  /* 0x0000780001007983 */ /* 0x002ea20000100800 */
[----:B------:R-:W-:Y:S04]  /*12130*/  DEPBAR.LE SB0, 0x0 ;  /* 0x000080000000791a */ /* 0x000fe80000000000 */
[----:B------:R-:W3:Y:S01]  /*12140*/  LDL R47, [R1+0x38] ;  /* 0x00003800012f7983 */ /* 0x000ee20000100800 */
[C---:B------:R-:W-:Y:S01]  /*12150*/  ISETP.GE.AND P0, PT, R225.reuse, RZ, PT ;  /* 0x000000ffe100720c */ /* 0x040fe20003f06270 */
[----:B------:R-:W-:Y:S01]  /*12160*/  IMAD.MOV.U32 R46, RZ, RZ, c[0x0][0x20c] ;  /* 0x00008300ff2e7624 */ /* 0x000fe200078e00ff */
[----:B------:R-:W-:Y:S01]  /*12170*/  MOV R45, c[0x0][0x208] ;  /* 0x00008200002d7a02 */ /* 0x000fe20000000f00 */
[----:B------:R-:W4:Y:S01]  /*12180*/  LDL.64 R42, [R1+0x70] ;  /* 0x00007000012a7983 */ /* 0x000f220000100a00 */
[C---:B------:R-:W-:Y:S02]  /*12190*/  ISETP.GE.AND P3, PT, R225.reuse, 0x1, PT ;  /* 0x00000001e100780c */ /* 0x040fe40003f66270 */
[----:B------:R-:W-:Y:S03]  /*121a0*/  MOV R238, c[0x0][0x2c4] ;  /* 0x0000b10000ee7a02 */ /* 0x000fe60000000f00 */
[----:B------:R-:W5:Y:S04]  /*121b0*/  LDL R55, [R1+0x34] ;  /* 0x0000340001377983 */ /* 0x000f680000100800 */
[----:B------:R-:W5:Y:S01]  /*121c0*/  LDL.64 R40, [R1+0x60] ;  /* 0x0000600001287983 */ /* 0x000f620000100a00 */
[C---:B------:R-:W-:Y:S04]  /*121d0*/  @P0 IMAD.WIDE.U32 R28, R225.reuse, c[0x0][0x208], RZ ;  /* 0x00008200e11c0a25 */ /* 0x040fe800078e00ff */
[----:B------:R-:W-:Y:S01]  /*121e0*/  @P0 IMAD.SHL.U32 R2, R28, 0x40, RZ ;  /* 0x000000401c020824 */ /* 0x000fe200078e00ff */
[----:B------:R-:W5:Y:S04]  /*121f0*/  LDL R58, [R1+0x40] ;  /* 0x00004000013a7983 */ /* 0x000f680000100800 */
[----:B------:R-:W5:Y:S04]  /*12200*/  LDL R54, [R1+0x3c] ;  /* 0x00003c0001367983 */ /* 0x000f680000100800 */
[----:B------:R-:W-:Y:S08]  /*12210*/  BAR.SYNC.DEFER_BLOCKING 0x0 ;  /* 0x0000000000007b1d */ /* 0x000ff00000010000 */
[----:B------:R-:W-:Y:S08]  /*12220*/  LDSM.16.M88.4 R64, [R211+0x6100] ;  /* 0x00610000d340783b */ /* 0x000ff00000000200 */
[----:B------:R-:W1:Y:S08]  /*12230*/  LDSM.16.M88.4 R16, [R208+0x3100] ;  /* 0x00310000d010783b */ /* 0x000e700000000200 */
[----:B------:R-:W1:Y:S08]  /*12240*/  LDSM.16.M88.4 R60, [R211+0x7100] ;  /* 0x00710000d33c783b */ /* 0x000e700000000200 */
[----:B------:R-:W1:Y:S08]  /*12250*/  LDSM.16.M88.4 R32, [R208+0x3500] ;  /* 0x00350000d020783b */ /* 0x000e700000000200 */
[----:B------:R-:W5:Y:S06]  /*12260*/  LDL.64 R236, [R1+0x50] ;  /* 0x0000500001ec7983 */ /* 0x000f6c0000100a00 */
[----:B------:R-:W2:Y:S08]  /*12270*/  LDSM.16.M88.4 R48, [R208+0x3900] ;  /* 0x00390000d030783b */ /* 0x000eb00000000200 */
[----:B------:R-:W5:Y:S01]  /*12280*/  LDL.64 R234, [R1+0x58] ;  /* 0x0000580001ea7983 */ /* 0x000f620000100a00 */
        /* <DEDUP_REMOVED lines=11> */
[----:B------:R-:W1:Y:S08]  /*12340*/  LDSM.16.M88.4 R192, [R223] ;  /* 0x00000000dfc0783b */ /* 0x000e700000000200 */
[----:B------:R-:W1:Y:S08]  /*12350*/  LDSM.16.M88.4 R196, [R222] ;  /* 0x00000000dec4783b */ /* 0x000e700000000200 */
[----:B------:R-:W5:Y:S04]  /*12360*/  LDL R232, [R1+0x2c] ;  /* 0x00002c0001e87983 */ /* 0x000f680000100800 */
[----:B------:R-:W5:Y:S04]  /*12370*/  LDL R233, [R1+0x68] ;  /* 0x0000680001e97983 */ /* 0x000f680000100800 */
[----:B------:R-:W5:Y:S04]  /*12380*/  LDL R231, [R1+0x28] ;  /* 0x0000280001e77983 */ /* 0x000f680000100800 */
[----:B------:R-:W5:Y:S04]  /*12390*/  LDL R252, [R1+0x30] ;  /* 0x0000300001fc7983 */ /* 0x000f680000100800 */
[----:B------:R-:W5:Y:S01]  /*123a0*/  LDL R251, [R1+0x44] ;  /* 0x0000440001fb7983 */ /* 0x000f620000100800 */
[----:B--2---:R-:W-:Y:S02]  /*123b0*/  ISETP.NE.AND P4, PT, R0, RZ, PT ;  /* 0x000000ff0000720c */ /* 0x004fe40003f85270 */
[----:B------:R-:W-:Y:S02]  /*123c0*/  @P0 SHF.R.S32.HI R0, RZ, 0x1f, R225 ;  /* 0x0000001fff000819 */ /* 0x000fe400000114e1 */
[----:B---3--:R-:W-:Y:S03]  /*123d0*/  @P0 IADD3 R36, P1, R2, R47, RZ ;  /* 0x0000002f02240210 */ /* 0x008fe60007f3e0ff */
[----:B------:R-:W-:Y:S01]  /*123e0*/  @P0 IMAD R0, R0, c[0x0][0x208], RZ ;  /* 0x0000820000000a24 */ /* 0x000fe200078e02ff */
[----:B----4-:R-:W-:Y:S03]  /*123f0*/  @P0 IADD3 R3, P2, R2, R42, RZ ;  /* 0x0000002a02030210 */ /* 0x010fe60007f5e0ff */
[----:B------:R-:W-:Y:S05]  /*12400*/  @P0 IMAD R0, R225, c[0x0][0x20c], R0 ;  /* 0x00008300e1000a24 */ /* 0x000fea00078e0200 */
[----:B------:R-:W-:Y:S04]  /*12410*/  @P0 IADD3 R0, R29, R0, RZ ;  /* 0x000000001d000210 */ /* 0x000fe80007ffe0ff */
[----:B------:R-:W-:Y:S02]  /*12420*/  @P0 SHF.L.U64.HI R0, R28, 0x6, R0 ;  /* 0x000000061c000819 */ /* 0x000fe40000010200 */
[-C--:B------:R-:W-:Y:S02]  /*12430*/  HMMA.16816.F32 R28, R60, R34.reuse, RZ ;  /* 0x000000223c1c723c */ /* 0x080fe400000018ff */
[C---:B-----5:R-:W-:Y:S01]  /*12440*/  @P0 IADD3.X R37, R0.reuse, R41, RZ, P2, !PT ;  /* 0x0000002900250210 */ /* 0x060fe200017fe4ff */
[----:B------:R-:W-:Y:S01]  /*12450*/  @P0 IMAD.X R38, R0, 0x1, R55, P1 ;  /* 0x0000000100260824 */ /* 0x000fe200008e0637 */
[C---:B------:R-:W-:Y:S02]  /*12460*/  @P0 LEA R52, P2, R3.reuse, c[0x0][0x1f8], 0x1 ;  /* 0x00007e0003340a11 */ /* 0x040fe400078408ff */
[C---:B------:R-:W-:Y:S02]  /*12470*/  @P0 LEA R56, P1, R36.reuse, c[0x0][0x1f8], 0x1 ;  /* 0x00007e0024380a11 */ /* 0x040fe400078208ff */
[C---:B------:R-:W-:Y:S04]  /*12480*/  HMMA.16816.F32 R32, R64.reuse, R34, RZ ;  /* 0x000000224020723c */ /* 0x040fe800000018ff */
[----:B------:R-:W-:Y:S02]  /*12490*/  @P0 LEA.HI.X R53, R3, c[0x0][0x1fc], R37, 0x1, P2 ;  /* 0x00007f0003350a11 */ /* 0x000fe400010f0c25 */
[----:B------:R-:W-:Y:S02]  /*124a0*/  @P0 LEA.HI.X R57, R36, c[0x0][0x1fc], R38, 0x1, P1 ;  /* 0x00007f0024390a11 */ /* 0x000fe400008f0c26 */
[-C--:B------:R-:W-:Y:S01]  /*124b0*/  HMMA.16816.F32 R36, R64, R48.reuse, RZ ;  /* 0x000000304024723c */ /* 0x080fe200000018ff */
[C---:B------:R-:W-:Y:S01]  /*124c0*/  @P0 LEA R3, P1, R45.reuse, R2, 0x5 ;  /* 0x000000022d030211 */ /* 0x040fe200078228ff */
[----:B------:R-:W-:Y:S01]  /*124d0*/  @!PT LDS RZ, [RZ] ;  /* 0x00000000fffff984 */ /* 0x000fe20000000800 */
[----:B------:R-:W-:Y:S01]  /*124e0*/  @!PT LDS RZ, [RZ] ;  /* 0x00000000fffff984 */ /* 0x000fe20000000800 */
[----:B------:R-:W-:Y:S01]  /*124f0*/  @!PT LDS RZ, [RZ] ;  /* 0x00000000fffff984 */ /* 0x000fe20000000800 */
[----:B------:R1:W-:Y:S02]  /*12500*/  @P0 LDGSTS.E.BYPASS.LTC128B.128 [R226+0x100], [R52.64], !P5 ;  /* 0x0010000034e20fae */ /* 0x0003e4000e901d46 */
[----:B------:R-:W-:Y:S02]  /*12510*/  @P0 IADD3 R44, P2, R2, R58, RZ ;  /* 0x0000003a022c0210 */ /* 0x000fe40007f5e0ff */
[----:B------:R-:W-:Y:S02]  /*12520*/  @P0 LEA.HI.X R2, R45, R0, R46, 0x5, P1 ;  /* 0x000000002d020211 */ /* 0x000fe400008f2c2e */
[----:B------:R-:W-:Y:S02]  /*12530*/  @P0 IADD3 R45, P1, R3, R42, RZ ;  /* 0x0000002a032d0210 */ /* 0x000fe40007f3e0ff */
[----:B------:R2:W-:Y:S02]  /*12540*/  @P0 LDGSTS.E.BYPASS.LTC128B.128 [R226+0x1100], [R56.64], !P6 ;  /* 0x0110000038e20fae */ /* 0x0005e4000f101d46 */
[----:B------:R-:W-:Y:S01]  /*12550*/  @P0 IADD3.X R0, R0, R54, RZ, P2, !PT ;  /* 0x0000003600000210 */ /* 0x000fe200017fe4ff */
[----:B------:R-:W-:Y:S01]  /*12560*/  @P0 IMAD.X R46, R2, 0x1, R41, P1 ;  /* 0x00000001022e0824 */ /* 0x000fe200008e0629 */
[C---:B------:R-:W-:Y:S01]  /*12570*/  @P0 LEA R104, P2, R44.reuse, c[0x0][0x1f8], 0x1 ;  /* 0x00007e002c680a11 */ /* 0x040fe200078408ff */
[C---:B------:R-:W-:Y:S02]  /*12580*/  HMMA.16816.F32 R40, R60.reuse, R48, RZ ;  /* 0x000000303c28723c */ /* 0x040fe400000018ff */
[C---:B------:R-:W-:Y:S02]  /*12590*/  @P0 LEA R200, P1, R45.reuse, c[0x0][0x1f8], 0x1 ;  /* 0x00007e002dc80a11 */ /* 0x040fe400078208ff */
[----:B------:R-:W-:Y:S02]  /*125a0*/  @P0 LEA.HI.X R105, R44, c[0x0][0x1fc], R0, 0x1, P2 ;  /* 0x00007f002c690a11 */ /* 0x000fe400010f0c00 */
[----:B------:R-:W-:Y:S02]  /*125b0*/  @P0 LEA.HI.X R201, R45, c[0x0][0x1fc], R46, 0x1, P1 ;  /* 0x00007f002dc90a11 */ /* 0x000fe400008f0c2e */
[C---:B------:R-:W-:Y:S01]  /*125c0*/  @P0 IADD3 R0, P2, R3.reuse, R47, RZ ;  /* 0x0000002f03000210 */ /* 0x040fe20007f5e0ff */
[----:B------:R3:W-:Y:S01]  /*125d0*/  @P0 LDGSTS.E.BYPASS.LTC128B.128 [R226+0x2100], [R104.64], !P4 ;  /* 0x0210000068e20fae */ /* 0x0007e2000e101d46 */
[-C--:B------:R-:W-:Y:S02]  /*125e0*/  HMMA.16816.F32 R44, R60, R50.reuse, RZ ;  /* 0x000000323c2c723c */ /* 0x080fe400000018ff */
[----:B------:R-:W-:Y:S02]  /*125f0*/  @P0 IADD3 R3, P1, R3, R58, RZ ;  /* 0x0000003a03030210 */ /* 0x000fe40007f3e0ff */
[----:B------:R-:W-:Y:S02]  /*12600*/  @P0 IADD3.X R55, R2, R55, RZ, P2, !PT ;  /* 0x0000003702370210 */ /* 0x000fe400017fe4ff */
[----:B------:R-:W-:Y:S01]  /*12610*/  @P0 LEA R102, P2, R0, c[0x0][0x1f8], 0x1 ;  /* 0x00007e0000660a11 */ /* 0x000fe200078408ff */
[----:B------:R4:W-:Y:S01]  /*12620*/  @P0 LDGSTS.E.BYPASS.LTC128B.128 [R226+0x900], [R200.64], !P5 ;  /* 0x00900000c8e20fae */ /* 0x0009e2000e901d46 */
[C---:B------:R-:W-:Y:S04]  /*12630*/  HMMA.16816.F32 R48, R64.reuse, R50, RZ ;  /* 0x000000324030723c */ /* 0x040fe800000018ff */
[----:B------:R-:W-:Y:S01]  /*12640*/  @P0 IMAD.X R54, R2, 0x1, R54, P1 ;  /* 0x0000000102360824 */ /* 0x000fe200008e0636 */
[C---:B------:R-:W-:Y:S02]  /*12650*/  @P0 LEA R2, P1, R3.reuse, c[0x0][0x1f8], 0x1 ;  /* 0x00007e0003020a11 */ /* 0x040fe400078208ff */
[----:B------:R-:W-:Y:S02]  /*12660*/  @P0 LEA.HI.X R103, R0, c[0x0][0x1fc], R55, 0x1, P2 ;  /* 0x00007f0000670a11 */ /* 0x000fe400010f0c37 */
[----:B------:R-:W-:Y:S02]  /*12670*/  @P0 LEA.HI.X R3, R3, c[0x0][0x1fc], R54, 0x1, P1 ;  /* 0x00007f0003030a11 */ /* 0x000fe400008f0c36 */
[-C--:B-1----:R-:W-:Y:S01]  /*12680*/  HMMA.16816.F32 R52, R64, R108.reuse, RZ ;  /* 0x0000006c4034723c */ /* 0x082fe200000018ff */
[----:B------:R1:W-:Y:S01]  /*12690*/  @P0 LDGSTS.E.BYPASS.LTC128B.128 [R226+0x1900], [R102.64], !P6 ;  /* 0x0190000066e20fae */ /* 0x0003e2000f101d46 */
[----:B------:R-:W-:Y:S01]  /*126a0*/  ISETP.NE.AND P2, PT, R238, 0x1, PT ;  /* 0x00000001ee00780c */ /* 0x000fe20003f45270 */
[----:B------:R-:W-:Y:S05]  /*126b0*/  IMAD.MOV.U32 R238, RZ, RZ, c[0x0][0x1e0] ;  /* 0x00007800ffee7624 */ /* 0x000fea00078e00ff */
[C---:B--2---:R-:W-:Y:S01]  /*126c0*/  HMMA.16816.F32 R56, R60.reuse, R108, RZ ;  /* 0x0000006c3c38723c */ /* 0x044fe200000018ff */
[----:B------:R2:W-:Y:S03]  /*126d0*/  @P0 LDGSTS.E.BYPASS.LTC128B.128 [R226+0x2900], [R2.64], !P4 ;  /* 0x0290000002e20fae */ /* 0x0005e6000e101d46 */
[----:B------:R-:W-:Y:S04]  /*126e0*/  SHF.L.U32 R238, R238, 0x5, RZ ;  /* 0x00000005eeee7819 */ /* 0x000fe800000006ff */
        /* <DEDUP_REMOVED lines=121> */
[----:B------:R2:W-:Y:S10]  /*12e80*/  MUFU.TANH R109, R13 ;  /* 0x0000000d006d7308 */ /* 0x0005f40000002400 */
[----:B------:R3:W-:Y:S01]  /*12e90*/  MUFU.TANH R111, R18 ;  /* 0x00000012006f7308 */ /* 0x0007e20000002400 */
[-C--:B-----5:R-:W-:Y:S01]  /*12ea0*/  HMMA.16816.F32 R20, R176, R4.reuse, R20 ;  /* 0x00000004b014723c */ /* 0x0a0fe20000001814 */
[----:B-1----:R-:W1:Y:S08]  /*12eb0*/  LDSM.16.M88.4 R8, [R215] ;  /* 0x00000000d708783b */ /* 0x002e700000000200 */
[----:B------:R5:W1:Y:S01]  /*12ec0*/  MUFU.TANH R110, R12 ;  /* 0x0000000c006e7308 */ /* 0x000a620000002400 */
[C---:B------:R-:W-:Y:S01]  /*12ed0*/  HMMA.16816.F32 R24, R180.reuse, R4, R24 ;  /* 0x00000004b418723c */ /* 0x040fe20000001818 */
[----:B--2---:R-:W2:Y:S08]  /*12ee0*/  LDL R13, [R1+0x7c] ;  /* 0x00007c00010d7983 */ /* 0x004eb00000100800 */
[----:B------:R-:W1:Y:S01]  /*12ef0*/  MUFU.TANH R108, R14 ;  /* 0x0000000e006c7308 */ /* 0x000e620000002400 */
[-C--:B------:R-:W-:Y:S02]  /*12f00*/  HMMA.16816.F32 R28, R180, R6.reuse, R28 ;  /* 0x00000006b41c723c */ /* 0x080fe4000000181c */
[----:B---3--:R-:W-:Y:S02]  /*12f10*/  IMAD.MOV.U32 R18, RZ, RZ, 0x5 ;  /* 0x00000005ff127424 */ /* 0x008fe400078e00ff */
[----:B------:R-:W-:Y:S04]  /*12f20*/  FMUL.FTZ R21, R21, c[0x0][0x320] ;  /* 0x0000c80015157a20 */ /* 0x000fe80000410000 */
[C---:B------:R-:W-:Y:S01]  /*12f30*/  HMMA.16816.F32 R32, R176.reuse, R6, R32 ;  /* 0x00000006b020723c */ /* 0x040fe20000001820 */
[----:B------:R-:W3:Y:S03]  /*12f40*/  MUFU.TANH R184, R15 ;  /* 0x0000000f00b87308 */ /* 0x000ee60000002400 */
[----:B------:R-:W-:Y:S01]  /*12f50*/  FMUL.FTZ R20, R20, c[0x0][0x320] ;  /* 0x0000c80014147a20 */ /* 0x000fe20000410000 */
[----:B-----5:R-:W-:Y:S01]  /*12f60*/  MOV R12, c[0x0][0x1e0] ;  /* 0x00007800000c7a02 */ /* 0x020fe20000000f00 */
[----:B------:R-:W-:Y:S02]  /*12f70*/  FMUL.FTZ R22, R22, c[0x0][0x320] ;  /* 0x0000c80016167a20 */ /* 0x000fe40000410000 */
[----:B------:R-:W-:Y:S01]  /*12f80*/  @P3 IMAD.WIDE.U32 R6, R204, c[0x0][0x1e0], RZ ;  /* 0x00007800cc063a25 */ /* 0x000fe200078e00ff */
[----:B------:R-:W-:Y:S02]  /*12f90*/  SHF.L.U64.HI R12, R12, R18, c[0x0][0x1e4] ;  /* 0x000079000c0c7619 */ /* 0x000fe40000010212 */
[----:B------:R-:W5:Y:S01]  /*12fa0*/  MUFU.TANH R199, R16 ;  /* 0x0000001000c77308 */ /* 0x000f620000002400 */
[----:B------:R-:W-:Y:S01]  /*12fb0*/  @P3 IMAD.IADD R0, R7, 0x1, R0 ;  /* 0x0000000107003824 */ /* 0x000fe200078e0200 */
[C---:B------:R-:W-:Y:S01]  /*12fc0*/  @P3 SHF.L.U32 R3, R6.reuse, 0x6, RZ ;  /* 0x0000000606033819 */ /* 0x040fe200000006ff */
[----:B------:R-:W2:Y:S01]  /*12fd0*/  LDL R7, [R1+0x80] ;  /* 0x0000800001077983 */ /* 0x000ea20000100800 */
[----:B------:R-:W-:Y:S01]  /*12fe0*/  FMUL.FTZ R23, R23, c[0x0][0x320] ;  /* 0x0000c80017177a20 */ /* 0x000fe20000410000 */
[-C--:B-1----:R-:W-:Y:S03]  /*12ff0*/  HMMA.16816.F32 R36, R176, R8.reuse, R36 ;  /* 0x00000008b024723c */ /* 0x082fe60000001824 */
[----:B------:R-:W-:Y:S01]  /*13000*/  @P3 SHF.L.U64.HI R2, R6, 0x6, R0 ;  /* 0x0000000606023819 */ /* 0x000fe20000010200 */
[----:B------:R-:W-:Y:S01]  /*13010*/  FMUL.FTZ R30, R30, c[0x0][0x320] ;  /* 0x0000c8001e1e7a20 */ /* 0x000fe20000410000 */
[----:B------:R-:W1:Y:S01]  /*13020*/  MUFU.TANH R198, R17 ;  /* 0x0000001100c67308 */ /* 0x000e620000002400 */
[----:B------:R1:W2:Y:S01]  /*13030*/  LDL R0, [R1+0x6c] ;  /* 0x00006c0001007983 */ /* 0x0002a20000100800 */
[----:B------:R-:W-:Y:S01]  /*13040*/  @P3 IADD3 R4, P0, R3, R236, RZ ;  /* 0x000000ec03043210 */ /* 0x000fe20007f1e0ff */
[C---:B------:R-:W-:Y:S02]  /*13050*/  HMMA.16816.F32 R40, R180.reuse, R8, R40 ;  /* 0x00000008b428723c */ /* 0x040fe40000001828 */
[----:B------:R-:W3:Y:S02]  /*13060*/  LDL R8, [R1+0x60] ;  /* 0x0000600001087983 */ /* 0x000ee40000100800 */
[----:B------:R-:W-:Y:S02]  /*13070*/  FMUL.FTZ R34, R34, c[0x0][0x320] ;  /* 0x0000c80022227a20 */ /* 0x000fe40000410000 */
[----:B------:R-:W-:Y:S01]  /*13080*/  FMUL.FTZ R32, R32, c[0x0][0x320] ;  /* 0x0000c80020207a20 */ /* 0x000fe20000410000 */
[----:B------:R-:W-:Y:S01]  /*13090*/  MUFU.TANH R195, R30 ;  /* 0x0000001e00c37308 */ /* 0x000fe20000002400 */
[----:B------:R-:W-:Y:S01]  /*130a0*/  FMUL.FTZ R35, R35, c[0x0][0x320] ;  /* 0x0000c80023237a20 */ /* 0x000fe20000410000 */
[-C--:B------:R-:W-:Y:S03]  /*130b0*/  HMMA.16816.F32 R44, R180, R10.reuse, R44 ;  /* 0x0000000ab42c723c */ /* 0x080fe6000000182c */
[----:B------:R-:W-:Y:S02]  /*130c0*/  FMUL.FTZ R33, R33, c[0x0][0x320] ;  /* 0x0000c80021217a20 */ /* 0x000fe40000410000 */
[----:B------:R-:W-:Y:S01]  /*130d0*/  @P3 IMAD.X R6, R2, 0x1, R235, P0 ;  /* 0x0000000102063824 */ /* 0x000fe200000e06eb */
[----:B------:R-:W-:Y:S01]  /*130e0*/  @P3 IADD3 R5, P0, R3, R232, RZ ;  /* 0x000000e803053210 */ /* 0x000fe20007f1e0ff */
[----:B------:R-:W-:Y:S01]  /*130f0*/  FMUL.FTZ R36, R36, c[0x0][0x320] ;  /* 0x0000c80024247a20 */ /* 0x000fe20000410000 */
[----:B------:R-:W1:Y:S01]  /*13100*/  MUFU.TANH R17, R19 ;  /* 0x0000001300117308 */ /* 0x000e620000002400 */
[----:B------:R-:W-:Y:S01]  /*13110*/  FMUL.FTZ R31, R31, c[0x0][0x320] ;  /* 0x0000c8001f1f7a20 */ /* 0x000fe20000410000 */
[C---:B------:R-:W-:Y:S04]  /*13120*/  HMMA.16816.F32 R48, R176.reuse, R10, R48 ;  /* 0x0000000ab030723c */ /* 0x040fe80000001830 */
[----:B------:R-:W-:Y:S02]  /*13130*/  FMUL.FTZ R39, R39, c[0x0][0x320] ;  /* 0x0000c80027277a20 */ /* 0x000fe40000410000 */
[----:B------:R-:W-:Y:S02]  /*13140*/  FMUL.FTZ R28, R28, c[0x0][0x320] ;  /* 0x0000c8001c1c7a20 */ /* 0x000fe40000410000 */
[----:B------:R1:W-:Y:S01]  /*13150*/  MUFU.TANH R187, R34 ;  /* 0x0000002200bb7308 */ /* 0x0003e20000002400 */
[----:B------:R-:W-:Y:S03]  /*13160*/  FMUL.FTZ R40, R40, c[0x0][0x320] ;  /* 0x0000c80028287a20 */ /* 0x000fe60000410000 */
[----:B------:R-:W-:Y:S02]  /*13170*/  FMUL.FTZ R29, R29, c[0x0][0x320] ;  /* 0x0000c8001d1d7a20 */ /* 0x000fe40000410000 */
[----:B------:R-:W-:Y:S02]  /*13180*/  FMUL.FTZ R37, R37, c[0x0][0x320] ;  /* 0x0000c80025257a20 */ /* 0x000fe40000410000 */
[----:B------:R-:W-:Y:S02]  /*13190*/  FMUL.FTZ R38, R38, c[0x0][0x320] ;  /* 0x0000c80026267a20 */ /* 0x000fe40000410000 */
        /* <DEDUP_REMOVED lines=19> */
[----:B------:R1:W-:Y:S10]  /*132d0*/  MUFU.TANH R188, R35 ;  /* 0x0000002300bc7308 */ /* 0x0003f40000002400 */
[----:B------:R-:W2:Y:S10]  /*132e0*/  MUFU.TANH R103, R20 ;  /* 0x0000001400677308 */ /* 0x000eb40000002400 */
[----:B------:R4:W-:Y:S01]  /*132f0*/  MUFU.TANH R186, R33 ;  /* 0x0000002100ba7308 */ /* 0x0009e20000002400 */
[----:B-1----:R-:W-:Y:S02]  /*13300*/  @P3 LEA.HI.X R35, R4, c[0x0][0x1cc], R6, 0x1, P1 ;  /* 0x0000730004233a11 */ /* 0x002fe400008f0c06 */
[----:B------:R-:W-:Y:S02]  /*13310*/  @P3 LEA R32, P1, R5, c[0x0][0x1c8], 0x1 ;  /* 0x0000720005203a11 */ /* 0x000fe400078208ff */
[C---:B------:R-:W-:Y:S05]  /*13320*/  @P3 IADD3.X R6, R2.reuse, R231, RZ, P0, !PT ;  /* 0x000000e702063210 */ /* 0x040fea00007fe4ff */
[----:B------:R-:W-:Y:S01]  /*13330*/  MUFU.TANH R189, R25 ;  /* 0x0000001900bd7308 */ /* 0x000fe20000002400 */
[----:B------:R-:W-:Y:S09]  /*13340*/  @P3 IADD3 R4, P0, R3, R252, RZ ;  /* 0x000000fc03043210 */ /* 0x000ff20007f1e0ff */
[----:B------:R1:W-:Y:S01]  /*13350*/  MUFU.TANH R196, R31 ;  /* 0x0000001f00c47308 */ /* 0x0003e20000002400 */
[----:B----4-:R-:W-:Y:S02]  /*13360*/  @P3 LEA.HI.X R33, R5, c[0x0][0x1cc], R6, 0x1, P1 ;  /* 0x0000730005213a11 */ /* 0x010fe400008f0c06 */
[----:B------:R-:W-:Y:S02]  /*13370*/  @P3 IADD3.X R5, R2, R251, RZ, P0, !PT ;  /* 0x000000fb02053210 */ /* 0x000fe400007fe4ff */
[----:B------:R-:W-:Y:S05]  /*13380*/  @P3 IADD3 R9, P0, R238, R3, RZ ;  /* 0x00000003ee093210 */ /* 0x000fea0007f1e0ff */
[----:B------:R-:W4:Y:S01]  /*13390*/  MUFU.TANH R105, R22 ;  /* 0x0000001600697308 */ /* 0x000f220000002400 */
[----:B------:R-:W-:Y:S01]  /*133a0*/  @P3 LEA R30, P1, R4, c[0x0][0x1c8], 0x1 ;  /* 0x00007200041e3a11 */ /* 0x000fe200078208ff */
[----:B------:R-:W-:Y:S08]  /*133b0*/  @P3 IMAD.X R12, R12, 0x1, R2, P0 ;  /* 0x000000010c0c3824 */ /* 0x000ff000000e0602 */
[----:B------:R4:W-:Y:S01]  /*133c0*/  MUFU.TANH R193, R28 ;  /* 0x0000001c00c17308 */ /* 0x0009e20000002400 */
[----:B-1----:R-:W-:Y:S02]  /*133d0*/  @P3 LEA.HI.X R31, R4, c[0x0][0x1cc], R5, 0x1, P1 ;  /* 0x00007300041f3a11 */ /* 0x002fe400008f0c05 */
[----:B------:R-:W-:Y:S07]  /*133e0*/  @P3 IADD3 R3, P1, R9, R236, RZ ;  /* 0x000000ec09033210 */ /* 0x000fee0007f3e0ff */
[----:B------:R-:W-:Y:S10]  /*133f0*/  MUFU.TANH R191, R27 ;  /* 0x0000001b00bf7308 */ /* 0x000ff40000002400 */
[----:B------:R1:W-:Y:S01]  /*13400*/  MUFU.TANH R194, R29 ;  /* 0x0000001d00c27308 */ /* 0x0003e20000002400 */
[----:B----4-:R-:W-:Y:S09]  /*13410*/  @P3 LEA R28, P0, R3, c[0x0][0x1c8], 0x1 ;  /* 0x00007200031c3a11 */ /* 0x010ff200078008ff */
        /* <DEDUP_REMOVED lines=9> */
[----:B------:R1:W-:Y:S10]  /*134b0*/  MUFU.TANH R202, R38 ;  /* 0x0000002600ca7308 */ /* 0x0003f40000002400 */
[----:B------:R-:W1:Y:S10]  /*134c0*/  MUFU.TANH R48, R48 ;  /* 0x0000003000307308 */ /* 0x000e740000002400 */
[----:B------:R-:W-:Y:S10]  /*134d0*/  MUFU.TANH R49, R49 ;  /* 0x0000003100317308 */ /* 0x000ff40000002400 */
[----:B------:R-:W-:Y:S10]  /*134e0*/  MUFU.TANH R42, R42 ;  /* 0x0000002a002a7308 */ /* 0x000ff40000002400 */
[----:B------:R-:W-:Y:S10]  /*134f0*/  MUFU.TANH R43, R43 ;  /* 0x0000002b002b7308 */ /* 0x000ff40000002400 */
[----:B------:R-:W-:Y:S01]  /*13500*/  MUFU.TANH R50, R50 ;  /* 0x0000003200327308 */ /* 0x000fe20000002400 */
[----:B--2---:R-:W-:Y:S01]  /*13510*/  @P2 SHF.R.U32.HI R0, RZ, c[0x0][0x2cc], R233 ;  /* 0x0000b300ff002a19 */ /* 0x004fe200000116e9 */
[----:B------:R-:W-:Y:S04]  /*13520*/  IMAD.MOV.U32 R233, RZ, RZ, -0x40 ;  /* 0xffffffc0ffe97424 */ /* 0x000fe800078e00ff */
[----:B------:R-:W-:Y:S01]  /*13530*/  IMAD R6, R225, R233, 0x1 ;  /* 0x00000001e1067424 */ /* 0x000fe200078e02e9 */
[----:B------:R-:W2:Y:S03]  /*13540*/  SHFL.IDX PT, R15, R0, RZ, 0x1c1f ;  /* 0x001c1fff000f7589 */ /* 0x000ea600000e0000 */
[----:B------:R-:W-:Y:S01]  /*13550*/  MUFU.TANH R51, R51 ;  /* 0x0000003300337308 */ /* 0x000fe20000002400 */
[----:B---3--:R-:W-:Y:S02]  /*13560*/  IADD3 R2, R8, R6, -R13 ;  /* 0x0000000608027210 */ /* 0x008fe40007ffe80d */
[C---:B------:R-:W-:Y:S02]  /*13570*/  @P3 IADD3.X R8, R12.reuse, R235, RZ, P1, !PT ;  /* 0x000000eb0c083210 */ /* 0x040fe40000ffe4ff */
[----:B------:R-:W3:Y:S02]  /*13580*/  SHFL.IDX PT, R16, R0, 0x1, 0x1c1f ;  /* 0x003c1f0000107f89 */ /* 0x000ee400000e0000 */
[----:B-1----:R-:W-:Y:S02]  /*13590*/  @P3 LEA.HI.X R29, R3, c[0x0][0x1cc], R8, 0x1, P0 ;  /* 0x00007300031d3a11 */ /* 0x002fe400000f0c08 */
[----:B------:R-:W-:Y:S01]  /*135a0*/  @P3 IADD3 R10, P0, R9, R232, RZ ;  /* 0x000000e8090a3210 */ /* 0x000fe20007f1e0ff */
[----:B------:R-:W-:Y:S03]  /*135b0*/  MUFU.TANH R46, R46 ;  /* 0x0000002e002e7308 */ /* 0x000fe60000002400 */
[----:B------:R-:W1:Y:S01]  /*135c0*/  SHFL.IDX PT, R14, R0, 0x2, 0x1c1f ;  /* 0x005c1f00000e7f89 */ /* 0x000e6200000e0000 */
[----:B------:R-:W-:Y:S06]  /*135d0*/  @P3 IMAD.X R36, R12, 0x1, R231, P0 ;  /* 0x000000010c243824 */ /* 0x000fec00000e06e7 */
[----:B------:R-:W-:Y:S01]  /*135e0*/  MUFU.TANH R47, R47 ;  /* 0x0000002f002f7308 */ /* 0x000fe20000002400 */
[----:B------:R1:W2:Y:S02]  /*135f0*/  SHFL.IDX PT, R13, R0, 0x3, 0x1c1f ;  /* 0x007c1f00000d7f89 */ /* 0x0002a400000e0000 */
[----:B-1----:R-:W-:Y:S06]  /*13600*/  IMAD.IADD R0, R2, 0x1, -R7 ;  /* 0x0000000102007824 */ /* 0x002fec00078e0a07 */
[----:B------:R-:W1:Y:S01]  /*13610*/  LDSM.16.M88.4 R4, [R214] ;  /* 0x00000000d604783b */ /* 0x000e620000000200 */
[----:B------:R-:W-:Y:S04]  /*13620*/  DEPBAR.LE SB0, 0x0 ;  /* 0x000080000000791a */ /* 0x000fe80000000000 */
[C---:B--2---:R-:W-:Y:S01]  /*13630*/  IADD3 R8, R0.reuse, R15, RZ ;  /* 0x0000000f00087210 */ /* 0x044fe20007ffe0ff */
[C---:B---3--:R-:W-:Y:S01]  /*13640*/  IMAD.IADD R3, R0.reuse, 0x1, R16 ;  /* 0x0000000100037824 */ /* 0x048fe200078e0210 */
[----:B------:R-:W-:Y:S01]  /*13650*/  IADD3 R2, R0, R14, RZ ;  /* 0x0000000e00027210 */ /* 0x000fe20007ffe0ff */
[----:B------:R-:W-:Y:S01]  /*13660*/  BAR.SYNC.DEFER_BLOCKING 0x0 ;  /* 0x0000000000007b1d */ /* 0x000fe20000010000 */
[C---:B------:R-:W-:Y:S02]  /*13670*/  ISETP.GT.AND P1, PT, R8.reuse, RZ, PT ;  /* 0x000000ff0800720c */ /* 0x040fe40003f24270 */
[----:B------:R-:W-:Y:S02]  /*13680*/  ISETP.GT.AND P0, PT, R8, 0x1, PT ;  /* 0x000000010800780c */ /* 0x000fe40003f04270 */
[----:B------:R-:W-:Y:S02]  /*13690*/  FSEL R11, R230, -INF , P1 ;  /* 0xff800000e60b7808 */ /* 0x000fe40000800000 */
[----:B------:R-:W-:Y:S02]  /*136a0*/  ISETP.GT.AND P1, PT, R3, RZ, PT ;  /* 0x000000ff0300720c */ /* 0x000fe40003f24270 */
[----:B------:R-:W-:Y:S02]  /*136b0*/  FSEL R14, R229, -INF , P0 ;  /* 0xff800000e50e7808 */ /* 0x000fe40000000000 */
[----:B------:R-:W-:Y:S02]  /*136c0*/  FSEL R19, R227, -INF , P1 ;  /* 0xff800000e3137808 */ /* 0x000fe40000800000 */
[----:B------:R-:W-:Y:S02]  /*136d0*/  ISETP.GT.AND P1, PT, R2, RZ, PT ;  /* 0x000000ff0200720c */ /* 0x000fe40003f24270 */
[----:B------:R-:W-:Y:S02]  /*136e0*/  IADD3 R0, R0, R13, RZ ;  /* 0x0000000d00007210 */ /* 0x000fe40007ffe0ff */
[----:B------:R-:W-:Y:S02]  /*136f0*/  ISETP.GT.AND P0, PT, R3, 0x1, PT ;  /* 0x000000010300780c */ /* 0x000fe40003f04270 */
[----:B------:R-:W-:Y:S02]  /*13700*/  FSEL R21, R207, -INF , P1 ;  /* 0xff800000cf157808 */ /* 0x000fe40000800000 */
[----:B------:R-:W-:Y:S02]  /*13710*/  FSEL R18, R228, -INF , P0 ;  /* 0xff800000e4127808 */ /* 0x000fe40000000000 */
[----:B------:R-:W-:Y:S01]  /*13720*/  ISETP.GT.AND P0, PT, R2, 0x1, PT ;  /* 0x000000010200780c */ /* 0x000fe20003f04270 */
[----:B------:R-:W-:Y:S01]  /*13730*/  @!PT LDS RZ, [RZ] ;  /* 0x00000000fffff984 */ /* 0x000fe20000000800 */
[----:B------:R-:W-:Y:S01]  /*13740*/  @!PT LDS RZ, [RZ] ;  /* 0x00000000fffff984 */ /* 0x000fe20000000800 */
[----:B------:R-:W-:Y:S01]  /*13750*/  @!PT LDS RZ, [RZ] ;  /* 0x00000000fffff984 */ /* 0x000fe20000000800 */
[----:B------:R2:W-:Y:S01]  /*13760*/  @P3 LDGSTS.E.BYPASS.LTC128B.128 [R226+0x3100], [R34.64], !P5 ;  /* 0x0310000022e23fae */ /* 0x0005e2000e901d46 */
[----:B------:R-:W-:Y:S02]  /*13770*/  ISETP.GT.AND P1, PT, R0, RZ, PT ;  /* 0x000000ff0000720c */ /* 0x000fe40003f24270 */
[----:B------:R-:W-:Y:S02]  /*13780*/  FSEL R20, R206, -INF , P0 ;  /* 0xff800000ce147808 */ /* 0x000fe40000000000 */
[----:B------:R-:W-:Y:S02]  /*13790*/  ISETP.GT.AND P0, PT, R0, 0x1, PT ;  /* 0x000000010000780c */ /* 0x000fe40003f04270 */
[----:B------:R-:W-:Y:S01]  /*137a0*/  FSEL R25, R205, -INF , P1 ;  /* 0xff800000cd197808 */ /* 0x000fe20000800000 */
[-C--:B-1----:R-:W-:Y:S01]  /*137b0*/  HMMA.16816.F32 R52, R176, R4.reuse, R52 ;  /* 0x00000004b034723c */ /* 0x082fe20000001834 */
[----:B------:R1:W-:Y:S04]  /*137c0*/  @P3 LDGSTS.E.BYPASS.LTC128B.128 [R226+0x4100], [R32.64], !P6 ;  /* 0x0410000020e23fae */ /* 0x0003e8000f101d46 */
[----:B------:R-:W-:Y:S02]  /*137d0*/  ISETP.GT.AND P1, PT, R2, 0x8, PT ;  /* 0x000000080200780c */ /* 0x000fe40003f24270 */
[----:B------:R-:W-:Y:S01]  /*137e0*/  FSEL R27, R201, -INF , P0 ;  /* 0xff800000c91b7808 */ /* 0x000fe20000000000 */
[C---:B------:R-:W-:Y:S01]  /*137f0*/  HMMA.16816.F32 R56, R180.reuse, R4, R56 ;  /* 0x00000004b438723c */ /* 0x040fe20000001838 */
[----:B------:R3:W-:Y:S03]  /*13800*/  @P3 LDGSTS.E.BYPASS.LTC128B.128 [R226+0x5100], [R30.64], !P4 ;  /* 0x051000001ee23fae */ /* 0x0007e6000e101d46 */
[----:B------:R-:W-:Y:S02]  /*13810*/  FSEL R22, R110, -INF , P1 ;  /* 0xff8000006e167808 */ /* 0x000fe40000800000 */
[----:B------:R-:W-:Y:S02]  /*13820*/  ISETP.GT.AND P0, PT, R2, 0x9, PT ;  /* 0x000000090200780c */ /* 0x000fe40003f04270 */
[----:B------:R-:W-:Y:S01]  /*13830*/  ISETP.GT.AND P1, PT, R0, 0x8, PT ;  /* 0x000000080000780c */ /* 0x000fe20003f24270 */
[-C--:B------:R-:W-:Y:S01]  /*13840*/  HMMA.16816.F32 R60, R180, R6.reuse, R60 ;  /* 0x00000006b43c723c */ /* 0x080fe2000000183c */
[----:B------:R1:W-:Y:S02]  /*13850*/  @P3 LDGSTS.E.BYPASS.LTC128B.128 [R226+0x3900], [R28.64], !P5 ;  /* 0x039000001ce23fae */ /* 0x0003e4000e901d46 */
[----:B----4-:R-:W-:Y:S02]  /*13860*/  FSEL R23, R109, -INF , P0 ;  /* 0xff8000006d177808 */ /* 0x010fe40000000000 */
[----:B------:R-:W-:Y:S02]  /*13870*/  FSEL R26, R108, -INF , P1 ;  /* 0xff8000006c1a7808 */ /* 0x000fe40000800000 */
[----:B------:R-:W-:Y:S01]  /*13880*/  ISETP.GT.AND P0, PT, R0, 0x9, PT ;  /* 0x000000090000780c */ /* 0x000fe20003f04270 */
[----:B------:R-:W-:Y:S04]  /*13890*/  HMMA.16816.F32 R64, R176, R6, R64 ;  /* 0x00000006b040723c */ /* 0x000fe80000001840 */
[----:B------:R-:W-:Y:S01]  /*138a0*/  ISETP.GT.AND P1, PT, R8, 0x8, PT ;  /* 0x000000080800780c */ /* 0x000fe20003f24270 */
[----:B------:R-:W-:Y:S01]  /*138b0*/  FMUL.FTZ R52, R52, c[0x0][0x320] ;  /* 0x0000c80034347a20 */ /* 0x000fe20000410000 */
[----:B------:R-:W-:Y:S01]  /*138c0*/  FSEL R24, R184, -INF , P0 ;  /* 0xff800000b8187808 */ /* 0x000fe20000000000 */
[----:B------:R-:W-:Y:S01]  /*138d0*/  FMUL.FTZ R5, R53, c[0x0][0x320] ;  /* 0x0000c80035057a20 */ /* 0x000fe20000410000 */
[----:B-----5:R-:W-:Y:S01]  /*138e0*/  FSEL R13, R199, -INF , P1 ;  /* 0xff800000c70d7808 */ /* 0x020fe20000800000 */
[----:B------:R-:W-:Y:S01]  /*138f0*/  FMUL.FTZ R38, R54, c[0x0][0x320] ;  /* 0x0000c80036267a20 */ /* 0x000fe20000410000 */
[----:B------:R-:W-:Y:S01]  /*13900*/  ISETP.GT.AND P1, PT, R3, 0x8, PT ;  /* 0x000000080300780c */ /* 0x000fe20003f24270 */
[----:B------:R-:W4:Y:S01]  /*13910*/  MUFU.TANH R52, R52 ;  /* 0x0000003400347308 */ /* 0x000f220000002400 */
        /* <DEDUP_REMOVED lines=26> */
[----:B------:R-:W-:Y:S01]  /*13ac0*/  FMNMX.FTZ R105, R11, R100, !PT ;  /* 0x000000640b697209 */ /* 0x000fe20007810000 */
[----:B------:R-:W-:Y:S01]  /*13ad0*/  FMUL.FTZ R62, R62, c[0x0][0x320] ;  /* 0x0000c8003e3e7a20 */ /* 0x000fe20000410000 */
[----:B------:R-:W-:Y:S01]  /*13ae0*/  FSEL R45, R104, -INF , P0 ;  /* 0xff800000682d7808 */ /* 0x000fe20000000000 */
[----:B------:R-:W1:Y:S01]  /*13af0*/  MUFU.TANH R64, R64 ;  /* 0x0000004000407308 */ /* 0x000e620000002400 */
[----:B------:R-:W-:Y:S02]  /*13b00*/  FSEL R190, R190, -INF , P1 ;  /* 0xff800000bebe7808 */ /* 0x000fe40000800000 */
[----:B------:R-:W-:Y:S02]  /*13b10*/  ISETP.GT.AND P1, PT, R0, 0x10, PT ;  /* 0x000000100000780c */ /* 0x000fe40003f24270 */
[----:B------:R-:W-:Y:S02]  /*13b20*/  ISETP.GT.AND P0, PT, R2, 0x11, PT ;  /* 0x000000110200780c */ /* 0x000fe40003f04270 */
[----:B------:R-:W-:Y:S02]  /*13b30*/  FSEL R192, R192, -INF , P1 ;  /* 0xff800000c0c07808 */ /* 0x000fe40000800000 */
[----:B------:R-:W-:Y:S01]  /*13b40*/  FMNMX.FTZ R105, R14, R105, !PT ;  /* 0x000000690e697209 */ /* 0x000fe20007810000 */
[----:B------:R-:W-:Y:S01]  /*13b50*/  MUFU.TANH R7, R7 ;  /* 0x0000000700077308 */ /* 0x000fe20000002400 */
[----:B------:R-:W-:Y:S02]  /*13b60*/  ISETP.GT.AND P1, PT, R2, 0x18, PT ;  /* 0x000000180200780c */ /* 0x000fe40003f24270 */
[----:B------:R-:W-:Y:S02]  /*13b70*/  FSEL R189, R189, -INF , P0 ;  /* 0xff800000bdbd7808 */ /* 0x000fe40000000000 */
[----:B------:R-:W-:Y:S02]  /*13b80*/  ISETP.GT.AND P0, PT, R0, 0x11, PT ;  /* 0x000000110000780c */ /* 0x000fe40003f04270 */
[----:B------:R-:W-:Y:S02]  /*13b90*/  FMNMX.FTZ R105, R13, R105, !PT ;  /* 0x000000690d697209 */ /* 0x000fe40007810000 */
[----:B------:R-:W-:Y:S01]  /*13ba0*/  FSEL R191, R191, -INF , P0 ;  /* 0xff800000bfbf7808 */ /* 0x000fe20000000000 */
[----:B------:R-:W1:Y:S01]  /*13bb0*/  MUFU.TANH R65, R65 ;  /* 0x0000004100417308 */ /* 0x000e620000002400 */
[----:B------:R-:W-:Y:S02]  /*13bc0*/  ISETP.GT.AND P0, PT, R2, 0x19, PT ;  /* 0x000000190200780c */ /* 0x000fe40003f04270 */
[----:B------:R-:W-:Y:S02]  /*13bd0*/  FSEL R193, R193, -INF , P1 ;  /* 0xff800000c1c17808 */ /* 0x000fe40000800000 */
[----:B------:R-:W-:Y:S02]  /*13be0*/  ISETP.GT.AND P1, PT, R0, 0x18, PT ;  /* 0x000000180000780c */ /* 0x000fe40003f24270 */
[----:B------:R-:W-:Y:S02]  /*13bf0*/  FMNMX.FTZ R4, R19, R101, !PT ;  /* 0x0000006513047209 */ /* 0x000fe40007810000 */
[----:B------:R-:W-:Y:S01]  /*13c00*/  FSEL R194, R194, -INF , P0 ;  /* 0xff800000c2c27808 */ /* 0x000fe20000000000 */
[----:B------:R-:W1:Y:S01]  /*13c10*/  MUFU.TANH R38, R38 ;  /* 0x0000002600267308 */ /* 0x000e620000002400 */
[----:B------:R-:W-:Y:S02]  /*13c20*/  FMNMX.FTZ R105, R15, R105, !PT ;  /* 0x000000690f697209 */ /* 0x000fe40007810000 */
[----:B------:R-:W-:Y:S02]  /*13c30*/  ISETP.GT.AND P0, PT, R0, 0x19, PT ;  /* 0x000000190000780c */ /* 0x000fe40003f04270 */
[----:B------:R-:W-:Y:S02]  /*13c40*/  FSEL R195, R195, -INF , P1 ;  /* 0xff800000c3c37808 */ /* 0x000fe40000800000 */
[----:B------:R-:W-:Y:S02]  /*13c50*/  ISETP.GT.AND P1, PT, R8, 0x18, PT ;  /* 0x000000180800780c */ /* 0x000fe40003f24270 */
[----:B------:R-:W-:Y:S01]  /*13c60*/  FMNMX.FTZ R4, R18, R4, !PT ;  /* 0x0000000412047209 */ /* 0x000fe20007810000 */
[----:B------:R-:W1:Y:S01]  /*13c70*/  MUFU.TANH R37, R37 ;  /* 0x0000002500257308 */ /* 0x000e620000002400 */
[----:B------:R-:W-:Y:S02]  /*13c80*/  FSEL R185, R185, -INF , P1 ;  /* 0xff800000b9b97808 */ /* 0x000fe40000800000 */
[C---:B------:R-:W-:Y:S02]  /*13c90*/  ISETP.GT.AND P1, PT, R3.reuse, 0x18, PT ;  /* 0x000000180300780c */ /* 0x040fe40003f24270 */
[----:B------:R-:W-:Y:S02]  /*13ca0*/  FMNMX.FTZ R105, R40, R105, !PT ;  /* 0x0000006928697209 */ /* 0x000fe40007810000 */
[----:B------:R-:W-:Y:S02]  /*13cb0*/  FSEL R196, R196, -INF , P0 ;  /* 0xff800000c4c47808 */ /* 0x000fe40000000000 */
[----:B------:R-:W-:Y:S01]  /*13cc0*/  ISETP.GT.AND P0, PT, R8, 0x19, PT ;  /* 0x000000190800780c */ /* 0x000fe20003f04270 */
[----:B------:R-:W-:Y:S01]  /*13cd0*/  MUFU.TANH R56, R56 ;  /* 0x0000003800387308 */ /* 0x000fe20000002400 */
[----:B------:R-:W-:Y:S02]  /*13ce0*/  FMNMX.FTZ R4, R16, R4, !PT ;  /* 0x0000000410047209 */ /* 0x000fe40007810000 */
[----:B------:R-:W-:Y:S02]  /*13cf0*/  FSEL R186, R186, -INF , P0 ;  /* 0xff800000baba7808 */ /* 0x000fe40000000000 */
[----:B------:R-:W-:Y:S02]  /*13d00*/  ISETP.GT.AND P0, PT, R3, 0x19, PT ;  /* 0x000000190300780c */ /* 0x000fe40003f04270 */
[----:B------:R-:W-:Y:S02]  /*13d10*/  FSEL R187, R187, -INF , P1 ;  /* 0xff800000bbbb7808 */ /* 0x000fe40000800000 */
[----:B------:R-:W-:Y:S01]  /*13d20*/  FMNMX.FTZ R105, R41, R105, !PT ;  /* 0x0000006929697209 */ /* 0x000fe20007810000 */
[----:B------:R-:W-:Y:S01]  /*13d30*/  MUFU.TANH R57, R57 ;  /* 0x0000003900397308 */ /* 0x000fe20000002400 */
[----:B------:R-:W-:Y:S02]  /*13d40*/  ISETP.GT.AND P1, PT, R8, 0x20, PT ;  /* 0x000000200800780c */ /* 0x000fe40003f24270 */
[----:B------:R-:W-:Y:S02]  /*13d50*/  FMNMX.FTZ R4, R17, R4, !PT ;  /* 0x0000000411047209 */ /* 0x000fe40007810000 */
[----:B------:R-:W-:Y:S02]  /*13d60*/  FSEL R188, R188, -INF , P0 ;  /* 0xff800000bcbc7808 */ /* 0x000fe40000000000 */
[----:B------:R-:W-:Y:S02]  /*13d70*/  ISETP.GT.AND P0, PT, R8, 0x21, PT ;  /* 0x000000210800780c */ /* 0x000fe40003f04270 */
[----:B------:R-:W-:Y:S01]  /*13d80*/  FSEL R197, R197, -INF , P1 ;  /* 0xff800000c5c57808 */ /* 0x000fe20000800000 */
        /* <DEDUP_REMOVED lines=9> */
[----:B------:R-:W-:Y:S02]  /*13e20*/  FMNMX.FTZ R105, R186, R105, !PT ;  /* 0x00000069ba697209 */ /* 0x000fe40007810000 */
[----:B------:R-:W-:Y:S02]  /*13e30*/  FSEL R231, R39, -INF , P0 ;  /* 0xff80000027e77808 */ /* 0x000fe40000000000 */
[----:B------:R-:W-:Y:S01]  /*13e40*/  FSEL R205, R48, -INF , P1 ;  /* 0xff80000030cd7808 */ /* 0x000fe20000800000 */
[----:B------:R-:W-:Y:S01]  /*13e50*/  MUFU.TANH R58, R58 ;  /* 0x0000003a003a7308 */ /* 0x000fe20000002400 */
[C---:B------:R-:W-:Y:S02]  /*13e60*/  ISETP.GT.AND P1, PT, R8.reuse, 0x30, PT ;  /* 0x000000300800780c */ /* 0x040fe40003f24270 */
[----:B------:R-:W-:Y:S02]  /*13e70*/  FMNMX.FTZ R4, R45, R4, !PT ;  /* 0x000000042d047209 */ /* 0x000fe40007810000 */
[----:B------:R-:W-:Y:S02]  /*13e80*/  ISETP.GT.AND P0, PT, R8, 0x29, PT ;  /* 0x000000290800780c */ /* 0x000fe40003f04270 */
[----:B------:R-:W-:Y:S02]  /*13e90*/  FMNMX.FTZ R105, R197, R105, !PT ;  /* 0x00000069c5697209 */ /* 0x000fe40007810000 */
[----:B----4-:R-:W-:Y:S01]  /*13ea0*/  FSEL R228, R52, -INF , P1 ;  /* 0xff80000034e47808 */ /* 0x010fe20000800000 */
[----:B------:R-:W-:Y:S01]  /*13eb0*/  MUFU.TANH R62, R62 ;  /* 0x0000003e003e7308 */ /* 0x000fe20000002400 */
[----:B------:R-:W-:Y:S02]  /*13ec0*/  ISETP.GT.AND P2, PT, R3, 0x20, PT ;  /* 0x000000200300780c */ /* 0x000fe40003f44270 */
[----:B------:R-:W-:Y:S02]  /*13ed0*/  FSEL R206, R49, -INF , P0 ;  /* 0xff80000031ce7808 */ /* 0x000fe40000000000 */
[----:B------:R-:W-:Y:S02]  /*13ee0*/  ISETP.GT.AND P0, PT, R8, 0x31, PT ;  /* 0x000000310800780c */ /* 0x000fe40003f04270 */
[----:B------:R-:W-:Y:S02]  /*13ef0*/  FMNMX.FTZ R105, R200, R105, !PT ;  /* 0x00000069c8697209 */ /* 0x000fe40007810000 */
[----:B------:R-:W-:Y:S02]  /*13f00*/  ISETP.GT.AND P1, PT, R8, 0x38, PT ;  /* 0x000000380800780c */ /* 0x000fe40003f24270 */
[----:B------:R-:W-:Y:S02]  /*13f10*/  FMNMX.FTZ R4, R187, R4, !PT ;  /* 0x00000004bb047209 */ /* 0x000fe40007810000 */
[----:B-----5:R-:W-:Y:S02]  /*13f20*/  FSEL R227, R5, -INF , P0 ;  /* 0xff80000005e37808 */ /* 0x020fe40000000000 */
[----:B------:R-:W-:Y:S02]  /*13f30*/  FSEL R202, R202, -INF , P2 ;  /* 0xff800000caca7808 */ /* 0x000fe40001000000 */
[----:B------:R-:W-:Y:S01]  /*13f40*/  ISETP.GT.AND P0, PT, R8, 0x39, PT ;  /* 0x000000390800780c */ /* 0x000fe20003f04270 */
[----:B------:R-:W-:Y:S01]  /*13f50*/  FMUL.FTZ R8, R66, c[0x0][0x320] ;  /* 0x0000c80042087a20 */ /* 0x000fe20000410000 */
[----:B-1----:R-:W-:Y:S02]  /*13f60*/  FSEL R230, R64, -INF , P1 ;  /* 0xff80000040e67808 */ /* 0x002fe40000800000 */
[----:B------:R-:W-:Y:S02]  /*13f70*/  FMNMX.FTZ R105, R205, R105, !PT ;  /* 0x00000069cd697209 */ /* 0x000fe40007810000 */
[----:B------:R-:W-:Y:S01]  /*13f80*/  ISETP.GT.AND P1, PT, R0, 0x20, PT ;  /* 0x000000200000780c */ /* 0x000fe20003f24270 */
[----:B------:R-:W1:Y:S01]  /*13f90*/  MUFU.TANH R8, R8 ;  /* 0x0000000800087308 */ /* 0x000e620000002400 */
[----:B------:R-:W-:Y:S02]  /*13fa0*/  FMNMX.FTZ R4, R188, R4, !PT ;  /* 0x00000004bc047209 */ /* 0x000fe40007810000 */
[----:B------:R-:W-:Y:S02]  /*13fb0*/  FMNMX.FTZ R5, R21, R106, !PT ;  /* 0x0000006a15057209 */ /* 0x000fe40007810000 */
[----:B------:R-:W-:Y:S02]  /*13fc0*/  FSEL R236, R65, -INF , P0 ;  /* 0xff80000041ec7808 */ /* 0x000fe40000000000 */
[----:B------:R-:W-:Y:S02]  /*13fd0*/  FSEL R248, R42, -INF , P1 ;  /* 0xff8000002af87808 */ /* 0x000fe40000800000 */
[----:B------:R-:W-:Y:S02]  /*13fe0*/  ISETP.GT.AND P1, PT, R3, 0x28, PT ;  /* 0x000000280300780c */ /* 0x000fe40003f24270 */
[----:B------:R-:W-:Y:S02]  /*13ff0*/  FMNMX.FTZ R105, R206, R105, !PT ;  /* 0x00000069ce697209 */ /* 0x000fe40007810000 */
[----:B------:R-:W-:Y:S02]  /*14000*/  ISETP.GT.AND P0, PT, R0, 0x21, PT ;  /* 0x000000210000780c */ /* 0x000fe40003f04270 */
[----:B------:R-:W-:Y:S02]  /*14010*/  FMNMX.FTZ R4, R202, R4, !PT ;  /* 0x00000004ca047209 */ /* 0x000fe40007810000 */
[----:B------:R-:W-:Y:S02]  /*14020*/  FMNMX.FTZ R5, R20, R5, !PT ;  /* 0x0000000514057209 */ /* 0x000fe40007810000 */
[----:B------:R-:W-:Y:S02]  /*14030*/  FSEL R250, R43, -INF , P0 ;  /* 0xff8000002bfa7808 */ /* 0x000fe40000000000 */
[----:B------:R-:W-:Y:S02]  /*14040*/  ISETP.GT.AND P0, PT, R3, 0x29, PT ;  /* 0x000000290300780c */ /* 0x000fe40003f04270 */
[----:B------:R-:W-:Y:S02]  /*14050*/  FSEL R199, R50, -INF , P1 ;  /* 0xff80000032c77808 */ /* 0x000fe40000800000 */
[----:B------:R-:W-:Y:S02]  /*14060*/  FMNMX.FTZ R4, R203, R4, !PT ;  /* 0x00000004cb047209 */ /* 0x000fe40007810000 */
        /* <DEDUP_REMOVED lines=15> */
[----:B------:R-:W-:Y:S02]  /*14160*/  FMNMX.FTZ R105, R236, R105, !PT ;  /* 0x00000069ec697209 */ /* 0x000fe40007810000 */
[----:B------:R-:W-:Y:S02]  /*14170*/  FMNMX.FTZ R4, R189, R4, !PT ;  /* 0x00000004bd047209 */ /* 0x000fe40007810000 */
[----:B------:R-:W-:Y:S01]  /*14180*/  ISETP.GT.AND P2, PT, R2, 0x21, PT ;  /* 0x000000210200780c */ /* 0x000fe20003f44270 */
[----:B------:R-:W4:Y:S01]  /*14190*/  SHFL.BFLY PT, R6, R105, 0x2, 0x1f ;  /* 0x0c401f0069067f89 */ /* 0x000f2200000e0000 */
[----:B------:R-:W-:Y:S02]  /*141a0*/  FMNMX.FTZ R4, R193, R4, !PT ;  /* 0x00000004c1047209 */ /* 0x000fe40007810000 */
[----:B------:R-:W-:Y:S02]  /*141b0*/  FMNMX.FTZ R3, R229, R3, !PT ;  /* 0x00000003e5037209 */ /* 0x000fe40007810000 */
[----:B------:R-:W-:Y:S02]  /*141c0*/  FMNMX.FTZ R4, R194, R4, !PT ;  /* 0x00000004c2047209 */ /* 0x000fe40007810000 */
[----:B-1----:R-:W-:Y:S02]  /*141d0*/  FSEL R249, R8, -INF , P1 ;  /* 0xff80000008f97808 */ /* 0x002fe40000800000 */
[----:B------:R-:W-:Y:S02]  /*141e0*/  FSEL R239, R7, -INF , P0 ;  /* 0xff80000007ef7808 */ /* 0x000fe40000000000 */
[----:B------:R-:W-:Y:S01]  /*141f0*/  FSEL R247, R247, -INF , P2 ;  /* 0xff800000f7f77808 */ /* 0x000fe20001000000 */
[----:B------:R-:W1:Y:S01]  /*14200*/  MUFU.TANH R7, R59 ;  /* 0x0000003b00077308 */ /* 0x000e620000002400 */
[----:B------:R-:W-:Y:S02]  /*14210*/  ISETP.GT.AND P0, PT, R0, 0x28, PT ;  /* 0x000000280000780c */ /* 0x000fe40003f04270 */
[C---:B------:R-:W-:Y:S02]  /*14220*/  ISETP.GT.AND P2, PT, R2.reuse, 0x28, PT ;  /* 0x000000280200780c */ /* 0x040fe40003f44270 */
[----:B------:R-:W-:Y:S02]  /*14230*/  ISETP.GT.AND P1, PT, R2, 0x29, PT ;  /* 0x000000290200780c */ /* 0x000fe40003f24270 */
[----:B------:R-:W-:Y:S02]  /*14240*/  FMNMX.FTZ R4, R231, R4, !PT ;  /* 0x00000004e7047209 */ /* 0x000fe40007810000 */
[----:B------:R-:W-:Y:S02]  /*14250*/  FMNMX.FTZ R3, R232, R3, !PT ;  /* 0x00000003e8037209 */ /* 0x000fe40007810000 */
[----:B------:R-:W-:Y:S02]  /*14260*/  FMNMX.FTZ R4, R247, R4, !PT ;  /* 0x00000004f7047209 */ /* 0x000fe40007810000 */
[----:B------:R-:W-:Y:S02]  /*14270*/  FSEL R243, R243, -INF , P1 ;  /* 0xff800000f3f37808 */ /* 0x000fe40000800000 */
[----:B------:R-:W-:Y:S02]  /*14280*/  ISETP.GT.AND P1, PT, R2, 0x30, PT ;  /* 0x000000300200780c */ /* 0x000fe40003f24270 */
[----:B------:R-:W-:Y:S02]  /*14290*/  FSEL R242, R242, -INF , P2 ;  /* 0xff800000f2f27808 */ /* 0x000fe40001000000 */
        /* <DEDUP_REMOVED lines=10> */
[----:B----4-:R-:W-:Y:S01]  /*14340*/  FMNMX.FTZ R105, R105, R6, !PT ;  /* 0x0000000669697209 */ /* 0x010fe20007810000 */
[----:B------:R-:W4:Y:S01]  /*14350*/  SHFL.BFLY PT, R104, R3, 0x2, 0x1f ;  /* 0x0c401f0003687f89 */ /* 0x000f2200000e0000 */
[----:B------:R-:W-:Y:S02]  /*14360*/  FMNMX.FTZ R2, R234, R2, !PT ;  /* 0x00000002ea027209 */ /* 0x000fe40007810000 */
[----:B------:R-:W-:Y:S02]  /*14370*/  FMNMX.FTZ R5, R25, R107, !PT ;  /* 0x0000006b19057209 */ /* 0x000fe40007810000 */
[----:B------:R-:W-:Y:S02]  /*14380*/  FSEL R241, R60, -INF , P1 ;  /* 0xff8000003cf17808 */ /* 0x000fe40000800000 */
[----:B------:R-:W-:Y:S01]  /*14390*/  FMNMX.FTZ R2, R235, R2, !PT ;  /* 0x00000002eb027209 */ /* 0x000fe20007810000 */
[----:B------:R-:W5:Y:S01]  /*143a0*/  SHFL.BFLY PT, R6, R105, 0x1, 0x1f ;  /* 0x0c201f0069067f89 */ /* 0x000f6200000e0000 */
[----:B------:R-:W-:Y:S02]  /*143b0*/  FMNMX.FTZ R5, R27, R5, !PT ;  /* 0x000000051b057209 */ /* 0x000fe40007810000 */
[----:B------:R-:W-:Y:S02]  /*143c0*/  FSEL R233, R61, -INF , P0 ;  /* 0xff8000003de97808 */ /* 0x000fe40000000000 */
[----:B------:R-:W-:Y:S02]  /*143d0*/  FMNMX.FTZ R2, R241, R2, !PT ;  /* 0x00000002f1027209 */ /* 0x000fe40007810000 */
[----:B------:R-:W-:Y:S02]  /*143e0*/  FMNMX.FTZ R5, R26, R5, !PT ;  /* 0x000000051a057209 */ /* 0x000fe40007810000 */
[----:B------:R-:W-:Y:S02]  /*143f0*/  FMNMX.FTZ R2, R233, R2, !PT ;  /* 0x00000002e9027209 */ /* 0x000fe40007810000 */
[----:B------:R-:W-:Y:S02]  /*14400*/  FMNMX.FTZ R5, R24, R5, !PT ;  /* 0x0000000518057209 */ /* 0x000fe40007810000 */
[----:B------:R-:W-:Y:S01]  /*14410*/  ISETP.GT.AND P0, PT, R0, 0x30, PT ;  /* 0x000000300000780c */ /* 0x000fe20003f04270 */
[----:B------:R-:W1:Y:S01]  /*14420*/  SHFL.BFLY PT, R103, R2, 0x2, 0x1f ;  /* 0x0c401f0002677f89 */ /* 0x000e6200000e0000 */
[----:B------:R-:W-:Y:S02]  /*14430*/  FMNMX.FTZ R5, R192, R5, !PT ;  /* 0x00000005c0057209 */ /* 0x000fe40007810000 */
[----:B----4-:R-:W-:Y:S02]  /*14440*/  FMNMX.FTZ R104, R3, R104, !PT ;  /* 0x0000006803687209 */ /* 0x010fe40007810000 */
[----:B------:R-:W-:Y:S02]  /*14450*/  FMNMX.FTZ R3, R191, R5, !PT ;  /* 0x00000005bf037209 */ /* 0x000fe40007810000 */
[----:B------:R-:W-:Y:S01]  /*14460*/  FSEL R246, R58, -INF , P0 ;  /* 0xff8000003af67808 */ /* 0x000fe20000000000 */
[----:B------:R-:W4:Y:S01]  /*14470*/  SHFL.BFLY PT, R5, R104, 0x1, 0x1f ;  /* 0x0c201f0068057f89 */ /* 0x000f2200000e0000 */
[----:B------:R-:W-:Y:S02]  /*14480*/  FMNMX.FTZ R3, R195, R3, !PT ;  /* 0x00000003c3037209 */ /* 0x000fe40007810000 */
[----:B-----5:R-:W-:Y:S02]  /*14490*/  FMNMX.FTZ R105, R105, R6, !PT ;  /* 0x0000000669697209 */ /* 0x020fe40007810000 */
[----:B------:R-:W-:Y:S02]  /*144a0*/  FMNMX.FTZ R3, R196, R3, !PT ;  /* 0x00000003c4037209 */ /* 0x000fe40007810000 */
[C---:B------:R-:W-:Y:S01]  /*144b0*/  FSETP.NEU.FTZ.AND P0, PT, R105.reuse, -INF , PT ;  /* 0xff8000006900780b */ /* 0x040fe20003f1d000 */
[----:B------:R-:W-:Y:S01]  /*144c0*/  FMUL.FTZ R109, R105, c[0x0][0x2d0] ;  /* 0x0000b400696d7a20 */ /* 0x000fe20000410000 */
[----:B------:R-:W-:Y:S02]  /*144d0*/  FMNMX.FTZ R3, R248, R3, !PT ;  /* 0x00000003f8037209 */ /* 0x000fe40007810000 */
[----:B------:R-:W-:Y:S02]  /*144e0*/  ISETP.GT.AND P1, PT, R0, 0x29, PT ;  /* 0x000000290000780c */ /* 0x000fe40003f24270 */
[----:B------:R-:W-:Y:S02]  /*144f0*/  FSEL R109, R109, RZ, P0 ;  /* 0x000000ff6d6d7208 */ /* 0x000fe40000000000 */
[----:B------:R-:W-:Y:S02]  /*14500*/  FMNMX.FTZ R3, R250, R3, !PT ;  /* 0x00000003fa037209 */ /* 0x000fe40007810000 */
[----:B-1----:R-:W-:Y:S01]  /*14510*/  FMNMX.FTZ R103, R2, R103, !PT ;  /* 0x0000006702677209 */ /* 0x002fe20007810000 */
[--C-:B------:R-:W-:Y:S01]  /*14520*/  FFMA.FTZ R2, R13, c[0x0][0x2d0], -R109.reuse ;  /* 0x0000b4000d027a23 */ /* 0x100fe2000001086d */
[----:B------:R-:W-:Y:S01]  /*14530*/  FSEL R198, R47, -INF , P1 ;  /* 0xff8000002fc67808 */ /* 0x000fe20000800000 */
[--C-:B------:R-:W-:Y:S01]  /*14540*/  FFMA.FTZ R4, R11, c[0x0][0x2d0], -R109.reuse ;  /* 0x0000b4000b047a23 */ /* 0x100fe2000001086d */
[----:B------:R-:W-:Y:S01]  /*14550*/  ISETP.GT.AND P1, PT, R0, 0x31, PT ;  /* 0x000000310000780c */ /* 0x000fe20003f24270 */
[----:B------:R1:W-:Y:S01]  /*14560*/  MUFU.EX2 R63, R2 ;  /* 0x00000002003f7308 */ /* 0x0003e20000000800 */
[----:B------:R-:W-:Y:S01]  /*14570*/  FMNMX.FTZ R3, R245, R3, !PT ;  /* 0x00000003f5037209 */ /* 0x000fe20007810000 */
[----:B------:R-:W5:Y:S01]  /*14580*/  SHFL.BFLY PT, R8, R103, 0x1, 0x1f ;  /* 0x0c201f0067087f89 */ /* 0x000f6200000e0000 */
[----:B------:R-:W-:Y:S02]  /*14590*/  FSEL R238, R7, -INF , P1 ;  /* 0xff80000007ee7808 */ /* 0x000fe40000800000 */
[----:B------:R-:W-:Y:S02]  /*145a0*/  FMNMX.FTZ R3, R198, R3, !PT ;  /* 0x00000003c6037209 */ /* 0x000fe40007810000 */
[----:B------:R-:W-:Y:S02]  /*145b0*/  ISETP.GT.AND P1, PT, R0, 0x38, PT ;  /* 0x000000380000780c */ /* 0x000fe40003f24270 */
[----:B----4-:R-:W-:Y:S01]  /*145c0*/  FMNMX.FTZ R104, R104, R5, !PT ;  /* 0x0000000568687209 */ /* 0x010fe20007810000 */
[----:B------:R-:W-:Y:S01]  /*145d0*/  MUFU.EX2 R237, R4 ;  /* 0x0000000400ed7308 */ /* 0x000fe20000000800 */
[----:B------:R-:W-:Y:S02]  /*145e0*/  FSEL R244, R62, -INF , P1 ;  /* 0xff8000003ef47808 */ /* 0x000fe40000800000 */
[----:B------:R-:W-:Y:S01]  /*145f0*/  ISETP.GT.AND P1, PT, R0, 0x39, PT ;  /* 0x000000390000780c */ /* 0x000fe20003f24270 */
[----:B------:R-:W-:Y:S01]  /*14600*/  FMUL.FTZ R110, R104, c[0x0][0x2d0] ;  /* 0x0000b400686e7a20 */ /* 0x000fe20000410000 */
[----:B------:R-:W-:Y:S01]  /*14610*/  FMNMX.FTZ R0, R246, R3, !PT ;  /* 0x00000003f6007209 */ /* 0x000fe20007810000 */
[----:B------:R-:W-:Y:S01]  /*14620*/  FFMA.FTZ R3, R14, c[0x0][0x2d0], -R109 ;  /* 0x0000b4000e037a23 */ /* 0x000fe2000001086d */
[----:B------:R-:W-:Y:S02]  /*14630*/  FSEL R108, R108, -INF , P1 ;  /* 0xff8000006c6c7808 */ /* 0x000fe40000800000 */
[----:B------:R-:W-:Y:S01]  /*14640*/  FMNMX.FTZ R0, R238, R0, !PT ;  /* 0x00000000ee007209 */ /* 0x000fe20007810000 */
[----:B------:R4:W2:Y:S01]  /*14650*/  MUFU.EX2 R240, R3 ;  /* 0x0000000300f07308 */ /* 0x0008a20000000800 */
[----:B------:R-:W-:Y:S02]  /*14660*/  FSETP.NEU.FTZ.AND P2, PT, R104, -INF , PT ;  /* 0xff8000006800780b */ /* 0x000fe40003f5d000 */
[----:B------:R-:W-:Y:S02]  /*14670*/  FMNMX.FTZ R0, R244, R0, !PT ;  /* 0x00000000f4007209 */ /* 0x000fe40007810000 */
[----:B------:R-:W-:Y:S02]  /*14680*/  FSEL R110, R110, RZ, P2 ;  /* 0x000000ff6e6e7208 */ /* 0x000fe40001000000 */
[----:B------:R-:W-:Y:S02]  /*14690*/  FMNMX.FTZ R0, R108, R0, !PT ;  /* 0x000000006c007209 */ /* 0x000fe40007810000 */
[C---:B------:R-:W-:Y:S02]  /*146a0*/  @P3 LEA R6, P1, R10.reuse, c[0x0][0x1c8], 0x1 ;  /* 0x000072000a063a11 */ /* 0x040fe400078208ff */
[----:B-----5:R-:W-:Y:S01]  /*146b0*/  FMNMX.FTZ R103, R103, R8, !PT ;  /* 0x0000000867677209 */ /* 0x020fe20007810000 */
[----:B-1----:R-:W1:Y:S01]  /*146c0*/  SHFL.BFLY PT, R2, R0, 0x2, 0x1f ;  /* 0x0c401f0000027f89 */ /* 0x002e6200000e0000 */
[----:B------:R-:W-:Y:S01]  /*146d0*/  @P3 LEA.HI.X R7, R10, c[0x0][0x1cc], R36, 0x1, P1 ;  /* 0x000073000a073a11 */ /* 0x000fe200008f0c24 */
[----:B------:R-:W-:Y:S02]  /*146e0*/  FFMA.FTZ R8, R17, c[0x0][0x2d0], -R110 ;  /* 0x0000b40011087a23 */ /* 0x000fe4000001086e */
[----:B------:R-:W-:Y:S02]  /*146f0*/  FMUL.FTZ R111, R103, c[0x0][0x2d0] ;  /* 0x0000b400676f7a20 */ /* 0x000fe40000410000 */
[----:B------:R5:W-:Y:S02]  /*14700*/  MUFU.EX2 R60, R8 ;  /* 0x00000008003c7308 */ /* 0x000be40000000800 */
[----:B------:R3:W-:Y:S01]  /*14710*/  @P3 LDGSTS.E.BYPASS.LTC128B.128 [R226+0x4900], [R6.64], !P6 ;  /* 0x0490000006e23fae */ /* 0x0007e2000f101d46 */
[----:B----4-:R-:W-:Y:S02]  /*14720*/  @P3 IADD3 R3, P1, R9, R252, RZ ;  /* 0x000000fc09033210 */ /* 0x010fe40007f3e0ff */
[----:B--2---:R-:W-:Y:S03]  /*14730*/  F2FP.PACK_AB R176, R240, R237 ;  /* 0x000000edf0b0723e */ /* 0x004fe600000000ff */
[----:B------:R-:W-:Y:S01]  /*14740*/  @P3 IMAD.X R12, R12, 0x1, R251, P1 ;  /* 0x000000010c0c3824 */ /* 0x000fe200008e06fb */
[C---:B------:R-:W-:Y:S04]  /*14750*/  @P3 LEA R4, P1, R3.reuse, c[0x0][0x1c8], 0x1 ;  /* 0x0000720003043a11 */ /* 0x040fe800078208ff */
[----:B------:R-:W-:Y:S01]  /*14760*/  @P3 LEA.HI.X R5, R3, c[0x0][0x1cc], R12, 0x1, P1 ;  /* 0x0000730003053a11 */ /* 0x000fe200008f0c0c */
[----:B------:R-:W-:Y:S01]  /*14770*/  FFMA.FTZ R3, R15, c[0x0][0x2d0], -R109 ;  /* 0x0000b4000f037a23 */ /* 0x000fe2000001086d */
[----:B-1----:R-:W-:Y:S01]  /*14780*/  FMNMX.FTZ R0, R0, R2, !PT ;  /* 0x0000000200007209 */ /* 0x002fe20007810000 */
[--C-:B------:R-:W-:Y:S01]  /*14790*/  FFMA.FTZ R2, R16, c[0x0][0x2d0], -R110.reuse ;  /* 0x0000b40010027a23 */ /* 0x100fe2000001086e */
[----:B------:R-:W-:Y:S01]  /*147a0*/  FSETP.NEU.FTZ.AND P1, PT, R103, -INF , PT ;  /* 0xff8000006700780b */ /* 0x000fe20003f3d000 */
[----:B------:R1:W2:Y:S01]  /*147b0*/  MUFU.EX2 R56, R3 ;  /* 0x0000000300387308 */ /* 0x0002a20000000800 */
[----:B------:R4:W-:Y:S02]  /*147c0*/  @P3 LDGSTS.E.BYPASS.LTC128B.128 [R226+0x5900], [R4.64], !P4 ;  /* 0x0590000004e23fae */ /* 0x0009e4000e101d46 */
[----:B------:R-:W-:Y:S05]  /*147d0*/  FSEL R111, R111, RZ, P1 ;  /* 0x000000ff6f6f7208 */ /* 0x000fea0000800000 */
[--C-:B-----5:R-:W-:Y:S01]  /*147e0*/  FFMA.FTZ R8, R21, c[0x0][0x2d0], -R111.reuse ;  /* 0x0000b40015087a23 */ /* 0x120fe2000001086f */
[----:B------:R-:W-:Y:S01]  /*147f0*/  LDSM.16.MT88.4 R36, [R210+0x100] ;  /* 0x00010000d224783b */ /* 0x000fe20000004200 */
[----:B------:R5:W3:Y:S07]  /*14800*/  MUFU.EX2 R64, R2 ;  /* 0x0000000200407308 */ /* 0x000aee0000000800 */
[----:B------:R-:W-:Y:S03]  /*14810*/  LDSM.16.MT88.4 R52, [R209+0x1100] ;  /* 0x00110000d134783b */ /* 0x000fe60000004200 */
[----:B------:R4:W-:Y:S01]  /*14820*/  MUFU.EX2 R66, R8 ;  /* 0x0000000800427308 */ /* 0x0009e20000000800 */
[--C-:B-1----:R-:W-:Y:S01]  /*14830*/  FFMA.FTZ R3, R19, c[0x0][0x2d0], -R110.reuse ;  /* 0x0000b40013037a23 */ /* 0x102fe2000001086e */
[----:B--2---:R-:W-:Y:S03]  /*14840*/  F2FP.PACK_AB R178, R56, R63 ;  /* 0x0000003f38b2723e */ /* 0x004fe600000000ff */
[----:B------:R-:W0:Y:S05]  /*14850*/  LDGDEPBAR ;  /* 0x00000000000079af */ /* 0x000e2a0000000000 */
[----:B------:R1:W-:Y:S03]  /*14860*/  MUFU.EX2 R207, R3 ;  /* 0x0000000300cf7308 */ /* 0x0003e60000000800 */
[----:B-----5:R-:W2:Y:S01]  /*14870*/  SHFL.BFLY PT, R2, R0, 0x1, 0x1f ;  /* 0x0c201f0000027f89 */ /* 0x020ea200000e0000 */
[----:B---3--:R-:W-:Y:S01]  /*14880*/  F2FP.PACK_AB R179, R60, R64 ;  /* 0x000000403cb3723e */ /* 0x008fe200000000ff */
[--C-:B----4-:R-:W-:Y:S05]  /*14890*/  FFMA.FTZ R8, R20, c[0x0][0x2d0], -R111.reuse ;  /* 0x0000b40014087a23 */ /* 0x110fea000001086f */
[----:B------:R-:W3:Y:S01]  /*148a0*/  MUFU.EX2 R57, R8 ;  /* 0x0000000800397308 */ /* 0x000ee20000000800 */
[----:B-1----:R-:W-:Y:S01]  /*148b0*/  FFMA.FTZ R3, R18, c[0x0][0x2d0], -R110 ;  /* 0x0000b40012037a23 */ /* 0x002fe2000001086e */
[----:B--2---:R-:W-:Y:S01]  /*148c0*/  FMNMX.FTZ R102, R0, R2, !PT ;  /* 0x0000000200667209 */ /* 0x004fe20007810000 */
[--C-:B------:R-:W-:Y:S07]  /*148d0*/  FFMA.FTZ R0, R22, c[0x0][0x2d0], -R111.reuse ;  /* 0x0000b40016007a23 */ /* 0x100fee000001086f */
[----:B------:R1:W2:Y:S01]  /*148e0*/  MUFU.EX2 R59, R3 ;  /* 0x00000003003b7308 */ /* 0x0002a20000000800 */
[----:B------:R-:W-:Y:S01]  /*148f0*/  FSEL R2, R104, RZ, P2 ;  /* 0x000000ff68027208 */ /* 0x000fe20001000000 */
[C---:B------:R-:W-:Y:S08]  /*14900*/  FMUL.FTZ R184, R102.reuse, c[0x0][0x2d0] ;  /* 0x0000b40066b87a20 */ /* 0x040ff00000410000 */
[----:B------:R4:W-:Y:S01]  /*14910*/  MUFU.EX2 R65, R0 ;  /* 0x0000000000417308 */ /* 0x0009e20000000800 */
[----:B---3--:R-:W-:Y:S02]  /*14920*/  F2FP.PACK_AB R180, R57, R66 ;  /* 0x0000004239b4723e */ /* 0x008fe400000000ff */
[----:B-1----:R-:W-:Y:S02]  /*14930*/  FSEL R3, R105, RZ, P0 ;  /* 0x000000ff69037208 */ /* 0x002fe40000000000 */
[----:B------:R-:W-:Y:S02]  /*14940*/  FSETP.NEU.FTZ.AND P0, PT, R102, -INF , PT ;  /* 0xff8000006600780b */ /* 0x000fe40003f1d000 */
[----:B--2---:R-:W-:Y:S02]  /*14950*/  F2FP.PACK_AB R177, R59, R207 ;  /* 0x000000cf3bb1723e */ /* 0x004fe400000000ff */
[----:B------:R-:W-:Y:S01]  /*14960*/  FSEL R184, R184, RZ, P0 ;  /* 0x000000ffb8b87208 */ /* 0x000fe20000000000 */
[----:B----4-:R-:W-:Y:S02]  /*14970*/  FFMA.FTZ R0, R23, c[0x0][0x2d0], -R111 ;  /* 0x0000b40017007a23 */ /* 0x010fe4000001086f */
[----:B------:R-:W1:Y:S02]  /*14980*/  LDSM.16.MT88.4 R20, [R209+0x100] ;  /* 0x00010000d114783b */ /* 0x000e640000004200 */
[--C-:B------:R-:W-:Y:S01]  /*14990*/  FFMA.FTZ R8, R24, c[0x0][0x2d0], -R184.reuse ;  /* 0x0000b40018087a23 */ /* 0x100fe200000108b8 */
[----:B------:R2:W3:Y:S10]  /*149a0*/  MUFU.EX2 R61, R0 ;  /* 0x00000000003d7308 */ /* 0x0004f40000000800 */
[----:B------:R-:W-:Y:S01]  /*149b0*/  MUFU.EX2 R62, R8 ;  /* 0x00000008003e7308 */ /* 0x000fe20000000800 */
[--C-:B--2---:R-:W-:Y:S01]  /*149c0*/  FFMA.FTZ R0, R25, c[0x0][0x2d0], -R184.reuse ;  /* 0x0000b40019007a23 */ /* 0x104fe200000108b8 */
[----:B---3--:R-:W-:Y:S08]  /*149d0*/  F2FP.PACK_AB R182, R61, R65 ;  /* 0x000000413db6723e */ /* 0x008ff000000000ff */
[----:B------:R2:W-:Y:S02]  /*149e0*/  MUFU.EX2 R67, R0 ;  /* 0x0000000000437308 */ /* 0x0005e40000000800 */
[--C-:B--2---:R-:W-:Y:S08]  /*149f0*/  FFMA.FTZ R0, R27, c[0x0][0x2d0], -R184.reuse ;  /* 0x0000b4001b007a23 */ /* 0x104ff000000108b8 */
[----:B------:R2:W-:Y:S02]  /*14a00*/  MUFU.EX2 R9, R0 ;  /* 0x0000000000097308 */ /* 0x0005e40000000800 */
[----:B--2---:R-:W-:Y:S08]  /*14a10*/  FFMA.FTZ R0, R26, c[0x0][0x2d0], -R184 ;  /* 0x0000b4001a007a23 */ /* 0x004ff000000108b8 */
[----:B------:R2:W3:Y:S02]  /*14a20*/  MUFU.EX2 R58, R0 ;  /* 0x00000000003a7308 */ /* 0x0004e40000000800 */
[----:B--2---:R-:W-:Y:S01]  /*14a30*/  FADD.FTZ R0, -R3, R100 ;  /* 0x0000006403007221 */ /* 0x004fe20000010100 */
[----:B---3--:R-:W-:Y:S03]  /*14a40*/  F2FP.PACK_AB R183, R62, R58 ;  /* 0x0000003a3eb7723e */ /* 0x008fe600000000ff */
[----:B------:R-:W-:Y:S04]  /*14a50*/  FMUL.FTZ R0, R0, c[0x0][0x2d0] ;  /* 0x0000b40000007a20 */ /* 0x000fe80000410000 */
[----:B------:R2:W3:Y:S02]  /*14a60*/  MUFU.EX2 R100, R0 ;  /* 0x0000000000647308 */ /* 0x0004e40000000800 */
[----:B--2---:R-:W-:Y:S01]  /*14a70*/  FADD.FTZ R0, -R2, R101 ;  /* 0x0000006502007221 */ /* 0x004fe20000010100 */
[----:B------:R-:W-:Y:S01]  /*14a80*/  FSEL R2, R103, RZ, P1 ;  /* 0x000000ff67027208 */ /* 0x000fe20000800000 */
[----:B---3--:R-:W-:Y:S02]  /*14a90*/  FMUL.FTZ R4, R100, R112 ;  /* 0x0000007064047220 */ /* 0x008fe40000410000 */
[----:B------:R-:W-:Y:S02]  /*14aa0*/  FMUL.FTZ R0, R0, c[0x0][0x2d0] ;  /* 0x0000b40000007a20 */ /* 0x000fe40000410000 */
[C---:B------:R-:W-:Y:S02]  /*14ab0*/  FMUL.FTZ R5, R100.reuse, R113 ;  /* 0x0000007164057220 */ /* 0x040fe40000410000 */
[----:B------:R2:W3:Y:S01]  /*14ac0*/  MUFU.EX2 R101, R0 ;  /* 0x0000000000657308 */ /* 0x0004e20000000800 */
[C---:B------:R-:W-:Y:S02]  /*14ad0*/  FMUL.FTZ R16, R100.reuse, R124 ;  /* 0x0000007c64107220 */ /* 0x040fe40000410000 */
[C---:B------:R-:W-:Y:S02]  /*14ae0*/  FMUL.FTZ R17, R100.reuse, R125 ;  /* 0x0000007d64117220 */ /* 0x040fe40000410000 */
[C---:B------:R-:W-:Y:S01]  /*14af0*/  FMUL.FTZ R49, R100.reuse, R157 ;  /* 0x0000009d64317220 */ /* 0x040fe20000410000 */
[----:B------:R-:W-:Y:S01]  /*14b00*/  MOV R157, R239 ;  /* 0x000000ef009d7202 */ /* 0x000fe20000000f00 */
[C---:B------:R-:W-:Y:S02]  /*14b10*/  FMUL.FTZ R32, R100.reuse, R140 ;  /* 0x0000008c64207220 */ /* 0x040fe40000410000 */
[C---:B------:R-:W-:Y:S01]  /*14b20*/  FMUL.FTZ R33, R100.reuse, R141 ;  /* 0x0000008d64217220 */ /* 0x040fe20000410000 */
[----:B------:R-:W-:Y:S01]  /*14b30*/  MOV R141, R61 ;  /* 0x0000003d008d7202 */ /* 0x000fe20000000f00 */
[----:B------:R-:W-:Y:S02]  /*14b40*/  IMAD.MOV.U32 R140, RZ, RZ, R60 ;  /* 0x000000ffff8c7224 */ /* 0x000fe400078e003c */
[C---:B------:R-:W-:Y:S02]  /*14b50*/  FMUL.FTZ R68, R100.reuse, R68 ;  /* 0x0000004464447220 */ /* 0x040fe40000410000 */
[C---:B------:R-:W-:Y:S02]  /*14b60*/  FMUL.FTZ R69, R100.reuse, R69 ;  /* 0x0000004564457220 */ /* 0x040fe40000410000 */
[C---:B------:R-:W-:Y:S02]  /*14b70*/  FMUL.FTZ R80, R100.reuse, R80 ;  /* 0x0000005064507220 */ /* 0x040fe40000410000 */
[C---:B------:R-:W-:Y:S02]  /*14b80*/  FMUL.FTZ R81, R100.reuse, R81 ;  /* 0x0000005164517220 */ /* 0x040fe40000410000 */
[C---:B------:R-:W-:Y:S02]  /*14b90*/  FMUL.FTZ R84, R100.reuse, R84 ;  /* 0x0000005464547220 */ /* 0x040fe40000410000 */
[----:B------:R-:W-:Y:S02]  /*14ba0*/  FMUL.FTZ R85, R100, R85 ;  /* 0x0000005564557220 */ /* 0x000fe40000410000 */
[----:B--2---:R-:W-:Y:S01]  /*14bb0*/  FADD.FTZ R0, -R2, R106 ;  /* 0x0000006a02007221 */ /* 0x004fe20000010100 */
[----:B------:R-:W-:Y:S01]  /*14bc0*/  FSEL R2, R102, RZ, P0 ;  /* 0x000000ff66027208 */ /* 0x000fe20000000000 */
[C---:B---3--:R-:W-:Y:S01]  /*14bd0*/  FMUL.FTZ R50, R101.reuse, R158 ;  /* 0x0000009e65327220 */ /* 0x048fe20000410000 */
[----:B------:R-:W-:Y:S01]  /*14be0*/  MOV R158, R249 ;  /* 0x000000f9009e7202 */ /* 0x000fe20000000f00 */
[----:B------:R-:W-:Y:S02]  /*14bf0*/  FMUL.FTZ R0, R0, c[0x0][0x2d0] ;  /* 0x0000b40000007a20 */ /* 0x000fe40000410000 */
[C---:B------:R-:W-:Y:S02]  /*14c00*/  FMUL.FTZ R6, R101.reuse, R114 ;  /* 0x0000007265067220 */ /* 0x040fe40000410000 */
[----:B------:R2:W3:Y:S01]  /*14c10*/  MUFU.EX2 R3, R0 ;  /* 0x0000000000037308 */ /* 0x0004e20000000800 */
[C---:B------:R-:W-:Y:S02]  /*14c20*/  FMUL.FTZ R7, R101.reuse, R115 ;  /* 0x0000007365077220 */ /* 0x040fe40000410000 */
[----:B------:R-:W4:Y:S01]  /*14c30*/  LDSM.16.MT88.4 R112, [R210+0x1100] ;  /* 0x00110000d270783b */ /* 0x000f220000004200 */
[C---:B------:R-:W-:Y:S02]  /*14c40*/  FMUL.FTZ R18, R101.reuse, R126 ;  /* 0x0000007e65127220 */ /* 0x040fe40000410000 */
[C---:B------:R-:W-:Y:S02]  /*14c50*/  FMUL.FTZ R19, R101.reuse, R127 ;  /* 0x0000007f65137220 */ /* 0x040fe40000410000 */
[-C--:B-1----:R-:W-:Y:S03]  /*14c60*/  HMMA.16816.F32 R4, R176, R20.reuse, R4 ;  /* 0x00000014b004723c */ /* 0x082fe60000001804 */
[C---:B------:R-:W-:Y:S01]  /*14c70*/  FMUL.FTZ R34, R101.reuse, R142 ;  /* 0x0000008e65227220 */ /* 0x040fe20000410000 */
[----:B------:R-:W-:Y:S01]  /*14c80*/  LDSM.16.MT88.4 R124, [R210+0x500] ;  /* 0x00050000d27c783b */ /* 0x000fe20000004200 */
[C---:B------:R-:W-:Y:S01]  /*14c90*/  FMUL.FTZ R35, R101.reuse, R143 ;  /* 0x0000008f65237220 */ /* 0x040fe20000410000 */
[----:B------:R-:W-:Y:S01]  /*14ca0*/  MOV R143, R63 ;  /* 0x0000003f008f7202 */ /* 0x000fe20000000f00 */
[C---:B------:R-:W-:Y:S02]  /*14cb0*/  FMUL.FTZ R51, R101.reuse, R159 ;  /* 0x0000009f65337220 */ /* 0x040fe40000410000 */
[----:B------:R-:W-:Y:S03]  /*14cc0*/  IMAD.MOV.U32 R159, RZ, RZ, R236 ;  /* 0x000000ffff9f7224 */ /* 0x000fe600078e00ec */
[----:B------:R-:W-:Y:S02]  /*14cd0*/  IMAD.MOV.U32 R142, RZ, RZ, R62 ;  /* 0x000000ffff8e7224 */ /* 0x000fe400078e003e */
[----:B------:R-:W-:Y:S02]  /*14ce0*/  FMUL.FTZ R70, R101, R70 ;  /* 0x0000004665467220 */ /* 0x000fe40000410000 */
[----:B--2---:R-:W-:Y:S01]  /*14cf0*/  FADD.FTZ R0, -R2, R107 ;  /* 0x0000006b02007221 */ /* 0x004fe20000010100 */
[----:B------:R-:W-:Y:S01]  /*14d00*/  MOV R107, R9 ;  /* 0x00000009006b7202 */ /* 0x000fe20000000f00 */
[----:B------:R-:W-:Y:S02]  /*14d10*/  FFMA.FTZ R2, R40, c[0x0][0x2d0], -R109 ;  /* 0x0000b40028027a23 */ /* 0x000fe4000001086d */
[----:B------:R-:W-:Y:S01]  /*14d20*/  FMUL.FTZ R0, R0, c[0x0][0x2d0] ;  /* 0x0000b40000007a20 */ /* 0x000fe20000410000 */
[----:B------:R-:W-:Y:S01]  /*14d30*/  F2FP.PACK_AB R181, R107, R67 ;  /* 0x000000436bb5723e */ /* 0x000fe200000000ff */
[----:B------:R1:W-:Y:S01]  /*14d40*/  MUFU.EX2 R48, R2 ;  /* 0x0000000200307308 */ /* 0x0003e20000000800 */
[C---:B---3--:R-:W-:Y:S01]  /*14d50*/  FMUL.FTZ R29, R3.reuse, R137 ;  /* 0x00000089031d7220 */ /* 0x048fe20000410000 */
[----:B------:R-:W-:Y:S01]  /*14d60*/  MOV R137, R241 ;  /* 0x000000f100897202 */ /* 0x000fe20000000f00 */
[C---:B------:R-:W-:Y:S02]  /*14d70*/  FMUL.FTZ R8, R3.reuse, R116 ;  /* 0x0000007403087220 */ /* 0x040fe40000410000 */
[C---:B------:R-:W-:Y:S02]  /*14d80*/  FMUL.FTZ R9, R3.reuse, R117 ;  /* 0x0000007503097220 */ /* 0x040fe40000410000 */
[C---:B------:R-:W-:Y:S02]  /*14d90*/  FMUL.FTZ R12, R3.reuse, R120 ;  /* 0x00000078030c7220 */ /* 0x040fe40000410000 */
[C---:B------:R-:W-:Y:S01]  /*14da0*/  FMUL.FTZ R13, R3.reuse, R121 ;  /* 0x00000079030d7220 */ /* 0x040fe20000410000 */
[----:B------:R-:W2:Y:S01]  /*14db0*/  MUFU.EX2 R0, R0 ;  /* 0x0000000000007308 */ /* 0x000ea20000000800 */
[C---:B------:R-:W-:Y:S01]  /*14dc0*/  FMUL.FTZ R24, R3.reuse, R132 ;  /* 0x0000008403187220 */ /* 0x040fe20000410000 */
[----:B------:R-:W-:Y:S01]  /*14dd0*/  MOV R132, R57 ;  /* 0x0000003900847202 */ /* 0x000fe20000000f00 */
[C---:B------:R-:W-:Y:S02]  /*14de0*/  FMUL.FTZ R25, R3.reuse, R133 ;  /* 0x0000008503197220 */ /* 0x040fe40000410000 */
[C---:B------:R-:W-:Y:S02]  /*14df0*/  FMUL.FTZ R28, R3.reuse, R136 ;  /* 0x00000088031c7220 */ /* 0x040fe40000410000 */
[----:B------:R-:W-:Y:S02]  /*14e00*/  IMAD.MOV.U32 R133, RZ, RZ, R237 ;  /* 0x000000ffff857224 */ /* 0x000fe400078e00ed */
[C---:B------:R-:W-:Y:S02]  /*14e10*/  FMUL.FTZ R40, R3.reuse, R148 ;  /* 0x0000009403287220 */ /* 0x040fe40000410000 */
[----:B------:R-:W-:Y:S02]  /*14e20*/  IMAD.MOV.U32 R136, RZ, RZ, R233 ;  /* 0x000000ffff887224 */ /* 0x000fe400078e00e9 */
[----:B------:R-:W-:Y:S02]  /*14e30*/  FMUL.FTZ R57, R3, R165 ;  /* 0x000000a503397220 */ /* 0x000fe40000410000 */
[--C-:B-1----:R-:W-:Y:S02]  /*14e40*/  FFMA.FTZ R2, R41, c[0x0][0x2d0], -R109.reuse ;  /* 0x0000b40029027a23 */ /* 0x102fe4000001086d */
[C---:B------:R-:W-:Y:S01]  /*14e50*/  FMUL.FTZ R41, R3.reuse, R149 ;  /* 0x0000009503297220 */ /* 0x040fe20000410000 */
[----:B------:R-:W-:Y:S01]  /*14e60*/  MOV R149, R67 ;  /* 0x0000004300957202 */ /* 0x000fe20000000f00 */
[----:B------:R1:W-:Y:S01]  /*14e70*/  MUFU.EX2 R47, R2 ;  /* 0x00000002002f7308 */ /* 0x0003e20000000800 */
[C---:B------:R-:W-:Y:S02]  /*14e80*/  FMUL.FTZ R60, R3.reuse, R168 ;  /* 0x000000a8033c7220 */ /* 0x040fe40000410000 */
[----:B------:R-:W-:Y:S02]  /*14e90*/  FMUL.FTZ R61, R3, R169 ;  /* 0x000000a9033d7220 */ /* 0x000fe40000410000 */
[C---:B--2---:R-:W-:Y:S01]  /*14ea0*/  FMUL.FTZ R43, R0.reuse, R151 ;  /* 0x00000097002b7220 */ /* 0x044fe20000410000 */
[----:B------:R-:W-:Y:S01]  /*14eb0*/  MOV R151, R246 ;  /* 0x000000f600977202 */ /* 0x000fe20000000f00 */
[C---:B------:R-:W-:Y:S02]  /*14ec0*/  FMUL.FTZ R42, R0.reuse, R150 ;  /* 0x00000096002a7220 */ /* 0x040fe40000410000 */
[----:B------:R-:W-:Y:S02]  /*14ed0*/  IMAD.MOV.U32 R150, RZ, RZ, R244 ;  /* 0x000000ffff967224 */ /* 0x000fe400078e00f4 */
[C---:B------:R-:W-:Y:S02]  /*14ee0*/  FMUL.FTZ R10, R0.reuse, R118 ;  /* 0x00000076000a7220 */ /* 0x040fe40000410000 */
[C---:B------:R-:W-:Y:S02]  /*14ef0*/  FMUL.FTZ R11, R0.reuse, R119 ;  /* 0x00000077000b7220 */ /* 0x040fe40000410000 */
[----:B------:R-:W2:Y:S01]  /*14f00*/  LDSM.16.MT88.4 R116, [R209+0x2100] ;  /* 0x00210000d174783b */ /* 0x000ea20000004200 */
[C---:B------:R-:W-:Y:S02]  /*14f10*/  FMUL.FTZ R67, R101.reuse, R175 ;  /* 0x000000af65437220 */ /* 0x040fe40000410000 */
[----:B------:R-:W-:Y:S02]  /*14f20*/  FMUL.FTZ R14, R0, R122 ;  /* 0x0000007a000e7220 */ /* 0x000fe40000410000 */
[C---:B------:R-:W-:Y:S04]  /*14f30*/  HMMA.16816.F32 R8, R180.reuse, R20, R8 ;  /* 0x00000014b408723c */ /* 0x040fe80000001808 */
[----:B-1----:R-:W-:Y:S02]  /*14f40*/  FFMA.FTZ R2, R44, c[0x0][0x2d0], -R110 ;  /* 0x0000b4002c027a23 */ /* 0x002fe4000001086e */
[C---:B------:R-:W-:Y:S02]  /*14f50*/  FMUL.FTZ R15, R0.reuse, R123 ;  /* 0x0000007b000f7220 */ /* 0x040fe40000410000 */
[----:B------:R1:W3:Y:S01]  /*14f60*/  MUFU.EX2 R46, R2 ;  /* 0x00000002002e7308 */ /* 0x0002e20000000800 */
[----:B------:R-:W-:Y:S03]  /*14f70*/  FMUL.FTZ R30, R0, R138 ;  /* 0x0000008a001e7220 */ /* 0x000fe60000410000 */
[----:B------:R-:W-:Y:S01]  /*14f80*/  IMAD.MOV.U32 R138, RZ, RZ, R240 ;  /* 0x000000ffff8a7224 */ /* 0x000fe200078e00f0 */
[-C--:B------:R-:W-:Y:S03]  /*14f90*/  HMMA.16816.F32 R12, R180, R22.reuse, R12 ;  /* 0x00000016b40c723c */ /* 0x080fe6000000180c */
[C---:B------:R-:W-:Y:S02]  /*14fa0*/  FMUL.FTZ R20, R100.reuse, R128 ;  /* 0x0000008064147220 */ /* 0x040fe40000410000 */
[----:B------:R-:W-:Y:S02]  /*14fb0*/  FMUL.FTZ R21, R100, R129 ;  /* 0x0000008164157220 */ /* 0x000fe40000410000 */
[C---:B------:R-:W-:Y:S01]  /*14fc0*/  FMUL.FTZ R26, R0.reuse, R134 ;  /* 0x00000086001a7220 */ /* 0x040fe20000410000 */
[C---:B------:R-:W-:Y:S04]  /*14fd0*/  HMMA.16816.F32 R16, R176.reuse, R22, R16 ;  /* 0x00000016b010723c */ /* 0x040fe80000001810 */
[C---:B------:R-:W-:Y:S01]  /*14fe0*/  FMUL.FTZ R27, R0.reuse, R135 ;  /* 0x00000087001b7220 */ /* 0x040fe20000410000 */
[----:B------:R-:W-:Y:S01]  /*14ff0*/  MOV R134, R58 ;  /* 0x0000003a00867202 */ /* 0x000fe20000000f00 */
[C---:B------:R-:W-:Y:S01]  /*15000*/  FMUL.FTZ R31, R0.reuse, R139 ;  /* 0x0000008b001f7220 */ /* 0x040fe20000410000 */
[----:B------:R-:W-:Y:S01]  /*15010*/  MOV R135, R56 ;  /* 0x0000003800877202 */ /* 0x000fe20000000f00 */
[----:B------:R-:W-:Y:S01]  /*15020*/  FMUL.FTZ R22, R101, R130 ;  /* 0x0000008265167220 */ /* 0x000fe20000410000 */
[----:B------:R-:W-:Y:S03]  /*15030*/  MOV R139, R59 ;  /* 0x0000003b008b7202 */ /* 0x000fe60000000f00 */
[----:B-1----:R-:W-:Y:S02]  /*15040*/  FFMA.FTZ R2, R45, c[0x0][0x2d0], -R110 ;  /* 0x0000b4002d027a23 */ /* 0x002fe4000001086e */
[----:B------:R-:W-:Y:S02]  /*15050*/  FMUL.FTZ R23, R101, R131 ;  /* 0x0000008365177220 */ /* 0x000fe40000410000 */
[----:B------:R1:W5:Y:S01]  /*15060*/  MUFU.EX2 R252, R2 ;  /* 0x0000000200fc7308 */ /* 0x0003620000000800 */
[----:B------:R-:W-:Y:S01]  /*15070*/  LDSM.16.MT88.4 R128, [R209+0x1500] ;  /* 0x00150000d180783b */ /* 0x000fe20000004200 */
[C---:B------:R-:W-:Y:S01]  /*15080*/  FMUL.FTZ R45, R3.reuse, R153 ;  /* 0x00000099032d7220 */ /* 0x040fe20000410000 */
[----:B---3--:R-:W-:Y:S01]  /*15090*/  MOV R153, R46 ;  /* 0x0000002e00997202 */ /* 0x008fe20000000f00 */
[C---:B------:R-:W-:Y:S01]  /*150a0*/  FMUL.FTZ R46, R0.reuse, R154 ;  /* 0x0000009a002e7220 */ /* 0x040fe20000410000 */
[-C--:B------:R-:W-:Y:S03]  /*150b0*/  HMMA.16816.F32 R20, R176, R36.reuse, R20 ;  /* 0x00000024b014723c */ /* 0x080fe60000001814 */
[C---:B------:R-:W-:Y:S02]  /*150c0*/  FMUL.FTZ R44, R3.reuse, R152 ;  /* 0x00000098032c7220 */ /* 0x040fe40000410000 */
[----:B------:R-:W-:Y:S02]  /*150d0*/  FMUL.FTZ R56, R3, R164 ;  /* 0x000000a403387220 */ /* 0x000fe40000410000 */
[C---:B------:R-:W-:Y:S01]  /*150e0*/  FMUL.FTZ R58, R0.reuse, R166 ;  /* 0x000000a6003a7220 */ /* 0x040fe20000410000 */
[C---:B------:R-:W-:Y:S04]  /*150f0*/  HMMA.16816.F32 R24, R180.reuse, R36, R24 ;  /* 0x00000024b418723c */ /* 0x040fe80000001818 */
[C---:B------:R-:W-:Y:S02]  /*15100*/  FMUL.FTZ R59, R0.reuse, R167 ;  /* 0x000000a7003b7220 */ /* 0x040fe40000410000 */
[C---:B------:R-:W-:Y:S02]  /*15110*/  FMUL.FTZ R62, R0.reuse, R170 ;  /* 0x000000aa003e7220 */ /* 0x040fe40000410000 */
[-C--:B------:R-:W-:Y:S04]  /*15120*/  HMMA.16816.F32 R28, R180, R38.reuse, R28 ;  /* 0x00000026b41c723c */ /* 0x080fe8000000181c */
[----:B-1----:R-:W-:Y:S02]  /*15130*/  FFMA.FTZ R2, R185, c[0x0][0x2d0], -R109 ;  /* 0x0000b400b9027a23 */ /* 0x002fe4000001086d */
[C---:B------:R-:W-:Y:S02]  /*15140*/  FMUL.FTZ R63, R0.reuse, R171 ;  /* 0x000000ab003f7220 */ /* 0x040fe40000410000 */
[C---:B------:R-:W-:Y:S01]  /*15150*/  HMMA.16816.F32 R32, R176.reuse, R38, R32 ;  /* 0x00000026b020723c */ /* 0x040fe20000001820 */
[----:B------:R1:W-:Y:S03]  /*15160*/  MUFU.EX2 R251, R2 ;  /* 0x0000000200fb7308 */ /* 0x0003e60000000800 */
[----:B------:R-:W-:Y:S02]  /*15170*/  IMAD.MOV.U32 R154, RZ, RZ, R47 ;  /* 0x000000ffff9a7224 */ /* 0x000fe400078e002f */
[----:B------:R-:W-:Y:S01]  /*15180*/  FMUL.FTZ R47, R0, R155 ;  /* 0x0000009b002f7220 */ /* 0x000fe20000410000 */
[----:B------:R-:W-:Y:S01]  /*15190*/  MOV R155, R235 ;  /* 0x000000eb009b7202 */ /* 0x000fe20000000f00 */
[C---:B------:R-:W-:Y:S04]  /*151a0*/  FMUL.FTZ R38, R101.reuse, R146 ;  /* 0x0000009265267220 */ /* 0x040fe80000410000 */
[----:B------:R-:W-:Y:S02]  /*151b0*/  IMAD.MOV.U32 R146, RZ, RZ, R238 ;  /* 0x000000ffff927224 */ /* 0x000fe400078e00ee */
[----:B------:R-:W-:Y:S02]  /*151c0*/  IMAD.MOV.U32 R152, RZ, RZ, R48 ;  /* 0x000000ffff987224 */ /* 0x000fe400078e0030 */
[C---:B------:R-:W-:Y:S02]  /*151d0*/  FMUL.FTZ R48, R100.reuse, R156 ;  /* 0x0000009c64307220 */ /* 0x040fe40000410000 */
[----:B------:R-:W-:Y:S02]  /*151e0*/  IMAD.MOV.U32 R156, RZ, RZ, R234 ;  /* 0x000000ffff9c7224 */ /* 0x000fe400078e00ea */
[C---:B------:R-:W-:Y:S01]  /*151f0*/  FMUL.FTZ R36, R100.reuse, R144 ;  /* 0x0000009064247220 */ /* 0x040fe20000410000 */
[----:B------:R-:W-:Y:S01]  /*15200*/  MOV R144, R65 ;  /* 0x0000004100907202 */ /* 0x000fe20000000f00 */
[----:B------:R-:W-:Y:S02]  /*15210*/  FMUL.FTZ R37, R100, R145 ;  /* 0x0000009164257220 */ /* 0x000fe40000410000 */
[C---:B------:R-:W-:Y:S02]  /*15220*/  FMUL.FTZ R39, R101.reuse, R147 ;  /* 0x0000009365277220 */ /* 0x040fe40000410000 */
[----:B-1----:R-:W-:Y:S02]  /*15230*/  FFMA.FTZ R2, R186, c[0x0][0x2d0], -R109 ;  /* 0x0000b400ba027a23 */ /* 0x002fe4000001086d */
[----:B------:R-:W-:Y:S02]  /*15240*/  IMAD.MOV.U32 R186, RZ, RZ, R232 ;  /* 0x000000ffffba7224 */ /* 0x000fe400078e00e8 */
[----:B------:R1:W-:Y:S01]  /*15250*/  MUFU.EX2 R249, R2 ;  /* 0x0000000200f97308 */ /* 0x0003e20000000800 */
[-C--:B------:R-:W-:Y:S03]  /*15260*/  HMMA.16816.F32 R36, R176, R52.reuse, R36 ;  /* 0x00000034b024723c */ /* 0x080fe60000001824 */
[C---:B------:R-:W-:Y:S02]  /*15270*/  FMUL.FTZ R65, R100.reuse, R173 ;  /* 0x000000ad64417220 */ /* 0x040fe40000410000 */
[----:B------:R-:W-:Y:S02]  /*15280*/  IMAD.MOV.U32 R148, RZ, RZ, R66 ;  /* 0x000000ffff947224 */ /* 0x000fe400078e0042 */
[----:B------:R-:W-:Y:S01]  /*15290*/  FMUL.FTZ R66, R101, R174 ;  /* 0x000000ae65427220 */ /* 0x000fe20000410000 */
[C---:B------:R-:W-:Y:S04]  /*152a0*/  HMMA.16816.F32 R40, R180.reuse, R52, R40 ;  /* 0x00000034b428723c */ /* 0x040fe80000001828 */
[----:B------:R-:W-:Y:S02]  /*152b0*/  IMAD.MOV.U32 R145, RZ, RZ, R64 ;  /* 0x000000ffff917224 */ /* 0x000fe400078e0040 */
[C---:B------:R-:W-:Y:S02]  /*152c0*/  FMUL.FTZ R64, R100.reuse, R172 ;  /* 0x000000ac64407220 */ /* 0x040fe40000410000 */
[-C--:B------:R-:W-:Y:S01]  /*152d0*/  HMMA.16816.F32 R44, R180, R54.reuse, R44 ;  /* 0x00000036b42c723c */ /* 0x080fe2000000182c */
[----:B------:R-:W-:Y:S03]  /*152e0*/  LDSM.16.MT88.4 R172, [R210+0x1d00] ;  /* 0x001d0000d2ac783b */ /* 0x000fe60000004200 */
[C---:B------:R-:W-:Y:S01]  /*152f0*/  FMUL.FTZ R52, R100.reuse, R160 ;  /* 0x000000a064347220 */ /* 0x040fe20000410000 */
[----:B------:R-:W-:Y:S01]  /*15300*/  MOV R160, R229 ;  /* 0x000000e500a07202 */ /* 0x000fe20000000f00 */
[----:B------:R-:W-:Y:S02]  /*15310*/  FMUL.FTZ R53, R100, R161 ;  /* 0x000000a164357220 */ /* 0x000fe40000410000 */
[C---:B------:R-:W-:Y:S04]  /*15320*/  HMMA.16816.F32 R48, R176.reuse, R54, R48 ;  /* 0x00000036b030723c */ /* 0x040fe80000001830 */
[----:B-1----:R-:W-:Y:S02]  /*15330*/  FFMA.FTZ R2, R187, c[0x0][0x2d0], -R110 ;  /* 0x0000b400bb027a23 */ /* 0x002fe4000001086e */
[----:B------:R-:W-:Y:S02]  /*15340*/  IMAD.MOV.U32 R185, RZ, RZ, R230 ;  /* 0x000000ffffb97224 */ /* 0x000fe400078e00e6 */
[----:B------:R1:W-:Y:S01]  /*15350*/  MUFU.EX2 R246, R2 ;  /* 0x0000000200f67308 */ /* 0x0003e20000000800 */
[C---:B------:R-:W-:Y:S03]  /*15360*/  FMUL.FTZ R55, R101.reuse, R163 ;  /* 0x000000a365377220 */ /* 0x040fe60000410000 */
[----:B------:R-:W-:Y:S01]  /*15370*/  MOV R163, R231 ;  /* 0x000000e700a37202 */ /* 0x000fe20000000f00 */
[C---:B------:R-:W-:Y:S01]  /*15380*/  FMUL.FTZ R54, R101.reuse, R162 ;  /* 0x000000a265367220 */ /* 0x040fe20000410000 */
[----:B------:R-:W-:Y:S01]  /*15390*/  MOV R162, R228 ;  /* 0x000000e400a27202 */ /* 0x000fe20000000f00 */
[----:B------:R-:W-:Y:S02]  /*153a0*/  FMUL.FTZ R71, R101, R71 ;  /* 0x0000004765477220 */ /* 0x000fe40000410000 */
[C---:B------:R-:W-:Y:S02]  /*153b0*/  FMUL.FTZ R72, R3.reuse, R72 ;  /* 0x0000004803487220 */ /* 0x040fe40000410000 */
[C---:B------:R-:W-:Y:S01]  /*153c0*/  FMUL.FTZ R73, R3.reuse, R73 ;  /* 0x0000004903497220 */ /* 0x040fe20000410000 */
[-C--:B----4-:R-:W-:Y:S03]  /*153d0*/  HMMA.16816.F32 R52, R176, R112.reuse, R52 ;  /* 0x00000070b034723c */ /* 0x090fe60000001834 */
[C---:B------:R-:W-:Y:S02]  /*153e0*/  FMUL.FTZ R74, R0.reuse, R74 ;  /* 0x0000004a004a7220 */ /* 0x040fe40000410000 */
[----:B------:R-:W-:Y:S02]  /*153f0*/  FMUL.FTZ R75, R0, R75 ;  /* 0x0000004b004b7220 */ /* 0x000fe40000410000 */
[C---:B------:R-:W-:Y:S01]  /*15400*/  FMUL.FTZ R76, R3.reuse, R76 ;  /* 0x0000004c034c7220 */ /* 0x040fe20000410000 */
[C---:B------:R-:W-:Y:S04]  /*15410*/  HMMA.16816.F32 R56, R180.reuse, R112, R56 ;  /* 0x00000070b438723c */ /* 0x040fe80000001838 */
[----:B-1----:R-:W-:Y:S02]  /*15420*/  FFMA.FTZ R2, R188, c[0x0][0x2d0], -R110 ;  /* 0x0000b400bc027a23 */ /* 0x002fe4000001086e */
[----:B------:R-:W-:Y:S02]  /*15430*/  FMUL.FTZ R77, R3, R77 ;  /* 0x0000004d034d7220 */ /* 0x000fe40000410000 */
[-C--:B------:R-:W-:Y:S01]  /*15440*/  HMMA.16816.F32 R60, R180, R114.reuse, R60 ;  /* 0x00000072b43c723c */ /* 0x080fe2000000183c */
[----:B------:R1:W-:Y:S03]  /*15450*/  MUFU.EX2 R244, R2 ;  /* 0x0000000200f47308 */ /* 0x0003e60000000800 */
[C---:B------:R-:W-:Y:S02]  /*15460*/  FMUL.FTZ R78, R0.reuse, R78 ;  /* 0x0000004e004e7220 */ /* 0x040fe40000410000 */
[----:B------:R-:W-:Y:S02]  /*15470*/  FMUL.FTZ R79, R0, R79 ;  /* 0x0000004f004f7220 */ /* 0x000fe40000410000 */
[C---:B------:R-:W-:Y:S01]  /*15480*/  HMMA.16816.F32 R64, R176.reuse, R114, R64 ;  /* 0x00000072b040723c */ /* 0x040fe20000001840 */
[----:B------:R-:W3:Y:S03]  /*15490*/  LDSM.16.MT88.4 R112, [R210+0x2100] ;  /* 0x00210000d270783b */ /* 0x000ee60000004200 */
[----:B------:R-:W-:Y:S02]  /*154a0*/  IMAD.MOV.U32 R161, RZ, RZ, R227 ;  /* 0x000000ffffa17224 */ /* 0x000fe400078e00e3 */
[C---:B------:R-:W-:Y:S02]  /*154b0*/  FMUL.FTZ R82, R101.reuse, R82 ;  /* 0x0000005265527220 */ /* 0x040fe40000410000 */
[-C--:B--2---:R-:W-:Y:S04]  /*154c0*/  HMMA.16816.F32 R68, R176, R116.reuse, R68 ;  /* 0x00000074b044723c */ /* 0x084fe80000001844 */
[----:B------:R-:W-:Y:S02]  /*154d0*/  FMUL.FTZ R83, R101, R83 ;  /* 0x0000005365537220 */ /* 0x000fe40000410000 */
[C---:B------:R-:W-:Y:S02]  /*154e0*/  FMUL.FTZ R88, R3.reuse, R88 ;  /* 0x0000005803587220 */ /* 0x040fe40000410000 */
[C---:B------:R-:W-:Y:S04]  /*154f0*/  HMMA.16816.F32 R72, R180.reuse, R116, R72 ;  /* 0x00000074b448723c */ /* 0x040fe80000001848 */
[----:B-1----:R-:W-:Y:S02]  /*15500*/  FFMA.FTZ R2, R190, c[0x0][0x2d0], -R111 ;  /* 0x0000b400be027a23 */ /* 0x002fe4000001086f */
[----:B------:R-:W-:Y:S02]  /*15510*/  FMUL.FTZ R89, R3, R89 ;  /* 0x0000005903597220 */ /* 0x000fe40000410000 */
[-C--:B------:R-:W-:Y:S01]  /*15520*/  HMMA.16816.F32 R76, R180, R118.reuse, R76 ;  /* 0x00000076b44c723c */ /* 0x080fe2000000184c */
[----:B------:R1:W-:Y:S03]  /*15530*/  MUFU.EX2 R241, R2 ;  /* 0x0000000200f17308 */ /* 0x0003e60000000800 */
[----:B------:R-:W-:Y:S02]  /*15540*/  IMAD.MOV.U32 R147, RZ, RZ, R207 ;  /* 0x000000ffff937224 */ /* 0x000fe400078e00cf */
[C---:B------:R-:W-:Y:S02]  /*15550*/  FMUL.FTZ R90, R0.reuse, R90 ;  /* 0x0000005a005a7220 */ /* 0x040fe40000410000 */
[C---:B------:R-:W-:Y:S01]  /*15560*/  HMMA.16816.F32 R80, R176.reuse, R118, R80 ;  /* 0x00000076b050723c */ /* 0x040fe20000001850 */
[----:B------:R-:W2:Y:S03]  /*15570*/  LDSM.16.MT88.4 R116, [R209+0x500] ;  /* 0x00050000d174783b */ /* 0x000ea60000004200 */
[C---:B------:R-:W-:Y:S02]  /*15580*/  FMUL.FTZ R86, R101.reuse, R86 ;  /* 0x0000005665567220 */ /* 0x040fe40000410000 */
[----:B------:R-:W-:Y:S02]  /*15590*/  FMUL.FTZ R87, R101, R87 ;  /* 0x0000005765577220 */ /* 0x000fe40000410000 */
[C---:B------:R-:W-:Y:S04]  /*155a0*/  FMUL.FTZ R91, R0.reuse, R91 ;  /* 0x0000005b005b7220 */ /* 0x040fe80000410000 */
[C---:B------:R-:W-:Y:S01]  /*155b0*/  FMUL.FTZ R92, R3.reuse, R92 ;  /* 0x0000005c035c7220 */ /* 0x040fe20000410000 */
[-C--:B---3--:R-:W-:Y:S03]  /*155c0*/  HMMA.16816.F32 R84, R176, R112.reuse, R84 ;  /* 0x00000070b054723c */ /* 0x088fe60000001854 */
[----:B------:R-:W-:Y:S02]  /*155d0*/  FMUL.FTZ R93, R3, R93 ;  /* 0x0000005d035d7220 */ /* 0x000fe40000410000 */
[----:B-1----:R-:W-:Y:S02]  /*155e0*/  FFMA.FTZ R2, R189, c[0x0][0x2d0], -R111 ;  /* 0x0000b400bd027a23 */ /* 0x002fe4000001086f */
[C---:B------:R-:W-:Y:S01]  /*155f0*/  FMUL.FTZ R94, R0.reuse, R94 ;  /* 0x0000005e005e7220 */ /* 0x040fe20000410000 */
[C---:B------:R-:W-:Y:S01]  /*15600*/  HMMA.16816.F32 R88, R180.reuse, R112, R88 ;  /* 0x00000070b458723c */ /* 0x040fe20000001858 */
[----:B------:R1:W3:Y:S03]  /*15610*/  MUFU.EX2 R240, R2 ;  /* 0x0000000200f07308 */ /* 0x0002e60000000800 */
[----:B------:R-:W-:Y:S02]  /*15620*/  FMUL.FTZ R95, R0, R95 ;  /* 0x0000005f005f7220 */ /* 0x000fe40000410000 */
[----:B------:R-:W-:Y:S01]  /*15630*/  FFMA.FTZ R106, R206, c[0x0][0x2d0], -R109 ;  /* 0x0000b400ce6a7a23 */ /* 0x000fe2000001086d */
[----:B------:R-:W-:Y:S01]  /*15640*/  F2FP.PACK_AB R112, R154, R152 ;  /* 0x000000989a70723e */ /* 0x000fe200000000ff */
[----:B------:R-:W-:Y:S01]  /*15650*/  FMUL.FTZ R96, R100, R96 ;  /* 0x0000006064607220 */ /* 0x000fe20000410000 */
[----:B-----5:R-:W-:Y:S02]  /*15660*/  F2FP.PACK_AB R113, R252, R153 ;  /* 0x00000099fc71723e */ /* 0x020fe400000000ff */
[-C--:B------:R-:W-:Y:S01]  /*15670*/  HMMA.16816.F32 R92, R180, R114.reuse, R92 ;  /* 0x00000072b45c723c */ /* 0x080fe2000000185c */
[----:B------:R4:W-:Y:S01]  /*15680*/  MUFU.EX2 R228, R106 ;  /* 0x0000006a00e47308 */ /* 0x0009e20000000800 */
[----:B------:R-:W-:Y:S01]  /*15690*/  LDSM.16.MT88.4 R180, [R209+0x2d00] ;  /* 0x002d0000d1b4783b */ /* 0x000fe20000004200 */
[----:B------:R-:W-:Y:S02]  /*156a0*/  FMUL.FTZ R97, R100, R97 ;  /* 0x0000006164617220 */ /* 0x000fe40000410000 */
[C---:B------:R-:W-:Y:S02]  /*156b0*/  FMUL.FTZ R98, R101.reuse, R98 ;  /* 0x0000006265627220 */ /* 0x040fe40000410000 */
[----:B------:R-:W-:Y:S07]  /*156c0*/  FMUL.FTZ R99, R101, R99 ;  /* 0x0000006365637220 */ /* 0x000fee0000410000 */
[----:B------:R-:W-:Y:S04]  /*156d0*/  HMMA.16816.F32 R96, R176, R114, R96 ;  /* 0x00000072b060723c */ /* 0x000fe80000001860 */
[--C-:B-1----:R-:W-:Y:S01]  /*156e0*/  FFMA.FTZ R2, R192, c[0x0][0x2d0], -R184.reuse ;  /* 0x0000b400c0027a23 */ /* 0x102fe200000108b8 */
[----:B---3--:R-:W-:Y:S02]  /*156f0*/  F2FP.PACK_AB R120, R240, R241 ;  /* 0x000000f1f078723e */ /* 0x008fe400000000ff */
[----:B------:R-:W-:Y:S01]  /*15700*/  F2FP.PACK_AB R114, R249, R251 ;  /* 0x000000fbf972723e */ /* 0x000fe200000000ff */
[----:B------:R1:W-:Y:S01]  /*15710*/  MUFU.EX2 R239, R2 ;  /* 0x0000000200ef7308 */ /* 0x0003e20000000800 */
[----:B------:R-:W-:Y:S03]  /*15720*/  F2FP.PACK_AB R115, R244, R246 ;  /* 0x000000f6f473723e */ /* 0x000fe600000000ff */
[--C-:B----4-:R-:W-:Y:S01]  /*15730*/  FFMA.FTZ R106, R247, c[0x0][0x2d0], -R111.reuse ;  /* 0x0000b400f76a7a23 */ /* 0x110fe2000001086f */
[----:B------:R-:W-:Y:S03]  /*15740*/  MOV R247, R154 ;  /* 0x0000009a00f77202 */ /* 0x000fe60000000f00 */
        /* <DEDUP_REMOVED lines=137> */
[----:B---3--:R-:W-:Y:S01]  /*15fe0*/  F2FP.PACK_AB R176, R189, R188 ;  /* 0x000000bcbdb0723e */ /* 0x008fe200000000ff */
[----:B------:R-:W-:Y:S01]  /*15ff0*/  IMAD.MOV.U32 R151, RZ, RZ, R150 ;  /* 0x000000ffff977224 */ /* 0x000fe200078e0096 */
[----:B------:R-:W-:Y:S05]  /*16000*/  MOV R150, R149 ;  /* 0x0000009500967202 */ /* 0x000fea0000000f00 */
[----:B------:R1:W-:Y:S01]  /*16010*/  MUFU.EX2 R186, R2 ;  /* 0x0000000200ba7308 */ /* 0x0003e20000000800 */
[----:B------:R-:W-:Y:S01]  /*16020*/  IMAD.MOV.U32 R149, RZ, RZ, R148 ;  /* 0x000000ffff957224 */ /* 0x000fe200078e0094 */
[----:B------:R-:W-:Y:S02]  /*16030*/  MOV R148, R147 ;  /* 0x0000009300947202 */ /* 0x000fe40000000f00 */
[----:B------:R-:W-:Y:S01]  /*16040*/  MOV R147, R142 ;  /* 0x0000008e00937202 */ /* 0x000fe20000000f00 */
[----:B------:R-:W-:Y:S01]  /*16050*/  IMAD.MOV.U32 R160, RZ, RZ, R149 ;  /* 0x000000ffffa07224 */ /* 0x000fe200078e0095 */
[----:B------:R-:W-:Y:S02]  /*16060*/  MOV R142, R140 ;  /* 0x0000008c008e7202 */ /* 0x000fe40000000f00 */
[----:B------:R-:W-:Y:S02]  /*16070*/  MOV R140, R138 ;  /* 0x0000008a008c7202 */ /* 0x000fe40000000f00 */
[----:B------:R-:W-:Y:S02]  /*16080*/  MOV R138, R107 ;  /* 0x0000006b008a7202 */ /* 0x000fe40000000f00 */
[----:B------:R-:W-:Y:S02]  /*16090*/  MOV R155, R150 ;  /* 0x00000096009b7202 */ /* 0x000fe40000000f00 */
[----:B------:R-:W-:Y:S02]  /*160a0*/  MOV R161, R148 ;  /* 0x0000009400a17202 */ /* 0x000fe40000000f00 */
[----:B------:R-:W-:Y:S05]  /*160b0*/  MOV R149, R142 ;  /* 0x0000008e00957202 */ /* 0x000fea0000000f00 */
[----:B------:R-:W-:Y:S02]  /*160c0*/  IMAD.MOV.U32 R245, RZ, RZ, R149 ;  /* 0x000000fffff57224 */ /* 0x000fe400078e0095 */
[----:B-1----:R-:W-:Y:S02]  /*160d0*/  FFMA.FTZ R2, R146, c[0x0][0x2d0], -R184 ;  /* 0x0000b40092027a23 */ /* 0x002fe400000108b8 */
[----:B------:R-:W-:Y:S02]  /*160e0*/  IMAD.MOV.U32 R146, RZ, RZ, R143 ;  /* 0x000000ffff927224 */ /* 0x000fe400078e008f */
[----:B------:R1:W3:Y:S01]  /*160f0*/  MUFU.EX2 R187, R2 ;  /* 0x0000000200bb7308 */ /* 0x0002e20000000800 */
[----:B------:R-:W-:Y:S02]  /*16100*/  IMAD.MOV.U32 R143, RZ, RZ, R141 ;  /* 0x000000ffff8f7224 */ /* 0x000fe400078e008d */
[----:B------:R-:W-:Y:S02]  /*16110*/  IMAD.MOV.U32 R141, RZ, RZ, R139 ;  /* 0x000000ffff8d7224 */ /* 0x000fe400078e008b */
        /* <DEDUP_REMOVED lines=135> */
.L_x_732:
[----:B------:R-:W-:-:S13]  /*16990*/  ISETP.GE.AND P0, PT, R204, RZ, PT ;  /* 0x000000ffcc00720c */ /* 0x000fda0003f06270 */
[----:B------:R-:W-:Y:S05]  /*169a0*/  @!P0 BRA `(.L_x_734) ;  /* 0x0000400000008947 */ /* 0x000fea0003800000 */
[----:B------:R-:W2:Y:S01]  /*169b0*/  LDL.64 R8, [R1+0x50] ;  /* 0x0000500001087983 */ /* 0x000ea20000100a00 */
[----:B------:R-:W-:-:S03]  /*169c0*/  ULDC.64 UR4, c[0x0][0x208] ;  /* 0x0000820000047ab9 */ /* 0x000fc60000000a00 */
[----:B------:R-:W3:Y:S04]  /*169d0*/  LDL.64 R14, [R1+0x58] ;  /* 0x00005800010e7983 */ /* 0x000ee80000100a00 */
[----:B-1----:R-:W4:Y:S04]  /*169e0*/  LDL.64 R6, [R1+0x70] ;  /* 0x0000700001067983 */ /* 0x002f280000100a00 */
[----:B------:R-:W5:Y:S01]  /*169f0*/  LDL.LU.64 R4, [R1+0x60] ;  /* 0x0000600001047983 */ /* 0x000f620000300a00 */
[----:B------:R-:W-:Y:S01]  /*16a00*/  USHF.L.U64.HI UR5, UR4, 0x5, UR5 ;  /* 0x0000000504057899 */ /* 0x000fe20008010205 */
[----:B------:R-:W-:Y:S01]  /*16a10*/  IMAD.MOV.U32 R3, RZ, RZ, R104 ;  /* 0x000000ffff037224 */ /* 0x000fe200078e0068 */
[----:B------:R-:W-:Y:S01]  /*16a20*/  USHF.L.U32 UR8, UR4, 0x5, URZ ;  /* 0x0000000504087899 */ /* 0x000fe2000800063f */
[----:B------:R-:W-:-:S02]  /*16a30*/  IMAD.MOV.U32 R2, RZ, RZ, R105 ;  /* 0x000000ffff027224 */ /* 0x000fc400078e0069 */
[----:B------:R-:W-:Y:S01]  /*16a40*/  IMAD.MOV.U32 R107, RZ, RZ, R102 ;  /* 0x000000ffff6b7224 */ /* 0x000fe200078e0066 */
[----:B------:R-:W-:Y:S01]  /*16a50*/  ULDC UR4, c[0x0][0x208] ;  /* 0x0000820000047ab9 */ /* 0x000fe20000000800 */
[----:B------:R-:W-:Y:S01]  /*16a60*/  IMAD.MOV.U32 R106, RZ, RZ, R103 ;  /* 0x000000ffff6a7224 */ /* 0x000fe200078e0067 */
[----:B------:R-:W-:Y:S01]  /*16a70*/  USHF.L.U32 UR4, UR4, 0x6, URZ ;  /* 0x0000000604047899 */ /* 0x000fe2000800063f */
[C---:B--2---:R-:W-:Y:S02]  /*16a80*/  IADD3 RZ, P1, R8.reuse, 0x20, RZ ;  /* 0x0000002008ff7810 */ /* 0x044fe40007f3e0ff */
[----:B------:R-:W-:-:S03]  /*16a90*/  IADD3 RZ, P0, R8, 0x40, RZ ;  /* 0x0000004008ff7810 */ /* 0x000fc60007f1e0ff */
[----:B---3--:R-:W-:Y:S01]  /*16aa0*/  IMAD.X R10, RZ, RZ, R15, P1 ;  /* 0x000000ffff0a7224 */ /* 0x008fe200008e060f */
[C---:B----4-:R-:W-:Y:S02]  /*16ab0*/  IADD3 RZ, P2, R6.reuse, 0x40, RZ ;  /* 0x0000004006ff7810 */ /* 0x050fe40007f5e0ff */
[----:B------:R-:W-:Y:S02]  /*16ac0*/  IADD3.X R0, RZ, R15, RZ, P0, !PT ;  /* 0x0000000fff007210 */ /* 0x000fe400007fe4ff */
[----:B------:R1:W-:Y:S01]  /*16ad0*/  STL [R1+0x34], R10 ;  /* 0x0000340a01007387 */ /* 0x0003e20000100800 */
[C---:B------:R-:W-:Y:S01]  /*16ae0*/  IADD3 RZ, P3, R6.reuse, 0x20, RZ ;  /* 0x0000002006ff7810 */ /* 0x040fe20007f7e0ff */
[----:B-----5:R-:W-:Y:S01]  /*16af0*/  IMAD.X R11, RZ, RZ, R5, P2 ;  /* 0x000000ffff0b7224 */ /* 0x020fe200010e0605 */
[C---:B------:R-:W-:Y:S01]  /*16b00*/  IADD3 R12, R6.reuse, 0x20, RZ ;  /* 0x00000020060c7810 */ /* 0x040fe20007ffe0ff */
[----:B------:R2:W-:Y:S01]  /*16b10*/  STL [R1+0x30], R0 ;  /* 0x0000300001007387 */ /* 0x0005e20000100800 */
[----:B------:R-:W-:Y:S01]  /*16b20*/  IADD3.X R13, RZ, R5, RZ, P3, !PT ;  /* 0x00000005ff0d7210 */ /* 0x000fe20001ffe4ff */
[----:B------:R-:W-:Y:S01]  /*16b30*/  IMAD.MOV.U32 R4, RZ, RZ, R6 ;  /* 0x000000ffff047224 */ /* 0x000fe200078e0006 */
[----:B-1----:R-:W-:-:S05]  /*16b40*/  IADD3 R10, R6, 0x40, RZ ;  /* 0x00000040060a7810 */ /* 0x002fca0007ffe0ff */
[----:B------:R1:W-:Y:S01]  /*16b50*/  STL.64 [R1+0x8], R10 ;  /* 0x0000080a01007387 */ /* 0x0003e20000100a00 */
[----:B--2---:R-:W-:-:S03]  /*16b60*/  IADD3 R0, R8, 0x40, RZ ;  /* 0x0000004008007810 */ /* 0x004fc60007ffe0ff */
[----:B------:R2:W-:Y:S01]  /*16b70*/  STL.64 [R1+0x10], R12 ;  /* 0x0000100c01007387 */ /* 0x0005e20000100a00 */
[----:B-1----:R-:W-:-:S05]  /*16b80*/  IADD3 R10, R8, 0x20, RZ ;  /* 0x00000020080a7810 */ /* 0x002fca0007ffe0ff */
[----:B------:R2:W-:Y:S04]  /*16b90*/  STL [R1+0x2c], R10 ;  /* 0x00002c0a01007387 */ /* 0x0005e80000100800 */
[----:B------:R2:W-:Y:S04]  /*16ba0*/  STL.64 [R1+0x60], R4 ;  /* 0x0000600401007387 */ /* 0x0005e80000100a00 */
[----:B------:R2:W-:Y:S02]  /*16bb0*/  STL [R1+0x28], R0 ;  /* 0x0000280001007387 */ /* 0x0005e40000100800 */
.L_x_735:
[----:B---3--:R-:W3:Y:S01]  /*16bc0*/  LDL.64 R230, [R1+0x60] ;  /* 0x0000600001e67983 */ /* 0x008ee20000100a00 */
[----:B------:R-:W-:Y:S04]  /*16bd0*/  DEPBAR.LE SB0, 0x0 ;  /* 0x000080000000791a */ /* 0x000fe80000000000 */
[----:B------:R-:W-:Y:S01]  /*16be0*/  MOV R53, 0x6 ;  /* 0x0000000600357802 */ /* 0x000fe20000000f00 */
[----:B------:R-:W4:Y:S01]  /*16bf0*/  LDL.64 R206, [R1+0x10] ;  /* 0x0000100001ce7983 */ /* 0x000f220000100a00 */
[----:B--2---:R-:W-:Y:S02]  /*16c00*/  MOV R0, c[0x0][0x208] ;  /* 0x0000820000007a02 */ /* 0x004fe40000000f00 */
[----:B------:R-:W-:Y:S02]  /*16c10*/  SHF.R.S32.HI R52, RZ, 0x1f, R204 ;  /* 0x0000001fff347819 */ /* 0x000fe400000114cc */
[----:B------:R-:W-:Y:S01]  /*16c20*/  SHF.L.U64.HI R0, R0, R53, c[0x0][0x20c] ;  /* 0x0000830000007619 */ /* 0x000fe20000010235 */
[----:B------:R-:W2:Y:S01]  /*16c30*/  LDL.64 R202, [R1+0x8] ;  /* 0x0000080001ca7983 */ /* 0x000ea20000100a00 */
[----:B------:R-:W-:Y:S02]  /*16c40*/  MOV R188, UR8 ;  /* 0x0000000800bc7c02 */ /* 0x000fe40008000f00 */
[----:B------:R-:W-:Y:S01]  /*16c50*/  MOV R189, UR5 ;  /* 0x0000000500bd7c02 */ /* 0x000fe20008000f00 */
[----:B------:R-:W-:Y:S02]  /*16c60*/  IMAD R0, R0, R204, RZ ;  /* 0x000000cc00007224 */ /* 0x000fe400078e02ff */
[----:B------:R-:W5:Y:S02]  /*16c70*/  LDL R228, [R1+0x78] ;  /* 0x0000780001e47983 */ /* 0x000f640000100800 */
[----:B------:R-:W-:Y:S02]  /*16c80*/  IMAD R0, R52, UR4, R0 ;  /* 0x0000000434007c24 */ /* 0x000fe4000f8e0200 */
[----:B------:R-:W5:Y:S06]  /*16c90*/  LDL.64 R232, [R1+0x70] ;  /* 0x0000700001e87983 */ /* 0x000f6c0000100a00 */
        /* <DEDUP_REMOVED lines=13> */
[C---:B------:R-:W-:Y:S06]  /*16d70*/  HMMA.16816.F32 R16, R64.reuse, R18, RZ ;  /* 0x000000124010723c */ /* 0x040fec00000018ff */
[----:B------:R-:W-:Y:S02]  /*16d80*/  LDSM.16.M88.4 R192, [R222] ;  /* 0x00000000dec0783b */ /* 0x000fe40000000200 */
        /* <DEDUP_REMOVED lines=16> */
[----:B---3--:R-:W-:Y:S05]  /*16e90*/  IMAD.WIDE.U32 R186, R204, UR4, R230 ;  /* 0x00000004ccba7c25 */ /* 0x008fea000f8e00e6 */
[----:B------:R-:W-:Y:S03]  /*16ea0*/  LEA R196, P2, R186, c[0x0][0x1f8], 0x1 ;  /* 0x00007e00bac47a11 */ /* 0x000fe600078408ff */
[----:B----4-:R-:W-:Y:S01]  /*16eb0*/  IMAD.WIDE.U32 R184, R204, UR4, R206 ;  /* 0x00000004ccb87c25 */ /* 0x010fe2000f8e00ce */
[----:B------:R-:W-:Y:S04]  /*16ec0*/  IADD3 R187, R187, R0, RZ ;  /* 0x00000000bbbb7210 */ /* 0x000fe80007ffe0ff */
[----:B------:R-:W-:Y:S01]  /*16ed0*/  LEA R200, P1, R184, c[0x0][0x1f8], 0x1 ;  /* 0x00007e00b8c87a11 */ /* 0x000fe200078208ff */
[----:B--2---:R-:W-:Y:S01]  /*16ee0*/  IMAD.WIDE.U32 R104, R204, UR4, R202 ;  /* 0x00000004cc687c25 */ /* 0x004fe2000f8e00ca */
[----:B------:R-:W-:Y:S02]  /*16ef0*/  IADD3 R185, R0, R185, RZ ;  /* 0x000000b900b97210 */ /* 0x000fe40007ffe0ff */
[----:B------:R-:W-:Y:S02]  /*16f00*/  LEA.HI.X R197, R186, c[0x0][0x1fc], R187, 0x1, P2 ;  /* 0x00007f00bac57a11 */ /* 0x000fe400010f0cbb */
[----:B------:R-:W-:Y:S02]  /*16f10*/  LEA.HI.X R201, R184, c[0x0][0x1fc], R185, 0x1, P1 ;  /* 0x00007f00b8c97a11 */ /* 0x000fe400008f0cb9 */
[----:B------:R-:W1:Y:S01]  /*16f20*/  LDSM.16.M88.4 R184, [R224] ;  /* 0x00000000e0b8783b */ /* 0x000e620000000200 */
[----:B------:R-:W-:Y:S02]  /*16f30*/  LEA R198, P0, R104, c[0x0][0x1f8], 0x1 ;  /* 0x00007e0068c67a11 */ /* 0x000fe400078008ff */
[----:B------:R-:W-:Y:S02]  /*16f40*/  IADD3 R100, R0, R105, RZ ;  /* 0x0000006900647210 */ /* 0x000fe40007ffe0ff */
[----:B-----5:R-:W-:Y:S02]  /*16f50*/  ISETP.NE.AND P3, PT, R228, RZ, PT ;  /* 0x000000ffe400720c */ /* 0x020fe40003f65270 */
[----:B------:R-:W-:Y:S01]  /*16f60*/  LEA.HI.X R199, R104, c[0x0][0x1fc], R100, 0x1, P0 ;  /* 0x00007f0068c77a11 */ /* 0x000fe200000f0c64 */
[----:B------:R-:W-:Y:S02]  /*16f70*/  IMAD.WIDE.U32 R100, R204, UR4, R188 ;  /* 0x00000004cc647c25 */ /* 0x000fe4000f8e00bc */
[----:B------:R-:W2:Y:S03]  /*16f80*/  LDSM.16.M88.4 R188, [R223] ;  /* 0x00000000dfbc783b */ /* 0x000ea60000000200 */
[----:B------:R-:W-:Y:S02]  /*16f90*/  IADD3 R0, R0, R101, RZ ;  /* 0x0000006500007210 */ /* 0x000fe40007ffe0ff */
[-C--:B------:R-:W-:Y:S03]  /*16fa0*/  IADD3 R104, P0, R232, R100.reuse, RZ ;  /* 0x00000064e8687210 */ /* 0x080fe60007f1e0ff */
[----:B------:R-:W-:Y:S01]  /*16fb0*/  @!PT LDS RZ, [RZ] ;  /* 0x00000000fffff984 */ /* 0x000fe20000000800 */
[----:B------:R-:W-:Y:S01]  /*16fc0*/  @!PT LDS RZ, [RZ] ;  /* 0x00000000fffff984 */ /* 0x000fe20000000800 */
[----:B------:R-:W-:Y:S01]  /*16fd0*/  @!PT LDS RZ, [RZ] ;  /* 0x00000000fffff984 */ /* 0x000fe20000000800 */
[----:B------:R3:W-:Y:S01]  /*16fe0*/  LDGSTS.E.BYPASS.LTC128B.128 [R226+0x100], [R196.64], !P5 ;  /* 0x00100000c4e27fae */ /* 0x0007e2000e901d46 */
[----:B------:R-:W-:Y:S02]  /*16ff0*/  IADD3.X R102, R0, R231, RZ, P0, !PT ;  /* 0x000000e700667210 */ /* 0x000fe400007fe4ff */
[-C--:B------:R-:W-:Y:S02]  /*17000*/  IADD3 R101, P0, R206, R100.reuse, RZ ;  /* 0x00000064ce657210 */ /* 0x080fe40007f1e0ff */
[----:B------:R-:W-:Y:S03]  /*17010*/  IADD3 R100, P2, R202, R100, RZ ;  /* 0x00000064ca647210 */ /* 0x000fe60007f5e0ff */
[----:B------:R4:W-:Y:S08]  /*17020*/  LDGSTS.E.BYPASS.LTC128B.128 [R226+0x1100], [R200.64], !P6 ;  /* 0x01100000c8e27fae */ /* 0x0009f0000f101d46 */
[----:B------:R5:W-:Y:S01]  /*17030*/  LDGSTS.E.BYPASS.LTC128B.128 [R226+0x2100], [R198.64], !P3 ;  /* 0x02100000c6e27fae */ /* 0x000be2000d901d46 */
[-C--:B-1----:R-:W-:Y:S03]  /*17040*/  HMMA.16816.F32 R20, R108, R184.reuse, R20 ;  /* 0x000000b86c14723c */ /* 0x082fe60000001814 */
[C---:B---3--:R-:W-:Y:S05]  /*17050*/  LEA R196, P1, R104.reuse, c[0x0][0x1f8], 0x1 ;  /* 0x00007e0068c47a11 */ /* 0x048fea00078208ff */
[C---:B------:R-:W-:Y:S04]  /*17060*/  HMMA.16816.F32 R24, R180.reuse, R184, R24 ;  /* 0x000000b8b418723c */ /* 0x040fe80000001818 */
[----:B------:R-:W-:Y:S02]  /*17070*/  LEA.HI.X R197, R104, c[0x0][0x1fc], R102, 0x1, P1 ;  /* 0x00007f0068c57a11 */ /* 0x000fe400008f0c66 */
[C---:B------:R-:W-:Y:S02]  /*17080*/  IADD3.X R102, R0.reuse, R207, RZ, P0, !PT ;  /* 0x000000cf00667210 */ /* 0x040fe400007fe4ff */
[-C--:B------:R-:W-:Y:S01]  /*17090*/  HMMA.16816.F32 R28, R180, R186.reuse, R28 ;  /* 0x000000bab41c723c */ /* 0x080fe2000000181c */
[----:B------:R5:W-:Y:S03]  /*170a0*/  LDGSTS.E.BYPASS.LTC128B.128 [R226+0x900], [R196.64], !P5 ;  /* 0x00900000c4e27fae */ /* 0x000be6000e901d46 */
[C---:B------:R-:W-:Y:S02]  /*170b0*/  LEA R104, P0, R101.reuse, c[0x0][0x1f8], 0x1 ;  /* 0x00007e0065687a11 */ /* 0x040fe400078008ff */
[----:B------:R-:W-:Y:S02]  /*170c0*/  IADD3.X R0, R0, R203, RZ, P2, !PT ;  /* 0x000000cb00007210 */ /* 0x000fe400017fe4ff */
[C---:B------:R-:W-:Y:S04]  /*170d0*/  HMMA.16816.F32 R32, R108.reuse, R186, R32 ;  /* 0x000000ba6c20723c */ /* 0x040fe80000001820 */
[----:B------:R-:W-:Y:S02]  /*170e0*/  LEA.HI.X R105, R101, c[0x0][0x1fc], R102, 0x1, P0 ;  /* 0x00007f0065697a11 */ /* 0x000fe400000f0c66 */
[C---:B------:R-:W-:Y:S02]  /*170f0*/  LEA R102, P0, R100.reuse, c[0x0][0x1f8], 0x1 ;  /* 0x00007e0064667a11 */ /* 0x040fe400078008ff */
[-C--:B--2---:R-:W-:Y:S01]  /*17100*/  HMMA.16816.F32 R36, R108, R188.reuse, R36 ;  /* 0x000000bc6c24723c */ /* 0x084fe20000001824 */
[----:B------:R1:W-:Y:S03]  /*17110*/  LDGSTS.E.BYPASS.LTC128B.128 [R226+0x1900], [R104.64], !P6 ;  /* 0x0190000068e27fae */ /* 0x0003e6000f101d46 */
[----:B------:R-:W-:Y:S02]  /*17120*/  LEA.HI.X R103, R100, c[0x0][0x1fc], R0, 0x1, P0 ;  /* 0x00007f0064677a11 */ /* 0x000fe400000f0c00 */
[C---:B------:R-:W-:Y:S02]  /*17130*/  ISETP.GT.AND P0, PT, R204.reuse, RZ, PT ;  /* 0x000000ffcc00720c */ /* 0x040fe40003f04270 */
[C---:B------:R-:W-:Y:S01]  /*17140*/  HMMA.16816.F32 R40, R180.reuse, R188, R40 ;  /* 0x000000bcb428723c */ /* 0x040fe20000001828 */
[----:B------:R2:W-:Y:S03]  /*17150*/  LDGSTS.E.BYPASS.LTC128B.128 [R226+0x2900], [R102.64], !P3 ;  /* 0x0290000066e27fae */ /* 0x0005e6000d901d46 */
[----:B------:R-:W-:Y:S04]  /*17160*/  IADD3 R204, R204, -0x1, RZ ;  /* 0xffffffffcccc7810 */ /* 0x000fe80007ffe0ff */
[-C--:B------:R-:W-:Y:S01]  /*17170*/  HMMA.16816.F32 R44, R180, R190.reuse, R44 ;  /* 0x000000beb42c723c */ /* 0x080fe2000000182c */
[----:B-----5:R-:W-:Y:S07]  /*17180*/  LDSM.16.M88.4 R196, [R208+0x4100] ;  /* 0x00410000d0c4783b */ /* 0x020fee0000000200 */
[C---:B------:R-:W-:Y:S01]  /*17190*/  HMMA.16816.F32 R48, R108.reuse, R190, R48 ;  /* 0x000000be6c30723c */ /* 0x040fe20000001830 */
[----:B----4-:R-:W-:Y:S07]  /*171a0*/  LDSM.16.M88.4 R200, [R211+0x9100] ;  /* 0x00910000d3c8783b */ /* 0x010fee0000000200 */
[-C--:B------:R-:W-:Y:S01]  /*171b0*/  HMMA.16816.F32 R52, R108, R192.reuse, R52 ;  /* 0x000000c06c34723c */ /* 0x080fe20000001834 */
[----:B------:R-:W-:Y:S07]  /*171c0*/  LDSM.16.M88.4 R176, [R208+0x4500] ;  /* 0x00450000d0b0783b */ /* 0x000fee0000000200 */
[C---:B------:R-:W-:Y:S01]  /*171d0*/  HMMA.16816.F32 R56, R180.reuse, R192, R56 ;  /* 0x000000c0b438723c */ /* 0x040fe20000001838 */
[----:B--2---:R-:W2:Y:S07]  /*171e0*/  LDSM.16.M88.4 R100, [R211+0x8100] ;  /* 0x00810000d364783b */ /* 0x004eae0000000200 */
[-C--:B------:R-:W-:Y:S01]  /*171f0*/  HMMA.16816.F32 R60, R180, R194.reuse, R60 ;  /* 0x000000c2b43c723c */ /* 0x080fe2000000183c */
[----:B------:R-:W3:Y:S07]  /*17200*/  LDSM.16.M88.4 R184, [R208+0x4900] ;  /* 0x00490000d0b8783b */ /* 0x000eee0000000200 */
[----:B------:R-:W-:Y:S01]  /*17210*/  HMMA.16816.F32 R64, R108, R194, R64 ;  /* 0x000000c26c40723c */ /* 0x000fe20000001840 */
[----:B------:R-:W4:Y:S08]  /*17220*/  LDSM.16.M88.4 R108, [R208+0x4d00] ;  /* 0x004d0000d06c783b */ /* 0x000f300000000200 */
[----:B------:R-:W-:Y:S08]  /*17230*/  LDSM.16.M88.4 R180, [R212+0x8100] ;  /* 0x00810000d4b4783b */ /* 0x000ff00000000200 */
[----:B------:R-:W5:Y:S01]  /*17240*/  LDSM.16.M88.4 R188, [R221] ;  /* 0x00000000ddbc783b */ /* 0x000f620000000200 */
[-C--:B--2---:R-:W-:Y:S07]  /*17250*/  HMMA.16816.F32 R4, R100, R196.reuse, R4 ;  /* 0x000000c46404723c */ /* 0x084fee0000001804 */
[----:B------:R-:W2:Y:S01]  /*17260*/  LDSM.16.M88.4 R192, [R212+0x9100] ;  /* 0x00910000d4c0783b */ /* 0x000ea20000000200 */
[C---:B------:R-:W-:Y:S07]  /*17270*/  HMMA.16816.F32 R8, R200.reuse, R196, R8 ;  /* 0x000000c4c808723c */ /* 0x040fee0000001808 */
[----:B------:R-:W0:Y:S01]  /*17280*/  LDGDEPBAR ;  /* 0x00000000000079af */ /* 0x000e220000000000 */
[-C--:B------:R-:W-:Y:S08]  /*17290*/  HMMA.16816.F32 R12, R200, R198.reuse, R12 ;  /* 0x000000c6c80c723c */ /* 0x080ff0000000180c */
[C---:B------:R-:W-:Y:S01]  /*172a0*/  HMMA.16816.F32 R16, R100.reuse, R198, R16 ;  /* 0x000000c66410723c */ /* 0x040fe20000001810 */
[----:B------:R-:W1:Y:S07]  /*172b0*/  LDSM.16.M88.4 R196, [R220] ;  /* 0x00000000dcc4783b */ /* 0x000e6e0000000200 */
[-C--:B------:R-:W-:Y:S08]  /*172c0*/  HMMA.16816.F32 R20, R100, R176.reuse, R20 ;  /* 0x000000b06414723c */ /* 0x080ff00000001814 */
[C---:B------:R-:W-:Y:S08]  /*172d0*/  HMMA.16816.F32 R24, R200.reuse, R176, R24 ;  /* 0x000000b0c818723c */ /* 0x040ff00000001818 */
[-C--:B------:R-:W-:Y:S08]  /*172e0*/  HMMA.16816.F32 R28, R200, R178.reuse, R28 ;  /* 0x000000b2c81c723c */ /* 0x080ff0000000181c */
[C---:B------:R-:W-:Y:S01]  /*172f0*/  HMMA.16816.F32 R32, R100.reuse, R178, R32 ;  /* 0x000000b26420723c */ /* 0x040fe20000001820 */
[----:B------:R-:W1:Y:S07]  /*17300*/  LDSM.16.M88.4 R176, [R219] ;  /* 0x00000000dbb0783b */ /* 0x000e6e0000000200 */
[-C--:B---3--:R-:W-:Y:S08]  /*17310*/  HMMA.16816.F32 R36, R100, R184.reuse, R36 ;  /* 0x000000b86424723c */ /* 0x088ff00000001824 */
[C---:B------:R-:W-:Y:S08]  /*17320*/  HMMA.16816.F32 R40, R200.reuse, R184, R40 ;  /* 0x000000b8c828723c */ /* 0x040ff00000001828 */
[-C--:B------:R-:W-:Y:S08]  /*17330*/  HMMA.16816.F32 R44, R200, R186.reuse, R44 ;  /* 0x000000bac82c723c */ /* 0x080ff0000000182c */
[C---:B------:R-:W-:Y:S01]  /*17340*/  HMMA.16816.F32 R48, R100.reuse, R186, R48 ;  /* 0x000000ba6430723c */ /* 0x040fe20000001830 */
[----:B------:R-:W3:Y:S07]  /*17350*/  LDSM.16.M88.4 R184, [R218] ;  /* 0x00000000dab8783b */ /* 0x000eee0000000200 */
[-C--:B----4-:R-:W-:Y:S08]  /*17360*/  HMMA.16816.F32 R52, R100, R108.reuse, R52 ;  /* 0x0000006c6434723c */ /* 0x090ff00000001834 */
[C---:B------:R-:W-:Y:S08]  /*17370*/  HMMA.16816.F32 R56, R200.reuse, R108, R56 ;  /* 0x0000006cc838723c */ /* 0x040ff00000001838 */
[-C--:B------:R-:W-:Y:S08]  /*17380*/  HMMA.16816.F32 R60, R200, R110.reuse, R60 ;  /* 0x0000006ec83c723c */ /* 0x080ff0000000183c */
[----:B------:R-:W-:Y:S01]  /*17390*/  HMMA.16816.F32 R64, R100, R110, R64 ;  /* 0x0000006e6440723c */ /* 0x000fe20000001840 */
[----:B------:R-:W-:Y:S07]  /*173a0*/  LDSM.16.M88.4 R100, [R211+0xa100] ;  /* 0x00a10000d364783b */ /* 0x000fee0000000200 */
[-C--:B-----5:R-:W-:Y:S01]  /*173b0*/  HMMA.16816.F32 R4, R180, R188.reuse, R4 ;  /* 0x000000bcb404723c */ /* 0x0a0fe20000001804 */
[----:B------:R-:W4:Y:S07]  /*173c0*/  LDSM.16.M88.4 R108, [R208+0x5100] ;  /* 0x00510000d06c783b */ /* 0x000f2e0000000200 */
[C---:B--2---:R-:W-:Y:S08]  /*173d0*/  HMMA.16816.F32 R8, R192.reuse, R188, R8 ;  /* 0x000000bcc008723c */ /* 0x044ff00000001808 */
[-C--:B------:R-:W-:Y:S08]  /*173e0*/  HMMA.16816.F32 R12, R192, R190.reuse, R12 ;  /* 0x000000bec00c723c */ /* 0x080ff0000000180c */
[C---:B------:R-:W-:Y:S01]  /*173f0*/  HMMA.16816.F32 R16, R180.reuse, R190, R16 ;  /* 0x000000beb410723c */ /* 0x040fe20000001810 */
[----:B------:R-:W2:Y:S07]  /*17400*/  LDSM.16.M88.4 R188, [R211+0xb100] ;  /* 0x00b10000d3bc783b */ /* 0x000eae0000000200 */
[-C--:B-1----:R-:W-:Y:S08]  /*17410*/  HMMA.16816.F32 R20, R180, R196.reuse, R20 ;  /* 0x000000c4b414723c */ /* 0x082ff00000001814 */
[C---:B------:R-:W-:Y:S08]  /*17420*/  HMMA.16816.F32 R24, R192.reuse, R196, R24 ;  /* 0x000000c4c018723c */ /* 0x040ff00000001818 */
[-C--:B------:R-:W-:Y:S08]  /*17430*/  HMMA.16816.F32 R28, R192, R198.reuse, R28 ;  /* 0x000000c6c01c723c */ /* 0x080ff0000000181c */
[C---:B------:R-:W-:Y:S01]  /*17440*/  HMMA.16816.F32 R32, R180.reuse, R198, R32 ;  /* 0x000000c6b420723c */ /* 0x040fe20000001820 */
[----:B------:R-:W-:Y:S07]  /*17450*/  LDSM.16.M88.4 R196, [R208+0x5d00] ;  /* 0x005d0000d0c4783b */ /* 0x000fee0000000200 */
[-C--:B------:R-:W-:Y:S08]  /*17460*/  HMMA.16816.F32 R36, R180, R176.reuse, R36 ;  /* 0x000000b0b424723c */ /* 0x080ff00000001824 */
[C---:B------:R-:W-:Y:S08]  /*17470*/  HMMA.16816.F32 R40, R192.reuse, R176, R40 ;  /* 0x000000b0c028723c */ /* 0x040ff00000001828 */
[-C--:B------:R-:W-:Y:S08]  /*17480*/  HMMA.16816.F32 R44, R192, R178.reuse, R44 ;  /* 0x000000b2c02c723c */ /* 0x080ff0000000182c */
[C---:B------:R-:W-:Y:S01]  /*17490*/  HMMA.16816.F32 R48, R180.reuse, R178, R48 ;  /* 0x000000b2b430723c */ /* 0x040fe20000001830 */
[----:B------:R-:W1:Y:S07]  /*174a0*/  LDSM.16.M88.4 R176, [R208+0x5500] ;  /* 0x00550000d0b0783b */ /* 0x000e6e0000000200 */
[-C--:B---3--:R-:W-:Y:S08]  /*174b0*/  HMMA.16816.F32 R52, R180, R184.reuse, R52 ;  /* 0x000000b8b434723c */ /* 0x088ff00000001834 */
[C---:B------:R-:W-:Y:S08]  /*174c0*/  HMMA.16816.F32 R56, R192.reuse, R184, R56 ;  /* 0x000000b8c038723c */ /* 0x040ff00000001838 */
[-C--:B------:R-:W-:Y:S01]  /*174d0*/  HMMA.16816.F32 R60, R192, R186.reuse, R60 ;  /* 0x000000bac03c723c */ /* 0x080fe2000000183c */
[----:B------:R-:W3:Y:S07]  /*174e0*/  LDSM.16.M88.4 R192, [R208+0x5900] ;  /* 0x00590000d0c0783b */ /* 0x000eee0000000200 */
[----:B------:R-:W-:Y:S01]  /*174f0*/  HMMA.16816.F32 R64, R180, R186, R64 ;  /* 0x000000bab440723c */ /* 0x000fe20000001840 */
[----:B------:R-:W-:Y:S07]  /*17500*/  LDSM.16.M88.4 R180, [R212+0xa100] ;  /* 0x00a10000d4b4783b */ /* 0x000fee0000000200 */
[-C--:B----4-:R-:W-:Y:S01]  /*17510*/  HMMA.16816.F32 R4, R100, R108.reuse, R4 ;  /* 0x0000006c6404723c */ /* 0x090fe20000001804 */
[----:B------:R-:W4:Y:S07]  /*17520*/  LDSM.16.M88.4 R184, [R217] ;  /* 0x00000000d9b8783b */ /* 0x000f2e0000000200 */
[C---:B--2---:R-:W-:Y:S08]  /*17530*/  HMMA.16816.F32 R8, R188.reuse, R108, R8 ;  /* 0x0000006cbc08723c */ /* 0x044ff00000001808 */
[-C--:B------:R-:W-:Y:S08]  /*17540*/  HMMA.16816.F32 R12, R188, R110.reuse, R12 ;  /* 0x0000006ebc0c723c */ /* 0x080ff0000000180c */
[C---:B------:R-:W-:Y:S01]  /*17550*/  HMMA.16816.F32 R16, R100.reuse, R110, R16 ;  /* 0x0000006e6410723c */ /* 0x040fe20000001810 */
[----:B------:R-:W2:Y:S07]  /*17560*/  LDSM.16.M88.4 R108, [R212+0xb100] ;  /* 0x00b10000d46c783b */ /* 0x000eae0000000200 */
[-C--:B-1----:R-:W-:Y:S08]  /*17570*/  HMMA.16816.F32 R20, R100, R176.reuse, R20 ;  /* 0x000000b06414723c */ /* 0x082ff00000001814 */
        /* <DEDUP_REMOVED lines=12> */
[C---:B--2---:R-:W-:Y:S08]  /*17640*/  HMMA.16816.F32 R8, R108.reuse, R184, R8 ;  /* 0x000000b86c08723c */ /* 0x044ff00000001808 */
        /* <DEDUP_REMOVED lines=29> */
[----:B------:R-:W-:Y:S10]  /*17820*/  MUFU.TANH R189, R10 ;  /* 0x0000000a00bd7308 */ /* 0x000ff40000002400 */
[----:B------:R2:W-:Y:S01]  /*17830*/  MUFU.TANH R190, R11 ;  /* 0x0000000b00be7308 */ /* 0x0005e20000002400 */
[-C--:B-1----:R-:W-:Y:S03]  /*17840*/  HMMA.16816.F32 R20, R180, R4.reuse, R20 ;  /* 0x00000004b414723c */ /* 0x082fe60000001814 */
[----:B---3--:R-:W-:Y:S06]  /*17850*/  FMNMX.FTZ R0, R188, R0, !PT ;  /* 0x00000000bc007209 */ /* 0x008fec0007810000 */
[----:B------:R-:W1:Y:S01]  /*17860*/  MUFU.TANH R16, R16 ;  /* 0x0000001000107308 */ /* 0x000e620000002400 */
[C---:B------:R-:W-:Y:S09]  /*17870*/  HMMA.16816.F32 R24, R108.reuse, R4, R24 ;  /* 0x000000046c18723c */ /* 0x040ff20000001818 */
[----:B------:R-:W3:Y:S01]  /*17880*/  MUFU.TANH R17, R17 ;  /* 0x0000001100117308 */ /* 0x000ee20000002400 */
[-C--:B------:R-:W-:Y:S01]  /*17890*/  HMMA.16816.F32 R28, R108, R6.reuse, R28 ;  /* 0x000000066c1c723c */ /* 0x080fe2000000181c */
[----:B--2---:R-:W2:Y:S03]  /*178a0*/  LDSM.16.M88.4 R8, [R215] ;  /* 0x00000000d708783b */ /* 0x004ea60000000200 */
[----:B------:R-:W-:Y:S04]  /*178b0*/  FMUL.FTZ R22, R22, c[0x0][0x320] ;  /* 0x0000c80016167a20 */ /* 0x000fe80000410000 */
[C---:B------:R-:W-:Y:S01]  /*178c0*/  HMMA.16816.F32 R32, R180.reuse, R6, R32 ;  /* 0x00000006b420723c */ /* 0x040fe20000001820 */
[----:B------:R-:W2:Y:S01]  /*178d0*/  MUFU.TANH R18, R18 ;  /* 0x0000001200127308 */ /* 0x000ea20000002400 */
[----:B------:R-:W5:Y:S02]  /*178e0*/  LDSM.16.M88.4 R4, [R214] ;  /* 0x00000000d604783b */ /* 0x000f640000000200 */
[----:B------:R-:W-:Y:S02]  /*178f0*/  FMUL.FTZ R23, R23, c[0x0][0x320] ;  /* 0x0000c80017177a20 */ /* 0x000fe40000410000 */
[----:B------:R-:W-:Y:S02]  /*17900*/  FMUL.FTZ R20, R20, c[0x0][0x320] ;  /* 0x0000c80014147a20 */ /* 0x000fe40000410000 */
[----:B------:R-:W-:Y:S04]  /*17910*/  DEPBAR.LE SB0, 0x0 ;  /* 0x000080000000791a */ /* 0x000fe80000000000 */
[----:B------:R-:W-:Y:S01]  /*17920*/  MUFU.TANH R197, R22 ;  /* 0x0000001600c57308 */ /* 0x000fe20000002400 */
[----:B------:R-:W-:Y:S01]  /*17930*/  BAR.SYNC.DEFER_BLOCKING 0x0 ;  /* 0x0000000000007b1d */ /* 0x000fe20000010000 */
[----:B------:R-:W-:Y:S02]  /*17940*/  FMUL.FTZ R24, R24, c[0x0][0x320] ;  /* 0x0000c80018187a20 */ /* 0x000fe40000410000 */
        /* <DEDUP_REMOVED lines=13> */
[----:B------:R2:W-:Y:S01]  /*17a20*/  MUFU.TANH R199, R25 ;  /* 0x0000001900c77308 */ /* 0x0005e20000002400 */
[C---:B------:R-:W-:Y:S01]  /*17a30*/  HMMA.16816.F32 R40, R108.reuse, R8, R40 ;  /* 0x000000086c28723c */ /* 0x040fe20000001828 */
[----:B-1----:R-:W4:Y:S03]  /*17a40*/  LDL R24, [R1+0x28] ;  /* 0x0000280001187983 */ /* 0x002f260000100800 */
[----:B------:R-:W-:Y:S02]  /*17a50*/  FMUL.FTZ R29, R29, c[0x0][0x320] ;  /* 0x0000c8001d1d7a20 */ /* 0x000fe40000410000 */
[----:B------:R-:W-:Y:S02]  /*17a60*/  FMUL.FTZ R30, R30, c[0x0][0x320] ;  /* 0x0000c8001e1e7a20 */ /* 0x000fe40000410000 */
[-C--:B------:R-:W-:Y:S01]  /*17a70*/  HMMA.16816.F32 R44, R108, R10.reuse, R44 ;  /* 0x0000000a6c2c723c */ /* 0x080fe2000000182c */
[----:B------:R1:W1:Y:S01]  /*17a80*/  MUFU.TANH R193, R20 ;  /* 0x0000001400c17308 */ /* 0x0002620000002400 */
[----:B---3--:R-:W3:Y:S05]  /*17a90*/  LDL.64 R22, [R1+0x58] ;  /* 0x0000580001167983 */ /* 0x008eea0000100a00 */
[----:B------:R-:W-:Y:S01]  /*17aa0*/  FMUL.FTZ R36, R36, c[0x0][0x320] ;  /* 0x0000c80024247a20 */ /* 0x000fe20000410000 */
[C---:B------:R-:W-:Y:S03]  /*17ab0*/  HMMA.16816.F32 R48, R180.reuse, R10, R48 ;  /* 0x0000000ab430723c */ /* 0x040fe60000001830 */
[----:B------:R-:W-:Y:S01]  /*17ac0*/  MUFU.TANH R233, R31 ;  /* 0x0000001f00e97308 */ /* 0x000fe20000002400 */
[----:B------:R-:W-:Y:S01]  /*17ad0*/  FMUL.FTZ R37, R37, c[0x0][0x320] ;  /* 0x0000c80025257a20 */ /* 0x000fe20000410000 */
[----:B--2---:R-:W2:Y:S01]  /*17ae0*/  LDL R25, [R1+0x2c] ;  /* 0x00002c0001197983 */ /* 0x004ea20000100800 */
[----:B------:R-:W-:Y:S02]  /*17af0*/  FMUL.FTZ R38, R38, c[0x0][0x320] ;  /* 0x0000c80026267a20 */ /* 0x000fe40000410000 */
[-C--:B-----5:R-:W-:Y:S05]  /*17b00*/  HMMA.16816.F32 R52, R180, R4.reuse, R52 ;  /* 0x00000004b434723c */ /* 0x0a0fea0000001834 */
[----:B------:R-:W-:Y:S01]  /*17b10*/  MUFU.TANH R231, R36 ;  /* 0x0000002400e77308 */ /* 0x000fe20000002400 */
[----:B------:R-:W-:Y:S02]  /*17b20*/  FMUL.FTZ R39, R39, c[0x0][0x320] ;  /* 0x0000c80027277a20 */ /* 0x000fe40000410000 */
[----:B------:R-:W-:Y:S01]  /*17b30*/  FMUL.FTZ R43, R43, c[0x0][0x320] ;  /* 0x0000c8002b2b7a20 */ /* 0x000fe20000410000 */
[----:B-1----:R-:W5:Y:S03]  /*17b40*/  LDL R20, [R1+0x30] ;  /* 0x0000300001147983 */ /* 0x002f660000100800 */
[----:B------:R-:W-:Y:S01]  /*17b50*/  FMUL.FTZ R46, R46, c[0x0][0x320] ;  /* 0x0000c8002e2e7a20 */ /* 0x000fe20000410000 */
[C---:B------:R-:W-:Y:S02]  /*17b60*/  HMMA.16816.F32 R56, R108.reuse, R4, R56 ;  /* 0x000000046c38723c */ /* 0x040fe40000001838 */
[----:B------:R1:W-:Y:S02]  /*17b70*/  MUFU.TANH R232, R37 ;  /* 0x0000002500e87308 */ /* 0x0003e40000002400 */
[----:B------:R-:W-:Y:S03]  /*17b80*/  FMUL.FTZ R47, R47, c[0x0][0x320] ;  /* 0x0000c8002f2f7a20 */ /* 0x000fe60000410000 */
[----:B------:R-:W-:Y:S01]  /*17b90*/  FMNMX.FTZ R5, R176, R2, !PT ;  /* 0x00000002b0057209 */ /* 0x000fe20007810000 */
[----:B------:R-:W-:Y:S01]  /*17ba0*/  FMUL.FTZ R49, R49, c[0x0][0x320] ;  /* 0x0000c80031317a20 */ /* 0x000fe20000410000 */
[-C--:B------:R-:W-:Y:S03]  /*17bb0*/  HMMA.16816.F32 R60, R108, R6.reuse, R60 ;  /* 0x000000066c3c723c */ /* 0x080fe6000000183c */
[----:B------:R-:W-:Y:S01]  /*17bc0*/  FMUL.FTZ R50, R50, c[0x0][0x320] ;  /* 0x0000c80032327a20 */ /* 0x000fe20000410000 */
[----:B------:R-:W-:Y:S01]  /*17bd0*/  FMNMX.FTZ R5, R102, R5, !PT ;  /* 0x0000000566057209 */ /* 0x000fe20007810000 */
[----:B------:R1:W1:Y:S01]  /*17be0*/  MUFU.TANH R194, R21 ;  /* 0x0000001500c27308 */ /* 0x0002620000002400 */
[----:B------:R-:W-:Y:S01]  /*17bf0*/  FMUL.FTZ R52, R52, c[0x0][0x320] ;  /* 0x0000c80034347a20 */ /* 0x000fe20000410000 */
[----:B------:R-:W-:Y:S01]  /*17c00*/  FMNMX.FTZ R4, R178, R3, !PT ;  /* 0x00000003b2047209 */ /* 0x000fe20007810000 */
[----:B------:R-:W-:Y:S01]  /*17c10*/  FMUL.FTZ R53, R53, c[0x0][0x320] ;  /* 0x0000c80035357a20 */ /* 0x000fe20000410000 */
[----:B------:R-:W-:Y:S04]  /*17c20*/  HMMA.16816.F32 R64, R180, R6, R64 ;  /* 0x00000006b440723c */ /* 0x000fe80000001840 */
[----:B------:R-:W-:Y:S01]  /*17c30*/  FMUL.FTZ R54, R54, c[0x0][0x320] ;  /* 0x0000c80036367a20 */ /* 0x000fe20000410000 */
[----:B------:R-:W-:Y:S01]  /*17c40*/  FMNMX.FTZ R5, R16, R5, !PT ;  /* 0x0000000510057209 */ /* 0x000fe20007810000 */
[----:B------:R1:W-:Y:S01]  /*17c50*/  MUFU.TANH R205, R26 ;  /* 0x0000001a00cd7308 */ /* 0x0003e20000002400 */
[----:B------:R-:W-:Y:S01]  /*17c60*/  FMUL.FTZ R55, R55, c[0x0][0x320] ;  /* 0x0000c80037377a20 */ /* 0x000fe20000410000 */
[----:B------:R-:W-:Y:S01]  /*17c70*/  FMNMX.FTZ R4, R177, R4, !PT ;  /* 0x00000004b1047209 */ /* 0x000fe20007810000 */
[----:B------:R-:W-:Y:S01]  /*17c80*/  FMUL.FTZ R51, R51, c[0x0][0x320] ;  /* 0x0000c80033337a20 */ /* 0x000fe20000410000 */
[----:B-1----:R-:W2:Y:S02]  /*17c90*/  LDL.64 R36, [R1+0x50] ;  /* 0x0000500001247983 */ /* 0x002ea40000100a00 */
        /* <DEDUP_REMOVED lines=8> */
[----:B------:R-:W2:Y:S01]  /*17d20*/  LDL R21, [R1+0x34] ;  /* 0x0000340001157983 */ /* 0x000ea20000100800 */
        /* <DEDUP_REMOVED lines=21> */
[----:B------:R-:W-:Y:S01]  /*17e80*/  FMUL.FTZ R60, R60, c[0x0][0x320] ;  /* 0x0000c8003c3c7a20 */ /* 0x000fe20000410000 */
[----:B------:R-:W-:Y:S01]  /*17e90*/  FMNMX.FTZ R4, R197, R4, !PT ;  /* 0x00000004c5047209 */ /* 0x000fe20007810000 */
[----:B------:R-:W-:Y:S01]  /*17ea0*/  FMUL.FTZ R40, R40, c[0x0][0x320] ;  /* 0x0000c80028287a20 */ /* 0x000fe20000410000 */
[----:B------:R-:W1:Y:S02]  /*17eb0*/  MUFU.TANH R195, R34 ;  /* 0x0000002200c37308 */ /* 0x000e640000002400 */
[----:B------:R-:W-:Y:S02]  /*17ec0*/  FMNMX.FTZ R4, R198, R4, !PT ;  /* 0x00000004c6047209 */ /* 0x000fe40007810000 */
[----:B------:R-:W-:Y:S06]  /*17ed0*/  FMNMX.FTZ R5, R191, R5, !PT ;  /* 0x00000005bf057209 */ /* 0x000fec0007810000 */
        /* <DEDUP_REMOVED lines=14> */
[----:B------:R1:W1:Y:S01]  /*17fc0*/  MUFU.TANH R185, R12 ;  /* 0x0000000c00b97308 */ /* 0x0002620000002400 */
[----:B------:R-:W-:Y:S09]  /*17fd0*/  FMNMX.FTZ R4, R236, R4, !PT ;  /* 0x00000004ec047209 */ /* 0x000ff20007810000 */
[----:B------:R-:W1:Y:S02]  /*17fe0*/  MUFU.TANH R234, R50 ;  /* 0x0000003200ea7308 */ /* 0x000e640000002400 */
[----:B-1----:R-:W-:Y:S08]  /*17ff0*/  FMNMX.FTZ R5, R248, R5, !PT ;  /* 0x00000005f8057209 */ /* 0x002ff00007810000 */
[----:B------:R-:W1:Y:S01]  /*18000*/  MUFU.TANH R239, R53 ;  /* 0x0000003500ef7308 */ /* 0x000e620000002400 */
[----:B------:R-:W-:Y:S02]  /*18010*/  MOV R12, c[0x0][0x1e0] ;  /* 0x00007800000c7a02 */ /* 0x000fe40000000f00 */
[----:B------:R-:W-:Y:S02]  /*18020*/  FMNMX.FTZ R0, R185, R0, !PT ;  /* 0x00000000b9007209 */ /* 0x000fe40007810000 */
[----:B------:R-:W-:Y:S05]  /*18030*/  SHF.L.U32 R12, R12, 0x5, RZ ;  /* 0x000000050c0c7819 */ /* 0x000fea00000006ff */
[----:B------:R-:W1:Y:S01]  /*18040*/  MUFU.TANH R240, R51 ;  /* 0x0000003300f07308 */ /* 0x000e620000002400 */
[----:B------:R-:W-:Y:S02]  /*18050*/  FMNMX.FTZ R0, R184, R0, !PT ;  /* 0x00000000b8007209 */ /* 0x000fe40007810000 */
[----:B------:R-:W-:Y:S02]  /*18060*/  FMNMX.FTZ R4, R234, R4, !PT ;  /* 0x00000004ea047209 */ /* 0x000fe40007810000 */
        /* <DEDUP_REMOVED lines=11> */
[----:B------:R-:W-:Y:S05]  /*18120*/  FMNMX.FTZ R5, R183, R5, !PT ;  /* 0x00000005b7057209 */ /* 0x000fea0007810000 */
[----:B------:R-:W1:Y:S04]  /*18130*/  SHFL.BFLY PT, R8, R5, 0x2, 0x1f ;  /* 0x0c401f0005087f89 */ /* 0x000e6800000e0000 */
[----:B------:R-:W1:Y:S01]  /*18140*/  MUFU.TANH R242, R66 ;  /* 0x0000004200f27308 */ /* 0x000e620000002400 */
[----:B------:R-:W-:Y:S09]  /*18150*/  FMNMX.FTZ R4, R237, R4, !PT ;  /* 0x00000004ed047209 */ /* 0x000ff20007810000 */
[----:B------:R-:W1:Y:S02]  /*18160*/  MUFU.TANH R201, R29 ;  /* 0x0000001d00c97308 */ /* 0x000e640000002400 */
[----:B-1----:R-:W-:Y:S08]  /*18170*/  FMNMX.FTZ R0, R202, R0, !PT ;  /* 0x00000000ca007209 */ /* 0x002ff00007810000 */
[----:B------:R-:W1:Y:S01]  /*18180*/  MUFU.TANH R241, R67 ;  /* 0x0000004300f17308 */ /* 0x000e620000002400 */
[----:B------:R-:W-:Y:S02]  /*18190*/  FMNMX.FTZ R5, R5, R8, !PT ;  /* 0x0000000805057209 */ /* 0x000fe40007810000 */
[----:B------:R-:W-:Y:S03]  /*181a0*/  FMNMX.FTZ R4, R242, R4, !PT ;  /* 0x00000004f2047209 */ /* 0x000fe60007810000 */
[----:B------:R-:W4:Y:S04]  /*181b0*/  SHFL.BFLY PT, R105, R5, 0x1, 0x1f ;  /* 0x0c201f0005697f89 */ /* 0x000f2800000e0000 */
[----:B------:R-:W3:Y:S01]  /*181c0*/  MUFU.TANH R243, R40 ;  /* 0x0000002800f37308 */ /* 0x000ee20000002400 */
[----:B------:R-:W-:Y:S09]  /*181d0*/  FMNMX.FTZ R0, R201, R0, !PT ;  /* 0x00000000c9007209 */ /* 0x000ff20007810000 */
[----:B------:R-:W3:Y:S01]  /*181e0*/  MUFU.TANH R247, R41 ;  /* 0x0000002900f77308 */ /* 0x000ee20000002400 */
[----:B-1----:R-:W-:Y:S05]  /*181f0*/  FMNMX.FTZ R4, R241, R4, !PT ;  /* 0x00000004f1047209 */ /* 0x002fea0007810000 */
[----:B------:R-:W1:Y:S04]  /*18200*/  SHFL.BFLY PT, R7, R4, 0x2, 0x1f ;  /* 0x0c401f0004077f89 */ /* 0x000e6800000e0000 */
[----:B------:R5:W5:Y:S01]  /*18210*/  MUFU.TANH R244, R44 ;  /* 0x0000002c00f47308 */ /* 0x000b620000002400 */
[----:B----4-:R-:W-:Y:S02]  /*18220*/  FMNMX.FTZ R105, R5, R105, !PT ;  /* 0x0000006905697209 */ /* 0x010fe40007810000 */
[----:B---3--:R-:W-:Y:S03]  /*18230*/  FMNMX.FTZ R0, R243, R0, !PT ;  /* 0x00000000f3007209 */ /* 0x008fe60007810000 */
[----:B------:R-:W-:Y:S04]  /*18240*/  FMUL.FTZ R110, R105, c[0x0][0x2d0] ;  /* 0x0000b400696e7a20 */ /* 0x000fe80000410000 */
[----:B------:R-:W3:Y:S01]  /*18250*/  MUFU.TANH R245, R45 ;  /* 0x0000002d00f57308 */ /* 0x000ee20000002400 */
[--C-:B------:R-:W-:Y:S01]  /*18260*/  FFMA.FTZ R48, R192, c[0x0][0x2d0], -R110.reuse ;  /* 0x0000b400c0307a23 */ /* 0x100fe2000001086e */
[----:B------:R-:W-:Y:S08]  /*18270*/  FMNMX.FTZ R0, R247, R0, !PT ;  /* 0x00000000f7007209 */ /* 0x000ff00007810000 */
[----:B------:R-:W4:Y:S01]  /*18280*/  MUFU.TANH R40, R56 ;  /* 0x0000003800287308 */ /* 0x000f220000002400 */
[----:B-1----:R-:W-:Y:S01]  /*18290*/  FMNMX.FTZ R4, R4, R7, !PT ;  /* 0x0000000704047209 */ /* 0x002fe20007810000 */
[--C-:B-----5:R-:W-:Y:S01]  /*182a0*/  FFMA.FTZ R44, R191, c[0x0][0x2d0], -R110.reuse ;  /* 0x0000b400bf2c7a23 */ /* 0x120fe2000001086e */
[----:B------:R-:W-:Y:S03]  /*182b0*/  FMNMX.FTZ R0, R244, R0, !PT ;  /* 0x00000000f4007209 */ /* 0x000fe60007810000 */
[----:B------:R-:W1:Y:S04]  /*182c0*/  SHFL.BFLY PT, R104, R4, 0x1, 0x1f ;  /* 0x0c201f0004687f89 */ /* 0x000e6800000e0000 */
[----:B------:R-:W5:Y:S01]  /*182d0*/  MUFU.TANH R35, R57 ;  /* 0x0000003900237308 */ /* 0x000f620000002400 */
[----:B---3--:R-:W-:Y:S09]  /*182e0*/  FMNMX.FTZ R0, R245, R0, !PT ;  /* 0x00000000f5007209 */ /* 0x008ff20007810000 */
[----:B------:R-:W-:Y:S01]  /*182f0*/  MUFU.TANH R250, R42 ;  /* 0x0000002a00fa7308 */ /* 0x000fe20000002400 */
[----:B----4-:R-:W-:Y:S09]  /*18300*/  FMNMX.FTZ R0, R40, R0, !PT ;  /* 0x0000000028007209 */ /* 0x010ff20007810000 */
[----:B------:R-:W3:Y:S01]  /*18310*/  MUFU.TANH R42, R60 ;  /* 0x0000003c002a7308 */ /* 0x000ee20000002400 */
[----:B-1----:R-:W-:Y:S01]  /*18320*/  FMNMX.FTZ R104, R4, R104, !PT ;  /* 0x0000006804687209 */ /* 0x002fe20007810000 */
[--C-:B------:R-:W-:Y:S01]  /*18330*/  FFMA.FTZ R4, R176, c[0x0][0x2d0], -R110.reuse ;  /* 0x0000b400b0047a23 */ /* 0x100fe2000001086e */
[----:B-----5:R-:W-:Y:S03]  /*18340*/  FMNMX.FTZ R0, R35, R0, !PT ;  /* 0x0000000023007209 */ /* 0x020fe60007810000 */
[----:B------:R-:W-:Y:S04]  /*18350*/  FMUL.FTZ R111, R104, c[0x0][0x2d0] ;  /* 0x0000b400686f7a20 */ /* 0x000fe80000410000 */
[----:B------:R-:W1:Y:S01]  /*18360*/  MUFU.TANH R251, R61 ;  /* 0x0000003d00fb7308 */ /* 0x000e620000002400 */
[--C-:B------:R-:W-:Y:S02]  /*18370*/  FFMA.FTZ R64, R196, c[0x0][0x2d0], -R111.reuse ;  /* 0x0000b400c4407a23 */ /* 0x100fe4000001086f */
[--C-:B------:R-:W-:Y:S07]  /*18380*/  FFMA.FTZ R56, R198, c[0x0][0x2d0], -R111.reuse ;  /* 0x0000b400c6387a23 */ /* 0x100fee000001086f */
[----:B------:R-:W4:Y:S01]  /*18390*/  MUFU.TANH R206, R27 ;  /* 0x0000001b00ce7308 */ /* 0x000f220000002400 */
[----:B---3--:R-:W-:Y:S01]  /*183a0*/  FMNMX.FTZ R0, R42, R0, !PT ;  /* 0x000000002a007209 */ /* 0x008fe20007810000 */
[--C-:B------:R-:W-:Y:S08]  /*183b0*/  FFMA.FTZ R60, R195, c[0x0][0x2d0], -R111.reuse ;  /* 0x0000b400c33c7a23 */ /* 0x100ff0000001086f */
[----:B------:R-:W3:Y:S01]  /*183c0*/  MUFU.TANH R230, R30 ;  /* 0x0000001e00e67308 */ /* 0x000ee20000002400 */
[----:B-1----:R-:W-:Y:S05]  /*183d0*/  FMNMX.FTZ R0, R251, R0, !PT ;  /* 0x00000000fb007209 */ /* 0x002fea0007810000 */
[----:B------:R-:W1:Y:S04]  /*183e0*/  SHFL.BFLY PT, R103, R0, 0x2, 0x1f ;  /* 0x0c401f0000677f89 */ /* 0x000e6800000e0000 */
[----:B------:R5:W-:Y:S01]  /*183f0*/  MUFU.EX2 R227, R4 ;  /* 0x0000000400e37308 */ /* 0x000be20000000800 */
[----:B----4-:R-:W-:Y:S09]  /*18400*/  FMNMX.FTZ R6, R206, R6, !PT ;  /* 0x00000006ce067209 */ /* 0x010ff20007810000 */
[----:B------:R-:W4:Y:S01]  /*18410*/  MUFU.TANH R180, R43 ;  /* 0x0000002b00b47308 */ /* 0x000f220000002400 */
[----:B---3--:R-:W-:Y:S09]  /*18420*/  FMNMX.FTZ R6, R230, R6, !PT ;  /* 0x00000006e6067209 */ /* 0x008ff20007810000 */
[----:B------:R-:W3:Y:S01]  /*18430*/  MUFU.TANH R181, R46 ;  /* 0x0000002e00b57308 */ /* 0x000ee20000002400 */
[----:B-1----:R-:W-:Y:S01]  /*18440*/  FMNMX.FTZ R103, R0, R103, !PT ;  /* 0x0000006700677209 */ /* 0x002fe20007810000 */
[--C-:B-----5:R-:W-:Y:S01]  /*18450*/  FFMA.FTZ R4, R102, c[0x0][0x2d0], -R110.reuse ;  /* 0x0000b40066047a23 */ /* 0x120fe2000001086e */
[----:B------:R-:W-:Y:S03]  /*18460*/  FMNMX.FTZ R0, R233, R6, !PT ;  /* 0x00000006e9007209 */ /* 0x000fe60007810000 */
[----:B------:R-:W1:Y:S01]  /*18470*/  SHFL.BFLY PT, R7, R103, 0x1, 0x1f ;  /* 0x0c201f0067077f89 */ /* 0x000e6200000e0000 */
[----:B------:R-:W-:Y:S01]  /*18480*/  FMNMX.FTZ R6, R250, R0, !PT ;  /* 0x00000000fa067209 */ /* 0x000fe20007810000 */
[----:B------:R-:W-:Y:S02]  /*18490*/  FMUL.FTZ R0, R63, c[0x0][0x320] ;  /* 0x0000c8003f007a20 */ /* 0x000fe40000410000 */
[----:B------:R5:W-:Y:S01]  /*184a0*/  MUFU.EX2 R246, R4 ;  /* 0x0000000400f67308 */ /* 0x000be20000000800 */
[----:B----4-:R-:W-:Y:S09]  /*184b0*/  FMNMX.FTZ R5, R180, R6, !PT ;  /* 0x00000006b4057209 */ /* 0x010ff20007810000 */
[----:B------:R4:W-:Y:S01]  /*184c0*/  MUFU.TANH R109, R0 ;  /* 0x00000000006d7308 */ /* 0x0009e20000002400 */
[----:B---3--:R-:W-:Y:S09]  /*184d0*/  FMNMX.FTZ R5, R181, R5, !PT ;  /* 0x00000005b5057209 */ /* 0x008ff20007810000 */
[----:B------:R-:W3:Y:S01]  /*184e0*/  MUFU.TANH R182, R47 ;  /* 0x0000002f00b67308 */ /* 0x000ee20000002400 */
[----:B-1----:R-:W-:Y:S01]  /*184f0*/  FMNMX.FTZ R103, R103, R7, !PT ;  /* 0x0000000767677209 */ /* 0x002fe20007810000 */
[----:B------:R-:W-:Y:S04]  /*18500*/  @P0 IMAD.WIDE.U32 R6, R204, c[0x0][0x1e0], RZ ;  /* 0x00007800cc060a25 */ /* 0x000fe800078e00ff */
[----:B-----5:R-:W-:Y:S02]  /*18510*/  FFMA.FTZ R4, R16, c[0x0][0x2d0], -R110 ;  /* 0x0000b40010047a23 */ /* 0x020fe4000001086e */
[----:B------:R-:W-:Y:S02]  /*18520*/  FMUL.FTZ R176, R103, c[0x0][0x2d0] ;  /* 0x0000b40067b07a20 */ /* 0x000fe40000410000 */
[----:B------:R-:W1:Y:S02]  /*18530*/  MUFU.TANH R249, R58 ;  /* 0x0000003a00f97308 */ /* 0x000e640000002400 */
[----:B------:R-:W-:Y:S01]  /*18540*/  FFMA.FTZ R9, R179, c[0x0][0x2d0], -R176 ;  /* 0x0000b400b3097a23 */ /* 0x000fe200000108b0 */
[----:B------:R-:W-:Y:S01]  /*18550*/  MOV R179, R227 ;  /* 0x000000e300b37202 */ /* 0x000fe20000000f00 */
[----:B----4-:R-:W-:Y:S04]  /*18560*/  FADD.FTZ R0, -R105, R2 ;  /* 0x0000000269007221 */ /* 0x010fe80000010100 */
[----:B------:R-:W-:Y:S02]  /*18570*/  FMUL.FTZ R0, R0, c[0x0][0x2d0] ;  /* 0x0000b40000007a20 */ /* 0x000fe40000410000 */
[----:B------:R4:W-:Y:S01]  /*18580*/  MUFU.EX2 R30, R4 ;  /* 0x00000004001e7308 */ /* 0x0009e20000000800 */
[----:B---3--:R-:W-:Y:S01]  /*18590*/  FMNMX.FTZ R2, R182, R5, !PT ;  /* 0x00000005b6027209 */ /* 0x008fe20007810000 */
[----:B------:R-:W-:Y:S08]  /*185a0*/  FFMA.FTZ R5, R17, c[0x0][0x2d0], -R110 ;  /* 0x0000b40011057a23 */ /* 0x000ff0000001086e */
[----:B------:R3:W5:Y:S01]  /*185b0*/  MUFU.EX2 R101, R0 ;  /* 0x0000000000657308 */ /* 0x0007620000000800 */
[----:B-1----:R-:W-:Y:S09]  /*185c0*/  FMNMX.FTZ R2, R249, R2, !PT ;  /* 0x00000002f9027209 */ /* 0x002ff20007810000 */
[----:B------:R-:W1:Y:S01]  /*185d0*/  MUFU.TANH R238, R59 ;  /* 0x0000003b00ee7308 */ /* 0x000e620000002400 */
[----:B----4-:R-:W-:Y:S09]  /*185e0*/  FFMA.FTZ R4, R178, c[0x0][0x2d0], -R111 ;  /* 0x0000b400b2047a23 */ /* 0x010ff2000001086f */
[----:B------:R-:W4:Y:S01]  /*185f0*/  MUFU.TANH R108, R62 ;  /* 0x0000003e006c7308 */ /* 0x000f220000002400 */
[----:B---3--:R-:W-:Y:S02]  /*18600*/  FADD.FTZ R0, -R104, R3 ;  /* 0x0000000368007221 */ /* 0x008fe40000010100 */
[C---:B-----5:R-:W-:Y:S02]  /*18610*/  FMUL.FTZ R49, R101.reuse, R157 ;  /* 0x0000009d65317220 */ /* 0x060fe40000410000 */
[----:B------:R-:W-:Y:S05]  /*18620*/  FMUL.FTZ R3, R0, c[0x0][0x2d0] ;  /* 0x0000b40000037a20 */ /* 0x000fea0000410000 */
[----:B------:R3:W-:Y:S01]  /*18630*/  MUFU.EX2 R178, R4 ;  /* 0x0000000400b27308 */ /* 0x0007e20000000800 */
[C---:B------:R-:W-:Y:S02]  /*18640*/  FMUL.FTZ R65, R101.reuse, R173 ;  /* 0x000000ad65417220 */ /* 0x040fe40000410000 */
[C---:B------:R-:W-:Y:S01]  /*18650*/  FMUL.FTZ R68, R101.reuse, R68 ;  /* 0x0000004465447220 */ /* 0x040fe20000410000 */
[----:B-1----:R-:W-:Y:S01]  /*18660*/  FMNMX.FTZ R2, R238, R2, !PT ;  /* 0x00000002ee027209 */ /* 0x002fe20007810000 */
[C---:B------:R-:W-:Y:S02]  /*18670*/  FMUL.FTZ R69, R101.reuse, R69 ;  /* 0x0000004565457220 */ /* 0x040fe40000410000 */
[C---:B------:R-:W-:Y:S02]  /*18680*/  FMUL.FTZ R80, R101.reuse, R80 ;  /* 0x0000005065507220 */ /* 0x040fe40000410000 */
[C---:B------:R-:W-:Y:S01]  /*18690*/  FMUL.FTZ R81, R101.reuse, R81 ;  /* 0x0000005165517220 */ /* 0x040fe20000410000 */
[----:B------:R1:W5:Y:S01]  /*186a0*/  MUFU.EX2 R100, R3 ;  /* 0x0000000300647308 */ /* 0x0003620000000800 */
[C---:B------:R-:W-:Y:S02]  /*186b0*/  FMUL.FTZ R84, R101.reuse, R84 ;  /* 0x0000005465547220 */ /* 0x040fe40000410000 */
[----:B------:R-:W-:Y:S01]  /*186c0*/  FMUL.FTZ R85, R101, R85 ;  /* 0x0000005565557220 */ /* 0x000fe20000410000 */
[----:B----4-:R-:W-:Y:S01]  /*186d0*/  FMNMX.FTZ R0, R108, R2, !PT ;  /* 0x000000026c007209 */ /* 0x010fe20007810000 */
[----:B------:R-:W-:Y:S02]  /*186e0*/  FADD.FTZ R2, -R103, R106 ;  /* 0x0000006a67027221 */ /* 0x000fe40000010100 */
[--C-:B------:R-:W-:Y:S01]  /*186f0*/  FFMA.FTZ R106, R200, c[0x0][0x2d0], -R176.reuse ;  /* 0x0000b400c86a7a23 */ /* 0x100fe200000108b0 */
[----:B------:R-:W-:Y:S01]  /*18700*/  FMNMX.FTZ R0, R109, R0, !PT ;  /* 0x000000006d007209 */ /* 0x000fe20007810000 */
[C---:B------:R-:W-:Y:S01]  /*18710*/  FMUL.FTZ R96, R101.reuse, R96 ;  /* 0x0000006065607220 */ /* 0x040fe20000410000 */
[----:B------:R4:W-:Y:S01]  /*18720*/  MUFU.EX2 R225, R5 ;  /* 0x0000000500e17308 */ /* 0x0009e20000000800 */
[----:B------:R-:W-:Y:S02]  /*18730*/  FMUL.FTZ R97, R101, R97 ;  /* 0x0000006165617220 */ /* 0x000fe40000410000 */
[--C-:B---3--:R-:W-:Y:S07]  /*18740*/  FFMA.FTZ R4, R177, c[0x0][0x2d0], -R111.reuse ;  /* 0x0000b400b1047a23 */ /* 0x108fee000001086f */
[----:B------:R3:W-:Y:S01]  /*18750*/  MUFU.EX2 R207, R4 ;  /* 0x0000000400cf7308 */ /* 0x0007e20000000800 */
[----:B-1----:R-:W-:Y:S02]  /*18760*/  FMUL.FTZ R3, R2, c[0x0][0x2d0] ;  /* 0x0000b40002037a20 */ /* 0x002fe40000410000 */
[----:B------:R-:W1:Y:S01]  /*18770*/  SHFL.BFLY PT, R2, R0, 0x2, 0x1f ;  /* 0x0c401f0000027f89 */ /* 0x000e6200000e0000 */
[C---:B-----5:R-:W-:Y:S02]  /*18780*/  FMUL.FTZ R50, R100.reuse, R158 ;  /* 0x0000009e64327220 */ /* 0x060fe40000410000 */
[C---:B------:R-:W-:Y:S04]  /*18790*/  FMUL.FTZ R51, R100.reuse, R159 ;  /* 0x0000009f64337220 */ /* 0x040fe80000410000 */
[----:B------:R-:W-:Y:S01]  /*187a0*/  MUFU.EX2 R41, R9 ;  /* 0x0000000900297308 */ /* 0x000fe20000000800 */
[C---:B------:R-:W-:Y:S02]  /*187b0*/  FMUL.FTZ R66, R100.reuse, R174 ;  /* 0x000000ae64427220 */ /* 0x040fe40000410000 */
[----:B------:R-:W-:Y:S02]  /*187c0*/  FMUL.FTZ R67, R100, R175 ;  /* 0x000000af64437220 */ /* 0x000fe40000410000 */
[--C-:B----4-:R-:W-:Y:S02]  /*187d0*/  FFMA.FTZ R5, R18, c[0x0][0x2d0], -R111.reuse ;  /* 0x0000b40012057a23 */ /* 0x110fe4000001086f */
[----:B------:R-:W-:Y:S01]  /*187e0*/  FFMA.FTZ R18, R185, c[0x0][0x2d0], -R176 ;  /* 0x0000b400b9127a23 */ /* 0x000fe200000108b0 */
[----:B------:R-:W-:Y:S01]  /*187f0*/  MOV R185, R249 ;  /* 0x000000f900b97202 */ /* 0x000fe20000000f00 */
[C---:B------:R-:W-:Y:S01]  /*18800*/  FMUL.FTZ R70, R100.reuse, R70 ;  /* 0x0000004664467220 */ /* 0x040fe20000410000 */
[----:B------:R4:W-:Y:S01]  /*18810*/  MUFU.EX2 R29, R5 ;  /* 0x00000005001d7308 */ /* 0x0009e20000000800 */
[C---:B------:R-:W-:Y:S02]  /*18820*/  FMUL.FTZ R71, R100.reuse, R71 ;  /* 0x0000004764477220 */ /* 0x040fe40000410000 */
[C---:B------:R-:W-:Y:S01]  /*18830*/  FMUL.FTZ R82, R100.reuse, R82 ;  /* 0x0000005264527220 */ /* 0x040fe20000410000 */
[----:B---3--:R-:W-:Y:S01]  /*18840*/  @P0 SHF.R.S32.HI R4, RZ, 0x1f, R204 ;  /* 0x0000001fff040819 */ /* 0x008fe200000114cc */
[C---:B------:R-:W-:Y:S02]  /*18850*/  FMUL.FTZ R83, R100.reuse, R83 ;  /* 0x0000005364537220 */ /* 0x040fe40000410000 */
[----:B------:R-:W-:Y:S02]  /*18860*/  FMUL.FTZ R86, R100, R86 ;  /* 0x0000005664567220 */ /* 0x000fe40000410000 */
[----:B------:R-:W-:Y:S01]  /*18870*/  @P0 IMAD R4, R4, c[0x0][0x1e0], RZ ;  /* 0x0000780004040a24 */ /* 0x000fe200078e02ff */
[----:B-1----:R-:W-:Y:S01]  /*18880*/  FMNMX.FTZ R0, R0, R2, !PT ;  /* 0x0000000200007209 */ /* 0x002fe20007810000 */
[----:B------:R-:W1:Y:S01]  /*18890*/  MUFU.EX2 R3, R3 ;  /* 0x0000000300037308 */ /* 0x000e620000000800 */
[C---:B------:R-:W-:Y:S02]  /*188a0*/  FMUL.FTZ R87, R100.reuse, R87 ;  /* 0x0000005764577220 */ /* 0x040fe40000410000 */
[C---:B------:R-:W-:Y:S01]  /*188b0*/  FMUL.FTZ R98, R100.reuse, R98 ;  /* 0x0000006264627220 */ /* 0x040fe20000410000 */
[----:B------:R-:W3:Y:S01]  /*188c0*/  SHFL.BFLY PT, R2, R0, 0x1, 0x1f ;  /* 0x0c201f0000027f89 */ /* 0x000ee200000e0000 */
[----:B------:R-:W-:Y:S05]  /*188d0*/  FMUL.FTZ R99, R100, R99 ;  /* 0x0000006364637220 */ /* 0x000fea0000410000 */
[----:B------:R5:W-:Y:S01]  /*188e0*/  MUFU.EX2 R177, R18 ;  /* 0x0000001200b17308 */ /* 0x000be20000000800 */
[----:B----4-:R-:W-:Y:S01]  /*188f0*/  @P0 IMAD R5, R204, c[0x0][0x1e4], R4 ;  /* 0x00007900cc050a24 */ /* 0x010fe200078e0204 */
[----:B------:R-:W-:Y:S08]  /*18900*/  @P0 SHF.L.U32 R4, R6, 0x6, RZ ;  /* 0x0000000606040819 */ /* 0x000ff000000006ff */
[----:B------:R4:W-:Y:S01]  /*18910*/  MUFU.EX2 R249, R48 ;  /* 0x0000003000f97308 */ /* 0x0009e20000000800 */
[C---:B-1----:R-:W-:Y:S01]  /*18920*/  FMUL.FTZ R28, R3.reuse, R136 ;  /* 0x00000088031c7220 */ /* 0x042fe20000410000 */
[----:B------:R-:W-:Y:S01]  /*18930*/  MOV R136, R29 ;  /* 0x0000001d00887202 */ /* 0x000fe20000000f00 */
[----:B------:R-:W-:Y:S01]  /*18940*/  FMUL.FTZ R45, R3, R153 ;  /* 0x00000099032d7220 */ /* 0x000fe20000410000 */
[----:B---3--:R-:W-:Y:S01]  /*18950*/  FMNMX.FTZ R102, R0, R2, !PT ;  /* 0x0000000200667209 */ /* 0x008fe20007810000 */
[----:B------:R-:W-:Y:S01]  /*18960*/  FFMA.FTZ R0, R19, c[0x0][0x2d0], -R111 ;  /* 0x0000b40013007a23 */ /* 0x000fe2000001086f */
[----:B------:R-:W-:Y:S01]  /*18970*/  @P0 IADD3 R2, R7, R5, RZ ;  /* 0x0000000507020210 */ /* 0x000fe20007ffe0ff */
[----:B------:R-:W-:Y:S01]  /*18980*/  FMUL.FTZ R19, R100, R127 ;  /* 0x0000007f64137220 */ /* 0x000fe20000410000 */
[----:B--2---:R-:W-:Y:S02]  /*18990*/  @P0 IADD3 R5, P2, R4, R36, RZ ;  /* 0x0000002404050210 */ /* 0x004fe40007f5e0ff */
[----:B------:R1:W-:Y:S01]  /*189a0*/  MUFU.EX2 R33, R0 ;  /* 0x0000000000217308 */ /* 0x0003e20000000800 */
[----:B------:R-:W-:Y:S01]  /*189b0*/  @P0 SHF.L.U64.HI R2, R6, 0x6, R2 ;  /* 0x0000000606020819 */ /* 0x000fe20000010202 */
[----:B-----5:R-:W-:Y:S01]  /*189c0*/  FMUL.FTZ R18, R100, R126 ;  /* 0x0000007e64127220 */ /* 0x020fe20000410000 */
[----:B------:R-:W-:Y:S01]  /*189d0*/  @P0 LEA R14, P1, R5, c[0x0][0x1c8], 0x1 ;  /* 0x00007200050e0a11 */ /* 0x000fe200078208ff */
[C---:B------:R-:W-:Y:S01]  /*189e0*/  FMUL.FTZ R57, R3.reuse, R165 ;  /* 0x000000a503397220 */ /* 0x040fe20000410000 */
[----:B------:R-:W-:Y:S01]  /*189f0*/  @P0 IADD3.X R6, R2, R23, RZ, P2, !PT ;  /* 0x0000001702060210 */ /* 0x000fe200017fe4ff */
[C---:B------:R-:W-:Y:S02]  /*18a00*/  FMUL.FTZ R61, R3.reuse, R169 ;  /* 0x000000a9033d7220 */ /* 0x040fe40000410000 */
[----:B------:R-:W-:Y:S01]  /*18a10*/  FMUL.FTZ R72, R3, R72 ;  /* 0x0000004803487220 */ /* 0x000fe20000410000 */
[----:B------:R-:W-:Y:S01]  /*18a20*/  @P0 LEA.HI.X R15, R5, c[0x0][0x1cc], R6, 0x1, P1 ;  /* 0x00007300050f0a11 */ /* 0x000fe200008f0c06 */
[----:B------:R-:W-:Y:S01]  /*18a30*/  FMUL.FTZ R73, R3, R73 ;  /* 0x0000004903497220 */ /* 0x000fe20000410000 */
[C---:B------:R-:W-:Y:S01]  /*18a40*/  @P0 IADD3 R6, P1, R4.reuse, R24, RZ ;  /* 0x0000001804060210 */ /* 0x040fe20007f3e0ff */
[----:B----4-:R-:W-:Y:S01]  /*18a50*/  FMUL.FTZ R48, R101, R156 ;  /* 0x0000009c65307220 */ /* 0x010fe20000410000 */
[----:B------:R-:W-:Y:S01]  /*18a60*/  @P0 IADD3 R5, P2, R4, R25, RZ ;  /* 0x0000001904050210 */ /* 0x000fe20007f5e0ff */
[----:B------:R2:W-:Y:S01]  /*18a70*/  @P0 LDGSTS.E.BYPASS.LTC128B.128 [R226+0x3100], [R14.64], !P5 ;  /* 0x031000000ee20fae */ /* 0x0005e2000e901d46 */
[----:B------:R-:W-:Y:S01]  /*18a80*/  @P0 IADD3.X R8, R2, R20, RZ, P1, !PT ;  /* 0x0000001402080210 */ /* 0x000fe20000ffe4ff */
[C---:B------:R-:W-:Y:S01]  /*18a90*/  FMUL.FTZ R76, R3.reuse, R76 ;  /* 0x0000004c034c7220 */ /* 0x040fe20000410000 */
[----:B------:R-:W-:Y:S01]  /*18aa0*/  @P0 IADD3 R4, P3, R12, R4, RZ ;  /* 0x000000040c040210 */ /* 0x000fe20007f7e0ff */
[C---:B------:R-:W-:Y:S01]  /*18ab0*/  FMUL.FTZ R77, R3.reuse, R77 ;  /* 0x0000004d034d7220 */ /* 0x040fe20000410000 */
[----:B------:R-:W-:Y:S01]  /*18ac0*/  @P0 LEA R12, P1, R6, c[0x0][0x1c8], 0x1 ;  /* 0x00007200060c0a11 */ /* 0x000fe200078208ff */
[C---:B------:R-:W-:Y:S01]  /*18ad0*/  FMUL.FTZ R88, R3.reuse, R88 ;  /* 0x0000005803587220 */ /* 0x040fe20000410000 */
[----:B------:R-:W-:Y:S01]  /*18ae0*/  @P0 IADD3.X R7, R2, R21, RZ, P2, !PT ;  /* 0x0000001502070210 */ /* 0x000fe200017fe4ff */
[----:B------:R-:W-:Y:S01]  /*18af0*/  FMUL.FTZ R89, R3, R89 ;  /* 0x0000005903597220 */ /* 0x000fe20000410000 */
[C---:B------:R-:W-:Y:S01]  /*18b00*/  @P0 LEA R10, P2, R5.reuse, c[0x0][0x1c8], 0x1 ;  /* 0x00007200050a0a11 */ /* 0x040fe200078408ff */
[----:B-1----:R-:W-:Y:S01]  /*18b10*/  FADD.FTZ R0, -R102, R107 ;  /* 0x0000006b66007221 */ /* 0x002fe20000010100 */
[----:B------:R-:W-:Y:S01]  /*18b20*/  @P0 LEA.HI.X R13, R6, c[0x0][0x1cc], R8, 0x1, P1 ;  /* 0x00007300060d0a11 */ /* 0x000fe200008f0c08 */
[----:B------:R-:W-:Y:S01]  /*18b30*/  FFMA.FTZ R6, R188, c[0x0][0x2d0], -R176 ;  /* 0x0000b400bc067a23 */ /* 0x000fe200000108b0 */
[----:B------:R-:W-:Y:S01]  /*18b40*/  @P0 LEA.HI.X R11, R5, c[0x0][0x1cc], R7, 0x1, P2 ;  /* 0x00007300050b0a11 */ /* 0x000fe200010f0c07 */
[----:B------:R-:W-:Y:S01]  /*18b50*/  FMUL.FTZ R0, R0, c[0x0][0x2d0] ;  /* 0x0000b40000007a20 */ /* 0x000fe20000410000 */
[C---:B------:R-:W-:Y:S01]  /*18b60*/  @P0 IADD3 R9, P2, R4.reuse, R36, RZ ;  /* 0x0000002404090210 */ /* 0x040fe20007f5e0ff */
[----:B------:R1:W-:Y:S01]  /*18b70*/  MUFU.EX2 R31, R6 ;  /* 0x00000006001f7308 */ /* 0x0003e20000000800 */
[----:B------:R-:W-:Y:S01]  /*18b80*/  @P0 IADD3 R7, P1, R4, R25, RZ ;  /* 0x0000001904070210 */ /* 0x000fe20007f3e0ff */
[----:B------:R3:W-:Y:S01]  /*18b90*/  @P0 LDGSTS.E.BYPASS.LTC128B.128 [R226+0x4100], [R10.64], !P6 ;  /* 0x041000000ae20fae */ /* 0x0007e2000f101d46 */
[----:B------:R-:W-:Y:S01]  /*18ba0*/  @P0 IADD3.X R2, R26, R2, RZ, P3, !PT ;  /* 0x000000021a020210 */ /* 0x000fe20001ffe4ff */
[C---:B------:R-:W-:Y:S01]  /*18bb0*/  FMUL.FTZ R25, R3.reuse, R133 ;  /* 0x0000008503197220 */ /* 0x040fe20000410000 */
[----:B------:R-:W-:Y:S01]  /*18bc0*/  @P0 IADD3 R5, P3, R4, R24, RZ ;  /* 0x0000001804050210 */ /* 0x000fe20007f7e0ff */
[C---:B------:R-:W-:Y:S01]  /*18bd0*/  FMUL.FTZ R24, R3.reuse, R132 ;  /* 0x0000008403187220 */ /* 0x040fe20000410000 */
[C---:B------:R-:W-:Y:S01]  /*18be0*/  @P0 IADD3.X R16, R2.reuse, R23, RZ, P2, !PT ;  /* 0x0000001702100210 */ /* 0x040fe200017fe4ff */
[C---:B------:R-:W-:Y:S01]  /*18bf0*/  FMUL.FTZ R92, R3.reuse, R92 ;  /* 0x0000005c035c7220 */ /* 0x040fe20000410000 */
[C---:B------:R-:W-:Y:S01]  /*18c00*/  @P0 IADD3.X R17, R2.reuse, R21, RZ, P1, !PT ;  /* 0x0000001502110210 */ /* 0x040fe20000ffe4ff */
[----:B------:R-:W3:Y:S01]  /*18c10*/  MUFU.EX2 R0, R0 ;  /* 0x0000000000007308 */ /* 0x000ee20000000800 */
[----:B------:R-:W-:Y:S01]  /*18c20*/  @P0 IADD3.X R2, R2, R20, RZ, P3, !PT ;  /* 0x0000001402020210 */ /* 0x000fe20001ffe4ff */
[----:B------:R-:W-:Y:S01]  /*18c30*/  FMUL.FTZ R93, R3, R93 ;  /* 0x0000005d035d7220 */ /* 0x000fe20000410000 */
[----:B------:R-:W-:Y:S02]  /*18c40*/  ISETP.NE.AND P3, PT, R228, RZ, PT ;  /* 0x000000ffe400720c */ /* 0x000fe40003f65270 */
[----:B------:R-:W-:Y:S02]  /*18c50*/  @P0 LEA R8, P4, R9, c[0x0][0x1c8], 0x1 ;  /* 0x0000720009080a11 */ /* 0x000fe400078808ff */
[----:B------:R-:W-:Y:S02]  /*18c60*/  @P0 LEA R4, P1, R5, c[0x0][0x1c8], 0x1 ;  /* 0x0000720005040a11 */ /* 0x000fe400078208ff */
[----:B------:R-:W-:Y:S01]  /*18c70*/  @P0 LEA.HI.X R9, R9, c[0x0][0x1cc], R16, 0x1, P4 ;  /* 0x0000730009090a11 */ /* 0x000fe200020f0c10 */
[----:B------:R-:W-:Y:S01]  /*18c80*/  FMUL.FTZ R16, R101, R124 ;  /* 0x0000007c65107220 */ /* 0x000fe20000410000 */
[----:B------:R-:W-:Y:S01]  /*18c90*/  @P0 LEA.HI.X R5, R5, c[0x0][0x1cc], R2, 0x1, P1 ;  /* 0x0000730005050a11 */ /* 0x000fe200008f0c02 */
[----:B------:R-:W-:Y:S01]  /*18ca0*/  FFMA.FTZ R2, R184, c[0x0][0x2d0], -R176 ;  /* 0x0000b400b8027a23 */ /* 0x000fe200000108b0 */
[----:B------:R-:W-:Y:S02]  /*18cb0*/  MOV R107, R225 ;  /* 0x000000e1006b7202 */ /* 0x000fe40000000f00 */
[C---:B-1----:R-:W-:Y:S01]  /*18cc0*/  @P0 LEA R6, P2, R7.reuse, c[0x0][0x1c8], 0x1 ;  /* 0x0000720007060a11 */ /* 0x042fe200078408ff */
[----:B------:R1:W-:Y:S01]  /*18cd0*/  @P0 LDGSTS.E.BYPASS.LTC128B.128 [R226+0x5100], [R12.64], !P3 ;  /* 0x051000000ce20fae */ /* 0x0003e2000d901d46 */
[----:B------:R4:W5:Y:S01]  /*18ce0*/  MUFU.EX2 R32, R2 ;  /* 0x0000000200207308 */ /* 0x0009620000000800 */
[----:B------:R-:W-:Y:S02]  /*18cf0*/  MOV R184, R207 ;  /* 0x000000cf00b87202 */ /* 0x000fe40000000f00 */
[----:B------:R-:W-:Y:S01]  /*18d00*/  @P0 LEA.HI.X R7, R7, c[0x0][0x1cc], R17, 0x1, P2 ;  /* 0x0000730007070a11 */ /* 0x000fe200010f0c11 */
[----:B------:R-:W-:Y:S01]  /*18d10*/  FMUL.FTZ R17, R101, R125 ;  /* 0x0000007d65117220 */ /* 0x000fe20000410000 */
[----:B------:R-:W-:Y:S02]  /*18d20*/  MOV R133, R242 ;  /* 0x000000f200857202 */ /* 0x000fe40000000f00 */
[----:B------:R5:W-:Y:S01]  /*18d30*/  @P0 LDGSTS.E.BYPASS.LTC128B.128 [R226+0x3900], [R8.64], !P5 ;  /* 0x0390000008e20fae */ /* 0x000be2000e901d46 */
[C---:B---3--:R-:W-:Y:S01]  /*18d40*/  FMUL.FTZ R11, R0.reuse, R119 ;  /* 0x00000077000b7220 */ /* 0x048fe20000410000 */
[----:B------:R-:W-:Y:S01]  /*18d50*/  MOV R132, R241 ;  /* 0x000000f100847202 */ /* 0x000fe20000000f00 */
[C---:B--2---:R-:W-:Y:S01]  /*18d60*/  FMUL.FTZ R14, R0.reuse, R122 ;  /* 0x0000007a000e7220 */ /* 0x044fe20000410000 */
[----:B------:R-:W-:Y:S01]  /*18d70*/  MOV R188, R248 ;  /* 0x000000f800bc7202 */ /* 0x000fe20000000f00 */
[C---:B------:R-:W-:Y:S02]  /*18d80*/  FMUL.FTZ R15, R0.reuse, R123 ;  /* 0x0000007b000f7220 */ /* 0x040fe40000410000 */
[C---:B------:R-:W-:Y:S01]  /*18d90*/  FMUL.FTZ R27, R0.reuse, R135 ;  /* 0x00000087001b7220 */ /* 0x040fe20000410000 */
[----:B------:R2:W-:Y:S01]  /*18da0*/  @P0 LDGSTS.E.BYPASS.LTC128B.128 [R226+0x4900], [R6.64], !P6 ;  /* 0x0490000006e20fae */ /* 0x0005e2000f101d46 */
[----:B------:R-:W-:Y:S01]  /*18db0*/  MOV R135, R41 ;  /* 0x0000002900877202 */ /* 0x000fe20000000f00 */
[C---:B------:R-:W-:Y:S01]  /*18dc0*/  FMUL.FTZ R26, R0.reuse, R134 ;  /* 0x00000086001a7220 */ /* 0x040fe20000410000 */
[----:B------:R-:W-:Y:S01]  /*18dd0*/  MOV R134, R246 ;  /* 0x000000f600867202 */ /* 0x000fe20000000f00 */
[C---:B------:R-:W-:Y:S01]  /*18de0*/  FMUL.FTZ R43, R0.reuse, R151 ;  /* 0x00000097002b7220 */ /* 0x040fe20000410000 */
[----:B------:R-:W-:Y:S01]  /*18df0*/  MOV R151, R236 ;  /* 0x000000ec00977202 */ /* 0x000fe20000000f00 */
[----:B------:R-:W-:Y:S02]  /*18e00*/  FMUL.FTZ R46, R0, R154 ;  /* 0x0000009a002e7220 */ /* 0x000fe40000410000 */
[----:B------:R3:W-:Y:S01]  /*18e10*/  @P0 LDGSTS.E.BYPASS.LTC128B.128 [R226+0x5900], [R4.64], !P3 ;  /* 0x0590000004e20fae */ /* 0x0007e2000d901d46 */
[----:B----4-:R-:W-:Y:S02]  /*18e20*/  FMUL.FTZ R2, R102, c[0x0][0x2d0] ;  /* 0x0000b40066027a20 */ /* 0x010fe40000410000 */
[----:B-1----:R-:W-:Y:S02]  /*18e30*/  FMUL.FTZ R12, R3, R120 ;  /* 0x00000078030c7220 */ /* 0x002fe40000410000 */
[--C-:B------:R-:W-:Y:S01]  /*18e40*/  FFMA.FTZ R10, R189, c[0x0][0x2d0], -R2.reuse ;  /* 0x0000b400bd0a7a23 */ /* 0x100fe20000010802 */
[----:B------:R-:W-:Y:S01]  /*18e50*/  MOV R189, R237 ;  /* 0x000000ed00bd7202 */ /* 0x000fe20000000f00 */
[C---:B------:R-:W-:Y:S01]  /*18e60*/  FMUL.FTZ R13, R3.reuse, R121 ;  /* 0x00000079030d7220 */ /* 0x040fe20000410000 */
[----:B------:R-:W1:Y:S01]  /*18e70*/  LDSM.16.MT88.4 R20, [R209+0x100] ;  /* 0x00010000d114783b */ /* 0x000e620000004200 */
[----:B------:R4:W-:Y:S01]  /*18e80*/  MUFU.EX2 R207, R10 ;  /* 0x0000000a00cf7308 */ /* 0x0009e20000000800 */
[----:B------:R-:W-:Y:S02]  /*18e90*/  FMUL.FTZ R47, R0, R155 ;  /* 0x0000009b002f7220 */ /* 0x000fe40000410000 */
[----:B-----5:R-:W-:Y:S01]  /*18ea0*/  FMUL.FTZ R8, R3, R116 ;  /* 0x0000007403087220 */ /* 0x020fe20000410000 */
[----:B------:R-:W-:Y:S01]  /*18eb0*/  F2FP.PACK_AB R116, R31, R41 ;  /* 0x000000291f74723e */ /* 0x000fe200000000ff */
[C---:B------:R-:W-:Y:S02]  /*18ec0*/  FMUL.FTZ R9, R3.reuse, R117 ;  /* 0x0000007503097220 */ /* 0x040fe40000410000 */
[----:B------:R-:W5:Y:S01]  /*18ed0*/  LDSM.16.MT88.4 R36, [R210+0x100] ;  /* 0x00010000d224783b */ /* 0x000f620000004200 */
[----:B------:R-:W-:Y:S01]  /*18ee0*/  FMUL.FTZ R41, R3, R149 ;  /* 0x0000009503297220 */ /* 0x000fe20000410000 */
[----:B------:R-:W-:Y:S01]  /*18ef0*/  MOV R149, R243 ;  /* 0x000000f300957202 */ /* 0x000fe20000000f00 */
[C---:B--2---:R-:W-:Y:S01]  /*18f00*/  FMUL.FTZ R6, R100.reuse, R114 ;  /* 0x0000007264067220 */ /* 0x044fe20000410000 */
[-C--:B------:R-:W-:Y:S01]  /*18f10*/  F2FP.PACK_AB R114, R107, R30.reuse ;  /* 0x0000001e6b72723e */ /* 0x080fe200000000ff */
[----:B------:R-:W-:Y:S01]  /*18f20*/  FMUL.FTZ R7, R100, R115 ;  /* 0x0000007364077220 */ /* 0x000fe20000410000 */
[----:B------:R-:W-:Y:S01]  /*18f30*/  F2FP.PACK_AB R115, R33, R29 ;  /* 0x0000001d2173723e */ /* 0x000fe200000000ff */
[----:B------:R-:W-:Y:S01]  /*18f40*/  FMUL.FTZ R29, R3, R137 ;  /* 0x00000089031d7220 */ /* 0x000fe20000410000 */
[----:B------:R-:W-:Y:S01]  /*18f50*/  MOV R137, R30 ;  /* 0x0000001e00897202 */ /* 0x000fe20000000f00 */
[----:B------:R-:W-:Y:S01]  /*18f60*/  FMUL.FTZ R30, R0, R138 ;  /* 0x0000008a001e7220 */ /* 0x000fe20000410000 */
[----:B------:R-:W-:Y:S01]  /*18f70*/  MOV R138, R31 ;  /* 0x0000001f008a7202 */ /* 0x000fe20000000f00 */
[----:B---3--:R-:W-:Y:S01]  /*18f80*/  FFMA.FTZ R4, R190, c[0x0][0x2d0], -R2 ;  /* 0x0000b400be047a23 */ /* 0x008fe20000010802 */
[----:B------:R-:W-:Y:S01]  /*18f90*/  MOV R190, R251 ;  /* 0x000000fb00be7202 */ /* 0x000fe20000000f00 */
[----:B------:R-:W-:Y:S01]  /*18fa0*/  FMUL.FTZ R31, R0, R139 ;  /* 0x0000008b001f7220 */ /* 0x000fe20000410000 */
[----:B------:R-:W-:Y:S01]  /*18fb0*/  MOV R139, R32 ;  /* 0x00000020008b7202 */ /* 0x000fe20000000f00 */
[----:B------:R-:W2:Y:S01]  /*18fc0*/  MUFU.EX2 R225, R4 ;  /* 0x0000000400e17308 */ /* 0x000ea20000000800 */
[C---:B------:R-:W-:Y:S01]  /*18fd0*/  FMUL.FTZ R5, R101.reuse, R113 ;  /* 0x0000007165057220 */ /* 0x040fe20000410000 */
[----:B------:R-:W-:Y:S01]  /*18fe0*/  F2FP.PACK_AB R113, R184, R178 ;  /* 0x000000b2b871723e */ /* 0x000fe200000000ff */
[----:B----4-:R-:W-:Y:S01]  /*18ff0*/  FMUL.FTZ R10, R0, R118 ;  /* 0x00000076000a7220 */ /* 0x010fe20000410000 */
[----:B------:R-:W-:Y:S01]  /*19000*/  F2FP.PACK_AB R118, R32, R177 ;  /* 0x000000b12076723e */ /* 0x000fe200000000ff */
[C---:B------:R-:W-:Y:S01]  /*19010*/  FMUL.FTZ R32, R101.reuse, R140 ;  /* 0x0000008c65207220 */ /* 0x040fe20000410000 */
[----:B------:R-:W-:Y:S01]  /*19020*/  MOV R140, R33 ;  /* 0x00000021008c7202 */ /* 0x000fe20000000f00 */
[----:B------:R-:W-:Y:S01]  /*19030*/  FMUL.FTZ R33, R101, R141 ;  /* 0x0000008d65217220 */ /* 0x000fe20000410000 */
[----:B------:R-:W-:Y:S01]  /*19040*/  MOV R141, R34 ;  /* 0x00000022008d7202 */ /* 0x000fe20000000f00 */
[C---:B------:R-:W-:Y:S01]  /*19050*/  FMUL.FTZ R34, R100.reuse, R142 ;  /* 0x0000008e64227220 */ /* 0x040fe20000410000 */
[----:B------:R-:W-:Y:S01]  /*19060*/  MOV R142, R35 ;  /* 0x00000023008e7202 */ /* 0x000fe20000000f00 */
[----:B------:R-:W-:Y:S01]  /*19070*/  FMUL.FTZ R35, R100, R143 ;  /* 0x0000008f64237220 */ /* 0x000fe20000410000 */
[----:B------:R-:W-:Y:S01]  /*19080*/  MOV R143, R40 ;  /* 0x00000028008f7202 */ /* 0x000fe20000000f00 */
[----:B------:R-:W-:Y:S01]  /*19090*/  FFMA.FTZ R40, R194, c[0x0][0x2d0], -R110 ;  /* 0x0000b400c2287a23 */ /* 0x000fe2000001086e */
[----:B------:R-:W3:Y:S01]  /*190a0*/  LDSM.16.MT88.4 R52, [R209+0x1100] ;  /* 0x00110000d134783b */ /* 0x000ee20000004200 */
[C---:B------:R-:W-:Y:S02]  /*190b0*/  FMUL.FTZ R58, R0.reuse, R166 ;  /* 0x000000a6003a7220 */ /* 0x040fe40000410000 */
[----:B------:R4:W-:Y:S01]  /*190c0*/  MUFU.EX2 R251, R40 ;  /* 0x0000002800fb7308 */ /* 0x0009e20000000800 */
[C---:B------:R-:W-:Y:S02]  /*190d0*/  FMUL.FTZ R59, R0.reuse, R167 ;  /* 0x000000a7003b7220 */ /* 0x040fe40000410000 */
[C---:B------:R-:W-:Y:S02]  /*190e0*/  FMUL.FTZ R62, R0.reuse, R170 ;  /* 0x000000aa003e7220 */ /* 0x040fe40000410000 */
[----:B------:R-:W1:Y:S01]  /*190f0*/  LDSM.16.MT88.4 R120, [R210+0x1100] ;  /* 0x00110000d278783b */ /* 0x000e620000004200 */
[C---:B------:R-:W-:Y:S01]  /*19100*/  FMUL.FTZ R63, R0.reuse, R171 ;  /* 0x000000ab003f7220 */ /* 0x040fe20000410000 */
[----:B--2---:R-:W-:Y:S01]  /*19110*/  F2FP.PACK_AB R117, R225, R207 ;  /* 0x000000cfe175723e */ /* 0x004fe200000000ff */
[--C-:B------:R-:W-:Y:S01]  /*19120*/  FFMA.FTZ R4, R187, c[0x0][0x2d0], -R2.reuse ;  /* 0x0000b400bb047a23 */ /* 0x100fe20000010802 */
[----:B------:R-:W-:Y:S01]  /*19130*/  MOV R187, R238 ;  /* 0x000000ee00bb7202 */ /* 0x000fe20000000f00 */
[C---:B------:R-:W-:Y:S02]  /*19140*/  FMUL.FTZ R74, R0.reuse, R74 ;  /* 0x0000004a004a7220 */ /* 0x040fe40000410000 */
[----:B------:R2:W-:Y:S01]  /*19150*/  MUFU.EX2 R227, R4 ;  /* 0x0000000400e37308 */ /* 0x0005e20000000800 */
[----:B------:R-:W1:Y:S01]  /*19160*/  LDSM.16.MT88.4 R124, [R209+0x2100] ;  /* 0x00210000d17c783b */ /* 0x000e620000004200 */
[C---:B------:R-:W-:Y:S02]  /*19170*/  FMUL.FTZ R75, R0.reuse, R75 ;  /* 0x0000004b004b7220 */ /* 0x040fe40000410000 */
[C---:B------:R-:W-:Y:S02]  /*19180*/  FMUL.FTZ R78, R0.reuse, R78 ;  /* 0x0000004e004e7220 */ /* 0x040fe40000410000 */
[C---:B------:R-:W-:Y:S02]  /*19190*/  FMUL.FTZ R79, R0.reuse, R79 ;  /* 0x0000004f004f7220 */ /* 0x040fe40000410000 */
[C---:B------:R-:W-:Y:S01]  /*191a0*/  FMUL.FTZ R90, R0.reuse, R90 ;  /* 0x0000005a005a7220 */ /* 0x040fe20000410000 */
[----:B------:R-:W-:Y:S01]  /*191b0*/  LDSM.16.MT88.4 R156, [R209+0x1d00] ;  /* 0x001d0000d19c783b */ /* 0x000fe20000004200 */
[C---:B------:R-:W-:Y:S02]  /*191c0*/  FMUL.FTZ R91, R0.reuse, R91 ;  /* 0x0000005b005b7220 */ /* 0x040fe40000410000 */
[----:B----4-:R-:W-:Y:S01]  /*191d0*/  FMUL.FTZ R40, R3, R148 ;  /* 0x0000009403287220 */ /* 0x010fe20000410000 */
[----:B------:R-:W-:Y:S01]  /*191e0*/  MOV R148, R244 ;  /* 0x000000f400947202 */ /* 0x000fe20000000f00 */
[C---:B------:R-:W-:Y:S01]  /*191f0*/  FMUL.FTZ R94, R0.reuse, R94 ;  /* 0x0000005e005e7220 */ /* 0x040fe20000410000 */
[----:B------:R4:W-:Y:S01]  /*19200*/  MUFU.EX2 R244, R106 ;  /* 0x0000006a00f47308 */ /* 0x0009e20000000800 */
[----:B------:R-:W-:Y:S01]  /*19210*/  FMUL.FTZ R95, R0, R95 ;  /* 0x0000005f005f7220 */ /* 0x000fe20000410000 */
[----:B------:R-:W0:Y:S01]  /*19220*/  LDGDEPBAR ;  /* 0x00000000000079af */ /* 0x000e220000000000 */
[--C-:B------:R-:W-:Y:S02]  /*19230*/  FFMA.FTZ R108, R108, c[0x0][0x2d0], -R2.reuse ;  /* 0x0000b4006c6c7a23 */ /* 0x100fe40000010802 */
[----:B--2---:R-:W-:Y:S01]  /*19240*/  FFMA.FTZ R4, R186, c[0x0][0x2d0], -R2 ;  /* 0x0000b400ba047a23 */ /* 0x004fe20000010802 */
[----:B------:R-:W-:Y:S04]  /*19250*/  MOV R186, R239 ;  /* 0x000000ef00ba7202 */ /* 0x000fe80000000f00 */
[----:B------:R2:W1:Y:S01]  /*19260*/  MUFU.EX2 R228, R4 ;  /* 0x0000000400e47308 */ /* 0x0004620000000800 */
[----:B------:R-:W-:Y:S01]  /*19270*/  MOV R192, R186 ;  /* 0x000000ba00c07202 */ /* 0x000fe20000000f00 */
[--C-:B----4-:R-:W-:Y:S08]  /*19280*/  FFMA.FTZ R106, R199, c[0x0][0x2d0], -R176.reuse ;  /* 0x0000b400c76a7a23 */ /* 0x110ff000000108b0 */
[----:B------:R4:W3:Y:S01]  /*19290*/  MUFU.EX2 R243, R106 ;  /* 0x0000006a00f37308 */ /* 0x0008e20000000800 */
[C---:B--2---:R-:W-:Y:S01]  /*192a0*/  FMUL.FTZ R4, R101.reuse, R112 ;  /* 0x0000007065047220 */ /* 0x044fe20000410000 */
[----:B------:R-:W-:Y:S02]  /*192b0*/  F2FP.PACK_AB R112, R246, R179 ;  /* 0x000000b3f670723e */ /* 0x000fe400000000ff */
[----:B-1----:R-:W-:Y:S06]  /*192c0*/  F2FP.PACK_AB R119, R228, R227 ;  /* 0x000000e3e477723e */ /* 0x002fec00000000ff */
[----:B------:R1:W-:Y:S01]  /*192d0*/  MUFU.EX2 R246, R60 ;  /* 0x0000003c00f67308 */ /* 0x0003e20000000800 */
[-C--:B------:R-:W-:Y:S05]  /*192e0*/  HMMA.16816.F32 R4, R112, R20.reuse, R4 ;  /* 0x000000147004723c */ /* 0x080fea0000001804 */
[--C-:B----4-:R-:W-:Y:S03]  /*192f0*/  FFMA.FTZ R106, R202, c[0x0][0x2d0], -R176.reuse ;  /* 0x0000b400ca6a7a23 */ /* 0x110fe600000108b0 */
[C---:B------:R-:W-:Y:S01]  /*19300*/  HMMA.16816.F32 R8, R116.reuse, R20, R8 ;  /* 0x000000147408723c */ /* 0x040fe20000001808 */
[----:B------:R2:W-:Y:S06]  /*19310*/  MUFU.EX2 R242, R106 ;  /* 0x0000006a00f27308 */ /* 0x0005ec0000000800 */
[C---:B------:R-:W-:Y:S01]  /*19320*/  FMUL.FTZ R20, R101.reuse, R128 ;  /* 0x0000008065147220 */ /* 0x040fe20000410000 */
[-C--:B------:R-:W-:Y:S04]  /*19330*/  HMMA.16816.F32 R12, R116, R22.reuse, R12 ;  /* 0x00000016740c723c */ /* 0x080fe8000000180c */
[----:B------:R-:W-:Y:S02]  /*19340*/  FMUL.FTZ R21, R101, R129 ;  /* 0x0000008165157220 */ /* 0x000fe40000410000 */
[----:B-1----:R-:W-:Y:S02]  /*19350*/  FMUL.FTZ R60, R3, R168 ;  /* 0x000000a8033c7220 */ /* 0x002fe40000410000 */
[C---:B------:R-:W-:Y:S07]  /*19360*/  HMMA.16816.F32 R16, R112.reuse, R22, R16 ;  /* 0x000000167010723c */ /* 0x040fee0000001810 */
[C---:B------:R-:W-:Y:S02]  /*19370*/  FMUL.FTZ R22, R100.reuse, R130 ;  /* 0x0000008264167220 */ /* 0x040fe40000410000 */
[C---:B------:R-:W-:Y:S02]  /*19380*/  FMUL.FTZ R23, R100.reuse, R131 ;  /* 0x0000008364177220 */ /* 0x040fe40000410000 */
[----:B------:R-:W-:Y:S01]  /*19390*/  LDSM.16.MT88.4 R128, [R210+0x500] ;  /* 0x00050000d280783b */ /* 0x000fe20000004200 */
[----:B--2---:R-:W-:Y:S04]  /*193a0*/  FFMA.FTZ R106, R201, c[0x0][0x2d0], -R176 ;  /* 0x0000b400c96a7a23 */ /* 0x004fe800000108b0 */
[-C--:B-----5:R-:W-:Y:S01]  /*193b0*/  HMMA.16816.F32 R20, R112, R36.reuse, R20 ;  /* 0x000000247014723c */ /* 0x0a0fe20000001814 */
[----:B------:R1:W2:Y:S07]  /*193c0*/  MUFU.EX2 R241, R106 ;  /* 0x0000006a00f17308 */ /* 0x0002ae0000000800 */
[C---:B------:R-:W-:Y:S07]  /*193d0*/  HMMA.16816.F32 R24, R116.reuse, R36, R24 ;  /* 0x000000247418723c */ /* 0x040fee0000001818 */
[----:B------:R-:W-:Y:S01]  /*193e0*/  FFMA.FTZ R36, R193, c[0x0][0x2d0], -R110 ;  /* 0x0000b400c1247a23 */ /* 0x000fe2000001086e */
[-C--:B------:R-:W-:Y:S04]  /*193f0*/  HMMA.16816.F32 R28, R116, R38.reuse, R28 ;  /* 0x00000026741c723c */ /* 0x080fe8000000181c */
[----:B------:R-:W-:Y:S01]  /*19400*/  MOV R193, R252 ;  /* 0x000000fc00c17202 */ /* 0x000fe20000000f00 */
[----:B------:R-:W-:Y:S01]  /*19410*/  FMUL.FTZ R37, R101, R145 ;  /* 0x0000009165257220 */ /* 0x000fe20000410000 */
[----:B------:R4:W-:Y:S01]  /*19420*/  MUFU.EX2 R252, R36 ;  /* 0x0000002400fc7308 */ /* 0x0009e20000000800 */
[----:B------:R-:W-:Y:S01]  /*19430*/  MOV R145, R250 ;  /* 0x000000fa00917202 */ /* 0x000fe20000000f00 */
[C---:B------:R-:W-:Y:S04]  /*19440*/  HMMA.16816.F32 R32, R112.reuse, R38, R32 ;  /* 0x000000267020723c */ /* 0x040fe80000001820 */
[--C-:B-1----:R-:W-:Y:S03]  /*19450*/  FFMA.FTZ R106, R205, c[0x0][0x2d0], -R2.reuse ;  /* 0x0000b400cd6a7a23 */ /* 0x102fe60000010802 */
[C---:B------:R-:W-:Y:S01]  /*19460*/  FMUL.FTZ R38, R100.reuse, R146 ;  /* 0x0000009264267220 */ /* 0x040fe20000410000 */
[----:B------:R1:W-:Y:S01]  /*19470*/  MUFU.EX2 R250, R44 ;  /* 0x0000002c00fa7308 */ /* 0x0003e20000000800 */
[----:B------:R-:W-:Y:S03]  /*19480*/  FMUL.FTZ R39, R100, R147 ;  /* 0x0000009364277220 */ /* 0x000fe60000410000 */
[----:B------:R-:W-:Y:S02]  /*19490*/  MOV R146, R247 ;  /* 0x000000f700927202 */ /* 0x000fe40000000f00 */
[----:B------:R-:W-:Y:S04]  /*194a0*/  MOV R147, R245 ;  /* 0x000000f500937202 */ /* 0x000fe80000000f00 */
[----:B------:R5:W-:Y:S01]  /*194b0*/  MUFU.EX2 R247, R56 ;  /* 0x0000003800f77308 */ /* 0x000be20000000800 */
[----:B----4-:R-:W-:Y:S01]  /*194c0*/  FMUL.FTZ R36, R101, R144 ;  /* 0x0000009065247220 */ /* 0x010fe20000410000 */
[----:B------:R-:W-:Y:S01]  /*194d0*/  MOV R144, R42 ;  /* 0x0000002a00907202 */ /* 0x000fe20000000f00 */
[----:B------:R-:W-:Y:S01]  /*194e0*/  FMUL.FTZ R42, R0, R150 ;  /* 0x00000096002a7220 */ /* 0x000fe20000410000 */
[----:B------:R-:W-:Y:S06]  /*194f0*/  MOV R150, R240 ;  /* 0x000000f000967202 */ /* 0x000fec0000000f00 */
[----:B------:R4:W-:Y:S01]  /*19500*/  MUFU.EX2 R245, R64 ;  /* 0x0000004000f57308 */ /* 0x0009e20000000800 */
[-C--:B---3--:R-:W-:Y:S03]  /*19510*/  HMMA.16816.F32 R36, R112, R52.reuse, R36 ;  /* 0x000000347024723c */ /* 0x088fe60000001824 */
[C---:B-1----:R-:W-:Y:S01]  /*19520*/  FMUL.FTZ R44, R3.reuse, R152 ;  /* 0x00000098032c7220 */ /* 0x042fe20000410000 */
[----:B------:R-:W-:Y:S04]  /*19530*/  MOV R152, R188 ;  /* 0x000000bc00987202 */ /* 0x000fe80000000f00 */
[C---:B------:R-:W-:Y:S04]  /*19540*/  HMMA.16816.F32 R40, R116.reuse, R52, R40 ;  /* 0x000000347428723c */ /* 0x040fe80000001828 */
[----:B-----5:R-:W-:Y:S03]  /*19550*/  FMUL.FTZ R56, R3, R164 ;  /* 0x000000a403387220 */ /* 0x020fe60000410000 */
[--C-:B------:R-:W-:Y:S01]  /*19560*/  FFMA.FTZ R52, R197, c[0x0][0x2d0], -R111.reuse ;  /* 0x0000b400c5347a23 */ /* 0x100fe2000001086f */
[-C--:B------:R-:W-:Y:S01]  /*19570*/  HMMA.16816.F32 R44, R116, R54.reuse, R44 ;  /* 0x00000036742c723c */ /* 0x080fe2000000182c */
[----:B------:R1:W-:Y:S03]  /*19580*/  MUFU.EX2 R197, R106 ;  /* 0x0000006a00c57308 */ /* 0x0003e60000000800 */
[C---:B------:R-:W-:Y:S02]  /*19590*/  FMUL.FTZ R53, R101.reuse, R161 ;  /* 0x000000a165357220 */ /* 0x040fe40000410000 */
[C---:B----4-:R-:W-:Y:S02]  /*195a0*/  FMUL.FTZ R64, R101.reuse, R172 ;  /* 0x000000ac65407220 */ /* 0x050fe40000410000 */
[C---:B------:R-:W-:Y:S01]  /*195b0*/  HMMA.16816.F32 R48, R112.reuse, R54, R48 ;  /* 0x000000367030723c */ /* 0x040fe20000001830 */
[----:B------:R-:W-:Y:S02]  /*195c0*/  LDSM.16.MT88.4 R172, [R210+0x1d00] ;  /* 0x001d0000d2ac783b */ /* 0x000fe40000004200 */
[----:B------:R3:W-:Y:S04]  /*195d0*/  MUFU.EX2 R248, R52 ;  /* 0x0000003400f87308 */ /* 0x0007e80000000800 */
[C---:B------:R-:W-:Y:S02]  /*195e0*/  FMUL.FTZ R54, R100.reuse, R162 ;  /* 0x000000a264367220 */ /* 0x040fe40000410000 */
[----:B------:R-:W-:Y:S03]  /*195f0*/  FMUL.FTZ R55, R100, R163 ;  /* 0x000000a364377220 */ /* 0x000fe60000410000 */
[--C-:B-1----:R-:W-:Y:S04]  /*19600*/  FFMA.FTZ R106, R206, c[0x0][0x2d0], -R2.reuse ;  /* 0x0000b400ce6a7a23 */ /* 0x102fe80000010802 */
[----:B------:R1:W4:Y:S01]  /*19610*/  MUFU.EX2 R196, R106 ;  /* 0x0000006a00c47308 */ /* 0x0003220000000800 */
[----:B---3--:R-:W-:Y:S07]  /*19620*/  FMUL.FTZ R52, R101, R160 ;  /* 0x000000a065347220 */ /* 0x008fee0000410000 */
[-C--:B------:R-:W-:Y:S08]  /*19630*/  HMMA.16816.F32 R52, R112, R120.reuse, R52 ;  /* 0x000000787034723c */ /* 0x080ff00000001834 */
[C---:B------:R-:W-:Y:S04]  /*19640*/  HMMA.16816.F32 R56, R116.reuse, R120, R56 ;  /* 0x000000787438723c */ /* 0x040fe80000001838 */
[--C-:B-1----:R-:W-:Y:S04]  /*19650*/  FFMA.FTZ R106, R230, c[0x0][0x2d0], -R2.reuse ;  /* 0x0000b400e66a7a23 */ /* 0x102fe80000010802 */
[-C--:B------:R-:W-:Y:S01]  /*19660*/  HMMA.16816.F32 R60, R116, R122.reuse, R60 ;  /* 0x0000007a743c723c */ /* 0x080fe2000000183c */
[----:B------:R1:W-:Y:S07]  /*19670*/  MUFU.EX2 R191, R106 ;  /* 0x0000006a00bf7308 */ /* 0x0003ee0000000800 */
[C---:B------:R-:W-:Y:S01]  /*19680*/  HMMA.16816.F32 R64, R112.reuse, R122, R64 ;  /* 0x0000007a7040723c */ /* 0x040fe20000001840 */
[----:B------:R-:W3:Y:S07]  /*19690*/  LDSM.16.MT88.4 R120, [R210+0x2100] ;  /* 0x00210000d278783b */ /* 0x000eee0000004200 */
[-C--:B------:R-:W-:Y:S08]  /*196a0*/  HMMA.16816.F32 R68, R112, R124.reuse, R68 ;  /* 0x0000007c7044723c */ /* 0x080ff00000001844 */
[C---:B------:R-:W-:Y:S04]  /*196b0*/  HMMA.16816.F32 R72, R116.reuse, R124, R72 ;  /* 0x0000007c7448723c */ /* 0x040fe80000001848 */
[----:B-1----:R-:W-:Y:S04]  /*196c0*/  FFMA.FTZ R106, R233, c[0x0][0x2d0], -R2 ;  /* 0x0000b400e96a7a23 */ /* 0x002fe80000010802 */
[-C--:B------:R-:W-:Y:S01]  /*196d0*/  HMMA.16816.F32 R76, R116, R126.reuse, R76 ;  /* 0x0000007e744c723c */ /* 0x080fe2000000184c */
[----:B------:R1:W5:Y:S07]  /*196e0*/  MUFU.EX2 R194, R106 ;  /* 0x0000006a00c27308 */ /* 0x00036e0000000800 */
[C---:B------:R-:W-:Y:S01]  /*196f0*/  HMMA.16816.F32 R80, R112.reuse, R126, R80 ;  /* 0x0000007e7050723c */ /* 0x040fe20000001850 */
[----:B------:R-:W5:Y:S07]  /*19700*/  LDSM.16.MT88.4 R124, [R209+0x500] ;  /* 0x00050000d17c783b */ /* 0x000f6e0000004200 */
[-C--:B---3--:R-:W-:Y:S08]  /*19710*/  HMMA.16816.F32 R84, R112, R120.reuse, R84 ;  /* 0x000000787054723c */ /* 0x088ff00000001854 */
[C---:B------:R-:W-:Y:S04]  /*19720*/  HMMA.16816.F32 R88, R116.reuse, R120, R88 ;  /* 0x000000787458723c */ /* 0x040fe80000001858 */
[--C-:B-1----:R-:W-:Y:S04]  /*19730*/  FFMA.FTZ R106, R231, c[0x0][0x2d0], -R110.reuse ;  /* 0x0000b400e76a7a23 */ /* 0x102fe8000001086e */
[-C--:B------:R-:W-:Y:S01]  /*19740*/  HMMA.16816.F32 R92, R116, R122.reuse, R92 ;  /* 0x0000007a745c723c */ /* 0x080fe2000000185c */
[----:B------:R1:W-:Y:S06]  /*19750*/  MUFU.EX2 R240, R106 ;  /* 0x0000006a00f07308 */ /* 0x0003ec0000000800 */
[----:B------:R-:W-:Y:S01]  /*19760*/  F2FP.PACK_AB R116, R243, R244 ;  /* 0x000000f4f374723e */ /* 0x000fe200000000ff */
[----:B------:R-:W-:Y:S01]  /*19770*/  HMMA.16816.F32 R96, R112, R122, R96 ;  /* 0x0000007a7060723c */ /* 0x000fe20000001860 */
[----:B------:R-:W3:Y:S03]  /*19780*/  LDSM.16.MT88.4 R120, [R209+0x1500] ;  /* 0x00150000d178783b */ /* 0x000ee60000004200 */
[----:B--2---:R-:W-:Y:S02]  /*19790*/  F2FP.PACK_AB R118, R241, R242 ;  /* 0x000000f2f176723e */ /* 0x004fe400000000ff */
[----:B----4-:R-:W-:Y:S02]  /*197a0*/  F2FP.PACK_AB R117, R196, R197 ;  /* 0x000000c5c475723e */ /* 0x010fe400000000ff */
[----:B------:R-:W-:Y:S04]  /*197b0*/  F2FP.PACK_AB R112, R251, R252 ;  /* 0x000000fcfb70723e */ /* 0x000fe800000000ff */
[----:B------:R-:W-:Y:S02]  /*197c0*/  F2FP.PACK_AB R114, R249, R250 ;  /* 0x000000faf972723e */ /* 0x000fe400000000ff */
[----:B------:R-:W-:Y:S02]  /*197d0*/  F2FP.PACK_AB R113, R247, R248 ;  /* 0x000000f8f771723e */ /* 0x000fe400000000ff */
[----:B------:R-:W-:Y:S01]  /*197e0*/  F2FP.PACK_AB R115, R245, R246 ;  /* 0x000000f6f573723e */ /* 0x000fe200000000ff */
[--C-:B-1----:R-:W-:Y:S01]  /*197f0*/  FFMA.FTZ R106, R232, c[0x0][0x2d0], -R110.reuse ;  /* 0x0000b400e86a7a23 */ /* 0x102fe2000001086e */
[----:B-----5:R-:W-:Y:S03]  /*19800*/  F2FP.PACK_AB R119, R194, R191 ;  /* 0x000000bfc277723e */ /* 0x020fe600000000ff */
[----:B------:R1:W2:Y:S02]  /*19810*/  MUFU.EX2 R238, R106 ;  /* 0x0000006a00ee7308 */ /* 0x0002a40000000800 */
[-C--:B------:R-:W-:Y:S08]  /*19820*/  HMMA.16816.F32 R4, R112, R124.reuse, R4 ;  /* 0x0000007c7004723c */ /* 0x080ff00000001804 */
[C---:B------:R-:W-:Y:S08]  /*19830*/  HMMA.16816.F32 R8, R116.reuse, R124, R8 ;  /* 0x0000007c7408723c */ /* 0x040ff00000001808 */
[-C--:B------:R-:W-:Y:S04]  /*19840*/  HMMA.16816.F32 R12, R116, R126.reuse, R12 ;  /* 0x0000007e740c723c */ /* 0x080fe8000000180c */
[--C-:B-1----:R-:W-:Y:S04]  /*19850*/  FFMA.FTZ R106, R203, c[0x0][0x2d0], -R110.reuse ;  /* 0x0000b400cb6a7a23 */ /* 0x102fe8000001086e */
[C---:B------:R-:W-:Y:S01]  /*19860*/  HMMA.16816.F32 R16, R112.reuse, R126, R16 ;  /* 0x0000007e7010723c */ /* 0x040fe20000001810 */
[----:B------:R-:W1:Y:S01]  /*19870*/  LDSM.16.MT88.4 R124, [R210+0x1500] ;  /* 0x00150000d27c783b */ /* 0x000e620000004200 */
[----:B------:R4:W-:Y:S06]  /*19880*/  MUFU.EX2 R239, R106 ;  /* 0x0000006a00ef7308 */ /* 0x0009ec0000000800 */
[-C--:B------:R-:W-:Y:S08]  /*19890*/  HMMA.16816.F32 R20, R112, R128.reuse, R20 ;  /* 0x000000807014723c */ /* 0x080ff00000001814 */
[C---:B------:R-:W-:Y:S08]  /*198a0*/  HMMA.16816.F32 R24, R116.reuse, R128, R24 ;  /* 0x000000807418723c */ /* 0x040ff00000001818 */
[-C--:B------:R-:W-:Y:S04]  /*198b0*/  HMMA.16816.F32 R28, R116, R130.reuse, R28 ;  /* 0x00000082741c723c */ /* 0x080fe8000000181c */
[----:B----4-:R-:W-:Y:S04]  /*198c0*/  FFMA.FTZ R106, R229, c[0x0][0x2d0], -R110 ;  /* 0x0000b400e56a7a23 */ /* 0x010fe8000001086e */
[C---:B------:R-:W-:Y:S01]  /*198d0*/  HMMA.16816.F32 R32, R112.reuse, R130, R32 ;  /* 0x000000827020723c */ /* 0x040fe20000001820 */
[----:B------:R4:W5:Y:S01]  /*198e0*/  MUFU.EX2 R237, R106 ;  /* 0x0000006a00ed7308 */ /* 0x0009620000000800 */
[----:B------:R-:W2:Y:S06]  /*198f0*/  LDSM.16.MT88.4 R128, [R209+0x2500] ;  /* 0x00250000d180783b */ /* 0x000eac0000004200 */
[-C--:B---3--:R-:W-:Y:S08]  /*19900*/  HMMA.16816.F32 R36, R112, R120.reuse, R36 ;  /* 0x000000787024723c */ /* 0x088ff00000001824 */
[C---:B------:R-:W-:Y:S08]  /*19910*/  HMMA.16816.F32 R40, R116.reuse, R120, R40 ;  /* 0x000000787428723c */ /* 0x040ff00000001828 */
[-C--:B------:R-:W-:Y:S04]  /*19920*/  HMMA.16816.F32 R44, R116, R122.reuse, R44 ;  /* 0x0000007a742c723c */ /* 0x080fe8000000182c */
[--C-:B----4-:R-:W-:Y:S04]  /*19930*/  FFMA.FTZ R106, R235, c[0x0][0x2d0], -R111.reuse ;  /* 0x0000b400eb6a7a23 */ /* 0x110fe8000001086f */
[C---:B------:R-:W-:Y:S01]  /*19940*/  HMMA.16816.F32 R48, R112.reuse, R122, R48 ;  /* 0x0000007a7030723c */ /* 0x040fe20000001830 */
[----:B------:R3:W-:Y:S01]  /*19950*/  MUFU.EX2 R236, R106 ;  /* 0x0000006a00ec7308 */ /* 0x0007e20000000800 */
[----:B------:R-:W4:Y:S06]  /*19960*/  LDSM.16.MT88.4 R120, [R210+0x2500] ;  /* 0x00250000d278783b */ /* 0x000f2c0000004200 */
[-C--:B-1----:R-:W-:Y:S08]  /*19970*/  HMMA.16816.F32 R52, R112, R124.reuse, R52 ;  /* 0x0000007c7034723c */ /* 0x082ff00000001834 */
[C---:B------:R-:W-:Y:S08]  /*19980*/  HMMA.16816.F32 R56, R116.reuse, R124, R56 ;  /* 0x0000007c7438723c */ /* 0x040ff00000001838 */
[-C--:B------:R-:W-:Y:S04]  /*19990*/  HMMA.16816.F32 R60, R116, R126.reuse, R60 ;  /* 0x0000007e743c723c */ /* 0x080fe8000000183c */
[--C-:B---3--:R-:W-:Y:S01]  /*199a0*/  FFMA.FTZ R106, R151, c[0x0][0x2d0], -R111.reuse ;  /* 0x0000b400976a7a23 */ /* 0x108fe2000001086f */
[----:B------:R-:W-:Y:S02]  /*199b0*/  MOV R151, R150 ;  /* 0x0000009600977202 */ /* 0x000fe40000000f00 */
[----:B------:R-:W-:Y:S01]  /*199c0*/  MOV R150, R149 ;  /* 0x0000009500967202 */ /* 0x000fe20000000f00 */
[C---:B------:R-:W-:Y:S01]  /*199d0*/  HMMA.16816.F32 R64, R112.reuse, R126, R64 ;  /* 0x0000007e7040723c */ /* 0x040fe20000001840 */
[----:B------:R1:W3:Y:S01]  /*199e0*/  MUFU.EX2 R235, R106 ;  /* 0x0000006a00eb7308 */ /* 0x0002e20000000800 */
[----:B------:R-:W-:Y:S02]  /*199f0*/  LDSM.16.MT88.4 R124, [R210+0x900] ;  /* 0x00090000d27c783b */ /* 0x000fe40000004200 */
[----:B------:R-:W-:Y:S02]  /*19a00*/  MOV R149, R146 ;  /* 0x0000009200957202 */ /* 0x000fe40000000f00 */
[----:B------:R-:W-:Y:S02]  /*19a10*/  MOV R146, R145 ;  /* 0x0000009100927202 */ /* 0x000fe40000000f00 */
[-C--:B--2---:R-:W-:Y:S04]  /*19a20*/  HMMA.16816.F32 R68, R112, R128.reuse, R68 ;  /* 0x000000807044723c */ /* 0x084fe80000001844 */
[----:B------:R-:W-:Y:S02]  /*19a30*/  MOV R145, R144 ;  /* 0x0000009000917202 */ /* 0x000fe40000000f00 */
[----:B------:R-:W-:Y:S02]  /*19a40*/  MOV R144, R193 ;  /* 0x000000c100907202 */ /* 0x000fe40000000f00 */
[C---:B------:R-:W-:Y:S04]  /*19a50*/  HMMA.16816.F32 R72, R116.reuse, R128, R72 ;  /* 0x000000807448723c */ /* 0x040fe80000001848 */
[----:B------:R-:W-:Y:S02]  /*19a60*/  MOV R193, R143 ;  /* 0x0000008f00c17202 */ /* 0x000fe40000000f00 */
[----:B------:R-:W-:Y:S02]  /*19a70*/  MOV R143, R142 ;  /* 0x0000008e008f7202 */ /* 0x000fe40000000f00 */
[-C--:B------:R-:W-:Y:S04]  /*19a80*/  HMMA.16816.F32 R76, R116, R130.reuse, R76 ;  /* 0x00000082744c723c */ /* 0x080fe8000000184c */
[--C-:B-1----:R-:W-:Y:S01]  /*19a90*/  FFMA.FTZ R106, R151, c[0x0][0x2d0], -R111.reuse ;  /* 0x0000b400976a7a23 */ /* 0x102fe2000001086f */
[----:B------:R-:W-:Y:S02]  /*19aa0*/  MOV R142, R141 ;  /* 0x0000008d008e7202 */ /* 0x000fe40000000f00 */
[----:B------:R-:W-:Y:S01]  /*19ab0*/  MOV R141, R140 ;  /* 0x0000008c008d7202 */ /* 0x000fe20000000f00 */
[C---:B------:R-:W-:Y:S01]  /*19ac0*/  HMMA.16816.F32 R80, R112.reuse, R130, R80 ;  /* 0x000000827050723c */ /* 0x040fe20000001850 */
[----:B------:R-:W-:Y:S03]  /*19ad0*/  LDSM.16.MT88.4 R128, [R210+0x1900] ;  /* 0x00190000d280783b */ /* 0x000fe60000004200 */
[----:B------:R-:W-:Y:S02]  /*19ae0*/  MOV R140, R139 ;  /* 0x0000008b008c7202 */ /* 0x000fe40000000f00 */
[----:B------:R-:W-:Y:S02]  /*19af0*/  MOV R139, R138 ;  /* 0x0000008a008b7202 */ /* 0x000fe40000000f00 */
[-C--:B----4-:R-:W-:Y:S04]  /*19b00*/  HMMA.16816.F32 R84, R112, R120.reuse, R84 ;  /* 0x000000787054723c */ /* 0x090fe80000001854 */
[----:B------:R-:W-:Y:S02]  /*19b10*/  MOV R138, R137 ;  /* 0x00000089008a7202 */ /* 0x000fe40000000f00 */
[----:B------:R-:W-:Y:S02]  /*19b20*/  MOV R137, R136 ;  /* 0x0000008800897202 */ /* 0x000fe40000000f00 */
[C---:B------:R-:W-:Y:S04]  /*19b30*/  HMMA.16816.F32 R88, R116.reuse, R120, R88 ;  /* 0x000000787458723c */ /* 0x040fe80000001858 */
[----:B------:R-:W-:Y:S01]  /*19b40*/  MOV R136, R107 ;  /* 0x0000006b00887202 */ /* 0x000fe20000000f00 */
[--C-:B------:R-:W-:Y:S01]  /*19b50*/  FFMA.FTZ R107, R234, c[0x0][0x2d0], -R111.reuse ;  /* 0x0000b400ea6b7a23 */ /* 0x100fe2000001086f */
[----:B------:R-:W-:Y:S01]  /*19b60*/  MOV R151, R142 ;  /* 0x0000008e00977202 */ /* 0x000fe20000000f00 */
[----:B------:R1:W-:Y:S01]  /*19b70*/  MUFU.EX2 R234, R106 ;  /* 0x0000006a00ea7308 */ /* 0x0003e20000000800 */
[-C--:B------:R-:W-:Y:S04]  /*19b80*/  HMMA.16816.F32 R92, R116, R122.reuse, R92 ;  /* 0x0000007a745c723c */ /* 0x080fe8000000185c */
[----:B------:R-:W-:Y:S02]  /*19b90*/  MOV R142, R140 ;  /* 0x0000008c008e7202 */ /* 0x000fe40000000f00 */
[----:B------:R-:W-:Y:S02]  /*19ba0*/  MOV R140, R134 ;  /* 0x00000086008c7202 */ /* 0x000fe40000000f00 */
[----:B------:R-:W-:Y:S01]  /*19bb0*/  HMMA.16816.F32 R96, R112, R122, R96 ;  /* 0x0000007a7060723c */ /* 0x000fe20000001860 */
[----:B------:R-:W2:Y:S01]  /*19bc0*/  MUFU.EX2 R233, R107 ;  /* 0x0000006b00e97308 */ /* 0x000ea20000000800 */
[----:B------:R-:W-:Y:S05]  /*19bd0*/  LDSM.16.MT88.4 R120, [R209+0x1900] ;  /* 0x00190000d178783b */ /* 0x000fea0000004200 */
[----:B------:R-:W-:Y:S02]  /*19be0*/  F2FP.PACK_AB R112, R238, R240 ;  /* 0x000000f0ee70723e */ /* 0x000fe400000000ff */
[----:B-----5:R-:W-:Y:S03]  /*19bf0*/  F2FP.PACK_AB R114, R237, R239 ;  /* 0x000000efed72723e */ /* 0x020fe600000000ff */
[----:B---3--:R-:W-:Y:S01]  /*19c00*/  F2FP.PACK_AB R113, R235, R236 ;  /* 0x000000eceb71723e */ /* 0x008fe200000000ff */
[----:B-1----:R-:W-:Y:S01]  /*19c10*/  FFMA.FTZ R106, R150, c[0x0][0x2d0], -R176 ;  /* 0x0000b400966a7a23 */ /* 0x002fe200000108b0 */
[----:B------:R-:W-:Y:S02]  /*19c20*/  MOV R150, R144 ;  /* 0x0000009000967202 */ /* 0x000fe40000000f00 */
[----:B------:R-:W-:Y:S01]  /*19c30*/  MOV R144, R187 ;  /* 0x000000bb00907202 */ /* 0x000fe20000000f00 */
[----:B------:R1:W-:Y:S01]  /*19c40*/  MUFU.EX2 R232, R106 ;  /* 0x0000006a00e87308 */ /* 0x0003e20000000800 */
[----:B--2---:R-:W-:Y:S01]  /*19c50*/  F2FP.PACK_AB R115, R234, R233 ;  /* 0x000000e9ea73723e */ /* 0x004fe200000000ff */
[----:B------:R-:W-:Y:S08]  /*19c60*/  FFMA.FTZ R107, R151, c[0x0][0x2d0], -R110 ;  /* 0x0000b400976b7a23 */ /* 0x000ff0000001086e */
[----:B------:R-:W-:Y:S01]  /*19c70*/  MUFU.EX2 R203, R107 ;  /* 0x0000006b00cb7308 */ /* 0x000fe20000000800 */
[--C-:B-1----:R-:W-:Y:S01]  /*19c80*/  FFMA.FTZ R106, R149, c[0x0][0x2d0], -R176.reuse ;  /* 0x0000b400956a7a23 */ /* 0x102fe200000108b0 */
[----:B------:R-:W-:Y:S08]  /*19c90*/  MOV R149, R189 ;  /* 0x000000bd00957202 */ /* 0x000ff00000000f00 */
[----:B------:R1:W2:Y:S02]  /*19ca0*/  MUFU.EX2 R231, R106 ;  /* 0x0000006a00e77308 */ /* 0x0002a40000000800 */
[--C-:B-1----:R-:W-:Y:S01]  /*19cb0*/  FFMA.FTZ R106, R148, c[0x0][0x2d0], -R176.reuse ;  /* 0x0000b400946a7a23 */ /* 0x102fe200000108b0 */
[----:B------:R-:W-:Y:S02]  /*19cc0*/  MOV R148, R133 ;  /* 0x0000008500947202 */ /* 0x000fe40000000f00 */
[----:B--2---:R-:W-:Y:S05]  /*19cd0*/  F2FP.PACK_AB R116, R231, R232 ;  /* 0x000000e8e774723e */ /* 0x004fea00000000ff */
[----:B------:R1:W-:Y:S02]  /*19ce0*/  MUFU.EX2 R229, R106 ;  /* 0x0000006a00e57308 */ /* 0x0003e40000000800 */
[----:B-1----:R-:W-:Y:S01]  /*19cf0*/  FFMA.FTZ R106, R147, c[0x0][0x2d0], -R176 ;  /* 0x0000b400936a7a23 */ /* 0x002fe200000108b0 */
[----:B------:R-:W-:Y:S07]  /*19d00*/  MOV R147, R132 ;  /* 0x0000008400937202 */ /* 0x000fee0000000f00 */
[----:B------:R1:W2:Y:S02]  /*19d10*/  MUFU.EX2 R230, R106 ;  /* 0x0000006a00e67308 */ /* 0x0002a40000000800 */
[----:B-1----:R-:W-:Y:S01]  /*19d20*/  FFMA.FTZ R106, R146, c[0x0][0x2d0], -R2 ;  /* 0x0000b400926a7a23 */ /* 0x002fe20000010802 */
[----:B------:R-:W-:Y:S02]  /*19d30*/  MOV R146, R143 ;  /* 0x0000008f00927202 */ /* 0x000fe40000000f00 */
[----:B------:R-:W-:Y:S05]  /*19d40*/  MOV R143, R139 ;  /* 0x0000008b008f7202 */ /* 0x000fea0000000f00 */
[----:B------:R1:W-:Y:S01]  /*19d50*/  MUFU.EX2 R189, R106 ;  /* 0x0000006a00bd7308 */ /* 0x0003e20000000800 */
[----:B------:R-:W-:Y:S01]  /*19d60*/  MOV R139, R138 ;  /* 0x0000008a008b7202 */ /* 0x000fe20000000f00 */
[----:B------:R-:W-:Y:S01]  /*19d70*/  FFMA.FTZ R107, R146, c[0x0][0x2d0], -R176 ;  /* 0x0000b400926b7a23 */ /* 0x000fe200000108b0 */
[----:B------:R-:W-:Y:S02]  /*19d80*/  MOV R138, R137 ;  /* 0x00000089008a7202 */ /* 0x000fe40000000f00 */
[----:B------:R-:W-:Y:S02]  /*19d90*/  MOV R137, R136 ;  /* 0x0000008800897202 */ /* 0x000fe40000000f00 */
[----:B------:R-:W-:Y:S02]  /*19da0*/  MOV R136, R135 ;  /* 0x0000008700887202 */ /* 0x000fe40000000f00 */
[----:B------:R-:W3:Y:S01]  /*19db0*/  LDSM.16.MT88.4 R132, [R209+0x900] ;  /* 0x00090000d184783b */ /* 0x000ee20000004200 */
[----:B------:R-:W-:Y:S01]  /*19dc0*/  MOV R146, R141 ;  /* 0x0000008d00927202 */ /* 0x000fe20000000f00 */
[----:B------:R-:W-:Y:S01]  /*19dd0*/  MUFU.EX2 R195, R107 ;  /* 0x0000006b00c37308 */ /* 0x000fe20000000800 */
[----:B--2---:R-:W-:Y:S09]  /*19de0*/  F2FP.PACK_AB R118, R230, R229 ;  /* 0x000000e5e676723e */ /* 0x004ff200000000ff */
[----:B------:R-:W-:Y:S01]  /*19df0*/  MUFU.EX2 R107, R108 ;  /* 0x0000006c006b7308 */ /* 0x000fe20000000800 */
[--C-:B-1----:R-:W-:Y:S09]  /*19e00*/  FFMA.FTZ R106, R180, c[0x0][0x2d0], -R2.reuse ;  /* 0x0000b400b46a7a23 */ /* 0x102ff20000010802 */
[----:B------:R1:W2:Y:S01]  /*19e10*/  MUFU.EX2 R188, R106 ;  /* 0x0000006a00bc7308 */ /* 0x0002a20000000800 */
[-C--:B---3--:R-:W-:Y:S03]  /*19e20*/  HMMA.16816.F32 R4, R112, R132.reuse, R4 ;  /* 0x000000847004723c */ /* 0x088fe60000001804 */
[--C-:B-1----:R-:W-:Y:S01]  /*19e30*/  FFMA.FTZ R106, R181, c[0x0][0x2d0], -R2.reuse ;  /* 0x0000b400b56a7a23 */ /* 0x102fe20000010802 */
[----:B--2---:R-:W-:Y:S05]  /*19e40*/  F2FP.PACK_AB R117, R188, R189 ;  /* 0x000000bdbc75723e */ /* 0x004fea00000000ff */
[----:B------:R1:W-:Y:S03]  /*19e50*/  MUFU.EX2 R187, R106 ;  /* 0x0000006a00bb7308 */ /* 0x0003e60000000800 */
[----:B-1----:R-:W-:Y:S07]  /*19e60*/  FFMA.FTZ R106, R182, c[0x0][0x2d0], -R2 ;  /* 0x0000b400b66a7a23 */ /* 0x002fee0000010802 */
        /* <DEDUP_REMOVED lines=9> */
[----:B------:R1:W2:Y:S07]  /*19f00*/  MUFU.EX2 R206, R106 ;  /* 0x0000006a00ce7308 */ /* 0x0002ae0000000800 */
[C---:B------:R-:W-:Y:S08]  /*19f10*/  HMMA.16816.F32 R24, R116.reuse, R124, R24 ;  /* 0x0000007c7418723c */ /* 0x040ff00000001818 */
[-C--:B------:R-:W-:Y:S08]  /*19f20*/  HMMA.16816.F32 R28, R116, R126.reuse, R28 ;  /* 0x0000007e741c723c */ /* 0x080ff0000000181c */
[C---:B------:R-:W-:Y:S01]  /*19f30*/  HMMA.16816.F32 R32, R112.reuse, R126, R32 ;  /* 0x0000007e7020723c */ /* 0x040fe20000001820 */
[----:B------:R-:W3:Y:S03]  /*19f40*/  LDSM.16.MT88.4 R124, [R209+0x2900] ;  /* 0x00290000d17c783b */ /* 0x000ee60000004200 */
[----:B-1----:R-:W-:Y:S01]  /*19f50*/  FFMA.FTZ R106, R183, c[0x0][0x2d0], -R110 ;  /* 0x0000b400b76a7a23 */ /* 0x002fe2000001086e */
[----:B--2---:R-:W-:Y:S03]  /*19f60*/  F2FP.PACK_AB R108, R206, R205 ;  /* 0x000000cdce6c723e */ /* 0x004fe600000000ff */
[-C--:B------:R-:W-:Y:S01]  /*19f70*/  HMMA.16816.F32 R36, R112, R120.reuse, R36 ;  /* 0x000000787024723c */ /* 0x080fe20000001824 */
[----:B------:R-:W-:Y:S01]  /*19f80*/  LDSM.16.MT88.4 R180, [R209+0x2d00] ;  /* 0x002d0000d1b4783b */ /* 0x000fe20000004200 */
[----:B------:R-:W1:Y:S06]  /*19f90*/  MUFU.EX2 R202, R106 ;  /* 0x0000006a00ca7308 */ /* 0x000e6c0000000800 */
[C---:B------:R-:W-:Y:S08]  /*19fa0*/  HMMA.16816.F32 R40, R116.reuse, R120, R40 ;  /* 0x000000787428723c */ /* 0x040ff00000001828 */
[-C--:B------:R-:W-:Y:S08]  /*19fb0*/  HMMA.16816.F32 R44, R116, R122.reuse, R44 ;  /* 0x0000007a742c723c */ /* 0x080ff0000000182c */
[C---:B------:R-:W-:Y:S01]  /*19fc0*/  HMMA.16816.F32 R48, R112.reuse, R122, R48 ;  /* 0x0000007a7030723c */ /* 0x040fe20000001830 */
[----:B------:R-:W2:Y:S03]  /*19fd0*/  LDSM.16.MT88.4 R120, [R210+0x2900] ;  /* 0x00290000d278783b */ /* 0x000ea60000004200 */
[----:B-1----:R-:W-:Y:S01]  /*19fe0*/  F2FP.PACK_AB R110, R202, R203 ;  /* 0x000000cbca6e723e */ /* 0x002fe200000000ff */
[--C-:B------:R-:W-:Y:S03]  /*19ff0*/  FFMA.FTZ R106, R150, c[0x0][0x2d0], -R111.reuse ;  /* 0x0000b400966a7a23 */ /* 0x100fe6000001086f */
[-C--:B------:R-:W-:Y:S01]  /*1a000*/  HMMA.16816.F32 R52, R112, R128.reuse, R52 ;  /* 0x000000807034723c */ /* 0x080fe20000001834 */
[----:B------:R1:W-:Y:S07]  /*1a010*/  MUFU.EX2 R200, R106 ;  /* 0x0000006a00c87308 */ /* 0x0003ee0000000800 */
[C---:B------:R-:W-:Y:S08]  /*1a020*/  HMMA.16816.F32 R56, R116.reuse, R128, R56 ;  /* 0x000000807438723c */ /* 0x040ff00000001838 */
[-C--:B------:R-:W-:Y:S08]  /*1a030*/  HMMA.16816.F32 R60, R116, R130.reuse, R60 ;  /* 0x00000082743c723c */ /* 0x080ff0000000183c */
[C---:B------:R-:W-:Y:S01]  /*1a040*/  HMMA.16816.F32 R64, R112.reuse, R130, R64 ;  /* 0x000000827040723c */ /* 0x040fe20000001840 */
[----:B------:R-:W4:Y:S03]  /*1a050*/  LDSM.16.MT88.4 R128, [R209+0xd00] ;  /* 0x000d0000d180783b */ /* 0x000f260000004200 */
[--C-:B-1----:R-:W-:Y:S04]  /*1a060*/  FFMA.FTZ R106, R149, c[0x0][0x2d0], -R111.reuse ;  /* 0x0000b400956a7a23 */ /* 0x102fe8000001086f */
[-C--:B---3--:R-:W-:Y:S01]  /*1a070*/  HMMA.16816.F32 R68, R112, R124.reuse, R68 ;  /* 0x0000007c7044723c */ /* 0x088fe20000001844 */
[----:B------:R1:W-:Y:S07]  /*1a080*/  MUFU.EX2 R201, R106 ;  /* 0x0000006a00c97308 */ /* 0x0003ee0000000800 */
[C---:B------:R-:W-:Y:S01]  /*1a090*/  HMMA.16816.F32 R72, R116.reuse, R124, R72 ;  /* 0x0000007c7448723c */ /* 0x040fe20000001848 */
[----:B------:R-:W3:Y:S04]  /*1a0a0*/  LDL.LU R125, [R1+0x18] ;  /* 0x00001800017d7983 */ /* 0x000ee80000300800 */
[----:B------:R-:W5:Y:S03]  /*1a0b0*/  LDL.LU R124, [R1+0x1c] ;  /* 0x00001c00017c7983 */ /* 0x000f660000300800 */
[-C--:B------:R-:W-:Y:S08]  /*1a0c0*/  HMMA.16816.F32 R76, R116, R126.reuse, R76 ;  /* 0x0000007e744c723c */ /* 0x080ff0000000184c */
[C---:B------:R-:W-:Y:S04]  /*1a0d0*/  HMMA.16816.F32 R80, R112.reuse, R126, R80 ;  /* 0x0000007e7050723c */ /* 0x040fe80000001850 */
[--C-:B-1----:R-:W-:Y:S01]  /*1a0e0*/  FFMA.FTZ R106, R148, c[0x0][0x2d0], -R111.reuse ;  /* 0x0000b400946a7a23 */ /* 0x102fe2000001086f */
[----:B------:R-:W-:Y:S03]  /*1a0f0*/  MOV R148, R140 ;  /* 0x0000008c00947202 */ /* 0x000fe60000000f00 */
[-C--:B--2---:R-:W-:Y:S01]  /*1a100*/  HMMA.16816.F32 R84, R112, R120.reuse, R84 ;  /* 0x000000787054723c */ /* 0x084fe20000001854 */
[----:B------:R1:W-:Y:S07]  /*1a110*/  MUFU.EX2 R199, R106 ;  /* 0x0000006a00c77308 */ /* 0x0003ee0000000800 */
[C---:B------:R-:W-:Y:S08]  /*1a120*/  HMMA.16816.F32 R88, R116.reuse, R120, R88 ;  /* 0x000000787458723c */ /* 0x040ff00000001858 */
[-C--:B------:R-:W-:Y:S08]  /*1a130*/  HMMA.16816.F32 R92, R116, R122.reuse, R92 ;  /* 0x0000007a745c723c */ /* 0x080ff0000000185c */
[----:B------:R-:W-:Y:S04]  /*1a140*/  HMMA.16816.F32 R96, R112, R122, R96 ;  /* 0x0000007a7060723c */ /* 0x000fe80000001860 */
[----:B-1----:R-:W-:Y:S01]  /*1a150*/  FFMA.FTZ R106, R147, c[0x0][0x2d0], -R111 ;  /* 0x0000b400936a7a23 */ /* 0x002fe2000001086f */
[----:B------:R-:W-:Y:S03]  /*1a160*/  MOV R147, R184 ;  /* 0x000000b800937202 */ /* 0x000fe60000000f00 */
[----:B------:R1:W2:Y:S04]  /*1a170*/  MUFU.EX2 R198, R106 ;  /* 0x0000006a00c67308 */ /* 0x0002a80000000800 */
[--C-:B-1----:R-:W-:Y:S01]  /*1a180*/  FFMA.FTZ R106, R193, c[0x0][0x2d0], -R176.reuse ;  /* 0x0000b400c16a7a23 */ /* 0x102fe200000108b0 */
[----:B--2---:R-:W-:Y:S05]  /*1a190*/  F2FP.PACK_AB R111, R198, R199 ;  /* 0x000000c7c66f723e */ /* 0x004fea00000000ff */
[----:B------:R1:W2:Y:S02]  /*1a1a0*/  MUFU.EX2 R193, R106 ;  /* 0x0000006a00c17308 */ /* 0x0002a40000000800 */
[--C-:B-1----:R-:W-:Y:S01]  /*1a1b0*/  FFMA.FTZ R106, R145, c[0x0][0x2d0], -R176.reuse ;  /* 0x0000b400916a7a23 */ /* 0x102fe200000108b0 */
[----:B------:R-:W-:Y:S07]  /*1a1c0*/  MOV R145, R142 ;  /* 0x0000008e00917202 */ /* 0x000fee0000000f00 */
[----:B------:R1:W-:Y:S02]  /*1a1d0*/  MUFU.EX2 R192, R106 ;  /* 0x0000006a00c07308 */ /* 0x0003e40000000800 */
[----:B-1----:R-:W-:Y:S01]  /*1a1e0*/  FFMA.FTZ R106, R190, c[0x0][0x2d0], -R176 ;  /* 0x0000b400be6a7a23 */ /* 0x002fe200000108b0 */
[----:B--2---:R-:W-:Y:S07]  /*1a1f0*/  F2FP.PACK_AB R176, R195, R193 ;  /* 0x000000c1c3b0723e */ /* 0x004fee00000000ff */
[----:B------:R1:W-:Y:S02]  /*1a200*/  MUFU.EX2 R190, R106 ;  /* 0x0000006a00be7308 */ /* 0x0003e40000000800 */
[--C-:B-1----:R-:W-:Y:S08]  /*1a210*/  FFMA.FTZ R106, R185, c[0x0][0x2d0], -R2.reuse ;  /* 0x0000b400b96a7a23 */ /* 0x102ff00000010802 */
[----:B------:R1:W-:Y:S02]  /*1a220*/  MUFU.EX2 R185, R106 ;  /* 0x0000006a00b97308 */ /* 0x0003e40000000800 */
[--C-:B-1----:R-:W-:Y:S01]  /*1a230*/  FFMA.FTZ R106, R144, c[0x0][0x2d0], -R2.reuse ;  /* 0x0000b400906a7a23 */ /* 0x102fe20000010802 */
[----:B------:R-:W-:Y:S01]  /*1a240*/  MOV R144, R143 ;  /* 0x0000008f00907202 */ /* 0x000fe20000000f00 */
[----:B------:R-:W-:Y:S01]  /*1a250*/  FFMA.FTZ R2, R109, c[0x0][0x2d0], -R2 ;  /* 0x0000b4006d027a23 */ /* 0x000fe20000010802 */
[----:B------:R-:W-:Y:S05]  /*1a260*/  F2FP.PACK_AB R109, R201, R200 ;  /* 0x000000c8c96d723e */ /* 0x000fea00000000ff */
[----:B------:R-:W1:Y:S01]  /*1a270*/  MUFU.EX2 R184, R106 ;  /* 0x0000006a00b87308 */ /* 0x000e620000000800 */
[----:B------:R-:W2:Y:S01]  /*1a280*/  LDSM.16.MT88.4 R140, [R210+0xd00] ;  /* 0x000d0000d28c783b */ /* 0x000ea20000004200 */
[-C--:B----4-:R-:W-:Y:S07]  /*1a290*/  HMMA.16816.F32 R112, R108, R128.reuse, R4 ;  /* 0x000000806c70723c */ /* 0x090fee0000001804 */
[----:B------:R-:W4:Y:S01]  /*1a2a0*/  LDSM.16.MT88.4 R4, [R210+0x2d00] ;  /* 0x002d0000d204783b */ /* 0x000f220000004200 */
[----:B------:R1:W1:Y:S04]  /*1a2b0*/  MUFU.EX2 R106, R2 ;  /* 0x00000002006a7308 */ /* 0x0002680000000800 */
[----:B-1----:R-:W-:Y:S02]  /*1a2c0*/  MOV R2, R177 ;  /* 0x000000b100027202 */ /* 0x002fe40000000f00 */
[----:B------:R-:W-:Y:S01]  /*1a2d0*/  F2FP.PACK_AB R177, R184, R185 ;  /* 0x000000b9b8b1723e */ /* 0x000fe200000000ff */
[----:B---3--:R-:W-:Y:S01]  /*1a2e0*/  FFMA.FTZ R101, R101, R125, R179 ;  /* 0x0000007d65657223 */ /* 0x008fe200000100b3 */
        /* <DEDUP_REMOVED lines=9> */
[----:B------:R-:W3:Y:S03]  /*1a380*/  LDL.LU R18, [R1+0x20] ;  /* 0x0000200001127983 */ /* 0x000ee60000300800 */
[----:B------:R-:W-:Y:S01]  /*1a390*/  MOV R15, R137 ;  /* 0x00000089000f7202 */ /* 0x000fe20000000f00 */
[----:B------:R-:W5:Y:S01]  /*1a3a0*/  LDL.LU R19, [R1+0x24] ;  /* 0x0000240001137983 */ /* 0x000f620000300800 */
[----:B------:R-:W-:Y:S01]  /*1a3b0*/  MOV R13, R139 ;  /* 0x0000008b000d7202 */ /* 0x000fe20000000f00 */
[----:B------:R-:W-:Y:S01]  /*1a3c0*/  FADD.FTZ R11, R11, R100 ;  /* 0x000000640b0b7221 */ /* 0x000fe20000010000 */
[-C--:B--2---:R-:W-:Y:S04]  /*1a3d0*/  HMMA.16816.F32 R128, R108, R140.reuse, R20 ;  /* 0x0000008c6c80723c */ /* 0x084fe80000001814 */
        /* <DEDUP_REMOVED lines=26> */
[----:B------:R-:W-:Y:S04]  /*1a580*/  HMMA.16816.F32 R96, R108, R6, R96 ;  /* 0x000000066c60723c */ /* 0x000fe80000001860 */
[----:B---3--:R-:W-:Y:S02]  /*1a590*/  FFMA.FTZ R3, R3, R18, R17 ;  /* 0x0000001203037223 */ /* 0x008fe40000010011 */
        /* <DEDUP_REMOVED lines=65> */
.L_x_734:
        /* <DEDUP_REMOVED lines=153> */
.L_x_681:
        /* <DEDUP_REMOVED lines=153> */
.L_x_737:
        /* <DEDUP_REMOVED lines=11> */
[----:B------:R-:W-:Y:S01]  /*1bd80*/  IMAD R12, R29, 0x20, R52 ;  /* 0x000000201d0c7824 */ /* 0x000fe200078e0234 */
        /* <DEDUP_REMOVED lines=12> */
[----:B------:R-:W-:Y:S01]  /*1be50*/  LEA.HI R10, R52, R52, RZ, 0x1 ;  /* 0x00000034340a7211 */ /* 0x000fe200078f08ff */
[----:B------:R-:W-:Y:S01]  /*1be60*/  IMAD.WIDE.U32 R4, R69, c[0x0][0x490], R2 ;  /* 0x0001240045047a25 */ /* 0x000fe200078e0002 */
[----:B------:R-:W-:-:S02]  /*1be70*/  LOP3.LUT P0, RZ, R8, 0x3, RZ, 0xc0, !PT ;  /* 0x0000000308ff7812 */ /* 0x000fc4000780c0ff */
[----:B------:R-:W-:Y:S01]  /*1be80*/  LOP3.LUT R10, R10, 0x3fffffe, RZ, 0xc0, !PT ;  /* 0x03fffffe0a0a7812 */ /* 0x000fe200078ec0ff */
[----:B------:R-:W-:Y:S01]  /*1be90*/  IMAD.IADD R6, R16, 0x1, R6 ;  /* 0x0000000110067824 */ /* 0x000fe200078e0206 */
[----:B------:R-:W-:Y:S01]  /*1bea0*/  LEA.HI R13, R56, R55, RZ, 0x3 ;  /* 0x00000037380d7211 */ /* 0x000fe200078f18ff */
[C---:B------:R-:W-:Y:S02]  /*1beb0*/  IMAD R7, R2.reuse, c[0x0][0x3a4], R0 ;  /* 0x0000e90002077a24 */ /* 0x040fe400078e0200 */
[----:B------:R-:W-:-:S04]  /*1bec0*/  IMAD.WIDE.U32 R2, R2, c[0x0][0x3a0], RZ ;  /* 0x0000e80002027a25 */ /* 0x000fc800078e00ff */
[----:B-1----:R-:W-:Y:S02]  /*1bed0*/  IMAD R0, R21, 0x80, R6 ;  /* 0x0000008015007824 */ /* 0x002fe400078e0206 */
[----:B------:R-:W-:Y:S02]  /*1bee0*/  IMAD R9, R57, c[0x0][0x490], RZ ;  /* 0x0001240039097a24 */ /* 0x000fe400078e02ff */
[----:B------:R-:W-:Y:S01]  /*1bef0*/  IMAD.IADD R3, R3, 0x1, R7 ;  /* 0x0000000103037824 */ /* 0x000fe200078e0207 */
        /* <DEDUP_REMOVED lines=113> */
.L_x_739:
[----:B---3--:R-:W-:Y:S05]  /*1c610*/  BSYNC B0 ;  /* 0x0000000000007941 */ /* 0x008fea0003800000 */
.L_x_738:
        /* <DEDUP_REMOVED lines=23> */
.L_x_741:
[----:B------:R-:W-:Y:S05]  /*1c790*/  BSYNC B0 ;  /* 0x0000000000007941 */ /* 0x000fea0003800000 */
.L_x_740:
        /* <DEDUP_REMOVED lines=23> */
.L_x_743:
[----:B------:R-:W-:Y:S05]  /*1c910*/  BSYNC B0 ;  /* 0x0000000000007941 */ /* 0x000fea0003800000 */
.L_x_742:
        /* <DEDUP_REMOVED lines=24> */
.L_x_736:
        /* <DEDUP_REMOVED lines=19> */
.L_x_744:
        /* <DEDUP_REMOVED lines=40> */
.L_x_746:
[----:B------:R-:W-:Y:S05]  /*1ce50*/  BSYNC B0 ;  /* 0x0000000000007941 */ /* 0x000fea0003800000 */
.L_x_745:
        /* <DEDUP_REMOVED lines=64> */
.L_x_748:
[----:B------:R-:W-:Y:S05]  /*1d260*/  BSYNC B0 ;  /* 0x0000000000007941 */ /* 0x000fea0003800000 */
.L_x_747:
        /* <DEDUP_REMOVED lines=21> */
.L_x_750:
[----:B------:R-:W-:Y:S05]  /*1d3c0*/  BSYNC B0 ;  /* 0x0000000000007941 */ /* 0x000fea0003800000 */
.L_x_749:
        /* <DEDUP_REMOVED lines=21> */
.L_x_752:
[----:B------:R-:W-:Y:S05]  /*1d520*/  BSYNC B0 ;  /* 0x0000000000007941 */ /* 0x000fea0003800000 */
.L_x_751:
        /* <DEDUP_REMOVED lines=22> */
.L_x_753:
        /* <DEDUP_REMOVED lines=15> */
.L_x_1518:


//--------------------- .text._ZN7cutlass13device_kernelIN5flash19enable_sm80_to_sm89INS1_16FlashAttnFwdSm80INS1_25CollectiveMainloopFwdSm80ILi4ELi1ELb0EN4cute5tupleIJNS5_1CILi128EEENS7_ILi64EEENS7_ILi96EEEEEELi96ENS_6half_tEfNS_4arch4Sm80ELb0ELb0ELb0ELb0ELb0ELb0ELb1ELb0EEENS1_21CollectiveEpilogueFwdINS6_IJS8_SA_S9_EEENS6_IJNS7_ILi1EEESI_SI_EEESC_SE_Li128ELb0ELb1ELb0ELb0EEENS1_19SingleTileSchedulerILb0ELb0ELb1ELi128EEEEEEEEEvNT_6ParamsE --------------------------
	.section	.text._ZN7cutlass13device_kernelIN5flash19enable_sm80_to_sm89INS1_16FlashAttnFwdSm80INS1_25CollectiveMainloopFwdSm80ILi4ELi1ELb0EN4cute5tupleIJNS5_1CILi128EEENS7_ILi64EEENS7_ILi96EEEEEELi96ENS_6half_tEfNS_4arch4Sm80ELb0ELb0ELb0ELb0ELb0ELb0ELb1ELb0EEENS1_21CollectiveEpilogueFwdINS6_IJS8_SA_S9_EEENS6_IJNS7_ILi1EEESI_SI_EEESC_SE_Li128ELb0ELb1ELb0ELb0EEENS1_19SingleTileSchedulerILb0ELb0ELb1ELi128EEEEEEEEEvNT_6ParamsE,"ax",@progbits
	.sectioninfo	@"SHI_REGISTERS=255"
	.align	128
.text._ZN7cutlass13device_kernelIN5flash19enable_sm80_to_sm89INS1_16FlashAttnFwdSm80INS1_25CollectiveMainloopFwdSm80ILi4ELi1ELb0EN4cute5tupleIJNS5_1CILi128EEENS7_ILi64EEENS7_ILi96EEEEEELi96ENS_6half_tEfNS_4arch4Sm80ELb0ELb0ELb0ELb0ELb0ELb0ELb1ELb0EEENS1_21CollectiveEpilogueFwdINS6_IJS8_SA_S9_EEENS6_IJNS7_ILi1EEESI_SI_EEESC_SE_Li128ELb0ELb1ELb0ELb0EEENS1_19SingleTileSchedulerILb0ELb0ELb1ELi128EEEEEEEEEvNT_6ParamsE:
        .type           _ZN7cutlass13device_kernelIN5flash19enable_sm80_to_sm89INS1_16FlashAttnFwdSm80INS1_25CollectiveMainloopFwdSm80ILi4ELi1ELb0EN4cute5tupleIJNS5_1CILi128EEENS7_ILi64EEENS7_ILi96EEEEEELi96ENS_6half_tEfNS_4arch4Sm80ELb0ELb0ELb0ELb0ELb0ELb0ELb1ELb0EEENS1_21CollectiveEpilogueFwdINS6_IJS8_SA_S9_EEENS6_IJNS7_ILi1EEESI_SI_EEESC_SE_Li128ELb0ELb1ELb0ELb0EEENS1_19SingleTileSchedulerILb0ELb0ELb1ELi128EEEEEEEEEvNT_6ParamsE,@function
        .size           _ZN7cutlass13device_kernelIN5flash19enable_sm80_to_sm89INS1_16FlashAttnFwdSm80INS1_25CollectiveMainloopFwdSm80ILi4ELi1ELb0EN4cute5tupleIJNS5_1CILi128EEENS7_ILi64EEENS7_ILi96EEEEEELi96ENS_6half_tEfNS_4arch4Sm80ELb0ELb0ELb0ELb0ELb0ELb0ELb1ELb0EEENS1_21CollectiveEpilogueFwdINS6_IJS8_SA_S9_EEENS6_IJNS7_ILi1EEESI_SI_EEESC_SE_Li128ELb0ELb1ELb0ELb0EEENS1_19SingleTileSchedulerILb0ELb0ELb1ELi128EEEEEEEEEvNT_6ParamsE,(.L_x_1519 - _ZN7cutlass13device_kernelIN5flash19enable_sm80_to_sm89INS1_16FlashAttnFwdSm80INS1_25CollectiveMainloopFwdSm80ILi4ELi1ELb0EN4cute5tupleIJNS5_1CILi128EEENS7_ILi64EEENS7_ILi96EEEEEELi96ENS_6half_tEfNS_4arch4Sm80ELb0ELb0ELb0ELb0ELb0ELb0ELb1ELb0EEENS1_21CollectiveEpilogueFwdINS6_IJS8_SA_S9_EEENS6_IJNS7_ILi1EEESI_SI_EEESC_SE_Li128ELb0ELb1ELb0ELb0EEENS1_19SingleTileSchedulerILb0ELb0ELb1ELi128EEEEEEEEEvNT_6ParamsE)
        .other          _ZN7cutlass13device_kernelIN5flash19enable_sm80_to_sm89INS1_16FlashAttnFwdSm80INS1_25CollectiveMainloopFwdSm80ILi4ELi1ELb0EN4cute5tupleIJNS5_1CILi128EEENS7_ILi64EEENS7_ILi96EEEEEELi96ENS_6half_tEfNS_4arch4Sm80ELb0ELb0ELb0ELb0ELb0ELb0ELb1ELb0EEENS1_21CollectiveEpilogueFwdINS6_IJS8_SA_S9_EEENS6_IJNS7_ILi1EEESI_SI_EEESC_SE_Li128ELb0ELb1ELb0ELb0EEENS1_19SingleTileSchedulerILb0ELb0ELb1ELi128EEEEEEEEEvNT_6ParamsE,@"STO_CUDA_ENTRY STV_DEFAULT"
_ZN7cutlass13device_kernelIN5flash19enable_sm80_to_sm89INS1_16FlashAttnFwdSm80INS1_25CollectiveMainloopFwdSm80ILi4ELi1ELb0EN4cute5tupleIJNS5_1CILi128EEENS7_ILi64EEENS7_ILi96EEEEEELi96ENS_6half_tEfNS_4arch4Sm80ELb0ELb0ELb0ELb0ELb0ELb0ELb1ELb0EEENS1_21CollectiveEpilogueFwdINS6_IJS8_SA_S9_EEENS6_IJNS7_ILi1EEESI_SI_EEESC_SE_Li128ELb0ELb1ELb0ELb0EEENS1_19SingleTileSchedulerILb0ELb0ELb1ELi128EEEEEEEEEvNT_6ParamsE:
        /* <DEDUP_REMOVED lines=58> */
[C---:B------:R-:W-:Y:S01]  /*03a0*/  IADD3 R28, R229.reuse, 0x20, RZ ;  /* 0x00000020e51c7810 */ /* 0x040fe20007ffe0ff */
[----:B------:R-:W-:Y:S01]  /*03b0*/  IMAD.WIDE.U32 R2, R4, c[0x0][0x1b0], R2 ;  /* 0x00006c0004027a25 */ /* 0x000fe200078e0002 */
[C---:B------:R-:W-:Y:S01]  /*03c0*/  IADD3 R23, R229.reuse, 0x40, RZ ;  /* 0x00000040e5177810 */ /* 0x040fe20007ffe0ff */
        /* <DEDUP_REMOVED lines=16> */
[----:B------:R-:W-:Y:S01]  /*04d0*/  IMAD.WIDE.U32 R2, R5, c[0x0][0x1a8], R2 ;  /* 0x00006a0005027a25 */ /* 0x000fe200078e0002 */
        /* <DEDUP_REMOVED lines=18> */
[----:B------:R-:W-:Y:S01]  /*0600*/  LOP3.LUT R3, R4, R5, RZ, 0x3c, !PT ;  /* 0x0000000504037212 */ /* 0x000fe200078e3cff */
[----:B------:R-:W-:Y:S01]  /*0610*/  IMAD.WIDE.U32 R44, R18, c[0x0][0x208], RZ ;  /* 0x00008200122c7a25 */ /* 0x000fe200078e00ff */
[----:B------:R-:W-:Y:S01]  /*0620*/  LEA.HI.X R13, R2, c[0x0][0x164], R0, 0x1, P1 ;  /* 0x00005900020d7a11 */ /* 0x000fe200008f0c00 */
[----:B------:R-:W1:Y:S01]  /*0630*/  SHFL.IDX PT, R4, R14, RZ, 0x1c1f ;  /* 0x001c1fff0e047589 */ /* 0x000e6200000e0000 */
[----:B------:R-:W-:-:S02]  /*0640*/  LEA.HI R0, R8, R18, RZ, 0x1 ;  /* 0x0000001208007211 */ /* 0x000fc400078f08ff */
[-C--:B------:R-:W-:Y:S01]  /*0650*/  ISETP.GE.AND P1, PT, R20, R12.reuse, PT ;  /* 0x0000000c1400720c */ /* 0x080fe20003f26270 */
[----:B------:R-:W2:Y:S01]  /*0660*/  SHFL.IDX PT, R5, R13, RZ, 0x1c1f ;  /* 0x001c1fff0d057589 */ /* 0x000ea200000e0000 */
[----:B------:R-:W-:Y:S02]  /*0670*/  LOP3.LUT R0, R0, 0x7fffffe, RZ, 0xc0, !PT ;  /* 0x07fffffe00007812 */ /* 0x000fe400078ec0ff */
[----:B------:R-:W-:Y:S02]  /*0680*/  IADD3 R2, R20, 0x40, RZ ;  /* 0x0000004014027810 */ /* 0x000fe40007ffe0ff */
[-C--:B------:R-:W-:Y:S01]  /*0690*/  ISETP.GE.AND P3, PT, R6, R12.reuse, PT ;  /* 0x0000000c0600720c */ /* 0x080fe20003f66270 */
[----:B------:R-:W-:Y:S01]  /*06a0*/  IMAD.IADD R0, R18, 0x1, -R0 ;  /* 0x0000000112007824 */ /* 0x000fe200078e0a00 */
[----:B------:R-:W-:Y:S02]  /*06b0*/  ISETP.GE.AND P2, PT, R2, R12, PT ;  /* 0x0000000c0200720c */ /* 0x000fe40003f46270 */
[----:B------:R-:W3:Y:S01]  /*06c0*/  SHFL.IDX PT, R2, R14, 0x1, 0x1c1f ;  /* 0x003c1f000e027f89 */ /* 0x000ee200000e0000 */
[----:B------:R-:W-:-:S02]  /*06d0*/  IMAD R0, R22, 0x8, R0 ;  /* 0x0000000816007824 */ /* 0x000fc400078e0200 */
[----:B------:R-:W-:Y:S02]  /*06e0*/  @!P1 SHF.R.S32.HI R7, RZ, 0x1f, R28 ;  /* 0x0000001fff079819 */ /* 0x000fe4000001141c */
[----:B------:R-:W-:Y:S01]  /*06f0*/  IMAD.U32 R149, R0, 0x20, R3 ;  /* 0x0000002000957824 */ /* 0x000fe200078e0003 */
[----:B------:R-:W-:Y:S01]  /*0700*/  @!P1 SHF.R.S32.HI R0, RZ, 0x1f, R23 ;  /* 0x0000001fff009819 */ /* 0x000fe20000011417 */
[----:B------:R-:W4:Y:S01]  /*0710*/  SHFL.IDX PT, R3, R13, 0x1, 0x1c1f ;  /* 0x003c1f000d037f89 */ /* 0x000f2200000e0000 */
[----:B------:R-:W-:Y:S02]  /*0720*/  @!P1 LEA.HI R8, R7, R28, RZ, 0x3 ;  /* 0x0000001c07089211 */ /* 0x000fe400078f18ff */
[----:B------:R-:W-:Y:S01]  /*0730*/  @!P1 LEA.HI R0, R0, R23, RZ, 0x3 ;  /* 0x0000001700009211 */ /* 0x000fe200078f18ff */
[----:B------:R-:W-:Y:S01]  /*0740*/  STL [R1+0x24], R149 ;  /* 0x0000249501007387 */ /* 0x000fe20000100800 */
[C---:B-1----:R-:W-:Y:S02]  /*0750*/  @!P1 LEA R6, P4, R229.reuse, R4, 0x1 ;  /* 0x00000004e5069211 */ /* 0x042fe400078808ff */
[----:B------:R-:W-:Y:S01]  /*0760*/  @!P1 LOP3.LUT R8, R8, 0xfffffff8, RZ, 0xc0, !PT ;  /* 0xfffffff808089812 */ /* 0x000fe200078ec0ff */
[----:B------:R-:W-:Y:S01]  /*0770*/  STL.64 [R1+0x18], R30 ;  /* 0x0000181e01007387 */ /* 0x000fe20000100a00 */
[----:B--2---:R-:W-:-:S02]  /*0780*/  @!P1 LEA.HI.X R7, R229, R5, R27, 0x1, P4 ;  /* 0x00000005e5079211 */ /* 0x004fc400020f0c1b */
[----:B------:R-:W-:Y:S01]  /*0790*/  ISETP.GE.AND P4, PT, R23, c[0x0][0x198], PT ;  /* 0x0000660017007a0c */ /* 0x000fe20003f86270 */
[----:B------:R-:W-:Y:S01]  /*07a0*/  @!P1 IMAD.WIDE R8, R8, 0x2, R4 ;  /* 0x0000000208089825 */ /* 0x000fe200078e0204 */
[----:B------:R-:W-:Y:S02]  /*07b0*/  @!P1 LOP3.LUT R10, R0, 0xfffffff8, RZ, 0xc0, !PT ;  /* 0xfffffff8000a9812 */ /* 0x000fe400078ec0ff */
[----:B------:R-:W-:Y:S01]  /*07c0*/  @!P3 SHF.R.S32.HI R11, RZ, 0x1f, R23 ;  /* 0x0000001fff0bb819 */ /* 0x000fe20000011417 */
[----:B------:R-:W-:Y:S02]  /*07d0*/  @!P1 IMAD.SHL.U32 R0, R149, 0x2, RZ ;  /* 0x0000000295009824 */ /* 0x000fe400078e00ff */
[----:B------:R-:W-:Y:S01]  /*07e0*/  @!P1 IMAD.WIDE R4, R10, 0x2, R4 ;  /* 0x000000020a049825 */ /* 0x000fe200078e0204 */
[----:B------:R-:W-:Y:S02]  /*07f0*/  @!P3 SHF.R.S32.HI R10, RZ, 0x1f, R28 ;  /* 0x0000001fff0ab819 */ /* 0x000fe4000001141c */
[----:B------:R1:W-:Y:S04]  /*0800*/  @!P1 LDGSTS.E.BYPASS.LTC128B.128 [R0+0x6100], [R6.64], !P6 ;  /* 0x0610000006009fae */ /* 0x0003e8000f101d50 */
[----:B------:R2:W-:Y:S04]  /*0810*/  @!P1 LDGSTS.E.BYPASS.LTC128B.128 [R0+0x8100], [R8.64], !P5 ;  /* 0x0810000008009fae */ /* 0x0005e8000e901d50 */
[----:B------:R3:W-:Y:S01]  /*0820*/  @!P1 LDGSTS.E.BYPASS.LTC128B.128 [R0+0xa100], [R4.64], !P4 ;  /* 0x0a10000004009fae */ /* 0x0007e2000e101d50 */
[----:B-1----:R-:W-:-:S02]  /*0830*/  @!P3 LEA.HI R6, R10, R28, RZ, 0x3 ;  /* 0x0000001c0a06b211 */ /* 0x002fc400078f18ff */
[----:B--2---:R-:W-:Y:S02]  /*0840*/  @!P3 LEA.HI R8, R11, R23, RZ, 0x3 ;  /* 0x000000170b08b211 */ /* 0x004fe400078f18ff */
        /* <DEDUP_REMOVED lines=28> */
[----:B------:R-:W-:Y:S01]  /*0a10*/  @!P2 SHF.R.S32.HI R0, RZ, 0x1f, R23 ;  /* 0x0000001fff00a819 */ /* 0x000fe20000011417 */
[----:B------:R-:W-:Y:S03]  /*0a20*/  STL.64 [R1+0x8], R44 ;  /* 0x0000082c01007387 */ /* 0x000fe60000100a00 */
[----:B------:R-:W-:-:S04]  /*0a30*/  @!P2 LEA.HI R0, R0, R23, RZ, 0x3 ;  /* 0x000000170000a211 */ /* 0x000fc800078f18ff */
[----:B------:R-:W-:Y:S01]  /*0a40*/  @!P2 LOP3.LUT R10, R0, 0xfffffff8, RZ, 0xc0, !PT ;  /* 0xfffffff8000aa812 */ /* 0x000fe200078ec0ff */
[----:B------:R-:W-:Y:S01]  /*0a50*/  @!P2 IMAD.SHL.U32 R0, R149, 0x2, RZ ;  /* 0x000000029500a824 */ /* 0x000fe200078e00ff */
[----:B-----5:R4:W5:Y:S02]  /*0a60*/  @P0 R2UR UR24, R16 ;  /* 0x00000000101803c2 */ /* 0x02096400000e0000 */
[----:B----4-:R-:W-:Y:S01]  /*0a70*/  IADD3 R16, P1, P0, R30, UR14, R229 ;  /* 0x0000000e1e107c10 */ /* 0x010fe2000f83e0e5 */
[----:B-----5:R-:W-:-:S03]  /*0a80*/  @UP0 USHF.R.S32.HI UR25, URZ, 0x1f, UR24 ;  /* 0x0000001f3f190899 */ /* 0x020fc60008011418 */
[--C-:B------:R-:W-:Y:S01]  /*0a90*/  IADD3.X R11, R2, UR9, R27.reuse, P1, P0 ;  /* 0x00000009020b7c10 */ /* 0x100fe20008fe041b */
[----:B------:R-:W-:Y:S01]  /*0aa0*/  @!UP0 UMOV UR24, UR8 ;  /* 0x0000000800188c82 */ /* 0x000fe20008000000 */
[----:B---3--:R-:W-:Y:S01]  /*0ab0*/  @!P2 SHF.R.S32.HI R2, RZ, 0x1f, R28 ;  /* 0x0000001fff02a819 */ /* 0x008fe2000001141c */
[----:B------:R-:W-:Y:S01]  /*0ac0*/  UIMAD.WIDE.U32 UR12, UR24, UR4, URZ ;  /* 0x00000004180c72a5 */ /* 0x000fe2000f8e003f */
[C---:B-1----:R-:W-:Y:S01]  /*0ad0*/  @!P2 LEA R6, P0, R229.reuse, R4, 0x1 ;  /* 0x00000004e506a211 */ /* 0x042fe200078008ff */
        /* <DEDUP_REMOVED lines=105> */
[----:B------:R-:W-:Y:S02]  /*1170*/  LOP3.LUT R4, R2, 0x8, R5, 0xf8, !PT ;  /* 0x0000000802047812 */ /* 0x000fe400078ef805 */
[----:B------:R-:W-:Y:S01]  /*1180*/  SHF.R.U32.HI R3, RZ, 0x3, R2 ;  /* 0x00000003ff037819 */ /* 0x000fe20000011602 */
[----:B------:R-:W-:-:S02]  /*1190*/  IMAD R2, R22, 0x200, R17 ;  /* 0x0000020016027824 */ /* 0x000fc400078e0211 */
[----:B------:R-:W-:Y:S01]  /*11a0*/  IMAD.U32 R0, R6, 0x20, R0 ;  /* 0x0000002006007824 */ /* 0x000fe200078e0000 */
[----:B------:R-:W-:Y:S01]  /*11b0*/  LOP3.LUT R16, R4, R3, RZ, 0x3c, !PT ;  /* 0x0000000304107212 */ /* 0x000fe200078e3cff */
[----:B------:R-:W-:Y:S02]  /*11c0*/  IMAD R2, R19, 0x20, R2 ;  /* 0x0000002013027824 */ /* 0x000fe400078e0202 */
[----:B------:R-:W-:Y:S01]  /*11d0*/  IMAD.SHL.U32 R139, R0, 0x2, RZ ;  /* 0x00000002008b7824 */ /* 0x000fe200078e00ff */
[----:B------:R-:W-:Y:S01]  /*11e0*/  BAR.SYNC.DEFER_BLOCKING 0x0 ;  /* 0x0000000000007b1d */ /* 0x000fe20000010000 */
[----:B------:R-:W-:Y:S02]  /*11f0*/  IMAD.IADD R2, R16, 0x1, R2 ;  /* 0x0000000110027824 */ /* 0x000fe400078e0202 */
[----:B------:R-:W-:Y:S01]  /*1200*/  IMAD.MOV.U32 R0, RZ, RZ, 0x10 ;  /* 0x00000010ff007424 */ /* 0x000fe200078e00ff */
[----:B------:R-:W-:Y:S01]  /*1210*/  IADD3 R3, R139, 0x3100, RZ ;  /* 0x000031008b037810 */ /* 0x000fe20007ffe0ff */
[----:B------:R-:W-:Y:S01]  /*1220*/  IMAD.SHL.U32 R214, R2, 0x2, RZ ;  /* 0x0000000202d67824 */ /* 0x000fe200078e00ff */
[----:B------:R-:W-:-:S02]  /*1230*/  LOP3.LUT R2, R26, 0xffffffe0, RZ, 0xc0, !PT ;  /* 0xffffffe01a027812 */ /* 0x000fc400078ec0ff */
[----:B------:R-:W-:Y:S02]  /*1240*/  IADD3 R216, R139, 0x3120, RZ ;  /* 0x000031208bd87810 */ /* 0x000fe40007ffe0ff */
[----:B------:R-:W-:Y:S01]  /*1250*/  @P1 IADD3 R216, R3, -0x20, RZ ;  /* 0xffffffe003d81810 */ /* 0x000fe20007ffe0ff */
[----:B------:R-:W-:Y:S01]  /*1260*/  IMAD.IADD R136, R25, 0x1, -R2 ;  /* 0x0000000119887824 */ /* 0x000fe200078e0a02 */
[----:B------:R-:W-:Y:S01]  /*1270*/  SEL R0, R0, 0xfffffff0, !P0 ;  /* 0xfffffff000007807 */ /* 0x000fe20004000000 */
[----:B------:R-:W-:Y:S01]  /*1280*/  IMAD R2, R24, c[0x0][0x208], RZ ;  /* 0x0000820018027a24 */ /* 0x000fe200078e02ff */
[----:B------:R-:W-:Y:S01]  /*1290*/  IADD3 R24, P1, P0, R44, UR26, R229 ;  /* 0x0000001a2c187c10 */ /* 0x000fe2000f83e0e5 */
[----:B------:R-:W-:Y:S01]  /*12a0*/  IMAD R25, R19, 0x20, R17 ;  /* 0x0000002013197824 */ /* 0x000fe200078e0211 */
[----:B------:R-:W-:Y:S01]  /*12b0*/  SEL R17, RZ, 0xffffffff, P5 ;  /* 0xffffffffff117807 */ /* 0x000fe20002800000 */
[----:B------:R-:W-:Y:S01]  /*12c0*/  IMAD R3, R18, c[0x0][0x20c], R2 ;  /* 0x0000830012037a24 */ /* 0x000fe200078e0202 */
[----:B------:R-:W-:Y:S01]  /*12d0*/  SEL R19, RZ, 0x1, P6 ;  /* 0x00000001ff137807 */ /* 0x000fe20003000000 */
[----:B------:R-:W-:Y:S01]  /*12e0*/  IMAD R215, R0, 0x2, R214 ;  /* 0x0000000200d77824 */ /* 0x000fe200078e02d6 */
[C---:B------:R-:W-:Y:S01]  /*12f0*/  IADD3 R227, R216.reuse, 0x400, RZ ;  /* 0x00000400d8e37810 */ /* 0x040fe20007ffe0ff */
[----:B------:R-:W-:Y:S01]  /*1300*/  IMAD.SHL.U32 R2, R17, 0x2, RZ ;  /* 0x0000000211027824 */ /* 0x000fe200078e00ff */
[C---:B------:R-:W-:Y:S01]  /*1310*/  IADD3 R226, R216.reuse, 0x800, RZ ;  /* 0x00000800d8e27810 */ /* 0x040fe20007ffe0ff */
[----:B------:R-:W-:Y:S01]  /*1320*/  IMAD.IADD R17, R45, 0x1, R3 ;  /* 0x000000012d117824 */ /* 0x000fe200078e0203 */
[----:B------:R-:W1:Y:S01]  /*1330*/  LDSM.16.M88.4 R12, [R214+0x6100] ;  /* 0x00610000d60c783b */ /* 0x000e620000000200 */
[----:B------:R-:W-:-:S02]  /*1340*/  IADD3 R225, R216, 0xc00, RZ ;  /* 0x00000c00d8e17810 */ /* 0x000fc40007ffe0ff */
[----:B------:R-:W-:Y:S01]  /*1350*/  LOP3.LUT R3, R2, 0x2, R19, 0xe2, !PT ;  /* 0x0000000202037812 */ /* 0x000fe200078ee213 */
[----:B------:R2:W-:Y:S01]  /*1360*/  STL [R1+0x4], R17 ;  /* 0x0000041101007387 */ /* 0x0005e20000100800 */
[----:B------:R-:W-:-:S03]  /*1370*/  SEL R2, RZ, 0x4, P4 ;  /* 0x00000004ff027807 */ /* 0x000fc60002000000 */
[----:B------:R3:W4:Y:S01]  /*1380*/  LDSM.16.M88.4 R8, [R214+0x7100] ;  /* 0x00710000d608783b */ /* 0x0007220000000200 */
[----:B------:R-:W-:Y:S01]  /*1390*/  LOP3.LUT R19, R3, R2, RZ, 0xfc, !PT ;  /* 0x0000000203137212 */ /* 0x000fe200078efcff */
[----:B------:R-:W-:Y:S02]  /*13a0*/  IMAD.IADD R3, R16, 0x1, R25 ;  /* 0x0000000110037824 */ /* 0x000fe400078e0219 */
[----:B------:R3:W1:Y:S04]  /*13b0*/  LDSM.16.M88.4 R40, [R139+0x3100] ;  /* 0x003100008b28783b */ /* 0x0006680000000200 */
[----:B------:R3:W1:Y:S04]  /*13c0*/  LDSM.16.M88.4 R36, [R139+0x3500] ;  /* 0x003500008b24783b */ /* 0x0006680000000200 */
[----:B------:R3:W1:Y:S04]  /*13d0*/  LDSM.16.M88.4 R32, [R139+0x3900] ;  /* 0x003900008b20783b */ /* 0x0006680000000200 */
[----:B------:R3:W1:Y:S04]  /*13e0*/  LDSM.16.M88.4 R28, [R139+0x3d00] ;  /* 0x003d00008b1c783b */ /* 0x0006680000000200 */
[----:B------:R3:W1:Y:S01]  /*13f0*/  LDSM.16.M88.4 R20, [R215+0x6100] ;  /* 0x00610000d714783b */ /* 0x0006620000000200 */
[----:B--2---:R-:W-:-:S02]  /*1400*/  IADD3.X R17, R17, UR24, R27, P1, P0 ;  /* 0x0000001811117c10 */ /* 0x004fc40008fe041b */
[----:B------:R-:W-:Y:S01]  /*1410*/  PLOP3.LUT P0, PT, PT, PT, UP0, 0x80, 0x0 ;  /* 0x000000000000781c */ /* 0x000fe20003f0f008 */
[----:B------:R3:W2:Y:S01]  /*1420*/  LDSM.16.M88.4 R4, [R215+0x7100] ;  /* 0x00710000d704783b */ /* 0x0006a20000000200 */
[----:B------:R-:W-:-:S03]  /*1430*/  IADD3 R230, P1, R24, UR28, RZ ;  /* 0x0000001c18e67c10 */ /* 0x000fc6000ff3e0ff */
[----:B------:R3:W1:Y:S01]  /*1440*/  LDSM.16.M88.4 R60, [R216] ;  /* 0x00000000d83c783b */ /* 0x0006620000000200 */
[----:B------:R-:W-:-:S03]  /*1450*/  IADD3.X R231, R17, UR23, RZ, P1, !PT ;  /* 0x0000001711e77c10 */ /* 0x000fc60008ffe4ff */
        /* <DEDUP_REMOVED lines=38> */
.L_x_754:
[----:B-1--4-:R-:W-:Y:S01]  /*16c0*/  HMMA.16816.F32 R64, R8, R40, RZ ;  /* 0x000000280840723c */ /* 0x012fe200000018ff */
[----:B------:R-:W-:Y:S01]  /*16d0*/  UISETP.GE.AND UP0, UPT, UR6, 0x41, UPT ;  /* 0x000000410600788c */ /* 0x000fe2000bf06270 */
[----:B------:R-:W-:Y:S01]  /*16e0*/  SHF.R.S32.HI R2, RZ, 0x1f, R136 ;  /* 0x0000001fff027819 */ /* 0x000fe20000011488 */
[----:B------:R-:W-:Y:S01]  /*16f0*/  UIMAD UR6, UR22, -0x40, UR6 ;  /* 0xffffffc0160678a4 */ /* 0x000fe2000f8e0206 */
[----:B------:R-:W0:Y:S01]  /*1700*/  LDGDEPBAR ;  /* 0x00000000000079af */ /* 0x000e220000000000 */
[----:B------:R-:W-:Y:S01]  /*1710*/  IMAD.SHL.U32 R212, R3, 0x2, RZ ;  /* 0x0000000203d47824 */ /* 0x000fe200078e00ff */
[----:B------:R-:W-:-:S02]  /*1720*/  LEA.HI R138, R2, R136, RZ, 0x2 ;  /* 0x00000088028a7211 */ /* 0x000fc400078f10ff */
[C---:B------:R-:W-:Y:S01]  /*1730*/  HMMA.16816.F32 R56, R8.reuse, R42, RZ ;  /* 0x0000002a0838723c */ /* 0x040fe200000018ff */
[----:B------:R-:W-:Y:S01]  /*1740*/  PLOP3.LUT P0, PT, PT, PT, UP0, 0x80, 0x0 ;  /* 0x000000000000781c */ /* 0x000fe20003f0f008 */
[----:B------:R-:W-:Y:S01]  /*1750*/  IMAD R213, R0, 0x2, R212 ;  /* 0x0000000200d57824 */ /* 0x000fe200078e02d4 */
[----:B------:R-:W-:Y:S01]  /*1760*/  LOP3.LUT R2, R138, 0x7ffffffc, RZ, 0xc0, !PT ;  /* 0x7ffffffc8a027812 */ /* 0x000fe200078ec0ff */
[----:B------:R-:W-:Y:S01]  /*1770*/  @UP0 ULEA.HI.SX32 UR4, UR21, 0xfffffffe, 0x1a ;  /* 0xfffffffe15040891 */ /* 0x000fe2000f8fd23f */
[----:B------:R-:W-:Y:S03]  /*1780*/  STL [R1+0x2c], R138 ;  /* 0x00002c8a01007387 */ /* 0x000fe60000100800 */
[----:B------:R-:W-:Y:S01]  /*1790*/  HMMA.16816.F32 R52, R8, R36, RZ ;  /* 0x000000240834723c */ /* 0x000fe200000018ff */
[----:B------:R-:W-:-:S07]  /*17a0*/  @UP0 USHF.R.S32.HI UR5, URZ, 0x1f, UR4 ;  /* 0x0000001f3f050899 */ /* 0x000fce0008011404 */
[C---:B------:R-:W-:Y:S08]  /*17b0*/  HMMA.16816.F32 R48, R8.reuse, R38, RZ ;  /* 0x000000260830723c */ /* 0x040ff000000018ff */
[C---:B------:R-:W-:Y:S08]  /*17c0*/  HMMA.16816.F32 R44, R8.reuse, R32, RZ ;  /* 0x00000020082c723c */ /* 0x040ff000000018ff */
[C---:B------:R-:W-:Y:S08]  /*17d0*/  HMMA.16816.F32 R24, R8.reuse, R34, RZ ;  /* 0x000000220818723c */ /* 0x040ff000000018ff */
[C---:B------:R-:W-:Y:S08]  /*17e0*/  HMMA.16816.F32 R16, R8.reuse, R28, RZ ;  /* 0x0000001c0810723c */ /* 0x040ff000000018ff */
[----:B------:R-:W-:Y:S08]  /*17f0*/  HMMA.16816.F32 R8, R8, R30, RZ ;  /* 0x0000001e0808723c */ /* 0x000ff000000018ff */
[C---:B------:R-:W-:Y:S08]  /*1800*/  HMMA.16816.F32 R92, R12.reuse, R32, RZ ;  /* 0x000000200c5c723c */ /* 0x040ff000000018ff */
[----:B------:R-:W-:Y:S01]  /*1810*/  HMMA.16816.F32 R128, R12, R34, RZ ;  /* 0x000000220c80723c */ /* 0x000fe200000018ff */
[----:B------:R-:W-:Y:S07]  /*1820*/  LDSM.16.M88.4 R32, [R139+0x4100] ;  /* 0x004100008b20783b */ /* 0x000fee0000000200 */
[C---:B--2---:R-:W-:Y:S08]  /*1830*/  HMMA.16816.F32 R120, R4.reuse, R60, R64 ;  /* 0x0000003c0478723c */ /* 0x044ff00000001840 */
[C---:B------:R-:W-:Y:S08]  /*1840*/  HMMA.16816.F32 R116, R4.reuse, R62, R56 ;  /* 0x0000003e0474723c */ /* 0x040ff00000001838 */
[C---:B------:R-:W-:Y:S01]  /*1850*/  HMMA.16816.F32 R112, R4.reuse, R68, R52 ;  /* 0x000000440470723c */ /* 0x040fe20000001834 */
[----:B------:R-:W-:Y:S07]  /*1860*/  LDSM.16.M88.4 R52, [R216+0x1000] ;  /* 0x00100000d834783b */ /* 0x000fee0000000200 */
        /* <DEDUP_REMOVED lines=8> */
[----:B------:R-:W-:Y:S01]  /*18f0*/  HMMA.16816.F32 R104, R4, R90, R8 ;  /* 0x0000005a0468723c */ /* 0x000fe20000001808 */
[----:B------:R-:W1:Y:S04]  /*1900*/  LDSM.16.M88.4 R4, [R214+0x9100] ;  /* 0x00910000d604783b */ /* 0x000e680000000200 */
[----:B------:R-:W2:Y:S03]  /*1910*/  LDSM.16.M88.4 R8, [R214+0x8100] ;  /* 0x00810000d608783b */ /* 0x000ea60000000200 */
[C---:B------:R-:W-:Y:S08]  /*1920*/  HMMA.16816.F32 R72, R12.reuse, R40, RZ ;  /* 0x000000280c48723c */ /* 0x040ff000000018ff */
[C---:B------:R-:W-:Y:S08]  /*1930*/  HMMA.16816.F32 R76, R12.reuse, R36, RZ ;  /* 0x000000240c4c723c */ /* 0x040ff000000018ff */
[C---:B------:R-:W-:Y:S08]  /*1940*/  HMMA.16816.F32 R36, R12.reuse, R38, RZ ;  /* 0x000000260c24723c */ /* 0x040ff000000018ff */
[C---:B------:R-:W-:Y:S08]  /*1950*/  HMMA.16816.F32 R40, R12.reuse, R42, RZ ;  /* 0x0000002a0c28723c */ /* 0x040ff000000018ff */
[C---:B------:R-:W-:Y:S08]  /*1960*/  HMMA.16816.F32 R132, R12.reuse, R28, RZ ;  /* 0x0000001c0c84723c */ /* 0x040ff000000018ff */
[----:B------:R-:W-:Y:S01]  /*1970*/  HMMA.16816.F32 R124, R12, R30, RZ ;  /* 0x0000001e0c7c723c */ /* 0x000fe200000018ff */
[----:B------:R-:W4:Y:S04]  /*1980*/  LDSM.16.M88.4 R28, [R139+0x4500] ;  /* 0x004500008b1c783b */ /* 0x000f280000000200 */
[----:B------:R-:W5:Y:S03]  /*1990*/  LDSM.16.M88.4 R12, [R215+0x9100] ;  /* 0x00910000d70c783b */ /* 0x000f660000000200 */
[C---:B------:R-:W-:Y:S08]  /*19a0*/  HMMA.16816.F32 R96, R20.reuse, R60, R72 ;  /* 0x0000003c1460723c */ /* 0x040ff00000001848 */
[C---:B------:R-:W-:Y:S08]  /*19b0*/  HMMA.16816.F32 R76, R20.reuse, R68, R76 ;  /* 0x00000044144c723c */ /* 0x040ff0000000184c */
[C---:B------:R-:W-:Y:S08]  /*19c0*/  HMMA.16816.F32 R72, R20.reuse, R70, R36 ;  /* 0x000000461448723c */ /* 0x040ff00000001824 */
[C---:B------:R-:W-:Y:S08]  /*19d0*/  HMMA.16816.F32 R84, R20.reuse, R62, R40 ;  /* 0x0000003e1454723c */ /* 0x040ff00000001828 */
[C---:B------:R-:W-:Y:S01]  /*19e0*/  HMMA.16816.F32 R68, R20.reuse, R80, R92 ;  /* 0x000000501444723c */ /* 0x040fe2000000185c */
[----:B------:R-:W-:Y:S07]  /*19f0*/  LDSM.16.M88.4 R92, [R216+0x1c00] ;  /* 0x001c0000d85c783b */ /* 0x000fee0000000200 */
[C---:B------:R-:W-:Y:S08]  /*1a00*/  HMMA.16816.F32 R64, R20.reuse, R82, R128 ;  /* 0x000000521440723c */ /* 0x040ff00000001880 */
[C---:B------:R-:W-:Y:S08]  /*1a10*/  HMMA.16816.F32 R60, R20.reuse, R88, R132 ;  /* 0x00000058143c723c */ /* 0x040ff00000001884 */
[----:B------:R-:W-:Y:S01]  /*1a20*/  HMMA.16816.F32 R56, R20, R90, R124 ;  /* 0x0000005a1438723c */ /* 0x000fe2000000187c */
[----:B------:R-:W3:Y:S07]  /*1a30*/  LDSM.16.M88.4 R20, [R215+0x8100] ;  /* 0x00810000d714783b */ /* 0x000eee0000000200 */
[C---:B-1----:R-:W-:Y:S08]  /*1a40*/  HMMA.16816.F32 R36, R4.reuse, R34, R116 ;  /* 0x000000220424723c */ /* 0x042ff00000001874 */
[-C--:B------:R-:W-:Y:S08]  /*1a50*/  HMMA.16816.F32 R40, R4, R32.reuse, R120 ;  /* 0x000000200428723c */ /* 0x080ff00000001878 */
[----:B--2---:R-:W-:Y:S08]  /*1a60*/  HMMA.16816.F32 R96, R8, R32, R96 ;  /* 0x000000200860723c */ /* 0x004ff00000001860 */
[C---:B----4-:R-:W-:Y:S08]  /*1a70*/  HMMA.16816.F32 R88, R4.reuse, R30, R108 ;  /* 0x0000001e0458723c */ /* 0x050ff0000000186c */
[C---:B------:R-:W-:Y:S01]  /*1a80*/  HMMA.16816.F32 R80, R4.reuse, R28, R112 ;  /* 0x0000001c0450723c */ /* 0x040fe20000001870 */
[----:B------:R-:W-:Y:S07]  /*1a90*/  LDSM.16.M88.4 R112, [R216+0x2c00] ;  /* 0x002c0000d870783b */ /* 0x000fee0000000200 */
[C---:B------:R-:W-:Y:S08]  /*1aa0*/  HMMA.16816.F32 R100, R4.reuse, R24, R100 ;  /* 0x000000180464723c */ /* 0x040ff00000001864 */
[C---:B------:R-:W-:Y:S08]  /*1ab0*/  HMMA.16816.F32 R120, R4.reuse, R26, R140 ;  /* 0x0000001a0478723c */ /* 0x040ff0000000188c */
[C---:B------:R-:W-:Y:S08]  /*1ac0*/  HMMA.16816.F32 R132, R4.reuse, R16, R144 ;  /* 0x000000100484723c */ /* 0x040ff00000001890 */
[----:B------:R-:W-:Y:S01]  /*1ad0*/  HMMA.16816.F32 R108, R4, R18, R104 ;  /* 0x00000012046c723c */ /* 0x000fe20000001868 */
[----:B------:R-:W-:Y:S07]  /*1ae0*/  LDSM.16.M88.4 R104, [R139+0x5d00] ;  /* 0x005d00008b68783b */ /* 0x000fee0000000200 */
[C---:B------:R-:W-:Y:S08]  /*1af0*/  HMMA.16816.F32 R76, R8.reuse, R28, R76 ;  /* 0x0000001c084c723c */ /* 0x040ff0000000184c */
[C---:B------:R-:W-:Y:S08]  /*1b00*/  HMMA.16816.F32 R4, R8.reuse, R24, R68 ;  /* 0x000000180804723c */ /* 0x040ff00000001844 */
[C---:B------:R-:W-:Y:S01]  /*1b10*/  HMMA.16816.F32 R84, R8.reuse, R34, R84 ;  /* 0x000000220854723c */ /* 0x040fe20000001854 */
[----:B------:R-:W-:Y:S07]  /*1b20*/  LDSM.16.M88.4 R32, [R139+0x5500] ;  /* 0x005500008b20783b */ /* 0x000fee0000000200 */
[C---:B------:R-:W-:Y:S08]  /*1b30*/  HMMA.16816.F32 R28, R8.reuse, R30, R72 ;  /* 0x0000001e081c723c */ /* 0x040ff00000001848 */
[C---:B------:R-:W-:Y:S08]  /*1b40*/  HMMA.16816.F32 R24, R8.reuse, R26, R64 ;  /* 0x0000001a0818723c */ /* 0x040ff00000001840 */
[C---:B------:R-:W-:Y:S08]  /*1b50*/  HMMA.16816.F32 R140, R8.reuse, R16, R60 ;  /* 0x00000010088c723c */ /* 0x040ff0000000183c */
[----:B------:R-:W-:Y:S01]  /*1b60*/  HMMA.16816.F32 R144, R8, R18, R56 ;  /* 0x000000120890723c */ /* 0x000fe20000001838 */
[----:B------:R-:W-:Y:S04]  /*1b70*/  LDSM.16.M88.4 R8, [R214+0xb100] ;  /* 0x00b10000d608783b */ /* 0x000fe80000000200 */
[----:B------:R-:W-:Y:S03]  /*1b80*/  LDSM.16.M88.4 R16, [R214+0xa100] ;  /* 0x00a10000d610783b */ /* 0x000fe60000000200 */
[C---:B-----5:R-:W-:Y:S01]  /*1b90*/  HMMA.16816.F32 R68, R12.reuse, R54, R36 ;  /* 0x000000360c44723c */ /* 0x060fe20000001824 */
[----:B------:R-:W1:Y:S07]  /*1ba0*/  LDSM.16.M88.4 R36, [R139+0x5100] ;  /* 0x005100008b24783b */ /* 0x000e6e0000000200 */
[-C--:B------:R-:W-:Y:S01]  /*1bb0*/  HMMA.16816.F32 R72, R12, R52.reuse, R40 ;  /* 0x000000340c48723c */ /* 0x080fe20000001828 */
[----:B------:R-:W2:Y:S07]  /*1bc0*/  LDSM.16.M88.4 R40, [R139+0x5900] ;  /* 0x005900008b28783b */ /* 0x000eae0000000200 */
[----:B---3--:R-:W-:Y:S08]  /*1bd0*/  HMMA.16816.F32 R124, R20, R52, R96 ;  /* 0x00000034147c723c */ /* 0x008ff00000001860 */
[C---:B------:R-:W-:Y:S08]  /*1be0*/  HMMA.16816.F32 R64, R12.reuse, R48, R80 ;  /* 0x000000300c40723c */ /* 0x040ff00000001850 */
[C---:B------:R-:W-:Y:S08]  /*1bf0*/  HMMA.16816.F32 R60, R12.reuse, R50, R88 ;  /* 0x000000320c3c723c */ /* 0x040ff00000001858 */
[C---:B------:R-:W-:Y:S08]  /*1c00*/  HMMA.16816.F32 R56, R12.reuse, R44, R100 ;  /* 0x0000002c0c38723c */ /* 0x040ff00000001864 */
[C---:B------:R-:W-:Y:S08]  /*1c10*/  HMMA.16816.F32 R120, R12.reuse, R46, R120 ;  /* 0x0000002e0c78723c */ /* 0x040ff00000001878 */
[C---:B------:R-:W-:Y:S08]  /*1c20*/  HMMA.16816.F32 R132, R12.reuse, R92, R132 ;  /* 0x0000005c0c84723c */ /* 0x040ff00000001884 */
[----:B------:R-:W-:Y:S01]  /*1c30*/  HMMA.16816.F32 R128, R12, R94, R108 ;  /* 0x0000005e0c80723c */ /* 0x000fe2000000186c */
[----:B------:R-:W-:Y:S07]  /*1c40*/  LDSM.16.M88.4 R12, [R215+0xa100] ;  /* 0x00a10000d70c783b */ /* 0x000fee0000000200 */
[C---:B------:R-:W-:Y:S01]  /*1c50*/  HMMA.16816.F32 R100, R20.reuse, R50, R28 ;  /* 0x000000321464723c */ /* 0x040fe2000000181c */
[----:B------:R-:W-:Y:S07]  /*1c60*/  LDSM.16.M88.4 R28, [R216+0x2000] ;  /* 0x00200000d81c783b */ /* 0x000fee0000000200 */
[C---:B------:R-:W-:Y:S01]  /*1c70*/  HMMA.16816.F32 R96, R20.reuse, R44, R4 ;  /* 0x0000002c1460723c */ /* 0x040fe20000001804 */
[----:B------:R-:W3:Y:S07]  /*1c80*/  LDSM.16.M88.4 R4, [R215+0xb100] ;  /* 0x00b10000d704783b */ /* 0x000eee0000000200 */
[C---:B------:R-:W-:Y:S08]  /*1c90*/  HMMA.16816.F32 R116, R20.reuse, R54, R84 ;  /* 0x000000361474723c */ /* 0x040ff00000001854 */
[----:B------:R-:W-:Y:S01]  /*1ca0*/  HMMA.16816.F32 R80, R20, R46, R24 ;  /* 0x0000002e1450723c */ /* 0x000fe20000001818 */
[----:B------:R-:W4:Y:S04]  /*1cb0*/  LDSM.16.M88.4 R24, [R216+0x2400] ;  /* 0x00240000d818783b */ /* 0x000f280000000200 */
[----:B------:R-:W5:Y:S01]  /*1cc0*/  LDSM.16.M88.4 R44, [R216+0x2800] ;  /* 0x00280000d82c783b */ /* 0x000f620000000200 */
[----:B------:R-:W-:-:S04]  /*1cd0*/  DEPBAR.LE SB0, 0x0 ;  /* 0x000080000000791a */ /* 0x000fc80000000000 */
[----:B------:R-:W-:Y:S08]  /*1ce0*/  HMMA.16816.F32 R108, R20, R48, R76 ;  /* 0x00000030146c723c */ /* 0x000ff0000000184c */
[-C--:B-1----:R-:W-:Y:S08]  /*1cf0*/  HMMA.16816.F32 R84, R8, R36.reuse, R72 ;  /* 0x000000240854723c */ /* 0x082ff00000001848 */
[----:B------:R-:W-:Y:S08]  /*1d00*/  HMMA.16816.F32 R52, R16, R36, R124 ;  /* 0x000000241034723c */ /* 0x000ff0000000187c */
[C---:B------:R-:W-:Y:S08]  /*1d10*/  HMMA.16816.F32 R76, R8.reuse, R38, R68 ;  /* 0x00000026084c723c */ /* 0x040ff00000001844 */
[C---:B------:R-:W-:Y:S08]  /*1d20*/  HMMA.16816.F32 R72, R8.reuse, R32, R64 ;  /* 0x000000200848723c */ /* 0x040ff00000001840 */
[----:B------:R-:W-:Y:S08]  /*1d30*/  HMMA.16816.F32 R68, R8, R34, R60 ;  /* 0x000000220844723c */ /* 0x000ff0000000183c */
[----:B------:R-:W-:Y:S08]  /*1d40*/  HMMA.16816.F32 R88, R20, R92, R140 ;  /* 0x0000005c1458723c */ /* 0x000ff0000000188c */
[C---:B--2---:R-:W-:Y:S08]  /*1d50*/  HMMA.16816.F32 R64, R8.reuse, R40, R56 ;  /* 0x000000280840723c */ /* 0x044ff00000001838 */
[C---:B------:R-:W-:Y:S08]  /*1d60*/  HMMA.16816.F32 R60, R8.reuse, R42, R120 ;  /* 0x0000002a083c723c */ /* 0x040ff00000001878 */
[C---:B------:R-:W-:Y:S08]  /*1d70*/  HMMA.16816.F32 R120, R8.reuse, R104, R132 ;  /* 0x000000680878723c */ /* 0x040ff00000001884 */
[----:B------:R-:W-:Y:S08]  /*1d80*/  HMMA.16816.F32 R56, R8, R106, R128 ;  /* 0x0000006a0838723c */ /* 0x000ff00000001880 */
[C---:B------:R-:W-:Y:S08]  /*1d90*/  HMMA.16816.F32 R48, R16.reuse, R38, R116 ;  /* 0x000000261030723c */ /* 0x040ff00000001874 */
[----:B------:R-:W-:Y:S08]  /*1da0*/  HMMA.16816.F32 R36, R16, R32, R108 ;  /* 0x000000201024723c */ /* 0x000ff0000000186c */
[----:B---3--:R-:W-:Y:S08]  /*1db0*/  HMMA.16816.F32 R84, R4, R28, R84 ;  /* 0x0000001c0454723c */ /* 0x008ff00000001854 */
[C---:B------:R-:W-:Y:S08]  /*1dc0*/  HMMA.16816.F32 R8, R16.reuse, R40, R96 ;  /* 0x000000281008723c */ /* 0x040ff00000001860 */
[C---:B------:R-:W-:Y:S08]  /*1dd0*/  HMMA.16816.F32 R40, R16.reuse, R42, R80 ;  /* 0x0000002a1028723c */ /* 0x040ff00000001850 */
[----:B------:R-:W-:Y:S08]  /*1de0*/  HMMA.16816.F32 R32, R16, R34, R100 ;  /* 0x000000221020723c */ /* 0x000ff00000001864 */
[----:B------:R-:W-:Y:S08]  /*1df0*/  HMMA.16816.F32 R52, R12, R28, R52 ;  /* 0x0000001c0c34723c */ /* 0x000ff00000001834 */
[----:B------:R-:W-:Y:S08]  /*1e00*/  HMMA.16816.F32 R76, R4, R30, R76 ;  /* 0x0000001e044c723c */ /* 0x000ff0000000184c */
[----:B------:R-:W-:Y:S08]  /*1e10*/  HMMA.16816.F32 R80, R16, R104, R88 ;  /* 0x000000681050723c */ /* 0x000ff00000001858 */
[C---:B----4-:R-:W-:Y:S08]  /*1e20*/  HMMA.16816.F32 R72, R4.reuse, R24, R72 ;  /* 0x000000180448723c */ /* 0x050ff00000001848 */
[C---:B------:R-:W-:Y:S08]  /*1e30*/  HMMA.16816.F32 R68, R4.reuse, R26, R68 ;  /* 0x0000001a0444723c */ /* 0x040ff00000001844 */
[C---:B-----5:R-:W-:Y:S08]  /*1e40*/  HMMA.16816.F32 R64, R4.reuse, R44, R64 ;  /* 0x0000002c0440723c */ /* 0x060ff00000001840 */
[C---:B------:R-:W-:Y:S08]  /*1e50*/  HMMA.16816.F32 R60, R4.reuse, R46, R60 ;  /* 0x0000002e043c723c */ /* 0x040ff0000000183c */
[C---:B------:R-:W-:Y:S08]  /*1e60*/  HMMA.16816.F32 R88, R4.reuse, R112, R120 ;  /* 0x000000700458723c */ /* 0x040ff00000001878 */
[----:B------:R-:W-:Y:S07]  /*1e70*/  HMMA.16816.F32 R56, R4, R114, R56 ;  /* 0x000000720438723c */ /* 0x000fee0000001838 */
[----:B------:R-:W-:Y:S01]  /*1e80*/  @P0 IMAD.WIDE.U32 R4, R137, UR4, R232 ;  /* 0x0000000489040c25 */ /* 0x000fe2000f8e00e8 */
[----:B------:R-:W-:Y:S01]  /*1e90*/  @UP0 UIMAD UR4, UR18, UR4, URZ ;  /* 0x00000004120402a4 */ /* 0x000fe2000f8e023f */
[----:B------:R-:W-:Y:S02]  /*1ea0*/  HMMA.16816.F32 R48, R12, R30, R48 ;  /* 0x0000001e0c30723c */ /* 0x000fe40000001830 */
[----:B------:R-:W-:Y:S01]  /*1eb0*/  IMAD.IADD R6, R136, 0x1, -R2 ;  /* 0x0000000188067824 */ /* 0x000fe200078e0a02 */
[----:B------:R-:W-:Y:S01]  /*1ec0*/  @UP0 UIMAD UR4, UR5, UR19, UR4 ;  /* 0x00000013050402a4 */ /* 0x000fe2000f8e0204 */
[----:B------:R-:W-:-:S04]  /*1ed0*/  IMAD.U32 R2, RZ, RZ, UR6 ;  /* 0x00000006ff027e24 */ /* 0x000fc8000f8e00ff */
[----:B------:R-:W-:Y:S01]  /*1ee0*/  IMAD R2, R6, -0x2, R2 ;  /* 0xfffffffe06027824 */ /* 0x000fe200078e0202 */
[----:B------:R-:W-:Y:S01]  /*1ef0*/  HMMA.16816.F32 R144, R20, R94, R144 ;  /* 0x0000005e1490723c */ /* 0x000fe20000001890 */
[----:B------:R-:W-:Y:S01]  /*1f00*/  @P0 IADD3 R5, R5, UR4, RZ ;  /* 0x0000000405050c10 */ /* 0x000fe2000fffe0ff */
[----:B------:R-:W-:Y:S02]  /*1f10*/  BAR.SYNC.DEFER_BLOCKING 0x0 ;  /* 0x0000000000007b1d */ /* 0x000fe40000010000 */
[C---:B------:R-:W-:Y:S02]  /*1f20*/  ISETP.GT.AND P3, PT, R2.reuse, RZ, PT ;  /* 0x000000ff0200720c */ /* 0x040fe40003f64270 */
[----:B------:R-:W-:Y:S02]  /*1f30*/  ISETP.GT.AND P2, PT, R2, 0x1, PT ;  /* 0x000000010200780c */ /* 0x000fe40003f44270 */
[----:B------:R-:W-:Y:S01]  /*1f40*/  HMMA.16816.F32 R36, R12, R24, R36 ;  /* 0x000000180c24723c */ /* 0x000fe20000001824 */
[----:B------:R-:W-:-:S02]  /*1f50*/  @P0 LEA R20, P1, R4, c[0x0][0x1c8], 0x1 ;  /* 0x0000720004140a11 */ /* 0x000fc400078208ff */
[----:B------:R-:W-:Y:S02]  /*1f60*/  FSEL R22, R84, -INF , P3 ;  /* 0xff80000054167808 */ /* 0x000fe40001800000 */
[----:B------:R-:W-:Y:S02]  /*1f70*/  @P0 LEA.HI.X R21, R4, c[0x0][0x1cc], R5, 0x1, P1 ;  /* 0x0000730004150a11 */ /* 0x000fe400008f0c05 */
[----:B------:R-:W-:Y:S01]  /*1f80*/  ISETP.GT.AND P1, PT, R2, 0x8, PT ;  /* 0x000000080200780c */ /* 0x000fe20003f24270 */
[----:B------:R-:W-:Y:S01]  /*1f90*/  HMMA.16816.F32 R8, R12, R44, R8 ;  /* 0x0000002c0c08723c */ /* 0x000fe20000001808 */
[----:B------:R-:W-:Y:S02]  /*1fa0*/  FSEL R23, R85, -INF , P2 ;  /* 0xff80000055177808 */ /* 0x000fe40001000000 */
[----:B------:R-:W-:Y:S02]  /*1fb0*/  FSEL R31, R86, -INF , P3 ;  /* 0xff800000561f7808 */ /* 0x000fe40001800000 */
[----:B------:R-:W-:-:S02]  /*1fc0*/  FSEL R54, R54, -INF , P3 ;  /* 0xff80000036367808 */ /* 0x000fc40001800000 */
[----:B------:R-:W-:Y:S01]  /*1fd0*/  FSEL R28, R76, -INF , P1 ;  /* 0xff8000004c1c7808 */ /* 0x000fe20000800000 */
[C---:B------:R-:W-:Y:S01]  /*1fe0*/  HMMA.16816.F32 R44, R12.reuse, R46, R40 ;  /* 0x0000002e0c2c723c */ /* 0x040fe20000001828 */
[----:B------:R-:W-:Y:S02]  /*1ff0*/  FMNMX.FTZ R4, R22, R23, !PT ;  /* 0x0000001716047209 */ /* 0x000fe40007810000 */
[----:B------:R-:W-:Y:S02]  /*2000*/  FSEL R30, R87, -INF , P2 ;  /* 0xff800000571e7808 */ /* 0x000fe40001000000 */
[----:B------:R-:W-:Y:S02]  /*2010*/  FSEL R55, R55, -INF , P2 ;  /* 0xff80000037377808 */ /* 0x000fe40001000000 */
[----:B------:R-:W-:Y:S01]  /*2020*/  FSEL R42, R52, -INF , P3 ;  /* 0xff800000342a7808 */ /* 0x000fe20001800000 */
[----:B------:R-:W-:Y:S01]  /*2030*/  HMMA.16816.F32 R24, R12, R26, R32 ;  /* 0x0000001a0c18723c */ /* 0x000fe20000001820 */
[----:B------:R-:W-:-:S02]  /*2040*/  ISETP.GT.AND P3, PT, R2, 0x9, PT ;  /* 0x000000090200780c */ /* 0x000fc40003f64270 */
[----:B------:R-:W-:Y:S02]  /*2050*/  FSEL R43, R53, -INF , P2 ;  /* 0xff800000352b7808 */ /* 0x000fe40001000000 */
[----:B------:R-:W-:Y:S02]  /*2060*/  FSEL R29, R77, -INF , P3 ;  /* 0xff8000004d1d7808 */ /* 0x000fe40001800000 */
[----:B------:R-:W-:Y:S01]  /*2070*/  ISETP.GT.AND P2, PT, R2, 0x10, PT ;  /* 0x000000100200780c */ /* 0x000fe20003f44270 */
[----:B------:R-:W-:Y:S01]  /*2080*/  HMMA.16816.F32 R32, R12, R112, R80 ;  /* 0x000000700c20723c */ /* 0x000fe20000001850 */
[----:B------:R-:W-:Y:S02]  /*2090*/  FMNMX.FTZ R4, R28, R4, !PT ;  /* 0x000000041c047209 */ /* 0x000fe40007810000 */
[----:B------:R-:W-:Y:S02]  /*20a0*/  FSEL R40, R78, -INF , P1 ;  /* 0xff8000004e287808 */ /* 0x000fe40000800000 */
[----:B------:R-:W-:-:S02]  /*20b0*/  FSEL R50, R50, -INF , P1 ;  /* 0xff80000032327808 */ /* 0x000fc40000800000 */
[----:B------:R-:W-:Y:S01]  /*20c0*/  FSEL R48, R48, -INF , P1 ;  /* 0xff80000030307808 */ /* 0x000fe20000800000 */
[----:B------:R-:W-:Y:S01]  /*20d0*/  HMMA.16816.F32 R16, R16, R106, R144 ;  /* 0x0000006a1010723c */ /* 0x000fe20000001890 */
[----:B------:R-:W-:Y:S02]  /*20e0*/  ISETP.GT.AND P1, PT, R2, 0x11, PT ;  /* 0x000000110200780c */ /* 0x000fe40003f24270 */
[----:B------:R-:W-:Y:S02]  /*20f0*/  FSEL R52, R72, -INF , P2 ;  /* 0xff80000048347808 */ /* 0x000fe40001000000 */
[----:B------:R-:W-:Y:S02]  /*2100*/  FMNMX.FTZ R4, R29, R4, !PT ;  /* 0x000000041d047209 */ /* 0x000fe40007810000 */
[----:B------:R-:W-:Y:S02]  /*2110*/  FSEL R41, R79, -INF , P3 ;  /* 0xff8000004f297808 */ /* 0x000fe40001800000 */
[----:B------:R-:W-:-:S02]  /*2120*/  FSEL R51, R51, -INF , P3 ;  /* 0xff80000033337808 */ /* 0x000fc40001800000 */
[----:B------:R-:W-:Y:S02]  /*2130*/  FSEL R49, R49, -INF , P3 ;  /* 0xff80000031317808 */ /* 0x000fe40001800000 */
[----:B------:R-:W-:Y:S02]  /*2140*/  FSEL R53, R73, -INF , P1 ;  /* 0xff80000049357808 */ /* 0x000fe40000800000 */
[----:B------:R-:W-:Y:S02]  /*2150*/  ISETP.GT.AND P3, PT, R2, 0x18, PT ;  /* 0x000000180200780c */ /* 0x000fe40003f64270 */
        /* <DEDUP_REMOVED lines=8> */
[----:B------:R-:W-:Y:S01]  /*21e0*/  FSEL R117, R75, -INF , P1 ;  /* 0xff8000004b757808 */ /* 0x000fe20000800000 */
[----:B------:R-:W-:Y:S01]  /*21f0*/  IMAD.U32 R12, RZ, RZ, UR11 ;  /* 0x0000000bff0c7e24 */ /* 0x000fe2000f8e00ff */
[----:B------:R-:W-:-:S02]  /*2200*/  FSEL R128, R39, -INF , P1 ;  /* 0xff80000027807808 */ /* 0x000fc40000800000 */
[----:B------:R-:W-:Y:S02]  /*2210*/  FSEL R125, R37, -INF , P1 ;  /* 0xff800000257d7808 */ /* 0x000fe40000800000 */
[----:B------:R-:W-:Y:S02]  /*2220*/  FSEL R37, R69, -INF , P2 ;  /* 0xff80000045257808 */ /* 0x000fe40001000000 */
[----:B------:R-:W-:Y:S02]  /*2230*/  ISETP.GT.AND P1, PT, R2, 0x20, PT ;  /* 0x000000200200780c */ /* 0x000fe40003f24270 */
[----:B------:R-:W-:Y:S02]  /*2240*/  FMNMX.FTZ R4, R36, R4, !PT ;  /* 0x0000000424047209 */ /* 0x000fe40007810000 */
[----:B------:R-:W-:Y:S02]  /*2250*/  FSEL R39, R71, -INF , P2 ;  /* 0xff80000047277808 */ /* 0x000fe40001000000 */
[----:B------:R-:W-:-:S02]  /*2260*/  FSEL R127, R27, -INF , P2 ;  /* 0xff8000001b7f7808 */ /* 0x000fc40001000000 */
[----:B------:R-:W-:Y:S02]  /*2270*/  FSEL R119, R25, -INF , P2 ;  /* 0xff80000019777808 */ /* 0x000fe40001000000 */
[----:B------:R-:W-:Y:S02]  /*2280*/  ISETP.GT.AND P2, PT, R2, 0x21, PT ;  /* 0x000000210200780c */ /* 0x000fe40003f44270 */
[----:B------:R-:W-:Y:S02]  /*2290*/  FSEL R131, R64, -INF , P1 ;  /* 0xff80000040837808 */ /* 0x000fe40000800000 */
[----:B------:R-:W-:Y:S02]  /*22a0*/  FMNMX.FTZ R4, R37, R4, !PT ;  /* 0x0000000425047209 */ /* 0x000fe40007810000 */
[----:B------:R-:W-:Y:S02]  /*22b0*/  FMNMX.FTZ R5, R31, R30, !PT ;  /* 0x0000001e1f057209 */ /* 0x000fe40007810000 */
[----:B------:R-:W-:-:S02]  /*22c0*/  FSEL R180, R10, -INF , P1 ;  /* 0xff8000000ab47808 */ /* 0x000fc40000800000 */
[----:B------:R-:W-:Y:S02]  /*22d0*/  FSEL R170, R8, -INF , P1 ;  /* 0xff80000008aa7808 */ /* 0x000fe40000800000 */
[----:B------:R-:W-:Y:S02]  /*22e0*/  FSEL R134, R66, -INF , P1 ;  /* 0xff80000042867808 */ /* 0x000fe40000800000 */
[----:B------:R-:W-:Y:S02]  /*22f0*/  ISETP.GT.AND P1, PT, R2, 0x28, PT ;  /* 0x000000280200780c */ /* 0x000fe40003f24270 */
[----:B------:R-:W-:Y:S02]  /*2300*/  FSEL R133, R65, -INF , P2 ;  /* 0xff80000041857808 */ /* 0x000fe40001000000 */
[----:B------:R-:W-:Y:S02]  /*2310*/  FMNMX.FTZ R4, R131, R4, !PT ;  /* 0x0000000483047209 */ /* 0x000fe40007810000 */
[----:B------:R-:W-:-:S02]  /*2320*/  FMNMX.FTZ R5, R40, R5, !PT ;  /* 0x0000000528057209 */ /* 0x000fc40007810000 */
[----:B------:R-:W-:Y:S02]  /*2330*/  FSEL R181, R11, -INF , P2 ;  /* 0xff8000000bb57808 */ /* 0x000fe40001000000 */
[----:B------:R-:W-:Y:S02]  /*2340*/  FSEL R173, R9, -INF , P2 ;  /* 0xff80000009ad7808 */ /* 0x000fe40001000000 */
[----:B------:R-:W-:Y:S02]  /*2350*/  FSEL R138, R67, -INF , P2 ;  /* 0xff800000438a7808 */ /* 0x000fe40001000000 */
[----:B------:R-:W-:Y:S02]  /*2360*/  ISETP.GT.AND P2, PT, R2, 0x29, PT ;  /* 0x000000290200780c */ /* 0x000fe40003f44270 */
[----:B------:R-:W-:Y:S02]  /*2370*/  FSEL R130, R60, -INF , P1 ;  /* 0xff8000003c827808 */ /* 0x000fe40000800000 */
[----:B------:R-:W-:-:S02]  /*2380*/  FMNMX.FTZ R4, R133, R4, !PT ;  /* 0x0000000485047209 */ /* 0x000fc40007810000 */
[----:B------:R-:W-:Y:S02]  /*2390*/  FMNMX.FTZ R5, R41, R5, !PT ;  /* 0x0000000529057209 */ /* 0x000fe40007810000 */
[----:B------:R-:W-:Y:S02]  /*23a0*/  FSEL R169, R63, -INF , P2 ;  /* 0xff8000003fa97808 */ /* 0x000fe40001000000 */
[----:B------:R-:W-:Y:S02]  /*23b0*/  FSEL R132, R61, -INF , P2 ;  /* 0xff8000003d847808 */ /* 0x000fe40001000000 */
[----:B------:R-:W-:Y:S02]  /*23c0*/  FSEL R175, R47, -INF , P2 ;  /* 0xff8000002faf7808 */ /* 0x000fe40001000000 */
[----:B------:R-:W-:Y:S02]  /*23d0*/  FSEL R172, R45, -INF , P2 ;  /* 0xff8000002dac7808 */ /* 0x000fe40001000000 */
[----:B------:R-:W-:-:S02]  /*23e0*/  ISETP.GT.AND P2, PT, R2, 0x30, PT ;  /* 0x000000300200780c */ /* 0x000fc40003f44270 */
[----:B------:R-:W-:Y:S02]  /*23f0*/  FMNMX.FTZ R4, R130, R4, !PT ;  /* 0x0000000482047209 */ /* 0x000fe40007810000 */
[----:B------:R-:W-:Y:S02]  /*2400*/  FMNMX.FTZ R5, R116, R5, !PT ;  /* 0x0000000574057209 */ /* 0x000fe40007810000 */
[----:B------:R-:W-:Y:S02]  /*2410*/  FSEL R168, R62, -INF , P1 ;  /* 0xff8000003ea87808 */ /* 0x000fe40000800000 */
[----:B------:R-:W-:Y:S02]  /*2420*/  FSEL R174, R46, -INF , P1 ;  /* 0xff8000002eae7808 */ /* 0x000fe40000800000 */
[----:B------:R-:W-:Y:S02]  /*2430*/  FSEL R171, R44, -INF , P1 ;  /* 0xff8000002cab7808 */ /* 0x000fe40000800000 */
[----:B------:R-:W-:-:S02]  /*2440*/  ISETP.GT.AND P1, PT, R2, 0x31, PT ;  /* 0x000000310200780c */ /* 0x000fc40003f24270 */
[----:B------:R-:W-:Y:S02]  /*2450*/  FSEL R217, R88, -INF , P2 ;  /* 0xff80000058d97808 */ /* 0x000fe40001000000 */
[----:B------:R-:W-:Y:S02]  /*2460*/  FMNMX.FTZ R4, R132, R4, !PT ;  /* 0x0000000484047209 */ /* 0x000fe40007810000 */
[----:B------:R-:W-:Y:S02]  /*2470*/  FSEL R38, R70, -INF , P3 ;  /* 0xff80000046267808 */ /* 0x000fe40001800000 */
[----:B------:R-:W-:Y:S02]  /*2480*/  FMNMX.FTZ R5, R117, R5, !PT ;  /* 0x0000000575057209 */ /* 0x000fe40007810000 */
[----:B------:R-:W-:Y:S02]  /*2490*/  FSEL R126, R26, -INF , P3 ;  /* 0xff8000001a7e7808 */ /* 0x000fe40001800000 */
[----:B------:R-:W-:-:S02]  /*24a0*/  FSEL R124, R24, -INF , P3 ;  /* 0xff800000187c7808 */ /* 0x000fc40001800000 */
[----:B------:R-:W-:Y:S02]  /*24b0*/  ISETP.GT.AND P3, PT, R2, 0x38, PT ;  /* 0x000000380200780c */ /* 0x000fe40003f64270 */
[----:B------:R-:W-:Y:S02]  /*24c0*/  FSEL R219, R89, -INF , P1 ;  /* 0xff80000059db7808 */ /* 0x000fe40000800000 */
[----:B------:R-:W-:Y:S02]  /*24d0*/  FMNMX.FTZ R4, R217, R4, !PT ;  /* 0x00000004d9047209 */ /* 0x000fe40007810000 */
        /* <DEDUP_REMOVED lines=8> */
[----:B------:R-:W-:-:S02]  /*2560*/  FMNMX.FTZ R4, R42, R43, !PT ;  /* 0x0000002b2a047209 */ /* 0x000fc40007810000 */
[----:B------:R-:W-:Y:S02]  /*2570*/  FMNMX.FTZ R5, R221, R2, !PT ;  /* 0x00000002dd057209 */ /* 0x000fe40007810000 */
[----:B------:R-:W-:Y:S02]  /*2580*/  FSEL R222, R57, -INF , P2 ;  /* 0xff80000039de7808 */ /* 0x000fe40001000000 */
[----:B------:R-:W-:Y:S02]  /*2590*/  FMNMX.FTZ R2, R134, R6, !PT ;  /* 0x0000000686027209 */ /* 0x000fe40007810000 */
[----:B------:R-:W-:Y:S02]  /*25a0*/  FMNMX.FTZ R4, R48, R4, !PT ;  /* 0x0000000430047209 */ /* 0x000fe40007810000 */
[----:B------:R-:W-:Y:S02]  /*25b0*/  FMNMX.FTZ R7, R222, R5, !PT ;  /* 0x00000005de077209 */ /* 0x000fe40007810000 */
[----:B------:R-:W-:-:S02]  /*25c0*/  FMNMX.FTZ R2, R138, R2, !PT ;  /* 0x000000028a027209 */ /* 0x000fc40007810000 */
[----:B------:R-:W-:Y:S01]  /*25d0*/  FMNMX.FTZ R5, R49, R4, !PT ;  /* 0x0000000431057209 */ /* 0x000fe20007810000 */
[----:B------:R-:W1:Y:S01]  /*25e0*/  SHFL.BFLY PT, R8, R7, 0x2, 0x1f ;  /* 0x0c401f0007087f89 */ /* 0x000e6200000e0000 */
[----:B------:R-:W-:Y:S02]  /*25f0*/  FMNMX.FTZ R2, R168, R2, !PT ;  /* 0x00000002a8027209 */ /* 0x000fe40007810000 */
[----:B------:R-:W-:Y:S02]  /*2600*/  FMNMX.FTZ R5, R118, R5, !PT ;  /* 0x0000000576057209 */ /* 0x000fe40007810000 */
[----:B------:R-:W-:Y:S02]  /*2610*/  FMNMX.FTZ R2, R169, R2, !PT ;  /* 0x00000002a9027209 */ /* 0x000fe40007810000 */
[----:B------:R-:W-:Y:S02]  /*2620*/  FMNMX.FTZ R5, R125, R5, !PT ;  /* 0x000000057d057209 */ /* 0x000fe40007810000 */
[----:B------:R-:W-:-:S02]  /*2630*/  FSEL R220, R91, -INF , P1 ;  /* 0xff8000005bdc7808 */ /* 0x000fc40000800000 */
[----:B------:R-:W-:Y:S02]  /*2640*/  FMNMX.FTZ R2, R238, R2, !PT ;  /* 0x00000002ee027209 */ /* 0x000fe40007810000 */
[----:B------:R-:W-:Y:S02]  /*2650*/  FMNMX.FTZ R5, R124, R5, !PT ;  /* 0x000000057c057209 */ /* 0x000fe40007810000 */
[----:B------:R-:W-:Y:S02]  /*2660*/  FMNMX.FTZ R4, R220, R2, !PT ;  /* 0x00000002dc047209 */ /* 0x000fe40007810000 */
[----:B------:R-:W-:Y:S02]  /*2670*/  FMNMX.FTZ R2, R119, R5, !PT ;  /* 0x0000000577027209 */ /* 0x000fe40007810000 */
[----:B------:R-:W-:Y:S02]  /*2680*/  FSEL R218, R58, -INF , P3 ;  /* 0xff8000003ada7808 */ /* 0x000fe40001800000 */
[----:B------:R-:W-:-:S02]  /*2690*/  FMNMX.FTZ R2, R170, R2, !PT ;  /* 0x00000002aa027209 */ /* 0x000fc40007810000 */
[----:B------:R-:W-:Y:S02]  /*26a0*/  FSEL R211, R59, -INF , P2 ;  /* 0xff8000003bd37808 */ /* 0x000fe40001000000 */
[----:B------:R-:W-:Y:S02]  /*26b0*/  FMNMX.FTZ R2, R173, R2, !PT ;  /* 0x00000002ad027209 */ /* 0x000fe40007810000 */
[----:B------:R-:W-:Y:S02]  /*26c0*/  FMNMX.FTZ R4, R218, R4, !PT ;  /* 0x00000004da047209 */ /* 0x000fe40007810000 */
[----:B------:R-:W-:Y:S02]  /*26d0*/  FMNMX.FTZ R2, R171, R2, !PT ;  /* 0x00000002ab027209 */ /* 0x000fe40007810000 */
[----:B------:R-:W-:Y:S02]  /*26e0*/  FMNMX.FTZ R5, R54, R55, !PT ;  /* 0x0000003736057209 */ /* 0x000fe40007810000 */
[----:B------:R-:W-:-:S02]  /*26f0*/  FMNMX.FTZ R6, R211, R4, !PT ;  /* 0x00000004d3067209 */ /* 0x000fc40007810000 */
[----:B------:R-:W-:Y:S02]  /*2700*/  FMNMX.FTZ R2, R172, R2, !PT ;  /* 0x00000002ac027209 */ /* 0x000fe40007810000 */
[----:B------:R-:W-:Y:S02]  /*2710*/  FMNMX.FTZ R4, R50, R5, !PT ;  /* 0x0000000532047209 */ /* 0x000fe40007810000 */
[----:B-1----:R-:W-:Y:S01]  /*2720*/  FMNMX.FTZ R7, R7, R8, !PT ;  /* 0x0000000807077209 */ /* 0x002fe20007810000 */
[----:B------:R-:W1:Y:S01]  /*2730*/  SHFL.BFLY PT, R5, R6, 0x2, 0x1f ;  /* 0x0c401f0006057f89 */ /* 0x000e6200000e0000 */
[----:B------:R-:W-:Y:S02]  /*2740*/  FSEL R15, R33, -INF , P1 ;  /* 0xff800000210f7808 */ /* 0x000fe40000800000 */
[----:B------:R-:W-:Y:S01]  /*2750*/  FMNMX.FTZ R2, R182, R2, !PT ;  /* 0x00000002b6027209 */ /* 0x000fe20007810000 */
[----:B------:R-:W2:Y:S01]  /*2760*/  SHFL.BFLY PT, R10, R7, 0x1, 0x1f ;  /* 0x0c201f00070a7f89 */ /* 0x000ea200000e0000 */
[----:B------:R-:W-:-:S02]  /*2770*/  FMNMX.FTZ R4, R51, R4, !PT ;  /* 0x0000000433047209 */ /* 0x000fc40007810000 */
[----:B------:R-:W-:Y:S02]  /*2780*/  FSEL R234, R16, -INF , P3 ;  /* 0xff80000010ea7808 */ /* 0x000fe40001800000 */
[----:B------:R-:W-:Y:S02]  /*2790*/  FMNMX.FTZ R2, R15, R2, !PT ;  /* 0x000000020f027209 */ /* 0x000fe40007810000 */
[----:B------:R-:W-:Y:S02]  /*27a0*/  FMNMX.FTZ R4, R129, R4, !PT ;  /* 0x0000000481047209 */ /* 0x000fe40007810000 */
[----:B------:R-:W-:Y:S02]  /*27b0*/  FSEL R235, R17, -INF , P2 ;  /* 0xff80000011eb7808 */ /* 0x000fe40001000000 */
[----:B------:R-:W-:Y:S02]  /*27c0*/  FMNMX.FTZ R2, R234, R2, !PT ;  /* 0x00000002ea027209 */ /* 0x000fe40007810000 */
[----:B------:R-:W-:-:S02]  /*27d0*/  FMNMX.FTZ R4, R128, R4, !PT ;  /* 0x0000000480047209 */ /* 0x000fc40007810000 */
[----:B------:R-:W-:Y:S02]  /*27e0*/  FMNMX.FTZ R8, R235, R2, !PT ;  /* 0x00000002eb087209 */ /* 0x000fe40007810000 */
[----:B------:R-:W-:Y:S02]  /*27f0*/  FMNMX.FTZ R4, R126, R4, !PT ;  /* 0x000000047e047209 */ /* 0x000fe40007810000 */
[----:B------:R-:W-:Y:S01]  /*2800*/  FSEL R236, R35, -INF , P1 ;  /* 0xff80000023ec7808 */ /* 0x000fe20000800000 */
[----:B------:R-:W3:Y:S01]  /*2810*/  SHFL.BFLY PT, R11, R8, 0x2, 0x1f ;  /* 0x0c401f00080b7f89 */ /* 0x000ee200000e0000 */
[----:B------:R-:W-:Y:S02]  /*2820*/  FMNMX.FTZ R4, R127, R4, !PT ;  /* 0x000000047f047209 */ /* 0x000fe40007810000 */
[----:B-1----:R-:W-:Y:S01]  /*2830*/  FMNMX.FTZ R9, R6, R5, !PT ;  /* 0x0000000506097209 */ /* 0x002fe20007810000 */
[----:B------:R-:W-:Y:S01]  /*2840*/  IMAD.U32 R6, RZ, RZ, UR11 ;  /* 0x0000000bff067e24 */ /* 0x000fe2000f8e00ff */
[----:B------:R-:W-:-:S02]  /*2850*/  FMNMX.FTZ R4, R180, R4, !PT ;  /* 0x00000004b4047209 */ /* 0x000fc40007810000 */
[----:B--2---:R-:W-:Y:S01]  /*2860*/  FMNMX.FTZ R135, R7, R10, !PT ;  /* 0x0000000a07877209 */ /* 0x004fe20007810000 */
[----:B------:R-:W-:Y:S01]  /*2870*/  IMAD.U32 R7, RZ, RZ, UR10 ;  /* 0x0000000aff077e24 */ /* 0x000fe2000f8e00ff */
[----:B------:R-:W-:Y:S01]  /*2880*/  FMNMX.FTZ R2, R181, R4, !PT ;  /* 0x00000004b5027209 */ /* 0x000fe20007810000 */
[----:B------:R-:W1:Y:S01]  /*2890*/  SHFL.BFLY PT, R10, R9, 0x1, 0x1f ;  /* 0x0c201f00090a7f89 */ /* 0x000e6200000e0000 */
[C---:B------:R-:W-:Y:S01]  /*28a0*/  FSETP.NEU.FTZ.AND P1, PT, R135.reuse, -INF , PT ;  /* 0xff8000008700780b */ /* 0x040fe20003f3d000 */
[----:B------:R-:W-:Y:S01]  /*28b0*/  FMUL.FTZ R13, R135, c[0x0][0x2d0] ;  /* 0x0000b400870d7a20 */ /* 0x000fe20000410000 */
[----:B------:R-:W-:Y:S02]  /*28c0*/  FMNMX.FTZ R2, R174, R2, !PT ;  /* 0x00000002ae027209 */ /* 0x000fe40007810000 */
[----:B------:R-:W-:Y:S02]  /*28d0*/  FSEL R237, R18, -INF , P3 ;  /* 0xff80000012ed7808 */ /* 0x000fe40001800000 */
[----:B------:R-:W-:-:S02]  /*28e0*/  FMNMX.FTZ R2, R175, R2, !PT ;  /* 0x00000002af027209 */ /* 0x000fc40007810000 */
[----:B------:R-:W-:Y:S02]  /*28f0*/  FSEL R13, R13, RZ, P1 ;  /* 0x000000ff0d0d7208 */ /* 0x000fe40000800000 */
[----:B------:R-:W-:Y:S02]  /*2900*/  FMNMX.FTZ R2, R183, R2, !PT ;  /* 0x00000002b7027209 */ /* 0x000fe40007810000 */
[----:B------:R-:W-:Y:S01]  /*2910*/  FSEL R239, R19, -INF , P2 ;  /* 0xff80000013ef7808 */ /* 0x000fe20001000000 */
[----:B------:R-:W-:Y:S01]  /*2920*/  FFMA.FTZ R4, R22, c[0x0][0x2d0], -R13 ;  /* 0x0000b40016047a23 */ /* 0x000fe2000001080d */
[----:B------:R-:W-:Y:S02]  /*2930*/  FMNMX.FTZ R2, R236, R2, !PT ;  /* 0x00000002ec027209 */ /* 0x000fe40007810000 */
[----:B---3--:R-:W-:Y:S01]  /*2940*/  FMNMX.FTZ R8, R8, R11, !PT ;  /* 0x0000000b08087209 */ /* 0x008fe20007810000 */
[----:B------:R2:W-:Y:S01]  /*2950*/  MUFU.EX2 R188, R4 ;  /* 0x0000000400bc7308 */ /* 0x0005e20000000800 */
[----:B------:R-:W-:-:S02]  /*2960*/  FMNMX.FTZ R2, R237, R2, !PT ;  /* 0x00000002ed027209 */ /* 0x000fc40007810000 */
[----:B------:R-:W-:Y:S01]  /*2970*/  @P0 LEA R6, P1, R6, R20, 0x1 ;  /* 0x0000001406060211 */ /* 0x000fe200078208ff */
[----:B------:R-:W3:Y:S01]  /*2980*/  SHFL.BFLY PT, R11, R8, 0x1, 0x1f ;  /* 0x0c201f00080b7f89 */ /* 0x000ee200000e0000 */
[----:B------:R-:W-:Y:S02]  /*2990*/  FMNMX.FTZ R5, R239, R2, !PT ;  /* 0x00000002ef057209 */ /* 0x000fe40007810000 */
[----:B-1----:R-:W-:Y:S01]  /*29a0*/  FMNMX.FTZ R2, R9, R10, !PT ;  /* 0x0000000a09027209 */ /* 0x002fe20007810000 */
[----:B------:R-:W-:Y:S01]  /*29b0*/  FFMA.FTZ R9, R29, c[0x0][0x2d0], -R13 ;  /* 0x0000b4001d097a23 */ /* 0x000fe2000001080d */
[----:B------:R-:W-:Y:S01]  /*29c0*/  @P0 LEA.HI.X R7, R12, R21, R7, 0x1, P1 ;  /* 0x000000150c070211 */ /* 0x000fe200008f0c07 */
[----:B------:R-:W1:Y:S01]  /*29d0*/  SHFL.BFLY PT, R10, R5, 0x2, 0x1f ;  /* 0x0c401f00050a7f89 */ /* 0x000e6200000e0000 */
[C---:B------:R-:W-:Y:S01]  /*29e0*/  FSETP.NEU.FTZ.AND P1, PT, R2.reuse, -INF , PT ;  /* 0xff8000000200780b */ /* 0x040fe20003f3d000 */
[----:B------:R-:W-:Y:S01]  /*29f0*/  FMUL.FTZ R12, R2, c[0x0][0x2d0] ;  /* 0x0000b400020c7a20 */ /* 0x000fe20000410000 */
[----:B------:R4:W-:Y:S01]  /*2a00*/  MUFU.EX2 R186, R9 ;  /* 0x0000000900ba7308 */ /* 0x0009e20000000800 */
[----:B--2---:R-:W-:-:S03]  /*2a10*/  FFMA.FTZ R4, R23, c[0x0][0x2d0], -R13 ;  /* 0x0000b40017047a23 */ /* 0x004fc6000001080d */
[----:B------:R-:W-:-:S04]  /*2a20*/  FSEL R12, R12, RZ, P1 ;  /* 0x000000ff0c0c7208 */ /* 0x000fc80000800000 */
[----:B------:R2:W-:Y:S01]  /*2a30*/  MUFU.EX2 R148, R4 ;  /* 0x0000000400947308 */ /* 0x0005e20000000800 */
[----:B------:R-:W-:Y:S01]  /*2a40*/  FFMA.FTZ R0, R40, c[0x0][0x2d0], -R12 ;  /* 0x0000b40028007a23 */ /* 0x000fe2000001080c */
[----:B---3--:R-:W-:-:S06]  /*2a50*/  FMNMX.FTZ R137, R8, R11, !PT ;  /* 0x0000000b08897209 */ /* 0x008fcc0007810000 */
[----:B------:R3:W-:Y:S01]  /*2a60*/  MUFU.EX2 R14, R0 ;  /* 0x00000000000e7308 */ /* 0x0007e20000000800 */
[----:B----4-:R-:W-:Y:S01]  /*2a70*/  FFMA.FTZ R9, R31, c[0x0][0x2d0], -R12 ;  /* 0x0000b4001f097a23 */ /* 0x010fe2000001080c */
[----:B------:R-:W-:Y:S02]  /*2a80*/  FSETP.NEU.FTZ.AND P1, PT, R137, -INF , PT ;  /* 0xff8000008900780b */ /* 0x000fe40003f3d000 */
[----:B-1----:R-:W-:Y:S01]  /*2a90*/  FMNMX.FTZ R3, R5, R10, !PT ;  /* 0x0000000a05037209 */ /* 0x002fe20007810000 */
[----:B--2---:R-:W-:-:S03]  /*2aa0*/  FFMA.FTZ R4, R28, c[0x0][0x2d0], -R13 ;  /* 0x0000b4001c047a23 */ /* 0x004fc6000001080d */
[----:B------:R-:W-:Y:S01]  /*2ab0*/  MUFU.EX2 R178, R9 ;  /* 0x0000000900b27308 */ /* 0x000fe20000000800 */
[----:B------:R-:W1:Y:S01]  /*2ac0*/  SHFL.BFLY PT, R5, R3, 0x1, 0x1f ;  /* 0x0c201f0003057f89 */ /* 0x000e6200000e0000 */
[----:B---3--:R-:W-:-:S06]  /*2ad0*/  FMUL.FTZ R0, R137, c[0x0][0x2d0] ;  /* 0x0000b40089007a20 */ /* 0x008fcc0000410000 */
[----:B------:R2:W-:Y:S01]  /*2ae0*/  MUFU.EX2 R176, R4 ;  /* 0x0000000400b07308 */ /* 0x0005e20000000800 */
[----:B------:R-:W-:-:S05]  /*2af0*/  FSEL R0, R0, RZ, P1 ;  /* 0x000000ff00007208 */ /* 0x000fca0000800000 */
[----:B------:R-:W-:-:S04]  /*2b00*/  FFMA.FTZ R8, R48, c[0x0][0x2d0], -R0 ;  /* 0x0000b40030087a23 */ /* 0x000fc80000010800 */
[----:B------:R3:W-:Y:S01]  /*2b10*/  MUFU.EX2 R177, R8 ;  /* 0x0000000800b17308 */ /* 0x0007e20000000800 */
[----:B--2---:R-:W-:Y:S01]  /*2b20*/  @P0 IMAD.SHL.U32 R4, R149, 0x2, RZ ;  /* 0x0000000295040824 */ /* 0x004fe200078e00ff */
[----:B-1----:R-:W-:-:S04]  /*2b30*/  FMNMX.FTZ R136, R3, R5, !PT ;  /* 0x0000000503887209 */ /* 0x002fc80007810000 */
[----:B------:R1:W-:Y:S01]  /*2b40*/  @P0 LDGSTS.E.BYPASS.LTC128B.128 [R4+0x3100], [R20.64], !P6 ;  /* 0x0310000014040fae */ /* 0x0003e2000f101d50 */
[C---:B------:R-:W-:Y:S01]  /*2b50*/  FMUL.FTZ R3, R136.reuse, c[0x0][0x2d0] ;  /* 0x0000b40088037a20 */ /* 0x040fe20000410000 */
[----:B------:R-:W-:Y:S02]  /*2b60*/  FSETP.NEU.FTZ.AND P1, PT, R136, -INF , PT ;  /* 0xff8000008800780b */ /* 0x000fe40003f3d000 */
[----:B------:R1:W-:Y:S02]  /*2b70*/  @P0 LDGSTS.E.BYPASS.LTC128B.128 [R4+0x4100], [R20.64+0x40], !P5 ;  /* 0x0410004014040fae */ /* 0x0003e4000e901d50 */
[----:B------:R-:W-:Y:S02]  /*2b80*/  FSEL R3, R3, RZ, P1 ;  /* 0x000000ff03037208 */ /* 0x000fe40000800000 */
[----:B------:R1:W-:Y:S01]  /*2b90*/  @P0 LDGSTS.E.BYPASS.LTC128B.128 [R4+0x5100], [R20.64+0x80], !P4 ;  /* 0x0510008014040fae */ /* 0x0003e2000e101d50 */
[----:B---3--:R-:W-:-:S03]  /*2ba0*/  FFMA.FTZ R8, R49, c[0x0][0x2d0], -R0 ;  /* 0x0000b40031087a23 */ /* 0x008fc60000010800 */
[----:B------:R2:W-:Y:S01]  /*2bb0*/  @P0 LDGSTS.E.BYPASS.LTC128B.128 [R4+0x3900], [R6.64], !P6 ;  /* 0x0390000006040fae */ /* 0x0005e2000f101d50 */
[----:B------:R3:W4:Y:S03]  /*2bc0*/  MUFU.EX2 R200, R8 ;  /* 0x0000000800c87308 */ /* 0x0007260000000800 */
[----:B------:R2:W-:Y:S04]  /*2bd0*/  @P0 LDGSTS.E.BYPASS.LTC128B.128 [R4+0x4900], [R6.64+0x40], !P5 ;  /* 0x0490004006040fae */ /* 0x0005e8000e901d50 */
[----:B------:R2:W-:Y:S04]  /*2be0*/  @P0 LDGSTS.E.BYPASS.LTC128B.128 [R4+0x5900], [R6.64+0x80], !P4 ;  /* 0x0590008006040fae */ /* 0x0005e8000e101d50 */
[----:B------:R-:W5:Y:S04]  /*2bf0*/  LDSM.16.MT88.4 R24, [R212+0x100] ;  /* 0x00010000d418783b */ /* 0x000f680000004200 */
[----:B------:R-:W5:Y:S01]  /*2c00*/  LDSM.16.MT88.4 R16, [R213+0x100] ;  /* 0x00010000d510783b */ /* 0x000f620000004200 */
[----:B---3--:R-:W-:Y:S01]  /*2c10*/  FFMA.FTZ R8, R54, c[0x0][0x2d0], -R3 ;  /* 0x0000b40036087a23 */ /* 0x008fe20000010803 */
[----:B----4-:R-:W-:-:S02]  /*2c20*/  F2FP.PACK_AB R10, R200, R177 ;  /* 0x000000b1c80a723e */ /* 0x010fc400000000ff */
[----:B------:R-:W-:Y:S01]  /*2c30*/  LDSM.16.MT88.4 R32, [R212+0x2100] ;  /* 0x00210000d420783b */ /* 0x000fe20000004200 */
[----:B------:R3:W-:Y:S03]  /*2c40*/  MUFU.EX2 R245, R8 ;  /* 0x0000000800f57308 */ /* 0x0007e60000000800 */
[----:B-1----:R-:W1:Y:S04]  /*2c50*/  LDSM.16.MT88.4 R20, [R212+0x1100] ;  /* 0x00110000d414783b */ /* 0x002e680000004200 */
[----:B------:R-:W0:Y:S01]  /*2c60*/  LDGDEPBAR ;  /* 0x00000000000079af */ /* 0x000e220000000000 */
[----:B--2---:R-:W-:Y:S01]  /*2c70*/  FFMA.FTZ R4, R30, c[0x0][0x2d0], -R12 ;  /* 0x0000b4001e047a23 */ /* 0x004fe2000001080c */
[----:B------:R-:W-:-:S02]  /*2c80*/  F2FP.PACK_AB R6, R186, R176 ;  /* 0x000000b0ba06723e */ /* 0x000fc400000000ff */
[----:B------:R-:W2:Y:S01]  /*2c90*/  LDSM.16.MT88.4 R28, [R213+0x1100] ;  /* 0x00110000d51c783b */ /* 0x000ea20000004200 */
[----:B---3--:R-:W-:Y:S01]  /*2ca0*/  FFMA.FTZ R8, R55, c[0x0][0x2d0], -R3 ;  /* 0x0000b40037087a23 */ /* 0x008fe20000010803 */
[----:B------:R3:W4:Y:S08]  /*2cb0*/  MUFU.EX2 R179, R4 ;  /* 0x0000000400b37308 */ /* 0x0007300000000800 */
[----:B------:R5:W1:Y:S01]  /*2cc0*/  MUFU.EX2 R244, R8 ;  /* 0x0000000800f47308 */ /* 0x000a620000000800 */
[----:B---3--:R-:W-:Y:S01]  /*2cd0*/  FFMA.FTZ R4, R41, c[0x0][0x2d0], -R12 ;  /* 0x0000b40029047a23 */ /* 0x008fe2000001080c */
[----:B----4-:R-:W-:-:S06]  /*2ce0*/  F2FP.PACK_AB R5, R179, R178 ;  /* 0x000000b2b305723e */ /* 0x010fcc00000000ff */
[----:B------:R3:W4:Y:S01]  /*2cf0*/  MUFU.EX2 R185, R4 ;  /* 0x0000000400b97308 */ /* 0x0007220000000800 */
[----:B-----5:R-:W-:Y:S01]  /*2d00*/  FFMA.FTZ R8, R50, c[0x0][0x2d0], -R3 ;  /* 0x0000b40032087a23 */ /* 0x020fe20000010803 */
[----:B-1----:R-:W-:-:S06]  /*2d10*/  F2FP.PACK_AB R9, R244, R245 ;  /* 0x000000f5f409723e */ /* 0x002fcc00000000ff */
[----:B------:R1:W-:Y:S01]  /*2d20*/  MUFU.EX2 R247, R8 ;  /* 0x0000000800f77308 */ /* 0x0003e20000000800 */
[----:B---3--:R-:W-:Y:S01]  /*2d30*/  FFMA.FTZ R4, R42, c[0x0][0x2d0], -R0 ;  /* 0x0000b4002a047a23 */ /* 0x008fe20000010800 */
[----:B----4-:R-:W-:-:S06]  /*2d40*/  F2FP.PACK_AB R7, R185, R14 ;  /* 0x0000000eb907723e */ /* 0x010fcc00000000ff */
[----:B------:R3:W-:Y:S01]  /*2d50*/  MUFU.EX2 R149, R4 ;  /* 0x0000000400957308 */ /* 0x0007e20000000800 */
[----:B-1----:R-:W-:-:S07]  /*2d60*/  FFMA.FTZ R8, R51, c[0x0][0x2d0], -R3 ;  /* 0x0000b40033087a23 */ /* 0x002fce0000010803 */
[----:B------:R-:W1:Y:S01]  /*2d70*/  MUFU.EX2 R187, R8 ;  /* 0x0000000800bb7308 */ /* 0x000e620000000800 */
[----:B---3--:R-:W-:Y:S02]  /*2d80*/  FFMA.FTZ R4, R43, c[0x0][0x2d0], -R0 ;  /* 0x0000b4002b047a23 */ /* 0x008fe40000010800 */
[----:B------:R-:W3:Y:S05]  /*2d90*/  LDSM.16.MT88.4 R40, [R213+0x2100] ;  /* 0x00210000d528783b */ /* 0x000eea0000004200 */
[----:B------:R4:W5:Y:S01]  /*2da0*/  MUFU.EX2 R248, R4 ;  /* 0x0000000400f87308 */ /* 0x0009620000000800 */
[----:B-1----:R-:W-:Y:S02]  /*2db0*/  F2FP.PACK_AB R11, R187, R247 ;  /* 0x000000f7bb0b723e */ /* 0x002fe400000000ff */
[----:B----4-:R-:W-:-:S02]  /*2dc0*/  F2FP.PACK_AB R4, R148, R188 ;  /* 0x000000bc9404723e */ /* 0x010fc400000000ff */
[----:B-----5:R-:W-:-:S05]  /*2dd0*/  F2FP.PACK_AB R8, R248, R149 ;  /* 0x00000095f808723e */ /* 0x020fca00000000ff */
[C---:B------:R-:W-:Y:S08]  /*2de0*/  HMMA.16816.F32 R112, R4.reuse, R24, RZ ;  /* 0x000000180470723c */ /* 0x040ff000000018ff */
[C---:B------:R-:W-:Y:S08]  /*2df0*/  HMMA.16816.F32 R108, R4.reuse, R16, RZ ;  /* 0x00000010046c723c */ /* 0x040ff000000018ff */
[C---:B------:R-:W-:Y:S08]  /*2e00*/  HMMA.16816.F32 R104, R4.reuse, R20, RZ ;  /* 0x000000140468723c */ /* 0x040ff000000018ff */
[C---:B--2---:R-:W-:Y:S08]  /*2e10*/  HMMA.16816.F32 R100, R4.reuse, R28, RZ ;  /* 0x0000001c0464723c */ /* 0x044ff000000018ff */
[C---:B------:R-:W-:Y:S08]  /*2e20*/  HMMA.16816.F32 R96, R4.reuse, R32, RZ ;  /* 0x000000200460723c */ /* 0x040ff000000018ff */
[C---:B---3--:R-:W-:Y:S08]  /*2e30*/  HMMA.16816.F32 R92, R4.reuse, R40, RZ ;  /* 0x00000028045c723c */ /* 0x048ff000000018ff */
        /* <DEDUP_REMOVED lines=23> */
[----:B------:R-:W4:Y:S01]  /*2fb0*/  LDSM.16.MT88.4 R28, [R213+0x1500] ;  /* 0x00150000d51c783b */ /* 0x000f220000004200 */
[----:B---3--:R-:W-:-:S04]  /*2fc0*/  FFMA.FTZ R4, R37, c[0x0][0x2d0], -R13 ;  /* 0x0000b40025047a23 */ /* 0x008fc8000001080d */
[----:B------:R3:W5:Y:S02]  /*2fd0*/  MUFU.EX2 R249, R4 ;  /* 0x0000000400f97308 */ /* 0x0007640000000800 */
[C---:B------:R-:W-:Y:S08]  /*2fe0*/  HMMA.16816.F32 R48, R8.reuse, R32, RZ ;  /* 0x000000200830723c */ /* 0x040ff000000018ff */
[----:B------:R-:W-:Y:S01]  /*2ff0*/  HMMA.16816.F32 R156, R8, R34, RZ ;  /* 0x00000022089c723c */ /* 0x000fe200000018ff */
[----:B------:R-:W1:Y:S01]  /*3000*/  LDSM.16.MT88.4 R32, [R212+0x2500] ;  /* 0x00250000d420783b */ /* 0x000e620000004200 */
[----:B---3--:R-:W-:-:S06]  /*3010*/  FFMA.FTZ R4, R116, c[0x0][0x2d0], -R12 ;  /* 0x0000b40074047a23 */ /* 0x008fcc000001080c */
[C---:B------:R-:W-:Y:S01]  /*3020*/  HMMA.16816.F32 R44, R8.reuse, R40, RZ ;  /* 0x00000028082c723c */ /* 0x040fe200000018ff */
[----:B-----5:R-:W-:Y:S01]  /*3030*/  F2FP.PACK_AB R6, R249, R184 ;  /* 0x000000b8f906723e */ /* 0x020fe200000000ff */
[----:B------:R3:W-:Y:S06]  /*3040*/  MUFU.EX2 R240, R4 ;  /* 0x0000000400f07308 */ /* 0x0007ec0000000800 */
[----:B------:R-:W-:Y:S07]  /*3050*/  HMMA.16816.F32 R160, R8, R42, RZ ;  /* 0x0000002a08a0723c */ /* 0x000fee00000018ff */
[----:B------:R-:W-:-:S02]  /*3060*/  FFMA.FTZ R8, R124, c[0x0][0x2d0], -R0 ;  /* 0x0000b4007c087a23 */ /* 0x000fc40000010800 */
[----:B---3--:R-:W-:Y:S02]  /*3070*/  FFMA.FTZ R4, R117, c[0x0][0x2d0], -R12 ;  /* 0x0000b40075047a23 */ /* 0x008fe4000001080c */
[----:B------:R3:W-:Y:S08]  /*3080*/  MUFU.EX2 R224, R8 ;  /* 0x0000000800e07308 */ /* 0x0007f00000000800 */
[----:B------:R5:W1:Y:S01]  /*3090*/  MUFU.EX2 R243, R4 ;  /* 0x0000000400f37308 */ /* 0x000a620000000800 */
[----:B---3--:R-:W-:-:S07]  /*30a0*/  FFMA.FTZ R8, R119, c[0x0][0x2d0], -R0 ;  /* 0x0000b40077087a23 */ /* 0x008fce0000010800 */
[----:B------:R3:W-:Y:S01]  /*30b0*/  MUFU.EX2 R223, R8 ;  /* 0x0000000800df7308 */ /* 0x0007e20000000800 */
[----:B-----5:R-:W-:Y:S01]  /*30c0*/  FFMA.FTZ R4, R38, c[0x0][0x2d0], -R12 ;  /* 0x0000b40026047a23 */ /* 0x020fe2000001080c */
[----:B-1----:R-:W-:-:S06]  /*30d0*/  F2FP.PACK_AB R5, R243, R240 ;  /* 0x000000f0f305723e */ /* 0x002fcc00000000ff */
[----:B------:R1:W-:Y:S01]  /*30e0*/  MUFU.EX2 R242, R4 ;  /* 0x0000000400f27308 */ /* 0x0003e20000000800 */
[----:B---3--:R-:W-:Y:S02]  /*30f0*/  FFMA.FTZ R8, R129, c[0x0][0x2d0], -R3 ;  /* 0x0000b40081087a23 */ /* 0x008fe40000010803 */
[----:B------:R-:W-:-:S05]  /*3100*/  IMAD.MOV.U32 R129, RZ, RZ, R149 ;  /* 0x000000ffff817224 */ /* 0x000fca00078e0095 */
[----:B------:R3:W-:Y:S01]  /*3110*/  MUFU.EX2 R210, R8 ;  /* 0x0000000800d27308 */ /* 0x0007e20000000800 */
[----:B-1----:R-:W-:Y:S02]  /*3120*/  FFMA.FTZ R4, R39, c[0x0][0x2d0], -R12 ;  /* 0x0000b40027047a23 */ /* 0x002fe4000001080c */
[----:B------:R-:W1:Y:S05]  /*3130*/  LDSM.16.MT88.4 R36, [R213+0x2500] ;  /* 0x00250000d524783b */ /* 0x000e6a0000004200 */
[----:B------:R5:W2:Y:S01]  /*3140*/  MUFU.EX2 R241, R4 ;  /* 0x0000000400f17308 */ /* 0x000aa20000000800 */
[----:B---3--:R-:W-:Y:S02]  /*3150*/  FFMA.FTZ R8, R128, c[0x0][0x2d0], -R3 ;  /* 0x0000b40080087a23 */ /* 0x008fe40000010803 */
[----:B------:R-:W-:-:S05]  /*3160*/  IMAD.MOV.U32 R128, RZ, RZ, R148 ;  /* 0x000000ffff807224 */ /* 0x000fca00078e0094 */
[----:B------:R3:W-:Y:S01]  /*3170*/  MUFU.EX2 R251, R8 ;  /* 0x0000000800fb7308 */ /* 0x0007e20000000800 */
[----:B-----5:R-:W-:Y:S01]  /*3180*/  FFMA.FTZ R4, R118, c[0x0][0x2d0], -R0 ;  /* 0x0000b40076047a23 */ /* 0x020fe20000010800 */
[----:B--2---:R-:W-:-:S06]  /*3190*/  F2FP.PACK_AB R7, R241, R242 ;  /* 0x000000f2f107723e */ /* 0x004fcc00000000ff */
[----:B------:R2:W-:Y:S01]  /*31a0*/  MUFU.EX2 R228, R4 ;  /* 0x0000000400e47308 */ /* 0x0005e20000000800 */
[----:B---3--:R-:W-:-:S07]  /*31b0*/  FFMA.FTZ R8, R126, c[0x0][0x2d0], -R3 ;  /* 0x0000b4007e087a23 */ /* 0x008fce0000010803 */
[----:B------:R3:W-:Y:S01]  /*31c0*/  MUFU.EX2 R209, R8 ;  /* 0x0000000800d17308 */ /* 0x0007e20000000800 */
[----:B--2---:R-:W-:-:S07]  /*31d0*/  FFMA.FTZ R4, R125, c[0x0][0x2d0], -R0 ;  /* 0x0000b4007d047a23 */ /* 0x004fce0000010800 */
[----:B------:R2:W5:Y:S01]  /*31e0*/  MUFU.EX2 R250, R4 ;  /* 0x0000000400fa7308 */ /* 0x0005620000000800 */
[----:B---3--:R-:W-:-:S07]  /*31f0*/  FFMA.FTZ R8, R127, c[0x0][0x2d0], -R3 ;  /* 0x0000b4007f087a23 */ /* 0x008fce0000010803 */
[----:B------:R3:W1:Y:S01]  /*3200*/  MUFU.EX2 R208, R8 ;  /* 0x0000000800d07308 */ /* 0x0006620000000800 */
[----:B--2---:R-:W-:-:S07]  /*3210*/  F2FP.PACK_AB R4, R252, R246 ;  /* 0x000000f6fc04723e */ /* 0x004fce00000000ff */
[----:B------:R-:W-:Y:S01]  /*3220*/  HMMA.16816.F32 R164, R4, R24, R112 ;  /* 0x0000001804a4723c */ /* 0x000fe20000001870 */
[----:B---3--:R-:W-:Y:S02]  /*3230*/  FFMA.FTZ R8, R131, c[0x0][0x2d0], -R13 ;  /* 0x0000b40083087a23 */ /* 0x008fe4000001080d */
[----:B------:R-:W-:-:S05]  /*3240*/  IMAD.MOV.U32 R131, RZ, RZ, R188 ;  /* 0x000000ffff837224 */ /* 0x000fca00078e00bc */
[C---:B------:R-:W-:Y:S01]  /*3250*/  HMMA.16816.F32 R116, R4.reuse, R20, R108 ;  /* 0x000000140474723c */ /* 0x040fe2000000186c */
[----:B------:R2:W-:Y:S07]  /*3260*/  MUFU.EX2 R207, R8 ;  /* 0x0000000800cf7308 */ /* 0x0005ee0000000800 */
[C---:B------:R-:W-:Y:S08]  /*3270*/  HMMA.16816.F32 R112, R4.reuse, R16, R104 ;  /* 0x000000100470723c */ /* 0x040ff00000001868 */
[----:B----4-:R-:W-:Y:S01]  /*3280*/  HMMA.16816.F32 R108, R4, R28, R100 ;  /* 0x0000001c046c723c */ /* 0x010fe20000001864 */
[----:B--2---:R-:W-:-:S04]  /*3290*/  FFMA.FTZ R8, R133, c[0x0][0x2d0], -R13 ;  /* 0x0000b40085087a23 */ /* 0x004fc8000001080d */
[----:B------:R2:W3:Y:S03]  /*32a0*/  MUFU.EX2 R206, R8 ;  /* 0x0000000800ce7308 */ /* 0x0004e60000000800 */
[C---:B------:R-:W-:Y:S08]  /*32b0*/  HMMA.16816.F32 R104, R4.reuse, R32, R96 ;  /* 0x000000200468723c */ /* 0x040ff00000001860 */
[----:B-1----:R-:W-:Y:S01]  /*32c0*/  HMMA.16816.F32 R100, R4, R36, R92 ;  /* 0x000000240464723c */ /* 0x002fe2000000185c */
[----:B--2---:R-:W-:-:S02]  /*32d0*/  FFMA.FTZ R8, R130, c[0x0][0x2d0], -R13 ;  /* 0x0000b40082087a23 */ /* 0x004fc4000001080d */
[----:B------:R-:W-:-:S05]  /*32e0*/  IMAD.MOV.U32 R130, RZ, RZ, R179 ;  /* 0x000000ffff827224 */ /* 0x000fca00078e00b3 */
        /* <DEDUP_REMOVED lines=10> */
[----:B------:R1:W-:Y:S06]  /*3390*/  MUFU.EX2 R191, R8 ;  /* 0x0000000800bf7308 */ /* 0x0003ec0000000800 */
[----:B-----5:R-:W-:Y:S02]  /*33a0*/  F2FP.PACK_AB R4, R250, R228 ;  /* 0x000000e4fa04723e */ /* 0x020fe400000000ff */
[----:B------:R-:W-:Y:S02]  /*33b0*/  F2FP.PACK_AB R5, R251, R210 ;  /* 0x000000d2fb05723e */ /* 0x000fe400000000ff */
[----:B------:R-:W-:-:S02]  /*33c0*/  F2FP.PACK_AB R6, R223, R224 ;  /* 0x000000e0df06723e */ /* 0x000fc400000000ff */
[----:B------:R-:W-:Y:S01]  /*33d0*/  F2FP.PACK_AB R7, R208, R209 ;  /* 0x000000d1d007723e */ /* 0x000fe200000000ff */
[----:B-1----:R-:W-:-:S06]  /*33e0*/  FFMA.FTZ R8, R138, c[0x0][0x2d0], -R12 ;  /* 0x0000b4008a087a23 */ /* 0x002fcc000001080c */
[C---:B------:R-:W-:Y:S01]  /*33f0*/  HMMA.16816.F32 R196, R4.reuse, R36, R44 ;  /* 0x0000002404c4723c */ /* 0x040fe2000000182c */
[----:B------:R1:W2:Y:S07]  /*3400*/  MUFU.EX2 R190, R8 ;  /* 0x0000000800be7308 */ /* 0x0002ae0000000800 */
[C---:B------:R-:W-:Y:S07]  /*3410*/  HMMA.16816.F32 R44, R4.reuse, R18, R120 ;  /* 0x00000012042c723c */ /* 0x040fee0000001878 */
[----:B------:R-:W-:Y:S01]  /*3420*/  IMAD.MOV.U32 R120, RZ, RZ, R14 ;  /* 0x000000ffff787224 */ /* 0x000fe200078e000e */
[----:B------:R-:W-:Y:S01]  /*3430*/  HMMA.16816.F32 R64, R4, R28, R52 ;  /* 0x0000001c0440723c */ /* 0x000fe20000001834 */
[----:B------:R-:W-:Y:S01]  /*3440*/  FFMA.FTZ R14, R168, c[0x0][0x2d0], -R12 ;  /* 0x0000b400a80e7a23 */ /* 0x000fe2000001080c */
[----:B-1----:R-:W-:Y:S01]  /*3450*/  LDSM.16.MT88.4 R8, [R213+0x900] ;  /* 0x00090000d508783b */ /* 0x002fe20000004200 */
[----:B------:R-:W-:-:S02]  /*3460*/  IMAD.MOV.U32 R121, RZ, RZ, R176 ;  /* 0x000000ffff797224 */ /* 0x000fc400078e00b0 */
[----:B------:R1:W-:Y:S01]  /*3470*/  MUFU.EX2 R188, R14 ;  /* 0x0000000e00bc7308 */ /* 0x0003e20000000800 */
[----:B------:R-:W-:Y:S02]  /*3480*/  IMAD.MOV.U32 R122, RZ, RZ, R177 ;  /* 0x000000ffff7a7224 */ /* 0x000fe400078e00b1 */
[----:B------:R-:W-:Y:S01]  /*3490*/  HMMA.16816.F32 R40, R4, R30, R152 ;  /* 0x0000001e0428723c */ /* 0x000fe20000001898 */
[----:B------:R-:W4:Y:S01]  /*34a0*/  LDSM.16.MT88.4 R28, [R212+0x2900] ;  /* 0x00290000d41c783b */ /* 0x000f220000004200 */
[----:B------:R-:W-:-:S03]  /*34b0*/  IMAD.MOV.U32 R123, RZ, RZ, R178 ;  /* 0x000000ffff7b7224 */ /* 0x000fc600078e00b2 */
[----:B------:R-:W-:Y:S03]  /*34c0*/  LDSM.16.MT88.4 R152, [R212+0xd00] ;  /* 0x000d0000d498783b */ /* 0x000fe60000004200 */
[----:B------:R-:W-:Y:S01]  /*34d0*/  HMMA.16816.F32 R76, R4, R24, R68 ;  /* 0x00000018044c723c */ /* 0x000fe20000001844 */
[----:B-1----:R-:W-:-:S07]  /*34e0*/  FFMA.FTZ R14, R169, c[0x0][0x2d0], -R12 ;  /* 0x0000b400a90e7a23 */ /* 0x002fce000001080c */
[C---:B------:R-:W-:Y:S01]  /*34f0*/  HMMA.16816.F32 R72, R4.reuse, R20, R60 ;  /* 0x000000140448723c */ /* 0x040fe2000000183c */
[----:B------:R1:W5:Y:S07]  /*3500*/  MUFU.EX2 R189, R14 ;  /* 0x0000000e00bd7308 */ /* 0x00036e0000000800 */
[C---:B------:R-:W-:Y:S01]  /*3510*/  HMMA.16816.F32 R68, R4.reuse, R16, R56 ;  /* 0x000000100444723c */ /* 0x040fe20000001838 */
[----:B------:R-:W-:Y:S07]  /*3520*/  LDSM.16.MT88.4 R16, [R212+0x900] ;  /* 0x00090000d410783b */ /* 0x000fee0000004200 */
[----:B------:R-:W-:Y:S01]  /*3530*/  HMMA.16816.F32 R60, R4, R32, R48 ;  /* 0x00000020043c723c */ /* 0x000fe20000001830 */
[----:B-1----:R-:W-:-:S04]  /*3540*/  FFMA.FTZ R14, R170, c[0x0][0x2d0], -R0 ;  /* 0x0000b400aa0e7a23 */ /* 0x002fc80000010800 */
[----:B------:R1:W-:Y:S03]  /*3550*/  MUFU.EX2 R179, R14 ;  /* 0x0000000e00b37308 */ /* 0x0003e60000000800 */
[C---:B------:R-:W-:Y:S01]  /*3560*/  HMMA.16816.F32 R52, R4.reuse, R34, R156 ;  /* 0x000000220434723c */ /* 0x040fe2000000189c */
[----:B------:R-:W4:Y:S07]  /*3570*/  LDSM.16.MT88.4 R32, [R213+0x2900] ;  /* 0x00290000d520783b */ /* 0x000f2e0000004200 */
[----:B------:R-:W-:Y:S01]  /*3580*/  HMMA.16816.F32 R56, R4, R26, R144 ;  /* 0x0000001a0438723c */ /* 0x000fe20000001890 */
[----:B------:R-:W-:Y:S01]  /*3590*/  LDSM.16.MT88.4 R24, [R213+0x1900] ;  /* 0x00190000d518783b */ /* 0x000fe20000004200 */
[----:B-1----:R-:W-:-:S06]  /*35a0*/  FFMA.FTZ R14, R173, c[0x0][0x2d0], -R0 ;  /* 0x0000b400ad0e7a23 */ /* 0x002fcc0000010800 */
[C---:B------:R-:W-:Y:S01]  /*35b0*/  HMMA.16816.F32 R48, R4.reuse, R22, R140 ;  /* 0x000000160430723c */ /* 0x040fe2000000188c */
[----:B------:R1:W1:Y:S01]  /*35c0*/  MUFU.EX2 R176, R14 ;  /* 0x0000000e00b07308 */ /* 0x0002620000000800 */
[----:B------:R-:W4:Y:S06]  /*35d0*/  LDSM.16.MT88.4 R20, [R212+0x1900] ;  /* 0x00190000d414783b */ /* 0x000f2c0000004200 */
[----:B------:R-:W-:Y:S07]  /*35e0*/  HMMA.16816.F32 R36, R4, R38, R160 ;  /* 0x000000260424723c */ /* 0x000fee00000018a0 */
[----:B---3--:R-:W-:Y:S01]  /*35f0*/  F2FP.PACK_AB R4, R206, R207 ;  /* 0x000000cfce04723e */ /* 0x008fe200000000ff */
[----:B-1----:R-:W-:Y:S01]  /*3600*/  FFMA.FTZ R14, R171, c[0x0][0x2d0], -R0 ;  /* 0x0000b400ab0e7a23 */ /* 0x002fe20000010800 */
[----:B--2---:R-:W-:-:S02]  /*3610*/  F2FP.PACK_AB R5, R190, R191 ;  /* 0x000000bfbe05723e */ /* 0x004fc400000000ff */
[----:B------:R-:W-:Y:S01]  /*3620*/  F2FP.PACK_AB R6, R204, R205 ;  /* 0x000000cdcc06723e */ /* 0x000fe200000000ff */
[----:B------:R1:W-:Y:S01]  /*3630*/  MUFU.EX2 R177, R14 ;  /* 0x0000000e00b17308 */ /* 0x0003e20000000800 */
[----:B-----5:R-:W-:-:S07]  /*3640*/  F2FP.PACK_AB R7, R189, R188 ;  /* 0x000000bcbd07723e */ /* 0x020fce00000000ff */
[C---:B----4-:R-:W-:Y:S07]  /*3650*/  HMMA.16816.F32 R192, R4.reuse, R28, R104 ;  /* 0x0000001c04c0723c */ /* 0x050fee0000001868 */
[----:B------:R-:W-:Y:S01]  /*3660*/  IMAD.MOV.U32 R107, RZ, RZ, R200 ;  /* 0x000000ffff6b7224 */ /* 0x000fe200078e00c8 */
[----:B------:R-:W-:Y:S01]  /*3670*/  HMMA.16816.F32 R124, R4, R8, R116 ;  /* 0x00000008047c723c */ /* 0x000fe20000001874 */
[----:B-1----:R-:W-:Y:S02]  /*3680*/  FFMA.FTZ R14, R172, c[0x0][0x2d0], -R0 ;  /* 0x0000b400ac0e7a23 */ /* 0x002fe40000010800 */
[----:B------:R-:W-:-:S02]  /*3690*/  IMAD.MOV.U32 R106, RZ, RZ, R187 ;  /* 0x000000ffff6a7224 */ /* 0x000fc400078e00bb */
[----:B------:R1:W-:Y:S01]  /*36a0*/  MUFU.EX2 R178, R14 ;  /* 0x0000000e00b27308 */ /* 0x0003e20000000800 */
[----:B------:R-:W-:Y:S02]  /*36b0*/  IMAD.MOV.U32 R105, RZ, RZ, R186 ;  /* 0x000000ffff697224 */ /* 0x000fe400078e00ba */
[----:B------:R-:W-:Y:S01]  /*36c0*/  HMMA.16816.F32 R200, R4, R32, R100 ;  /* 0x0000002004c8723c */ /* 0x000fe20000001864 */
[----:B------:R-:W-:-:S07]  /*36d0*/  IMAD.MOV.U32 R104, RZ, RZ, R185 ;  /* 0x000000ffff687224 */ /* 0x000fce00078e00b9 */
[----:B------:R-:W-:Y:S01]  /*36e0*/  HMMA.16816.F32 R140, R4, R16, R164 ;  /* 0x00000010048c723c */ /* 0x000fe200000018a4 */
[----:B-1----:R-:W-:-:S07]  /*36f0*/  FFMA.FTZ R14, R180, c[0x0][0x2d0], -R3 ;  /* 0x0000b400b40e7a23 */ /* 0x002fce0000010803 */
        /* <DEDUP_REMOVED lines=8> */
[----:B------:R-:W3:Y:S01]  /*3780*/  LDSM.16.MT88.4 R96, [R212+0x1d00] ;  /* 0x001d0000d460783b */ /* 0x000ee20000004200 */
[----:B-1----:R-:W-:-:S06]  /*3790*/  FFMA.FTZ R14, R174, c[0x0][0x2d0], -R3 ;  /* 0x0000b400ae0e7a23 */ /* 0x002fcc0000010803 */
[C---:B------:R-:W-:Y:S01]  /*37a0*/  HMMA.16816.F32 R160, R4.reuse, R26, R92 ;  /* 0x0000001a04a0723c */ /* 0x040fe2000000185c */
[----:B------:R1:W-:Y:S06]  /*37b0*/  MUFU.EX2 R133, R14 ;  /* 0x0000000e00857308 */ /* 0x0003ec0000000800 */
[----:B------:R-:W-:Y:S01]  /*37c0*/  IMAD.MOV.U32 R95, RZ, RZ, R183 ;  /* 0x000000ffff5f7224 */ /* 0x000fe200078e00b7 */
[----:B------:R-:W-:Y:S01]  /*37d0*/  HMMA.16816.F32 R116, R4, R30, R88 ;  /* 0x0000001e0474723c */ /* 0x000fe20000001858 */
[----:B------:R-:W-:Y:S02]  /*37e0*/  IMAD.MOV.U32 R94, RZ, RZ, R182 ;  /* 0x000000ffff5e7224 */ /* 0x000fe400078e00b6 */
[----:B------:R-:W-:-:S02]  /*37f0*/  IMAD.MOV.U32 R92, RZ, RZ, R123 ;  /* 0x000000ffff5c7224 */ /* 0x000fc400078e007b */
[----:B------:R-:W-:Y:S02]  /*3800*/  IMAD.MOV.U32 R93, RZ, RZ, R130 ;  /* 0x000000ffff5d7224 */ /* 0x000fe400078e0082 */
[----:B------:R-:W-:Y:S01]  /*3810*/  IMAD.MOV.U32 R91, RZ, RZ, R122 ;  /* 0x000000ffff5b7224 */ /* 0x000fe200078e007a */
[----:B------:R-:W-:Y:S01]  /*3820*/  HMMA.16816.F32 R144, R4, R34, R80 ;  /* 0x000000220490723c */ /* 0x000fe20000001850 */
[----:B-1----:R-:W-:Y:S01]  /*3830*/  FFMA.FTZ R14, R175, c[0x0][0x2d0], -R3 ;  /* 0x0000b400af0e7a23 */ /* 0x002fe20000010803 */
[----:B------:R-:W-:Y:S01]  /*3840*/  LDSM.16.MT88.4 R80, [R213+0xd00] ;  /* 0x000d0000d550783b */ /* 0x000fe20000004200 */
[----:B------:R-:W-:Y:S02]  /*3850*/  IMAD.MOV.U32 R89, RZ, RZ, R120 ;  /* 0x000000ffff597224 */ /* 0x000fe400078e0078 */
[----:B------:R-:W1:Y:S01]  /*3860*/  MUFU.EX2 R132, R14 ;  /* 0x0000000e00847308 */ /* 0x000e620000000800 */
[----:B------:R-:W-:Y:S01]  /*3870*/  IMAD.MOV.U32 R88, RZ, RZ, R107 ;  /* 0x000000ffff587224 */ /* 0x000fe200078e006b */
[----:B------:R-:W-:Y:S01]  /*3880*/  F2FP.PACK_AB R4, R176, R179 ;  /* 0x000000b3b004723e */ /* 0x000fe200000000ff */
[----:B------:R-:W-:Y:S01]  /*3890*/  IMAD.MOV.U32 R90, RZ, RZ, R121 ;  /* 0x000000ffff5a7224 */ /* 0x000fe200078e0079 */
[----:B--2---:R-:W-:Y:S01]  /*38a0*/  F2FP.PACK_AB R5, R134, R138 ;  /* 0x0000008a8605723e */ /* 0x004fe200000000ff */
[----:B------:R-:W-:Y:S01]  /*38b0*/  LDSM.16.MT88.4 R120, [R212+0x2d00] ;  /* 0x002d0000d478783b */ /* 0x000fe20000004200 */
[----:B------:R-:W-:-:S02]  /*38c0*/  F2FP.PACK_AB R6, R178, R177 ;  /* 0x000000b1b206723e */ /* 0x000fc400000000ff */
[----:B-1----:R-:W-:Y:S01]  /*38d0*/  F2FP.PACK_AB R7, R132, R133 ;  /* 0x000000858407723e */ /* 0x002fe200000000ff */
[----:B------:R-:W-:-:S06]  /*38e0*/  IMAD.MOV.U32 R14, RZ, RZ, R184 ;  /* 0x000000ffff0e7224 */ /* 0x000fcc00078e00b8 */
[C---:B------:R-:W-:Y:S07]  /*38f0*/  HMMA.16816.F32 R172, R4.reuse, R8, R72 ;  /* 0x0000000804ac723c */ /* 0x040fee0000001848 */
[--C-:B------:R-:W-:Y:S01]  /*3900*/  FFMA.FTZ R8, R217, c[0x0][0x2d0], -R13.reuse ;  /* 0x0000b400d9087a23 */ /* 0x100fe2000001080d */
[C---:B------:R-:W-:Y:S03]  /*3910*/  HMMA.16816.F32 R156, R4.reuse, R10, R48 ;  /* 0x0000000a049c723c */ /* 0x040fe60000001830 */
[----:B------:R1:W-:Y:S05]  /*3920*/  MUFU.EX2 R49, R8 ;  /* 0x0000000800317308 */ /* 0x0003ea0000000800 */
[C---:B------:R-:W-:Y:S08]  /*3930*/  HMMA.16816.F32 R180, R4.reuse, R18, R56 ;  /* 0x0000001204b4723c */ /* 0x040ff00000001838 */
[----:B------:R-:W-:Y:S01]  /*3940*/  HMMA.16816.F32 R56, R4, R22, R44 ;  /* 0x000000160438723c */ /* 0x000fe2000000182c */
[----:B-1----:R-:W-:-:S04]  /*3950*/  FFMA.FTZ R8, R219, c[0x0][0x2d0], -R13 ;  /* 0x0000b400db087a23 */ /* 0x002fc8000001080d */
[----:B------:R1:W2:Y:S03]  /*3960*/  MUFU.EX2 R48, R8 ;  /* 0x0000000800307308 */ /* 0x0002a60000000800 */
[----:B------:R-:W-:Y:S01]  /*3970*/  HMMA.16816.F32 R64, R4, R24, R64 ;  /* 0x000000180440723c */ /* 0x000fe20000001840 */
[----:B------:R-:W-:Y:S02]  /*3980*/  IMAD.MOV.U32 R46, RZ, RZ, R89 ;  /* 0x000000ffff2e7224 */ /* 0x000fe400078e0059 */
[----:B------:R-:W-:Y:S02]  /*3990*/  IMAD.MOV.U32 R47, RZ, RZ, R88 ;  /* 0x000000ffff2f7224 */ /* 0x000fe400078e0058 */
[----:B------:R-:W-:-:S03]  /*39a0*/  IMAD.MOV.U32 R45, RZ, RZ, R90 ;  /* 0x000000ffff2d7224 */ /* 0x000fc600078e005a */
[----:B------:R-:W-:Y:S01]  /*39b0*/  HMMA.16816.F32 R108, R4, R20, R68 ;  /* 0x00000014046c723c */ /* 0x000fe20000001844 */
[----:B-1----:R-:W-:-:S07]  /*39c0*/  FFMA.FTZ R8, R221, c[0x0][0x2d0], -R13 ;  /* 0x0000b400dd087a23 */ /* 0x002fce000001080d */
[C---:B------:R-:W-:Y:S01]  /*39d0*/  HMMA.16816.F32 R184, R4.reuse, R16, R76 ;  /* 0x0000001004b8723c */ /* 0x040fe2000000184c */
[----:B------:R-:W-:Y:S01]  /*39e0*/  IMAD.MOV.U32 R221, RZ, RZ, R91 ;  /* 0x000000ffffdd7224 */ /* 0x000fe200078e005b */
[----:B------:R1:W-:Y:S05]  /*39f0*/  MUFU.EX2 R44, R8 ;  /* 0x00000008002c7308 */ /* 0x0003ea0000000800 */
[----:B------:R-:W-:Y:S01]  /*3a00*/  IMAD.MOV.U32 R16, RZ, RZ, R95 ;  /* 0x000000ffff107224 */ /* 0x000fe200078e005f */
[----:B------:R-:W-:Y:S01]  /*3a10*/  HMMA.16816.F32 R40, R4, R26, R40 ;  /* 0x0000001a0428723c */ /* 0x000fe20000001828 */
[----:B------:R-:W-:Y:S02]  /*3a20*/  IMAD.MOV.U32 R76, RZ, RZ, R14 ;  /* 0x000000ffff4c7224 */ /* 0x000fe400078e000e */
[----:B------:R-:W-:-:S02]  /*3a30*/  IMAD.MOV.U32 R14, RZ, RZ, R129 ;  /* 0x000000ffff0e7224 */ /* 0x000fc400078e0081 */
[----:B------:R-:W-:Y:S02]  /*3a40*/  IMAD.MOV.U32 R77, RZ, RZ, R104 ;  /* 0x000000ffff4d7224 */ /* 0x000fe400078e0068 */
[----:B------:R-:W-:Y:S01]  /*3a50*/  IMAD.MOV.U32 R27, RZ, RZ, R93 ;  /* 0x000000ffff1b7224 */ /* 0x000fe200078e005d */
[C---:B------:R-:W-:Y:S01]  /*3a60*/  HMMA.16816.F32 R60, R4.reuse, R28, R60 ;  /* 0x0000001c043c723c */ /* 0x040fe2000000183c */
[----:B------:R-:W-:Y:S02]  /*3a70*/  IMAD.MOV.U32 R50, RZ, RZ, R77 ;  /* 0x000000ffff327224 */ /* 0x000fe400078e004d */
[----:B-1----:R-:W-:Y:S02]  /*3a80*/  FFMA.FTZ R8, R222, c[0x0][0x2d0], -R13 ;  /* 0x0000b400de087a23 */ /* 0x002fe4000001080d */
[----:B------:R-:W-:Y:S02]  /*3a90*/  IMAD.MOV.U32 R222, RZ, RZ, R92 ;  /* 0x000000ffffde7224 */ /* 0x000fe400078e005c */
[----:B------:R-:W1:Y:S01]  /*3aa0*/  MUFU.EX2 R25, R8 ;  /* 0x0000000800197308 */ /* 0x000e620000000800 */
[----:B------:R-:W-:Y:S01]  /*3ab0*/  HMMA.16816.F32 R52, R4, R30, R52 ;  /* 0x0000001e0434723c */ /* 0x000fe20000001834 */
[----:B------:R-:W-:-:S02]  /*3ac0*/  IMAD.MOV.U32 R29, RZ, RZ, R14 ;  /* 0x000000ffff1d7224 */ /* 0x000fc400078e000e */
[----:B------:R-:W-:Y:S01]  /*3ad0*/  IMAD.MOV.U32 R95, RZ, RZ, R128 ;  /* 0x000000ffff5f7224 */ /* 0x000fe200078e0080 */
[----:B--2---:R-:W-:Y:S01]  /*3ae0*/  F2FP.PACK_AB R128, R48, R49 ;  /* 0x000000313080723e */ /* 0x004fe200000000ff */
[----:B------:R-:W-:Y:S02]  /*3af0*/  IMAD.MOV.U32 R78, RZ, RZ, R105 ;  /* 0x000000ffff4e7224 */ /* 0x000fe400078e0069 */
[----:B------:R-:W-:Y:S01]  /*3b00*/  IMAD.MOV.U32 R79, RZ, RZ, R106 ;  /* 0x000000ffff4f7224 */ /* 0x000fe200078e006a */
[C---:B------:R-:W-:Y:S01]  /*3b10*/  HMMA.16816.F32 R164, R4.reuse, R32, R196 ;  /* 0x0000002004a4723c */ /* 0x040fe200000018c4 */
[----:B------:R-:W2:Y:S01]  /*3b20*/  LDSM.16.MT88.4 R104, [R213+0x1d00] ;  /* 0x001d0000d568783b */ /* 0x000ea20000004200 */
[----:B------:R-:W-:Y:S02]  /*3b30*/  IMAD.MOV.U32 R217, RZ, RZ, R78 ;  /* 0x000000ffffd97224 */ /* 0x000fe400078e004e */
[----:B------:R-:W-:Y:S02]  /*3b40*/  IMAD.MOV.U32 R219, RZ, RZ, R79 ;  /* 0x000000ffffdb7224 */ /* 0x000fe400078e004f */
[----:B------:R-:W-:Y:S01]  /*3b50*/  IMAD.MOV.U32 R51, RZ, RZ, R76 ;  /* 0x000000ffff337224 */ /* 0x000fe200078e004c */
[----:B-1----:R-:W-:Y:S01]  /*3b60*/  F2FP.PACK_AB R130, R25, R44 ;  /* 0x0000002c1982723e */ /* 0x002fe200000000ff */
[----:B------:R-:W-:Y:S01]  /*3b70*/  FFMA.FTZ R8, R238, c[0x0][0x2d0], -R12 ;  /* 0x0000b400ee087a23 */ /* 0x000fe2000001080c */
[----:B------:R-:W-:Y:S01]  /*3b80*/  HMMA.16816.F32 R36, R4, R34, R36 ;  /* 0x000000220424723c */ /* 0x000fe20000001824 */
[----:B------:R-:W-:-:S02]  /*3b90*/  IMAD.MOV.U32 R238, RZ, RZ, R95 ;  /* 0x000000ffffee7224 */ /* 0x000fc400078e005f */
[----:B------:R1:W-:Y:S04]  /*3ba0*/  MUFU.EX2 R24, R8 ;  /* 0x0000000800187308 */ /* 0x0003e80000000800 */
[----:B------:R-:W-:Y:S02]  /*3bb0*/  FFMA.FTZ R4, R234, c[0x0][0x2d0], -R0 ;  /* 0x0000b400ea047a23 */ /* 0x000fe40000010800 */
[----:B------:R-:W-:Y:S02]  /*3bc0*/  FADD.FTZ R5, R245, R244 ;  /* 0x000000f4f5057221 */ /* 0x000fe40000010000 */
[----:B------:R-:W-:Y:S01]  /*3bd0*/  MUFU.EX2 R18, R4 ;  /* 0x0000000400127308 */ /* 0x000fe20000000800 */
[----:B-1----:R-:W-:-:S07]  /*3be0*/  FFMA.FTZ R8, R220, c[0x0][0x2d0], -R12 ;  /* 0x0000b400dc087a23 */ /* 0x002fce000001080c */
[----:B------:R1:W4:Y:S02]  /*3bf0*/  MUFU.EX2 R23, R8 ;  /* 0x0000000800177308 */ /* 0x0003240000000800 */
[----:B-1----:R-:W-:Y:S01]  /*3c00*/  FFMA.FTZ R8, R218, c[0x0][0x2d0], -R12 ;  /* 0x0000b400da087a23 */ /* 0x002fe2000001080c */
[----:B----4-:R-:W-:-:S05]  /*3c10*/  F2FP.PACK_AB R129, R23, R24 ;  /* 0x000000181781723e */ /* 0x010fca00000000ff */
[----:B------:R1:W-:Y:S02]  /*3c20*/  MUFU.EX2 R21, R8 ;  /* 0x0000000800157308 */ /* 0x0003e40000000800 */
[----:B-1----:R-:W-:Y:S02]  /*3c30*/  FFMA.FTZ R8, R211, c[0x0][0x2d0], -R12 ;  /* 0x0000b400d3087a23 */ /* 0x002fe4000001080c */
[----:B------:R-:W-:-:S04]  /*3c40*/  FADD.FTZ R12, R247, R5 ;  /* 0x00000005f70c7221 */ /* 0x000fc80000010000 */
[----:B------:R1:W4:Y:S02]  /*3c50*/  MUFU.EX2 R22, R8 ;  /* 0x0000000800167308 */ /* 0x0003240000000800 */
[----:B-1----:R-:W-:Y:S02]  /*3c60*/  FFMA.FTZ R8, R94, c[0x0][0x2d0], -R0 ;  /* 0x0000b4005e087a23 */ /* 0x002fe40000010800 */
[----:B------:R-:W-:Y:S01]  /*3c70*/  IMAD.MOV.U32 R94, RZ, RZ, R131 ;  /* 0x000000ffff5e7224 */ /* 0x000fe200078e0083 */
[----:B----4-:R-:W-:-:S03]  /*3c80*/  F2FP.PACK_AB R131, R22, R21 ;  /* 0x000000151683723e */ /* 0x010fc600000000ff */
[----:B------:R1:W-:Y:S01]  /*3c90*/  MUFU.EX2 R20, R8 ;  /* 0x0000000800147308 */ /* 0x0003e20000000800 */
[----:B------:R-:W-:-:S04]  /*3ca0*/  IMAD.MOV.U32 R26, RZ, RZ, R94 ;  /* 0x000000ffff1a7224 */ /* 0x000fc800078e005e */
[----:B------:R-:W-:Y:S01]  /*3cb0*/  FADD.FTZ R4, R26, R238 ;  /* 0x000000ee1a047221 */ /* 0x000fe20000010000 */
[----:B---3--:R-:W-:Y:S03]  /*3cc0*/  HMMA.16816.F32 R92, R128, R98, R100 ;  /* 0x00000062805c723c */ /* 0x008fe60000001864 */
[----:B------:R-:W-:Y:S02]  /*3cd0*/  FADD.FTZ R7, R45, R4 ;  /* 0x000000042d077221 */ /* 0x000fe40000010000 */
[----:B------:R-:W-:-:S03]  /*3ce0*/  FADD.FTZ R4, R219, R12 ;  /* 0x0000000cdb047221 */ /* 0x000fc60000010000 */
[C---:B--2---:R-:W-:Y:S01]  /*3cf0*/  HMMA.16816.F32 R100, R128.reuse, R104, R168 ;  /* 0x000000688064723c */ /* 0x044fe200000018a8 */
[--C-:B-1----:R-:W-:Y:S02]  /*3d00*/  FFMA.FTZ R8, R15, c[0x0][0x2d0], -R0.reuse ;  /* 0x0000b4000f087a23 */ /* 0x102fe40000010800 */
[----:B------:R-:W-:Y:S02]  /*3d10*/  FFMA.FTZ R0, R235, c[0x0][0x2d0], -R0 ;  /* 0x0000b400eb007a23 */ /* 0x000fe40000010800 */
[----:B------:R1:W2:Y:S01]  /*3d20*/  MUFU.EX2 R19, R8 ;  /* 0x0000000800137308 */ /* 0x0002a20000000800 */
[----:B------:R-:W-:Y:S02]  /*3d30*/  FADD.FTZ R4, R210, R4 ;  /* 0x00000004d2047221 */ /* 0x000fe40000010000 */
[----:B------:R-:W-:Y:S02]  /*3d40*/  HMMA.16816.F32 R72, R128, R80, R124 ;  /* 0x000000508048723c */ /* 0x000fe4000000187c */
[----:B------:R-:W-:-:S03]  /*3d50*/  FADD.FTZ R251, R251, R4 ;  /* 0x00000004fbfb7221 */ /* 0x000fc60000010000 */
[----:B------:R3:W4:Y:S01]  /*3d60*/  MUFU.EX2 R17, R0 ;  /* 0x0000000000117308 */ /* 0x0007220000000800 */
[----:B------:R-:W-:Y:S02]  /*3d70*/  FADD.FTZ R251, R209, R251 ;  /* 0x000000fbd1fb7221 */ /* 0x000fe40000010000 */
[C---:B------:R-:W-:Y:S02]  /*3d80*/  HMMA.16816.F32 R88, R128.reuse, R96, R112 ;  /* 0x000000608058723c */ /* 0x040fe40000001870 */
[----:B------:R-:W-:Y:S01]  /*3d90*/  FADD.FTZ R251, R208, R251 ;  /* 0x000000fbd0fb7221 */ /* 0x000fe20000010000 */
[----:B-1----:R-:W1:Y:S03]  /*3da0*/  LDSM.16.MT88.4 R8, [R213+0x2d00] ;  /* 0x002d0000d508783b */ /* 0x002e660000004200 */
[----:B------:R-:W-:Y:S01]  /*3db0*/  FADD.FTZ R251, R138, R251 ;  /* 0x000000fb8afb7221 */ /* 0x000fe20000010000 */
[----:B--2---:R-:W-:Y:S01]  /*3dc0*/  F2FP.PACK_AB R168, R19, R20 ;  /* 0x0000001413a8723e */ /* 0x004fe200000000ff */
[----:B------:R-:W-:Y:S02]  /*3dd0*/  HMMA.16816.F32 R140, R128, R152, R140 ;  /* 0x00000098808c723c */ /* 0x000fe4000000188c */
[----:B------:R-:W-:-:S02]  /*3de0*/  FADD.FTZ R251, R134, R251 ;  /* 0x000000fb86fb7221 */ /* 0x000fc40000010000 */
[----:B---3--:R-:W-:Y:S01]  /*3df0*/  FFMA.FTZ R0, R16, c[0x0][0x2d0], -R3 ;  /* 0x0000b40010007a23 */ /* 0x008fe20000010803 */
[----:B----4-:R-:W-:Y:S01]  /*3e00*/  F2FP.PACK_AB R170, R17, R18 ;  /* 0x0000001211aa723e */ /* 0x010fe200000000ff */
[----:B------:R-:W-:Y:S02]  /*3e10*/  FADD.FTZ R251, R133, R251 ;  /* 0x000000fb85fb7221 */ /* 0x000fe40000010000 */
[----:B------:R-:W-:Y:S01]  /*3e20*/  HMMA.16816.F32 R148, R128, R154, R148 ;  /* 0x0000009a8094723c */ /* 0x000fe20000001894 */
[----:B------:R2:W3:Y:S01]  /*3e30*/  MUFU.EX2 R13, R0 ;  /* 0x00000000000d7308 */ /* 0x0004e20000000800 */
[----:B------:R-:W-:-:S06]  /*3e40*/  FADD.FTZ R251, R132, R251 ;  /* 0x000000fb84fb7221 */ /* 0x000fcc0000010000 */
[C---:B------:R-:W-:Y:S08]  /*3e50*/  HMMA.16816.F32 R76, R128.reuse, R82, R84 ;  /* 0x00000052804c723c */ /* 0x040ff00000001854 */
[----:B------:R-:W-:Y:S01]  /*3e60*/  HMMA.16816.F32 R160, R128, R106, R160 ;  /* 0x0000006a80a0723c */ /* 0x000fe200000018a0 */
[----:B--2---:R-:W-:Y:S02]  /*3e70*/  FFMA.FTZ R0, R236, c[0x0][0x2d0], -R3 ;  /* 0x0000b400ec007a23 */ /* 0x004fe40000010803 */
[----:B---3--:R-:W-:-:S02]  /*3e80*/  FADD.FTZ R251, R13, R251 ;  /* 0x000000fb0dfb7221 */ /* 0x008fc40000010000 */
[----:B------:R2:W3:Y:S03]  /*3e90*/  MUFU.EX2 R14, R0 ;  /* 0x00000000000e7308 */ /* 0x0004e60000000800 */
[C---:B------:R-:W-:Y:S08]  /*3ea0*/  HMMA.16816.F32 R112, R128.reuse, R120, R192 ;  /* 0x000000788070723c */ /* 0x040ff000000018c0 */
[----:B------:R-:W-:Y:S01]  /*3eb0*/  HMMA.16816.F32 R116, R128, R122, R116 ;  /* 0x0000007a8074723c */ /* 0x000fe20000001874 */
[--C-:B--2---:R-:W-:Y:S01]  /*3ec0*/  FFMA.FTZ R0, R237, c[0x0][0x2d0], -R3.reuse ;  /* 0x0000b400ed007a23 */ /* 0x104fe20000010803 */
[----:B---3--:R-:W-:Y:S01]  /*3ed0*/  F2FP.PACK_AB R169, R14, R13 ;  /* 0x0000000d0ea9723e */ /* 0x008fe200000000ff */
[----:B------:R-:W-:-:S05]  /*3ee0*/  FFMA.FTZ R3, R239, c[0x0][0x2d0], -R3 ;  /* 0x0000b400ef037a23 */ /* 0x000fca0000010803 */
[----:B-1----:R-:W-:Y:S01]  /*3ef0*/  HMMA.16816.F32 R124, R128, R8, R200 ;  /* 0x00000008807c723c */ /* 0x002fe200000018c8 */
[----:B------:R1:W2:Y:S01]  /*3f00*/  MUFU.EX2 R15, R0 ;  /* 0x00000000000f7308 */ /* 0x0002a20000000800 */
[----:B------:R-:W-:-:S06]  /*3f10*/  FADD.FTZ R251, R14, R251 ;  /* 0x000000fb0efb7221 */ /* 0x000fcc0000010000 */
[----:B------:R-:W-:Y:S01]  /*3f20*/  HMMA.16816.F32 R128, R128, R10, R144 ;  /* 0x0000000a8080723c */ /* 0x000fe20000001890 */
[----:B------:R3:W4:Y:S01]  /*3f30*/  MUFU.EX2 R16, R3 ;  /* 0x0000000300107308 */ /* 0x0007220000000800 */
[----:B-1----:R-:W-:Y:S02]  /*3f40*/  FADD.FTZ R0, R29, R248 ;  /* 0x000000f81d007221 */ /* 0x002fe40000010000 */
[----:B--2---:R-:W-:Y:S02]  /*3f50*/  FADD.FTZ R251, R15, R251 ;  /* 0x000000fb0ffb7221 */ /* 0x004fe40000010000 */
[----:B------:R-:W-:Y:S02]  /*3f60*/  FADD.FTZ R0, R221, R0 ;  /* 0x00000000dd007221 */ /* 0x000fe40000010000 */
[----:B---3--:R-:W-:Y:S01]  /*3f70*/  FADD.FTZ R3, R222, R27 ;  /* 0x0000001bde037221 */ /* 0x008fe20000010000 */
[----:B----4-:R-:W-:Y:S01]  /*3f80*/  F2FP.PACK_AB R171, R16, R15 ;  /* 0x0000000f10ab723e */ /* 0x010fe200000000ff */
        /* <DEDUP_REMOVED lines=36> */
[----:B------:R-:W-:Y:S01]  /*41d0*/  FADD.FTZ R252, R205, R252 ;  /* 0x000000fccdfc7221 */ /* 0x000fe20000010000 */
[----:B------:R1:W-:Y:S01]  /*41e0*/  STL [R1], R0 ;  /* 0x0000000001007387 */ /* 0x0003e20000100800 */
        /* <DEDUP_REMOVED lines=13> */
[----:B------:R-:W-:-:S07]  /*42c0*/  FADD.FTZ R252, R25, R252 ;  /* 0x000000fc19fc7221 */ /* 0x000fce0000010000 */
[C---:B------:R-:W-:Y:S08]  /*42d0*/  HMMA.16816.F32 R164, R168.reuse, R8, R164 ;  /* 0x00000008a8a4723c */ /* 0x040ff000000018a4 */
[----:B------:R-:W-:Y:S01]  /*42e0*/  HMMA.16816.F32 R168, R168, R10, R36 ;  /* 0x0000000aa8a8723c */ /* 0x000fe20000001824 */
[----:B------:R-:W-:Y:S07]  /*42f0*/  @!P0 BRA `(.L_x_755) ;  /* 0x000030b000008947 */ /* 0x000fee0003800000 */
[----:B-1----:R-:W2:Y:S01]  /*4300*/  LDL R51, [R1+0x24] ;  /* 0x0000240001337983 */ /* 0x002ea20000100800 */
[----:B------:R-:W-:Y:S01]  /*4310*/  IMAD.MOV.U32 R3, RZ, RZ, R136 ;  /* 0x000000ffff037224 */ /* 0x000fe200078e0088 */
[C---:B------:R-:W-:Y:S01]  /*4320*/  IADD3 R224, R216.reuse, 0x1000, RZ ;  /* 0x00001000d8e07810 */ /* 0x040fe20007ffe0ff */
[----:B------:R-:W-:Y:S01]  /*4330*/  IMAD.MOV.U32 R0, RZ, RZ, R137 ;  /* 0x000000ffff007224 */ /* 0x000fe200078e0089 */
        /* <DEDUP_REMOVED lines=11> */
[----:B------:R-:W-:Y:S01]  /*43f0*/  IADD3 R217, R216, 0x2c00, RZ ;  /* 0x00002c00d8d97810 */ /* 0x000fe20007ffe0ff */
[----:B--2---:R-:W-:Y:S02]  /*4400*/  IMAD.SHL.U32 R228, R51, 0x2, RZ ;  /* 0x0000000233e47824 */ /* 0x004fe400078e00ff */
.L_x_756:
[----:B------:R-:W2:Y:S01]  /*4410*/  LDL.64 R194, [R1+0x8] ;  /* 0x0000080001c27983 */ /* 0x000ea20000100a00 */
[----:B------:R-:W-:Y:S04]  /*4420*/  DEPBAR.LE SB0, 0x0 ;  /* 0x000080000000791a */ /* 0x000fe80000000000 */
[----:B------:R-:W-:Y:S01]  /*4430*/  USHF.R.S32.HI UR18, URZ, 0x1f, UR25 ;  /* 0x0000001f3f127899 */ /* 0x000fe20008011419 */
[----:B------:R-:W3:Y:S01]  /*4440*/  LDL R192, [R1+0x4] ;  /* 0x0000040001c07983 */ /* 0x000ee20000100800 */
[----:B------:R-:W-:Y:S01]  /*4450*/  UIMAD.WIDE.U32 UR30, UR25, UR6, URZ ;  /* 0x00000006191e72a5 */ /* 0x000fe2000f8e003f */
[----:B------:R-:W-:Y:S01]  /*4460*/  SHF.R.S32.HI R235, RZ, 0x1f, R229 ;  /* 0x0000001fffeb7819 */ /* 0x000fe200000114e5 */
[----:B------:R-:W-:Y:S01]  /*4470*/  UIMAD UR18, UR18, UR6, URZ ;  /* 0x00000006121272a4 */ /* 0x000fe2000f8e023f */
[----:B------:R-:W-:Y:S01]  /*4480*/  BAR.SYNC.DEFER_BLOCKING 0x0 ;  /* 0x0000000000007b1d */ /* 0x000fe20000010000 */
[----:B------:R-:W-:Y:S02]  /*4490*/  USHF.L.U32 UR19, UR30, 0x6, URZ ;  /* 0x000000061e137899 */ /* 0x000fe4000800063f */
[----:B------:R-:W-:Y:S02]  /*44a0*/  UIMAD UR18, UR25, UR7, UR18 ;  /* 0x00000007191272a4 */ /* 0x000fe4000f8e0212 */
[----:B------:R-:W-:Y:S02]  /*44b0*/  UIADD3 UR20, UP4, UP3, UR26, UR19, UR28 ;  /* 0x000000131a147290 */ /* 0x000fe4000fb9e01c */
[----:B------:R-:W-:Y:S01]  /*44c0*/  UIADD3 UR18, UR31, UR18, URZ ;  /* 0x000000121f127290 */ /* 0x000fe2000fffe03f */
[----:B------:R-:W-:Y:S01]  /*44d0*/  IADD3 R134, P0, R230, UR19, RZ ;  /* 0x00000013e6867c10 */ /* 0x000fe2000ff1e0ff */
[----:B------:R-:W-:Y:S02]  /*44e0*/  ULEA UR21, UP2, UR6, UR19, 0x5 ;  /* 0x0000001306157291 */ /* 0x000fe4000f84283f */
[----:B------:R-:W-:Y:S01]  /*44f0*/  USHF.L.U64.HI UR18, UR30, 0x6, UR18 ;  /* 0x000000061e127899 */ /* 0x000fe20008010212 */
[----:B------:R-:W-:Y:S01]  /*4500*/  LEA R198, P3, R134, c[0x0][0x1f8], 0x1 ;  /* 0x00007e0086c67a11 */ /* 0x000fe200078608ff */
[----:B------:R-:W-:Y:S02]  /*4510*/  UIADD3 UR22, UP1, UP0, UR26, UR21, UR28 ;  /* 0x000000151a167290 */ /* 0x000fe4000f83e01c */
[----:B------:R-:W-:Y:S02]  /*4520*/  UIADD3.X UR19, UR24, UR18, UR23, UP4, UP3 ;  /* 0x0000001218137290 */ /* 0x000fe4000a7e6417 */
[C---:B------:R-:W-:Y:S01]  /*4530*/  IADD3.X R135, R231.reuse, UR18, RZ, P0, !PT ;  /* 0x00000012e7877c10 */ /* 0x040fe200087fe4ff */
[----:B------:R-:W-:Y:S01]  /*4540*/  ULEA.HI.X UR18, UR6, UR18, UR7, 0x5, UP2 ;  /* 0x0000001206127291 */ /* 0x000fe200090f2c07 */
[----:B------:R-:W-:Y:S02]  /*4550*/  IADD3 R133, P0, R230, UR21, RZ ;  /* 0x00000015e6857c10 */ /* 0x000fe4000ff1e0ff */
[----:B------:R-:W-:Y:S01]  /*4560*/  LEA.HI.X R199, R134, c[0x0][0x1fc], R135, 0x1, P3 ;  /* 0x00007f0086c77a11 */ /* 0x000fe200018f0c87 */
[----:B------:R-:W-:Y:S02]  /*4570*/  LDSM.16.M88.4 R64, [R214+0x6100] ;  /* 0x00610000d640783b */ /* 0x000fe40000000200 */
[----:B------:R-:W-:Y:S01]  /*4580*/  IADD3.X R134, R231, UR18, RZ, P0, !PT ;  /* 0x00000012e7867c10 */ /* 0x000fe200087fe4ff */
[----:B------:R-:W-:Y:S02]  /*4590*/  UIADD3.X UR18, UR24, UR18, UR23, UP1, UP0 ;  /* 0x0000001218127290 */ /* 0x000fe40008fe0417 */
[----:B------:R-:W-:Y:S02]  /*45a0*/  UISETP.GT.AND UP0, UPT, UR25, URZ, UPT ;  /* 0x0000003f1900728c */ /* 0x000fe4000bf04270 */
[----:B------:R-:W-:Y:S01]  /*45b0*/  UIADD3 UR25, UR25, -0x1, URZ ;  /* 0xffffffff19197890 */ /* 0x000fe2000fffe03f */
[----:B------:R-:W1:Y:S08]  /*45c0*/  LDSM.16.M88.4 R16, [R139+0x3100] ;  /* 0x003100008b10783b */ /* 0x000e700000000200 */
[----:B------:R-:W-:Y:S01]  /*45d0*/  @UP0 UIMAD.WIDE.U32 UR30, UR25, UR4, URZ ;  /* 0x00000004191e02a5 */ /* 0x000fe2000f8e003f */
[----:B------:R-:W4:Y:S08]  /*45e0*/  LDSM.16.M88.4 R60, [R214+0x7100] ;  /* 0x00710000d63c783b */ /* 0x000f300000000200 */
[----:B------:R-:W5:Y:S08]  /*45f0*/  LDSM.16.M88.4 R32, [R139+0x3500] ;  /* 0x003500008b20783b */ /* 0x000f700000000200 */
[----:B------:R-:W3:Y:S06]  /*4600*/  LDL.64 R236, [R1+0x18] ;  /* 0x0000180001ec7983 */ /* 0x000eec0000100a00 */
[----:B------:R-:W5:Y:S08]  /*4610*/  LDSM.16.M88.4 R48, [R139+0x3900] ;  /* 0x003900008b30783b */ /* 0x000f700000000200 */
[----:B------:R-:W3:Y:S01]  /*4620*/  LDL R234, [R1+0x10] ;  /* 0x0000100001ea7983 */ /* 0x000ee20000100800 */
[-C--:B-1----:R-:W-:Y:S03]  /*4630*/  HMMA.16816.F32 R4, R64, R16.reuse, RZ ;  /* 0x000000104004723c */ /* 0x082fe600000018ff */
[----:B------:R-:W1:Y:S05]  /*4640*/  LDSM.16.M88.4 R172, [R139+0x3d00] ;  /* 0x003d00008bac783b */ /* 0x000e6a0000000200 */
[C---:B----4-:R-:W-:Y:S03]  /*4650*/  HMMA.16816.F32 R8, R60.reuse, R16, RZ ;  /* 0x000000103c08723c */ /* 0x050fe600000018ff */
[----:B------:R-:W-:Y:S05]  /*4660*/  LDSM.16.M88.4 R176, [R215+0x6100] ;  /* 0x00610000d7b0783b */ /* 0x000fea0000000200 */
[-C--:B------:R-:W-:Y:S03]  /*4670*/  HMMA.16816.F32 R12, R60, R18.reuse, RZ ;  /* 0x000000123c0c723c */ /* 0x080fe600000018ff */
[----:B------:R-:W4:Y:S05]  /*4680*/  LDSM.16.M88.4 R180, [R216] ;  /* 0x00000000d8b4783b */ /* 0x000f2a0000000200 */
[C---:B------:R-:W-:Y:S03]  /*4690*/  HMMA.16816.F32 R16, R64.reuse, R18, RZ ;  /* 0x000000124010723c */ /* 0x040fe600000018ff */
[----:B------:R-:W1:Y:S05]  /*46a0*/  LDSM.16.M88.4 R184, [R215+0x7100] ;  /* 0x00710000d7b8783b */ /* 0x000e6a0000000200 */
[-C--:B-----5:R-:W-:Y:S03]  /*46b0*/  HMMA.16816.F32 R20, R64, R32.reuse, RZ ;  /* 0x000000204014723c */ /* 0x0a0fe600000018ff */
[----:B------:R-:W5:Y:S05]  /*46c0*/  LDSM.16.M88.4 R188, [R227] ;  /* 0x00000000e3bc783b */ /* 0x000f6a0000000200 */
[C---:B------:R-:W-:Y:S08]  /*46d0*/  HMMA.16816.F32 R24, R60.reuse, R32, RZ ;  /* 0x000000203c18723c */ /* 0x040ff000000018ff */
[-C--:B------:R-:W-:Y:S08]  /*46e0*/  HMMA.16816.F32 R28, R60, R34.reuse, RZ ;  /* 0x000000223c1c723c */ /* 0x080ff000000018ff */
[C---:B------:R-:W-:Y:S08]  /*46f0*/  HMMA.16816.F32 R32, R64.reuse, R34, RZ ;  /* 0x000000224020723c */ /* 0x040ff000000018ff */
[-C--:B------:R-:W-:Y:S08]  /*4700*/  HMMA.16816.F32 R36, R64, R48.reuse, RZ ;  /* 0x000000304024723c */ /* 0x080ff000000018ff */
[C---:B------:R-:W-:Y:S08]  /*4710*/  HMMA.16816.F32 R40, R60.reuse, R48, RZ ;  /* 0x000000303c28723c */ /* 0x040ff000000018ff */
[-C--:B------:R-:W-:Y:S08]  /*4720*/  HMMA.16816.F32 R44, R60, R50.reuse, RZ ;  /* 0x000000323c2c723c */ /* 0x080ff000000018ff */
[C---:B------:R-:W-:Y:S08]  /*4730*/  HMMA.16816.F32 R48, R64.reuse, R50, RZ ;  /* 0x000000324030723c */ /* 0x040ff000000018ff */
[-C--:B-1----:R-:W-:Y:S08]  /*4740*/  HMMA.16816.F32 R52, R64, R172.reuse, RZ ;  /* 0x000000ac4034723c */ /* 0x082ff000000018ff */
[C---:B------:R-:W-:Y:S08]  /*4750*/  HMMA.16816.F32 R56, R60.reuse, R172, RZ ;  /* 0x000000ac3c38723c */ /* 0x040ff000000018ff */
[-C--:B------:R-:W-:Y:S08]  /*4760*/  HMMA.16816.F32 R60, R60, R174.reuse, RZ ;  /* 0x000000ae3c3c723c */ /* 0x080ff000000018ff */
[----:B------:R-:W-:Y:S01]  /*4770*/  HMMA.16816.F32 R64, R64, R174, RZ ;  /* 0x000000ae4040723c */ /* 0x000fe200000018ff */
[----:B------:R-:W1:Y:S07]  /*4780*/  LDSM.16.M88.4 R172, [R226] ;  /* 0x00000000e2ac783b */ /* 0x000e6e0000000200 */
[-C--:B----4-:R-:W-:Y:S08]  /*4790*/  HMMA.16816.F32 R4, R176, R180.reuse, R4 ;  /* 0x000000b4b004723c */ /* 0x090ff00000001804 */
[C---:B------:R-:W-:Y:S08]  /*47a0*/  HMMA.16816.F32 R8, R184.reuse, R180, R8 ;  /* 0x000000b4b808723c */ /* 0x040ff00000001808 */
[-C--:B------:R-:W-:Y:S08]  /*47b0*/  HMMA.16816.F32 R12, R184, R182.reuse, R12 ;  /* 0x000000b6b80c723c */ /* 0x080ff0000000180c */
[C---:B------:R-:W-:Y:S08]  /*47c0*/  HMMA.16816.F32 R16, R176.reuse, R182, R16 ;  /* 0x000000b6b010723c */ /* 0x040ff00000001810 */
[-C--:B-----5:R-:W-:Y:S08]  /*47d0*/  HMMA.16816.F32 R20, R176, R188.reuse, R20 ;  /* 0x000000bcb014723c */ /* 0x0a0ff00000001814 */
[C---:B------:R-:W-:Y:S08]  /*47e0*/  HMMA.16816.F32 R24, R184.reuse, R188, R24 ;  /* 0x000000bcb818723c */ /* 0x040ff00000001818 */
[-C--:B------:R-:W-:Y:S08]  /*47f0*/  HMMA.16816.F32 R28, R184, R190.reuse, R28 ;  /* 0x000000beb81c723c */ /* 0x080ff0000000181c */
[C---:B------:R-:W-:Y:S08]  /*4800*/  HMMA.16816.F32 R32, R176.reuse, R190, R32 ;  /* 0x000000beb020723c */ /* 0x040ff00000001820 */
[-C--:B-1----:R-:W-:Y:S08]  /*4810*/  HMMA.16816.F32 R36, R176, R172.reuse, R36 ;  /* 0x000000acb024723c */ /* 0x082ff00000001824 */
[C---:B------:R-:W-:Y:S08]  /*4820*/  HMMA.16816.F32 R40, R184.reuse, R172, R40 ;  /* 0x000000acb828723c */ /* 0x040ff00000001828 */
[-C--:B------:R-:W-:Y:S08]  /*4830*/  HMMA.16816.F32 R44, R184, R174.reuse, R44 ;  /* 0x000000aeb82c723c */ /* 0x080ff0000000182c */
[C---:B------:R-:W-:Y:S04]  /*4840*/  HMMA.16816.F32 R48, R176.reuse, R174, R48 ;  /* 0x000000aeb030723c */ /* 0x040fe80000001830 */
[----:B--2---:R-:W-:Y:S04]  /*4850*/  IADD3 R2, P2, P1, R194, UR20, R229 ;  /* 0x00000014c2027c10 */ /* 0x004fe8000f95e0e5 */
[----:B---3--:R-:W-:Y:S01]  /*4860*/  IADD3.X R137, R192, UR19, R235, P2, P1 ;  /* 0x00000013c0897c10 */ /* 0x008fe200097e24eb */
[----:B------:R-:W-:Y:S03]  /*4870*/  @UP0 USHF.L.U32 UR19, UR30, 0x6, URZ ;  /* 0x000000061e130899 */ /* 0x000fe6000800063f */
[C---:B------:R-:W-:Y:S01]  /*4880*/  LEA R136, P1, R2.reuse, c[0x0][0x1f8], 0x1 ;  /* 0x00007e0002887a11 */ /* 0x040fe200078208ff */
[----:B------:R-:W-:Y:S01]  /*4890*/  @UP0 UIADD3 UR21, UP3, UR11, UR19, URZ ;  /* 0x000000130b150290 */ /* 0x000fe2000ff7e03f */
[C---:B------:R-:W-:Y:S01]  /*48a0*/  LEA R196, P2, R133.reuse, c[0x0][0x1f8], 0x1 ;  /* 0x00007e0085c47a11 */ /* 0x040fe200078408ff */
[----:B------:R-:W-:Y:S01]  /*48b0*/  @UP0 UIADD3 UR20, UP5, UP4, UR14, UR19, UR12 ;  /* 0x000000130e140290 */ /* 0x000fe2000fcbe00c */
[----:B------:R-:W-:Y:S02]  /*48c0*/  LEA.HI.X R137, R2, c[0x0][0x1fc], R137, 0x1, P1 ;  /* 0x00007f0002897a11 */ /* 0x000fe400008f0c89 */
[----:B------:R-:W-:Y:S01]  /*48d0*/  IADD3 R2, P1, P0, R194, UR22, R229 ;  /* 0x00000016c2027c10 */ /* 0x000fe2000f83e0e5 */
[----:B------:R-:W-:Y:S01]  /*48e0*/  @UP0 UIADD3 UR22, UP2, UP1, UR14, UR21, UR12 ;  /* 0x000000150e160290 */ /* 0x000fe2000f95e00c */
[----:B------:R-:W-:Y:S02]  /*48f0*/  LEA.HI.X R197, R133, c[0x0][0x1fc], R134, 0x1, P2 ;  /* 0x00007f0085c57a11 */ /* 0x000fe400010f0c86 */
[----:B------:R-:W-:Y:S01]  /*4900*/  IADD3.X R133, R192, UR18, R235, P1, P0 ;  /* 0x00000012c0857c10 */ /* 0x000fe20008fe04eb */
[----:B------:R-:W-:Y:S01]  /*4910*/  @UP0 USHF.R.S32.HI UR18, URZ, 0x1f, UR25 ;  /* 0x0000001f3f120899 */ /* 0x000fe20008011419 */
[----:B------:R-:W1:Y:S01]  /*4920*/  LDSM.16.M88.4 R192, [R225] ;  /* 0x00000000e1c0783b */ /* 0x000e620000000200 */
[C---:B------:R-:W-:Y:S02]  /*4930*/  LEA R134, P2, R2.reuse, c[0x0][0x1f8], 0x1 ;  /* 0x00007e0002867a11 */ /* 0x040fe400078408ff */
[----:B------:R-:W-:Y:S01]  /*4940*/  PLOP3.LUT P0, PT, PT, PT, UP0, 0x80, 0x0 ;  /* 0x000000000000781c */ /* 0x000fe20003f0f008 */
[----:B------:R-:W-:Y:S01]  /*4950*/  @UP0 UIMAD UR18, UR18, UR4, URZ ;  /* 0x00000004121202a4 */ /* 0x000fe2000f8e023f */
[----:B------:R-:W-:Y:S03]  /*4960*/  LEA.HI.X R135, R2, c[0x0][0x1fc], R133, 0x1, P2 ;  /* 0x00007f0002877a11 */ /* 0x000fe600010f0c85 */
[----:B------:R-:W-:Y:S01]  /*4970*/  @!PT LDS RZ, [RZ] ;  /* 0x00000000fffff984 */ /* 0x000fe20000000800 */
[----:B------:R-:W-:Y:S01]  /*4980*/  @!PT LDS RZ, [RZ] ;  /* 0x00000000fffff984 */ /* 0x000fe20000000800 */
[----:B------:R-:W-:Y:S01]  /*4990*/  @!PT LDS RZ, [RZ] ;  /* 0x00000000fffff984 */ /* 0x000fe20000000800 */
[----:B------:R2:W-:Y:S01]  /*49a0*/  LDGSTS.E.BYPASS.LTC128B.128 [R228+0x100], [R198.64], !P6 ;  /* 0x00100000c6e47fae */ /* 0x0005e2000f101d50 */
[----:B------:R-:W-:Y:S04]  /*49b0*/  @UP0 UIMAD UR18, UR25, UR5, UR18 ;  /* 0x00000005191202a4 */ /* 0x000fe8000f8e0212 */
[----:B------:R-:W-:Y:S03]  /*49c0*/  @UP0 UIADD3 UR18, UR31, UR18, URZ ;  /* 0x000000121f120290 */ /* 0x000fe6000fffe03f */
[----:B------:R3:W-:Y:S01]  /*49d0*/  LDGSTS.E.BYPASS.LTC128B.128 [R228+0x1100], [R136.64+0x40], !P5 ;  /* 0x0110004088e47fae */ /* 0x0007e2000e901d50 */
[----:B------:R-:W-:Y:S07]  /*49e0*/  @UP0 USHF.L.U64.HI UR18, UR30, 0x6, UR18 ;  /* 0x000000061e120899 */ /* 0x000fee0008010212 */
[----:B------:R3:W-:Y:S08]  /*49f0*/  LDGSTS.E.BYPASS.LTC128B.128 [R228+0x2100], [R136.64+0x80], !P4 ;  /* 0x0210008088e47fae */ /* 0x0007f0000e101d50 */
[----:B------:R2:W-:Y:S01]  /*4a00*/  LDGSTS.E.BYPASS.LTC128B.128 [R228+0x900], [R196.64], !P6 ;  /* 0x00900000c4e47fae */ /* 0x0005e2000f101d50 */
[-C--:B-1----:R-:W-:Y:S07]  /*4a10*/  HMMA.16816.F32 R52, R176, R192.reuse, R52 ;  /* 0x000000c0b034723c */ /* 0x082fee0000001834 */
[----:B------:R1:W-:Y:S01]  /*4a20*/  LDGSTS.E.BYPASS.LTC128B.128 [R228+0x1900], [R134.64+0x40], !P5 ;  /* 0x0190004086e47fae */ /* 0x0003e2000e901d50 */
[C---:B------:R-:W-:Y:S07]  /*4a30*/  HMMA.16816.F32 R56, R184.reuse, R192, R56 ;  /* 0x000000c0b838723c */ /* 0x040fee0000001838 */
[----:B------:R1:W-:Y:S01]  /*4a40*/  LDGSTS.E.BYPASS.LTC128B.128 [R228+0x2900], [R134.64+0x80], !P4 ;  /* 0x0290008086e47fae */ /* 0x0003e2000e101d50 */
[-C--:B------:R-:W-:Y:S07]  /*4a50*/  HMMA.16816.F32 R60, R184, R194.reuse, R60 ;  /* 0x000000c2b83c723c */ /* 0x080fee000000183c */
[----:B------:R-:W-:Y:S01]  /*4a60*/  LDSM.16.M88.4 R200, [R139+0x4100] ;  /* 0x004100008bc8783b */ /* 0x000fe20000000200 */
[----:B------:R-:W-:Y:S07]  /*4a70*/  HMMA.16816.F32 R64, R176, R194, R64 ;  /* 0x000000c2b040723c */ /* 0x000fee0000001840 */
[----:B--2---:R-:W2:Y:S08]  /*4a80*/  LDSM.16.M88.4 R196, [R214+0x8100] ;  /* 0x00810000d6c4783b */ /* 0x004eb00000000200 */
[----:B------:R-:W4:Y:S08]  /*4a90*/  LDSM.16.M88.4 R204, [R214+0x9100] ;  /* 0x00910000d6cc783b */ /* 0x000f300000000200 */
[----:B------:R-:W5:Y:S08]  /*4aa0*/  LDSM.16.M88.4 R208, [R139+0x4500] ;  /* 0x004500008bd0783b */ /* 0x000f700000000200 */
[----:B------:R-:W0:Y:S08]  /*4ab0*/  LDGDEPBAR ;  /* 0x00000000000079af */ /* 0x000e300000000000 */
[----:B------:R-:W1:Y:S01]  /*4ac0*/  LDSM.16.M88.4 R180, [R139+0x4900] ;  /* 0x004900008bb4783b */ /* 0x000e620000000200 */
[-C--:B--2---:R-:W-:Y:S07]  /*4ad0*/  HMMA.16816.F32 R4, R196, R200.reuse, R4 ;  /* 0x000000c8c404723c */ /* 0x084fee0000001804 */
[----:B------:R-:W2:Y:S01]  /*4ae0*/  LDSM.16.M88.4 R172, [R139+0x4d00] ;  /* 0x004d00008bac783b */ /* 0x000ea20000000200 */
[C---:B----4-:R-:W-:Y:S07]  /*4af0*/  HMMA.16816.F32 R8, R204.reuse, R200, R8 ;  /* 0x000000c8cc08723c */ /* 0x050fee0000001808 */
[----:B------:R-:W-:Y:S01]  /*4b00*/  LDSM.16.M88.4 R176, [R215+0x8100] ;  /* 0x00810000d7b0783b */ /* 0x000fe20000000200 */
[-C--:B------:R-:W-:Y:S07]  /*4b10*/  HMMA.16816.F32 R12, R204, R202.reuse, R12 ;  /* 0x000000cacc0c723c */ /* 0x080fee000000180c */
[----:B------:R-:W4:Y:S01]  /*4b20*/  LDSM.16.M88.4 R184, [R224] ;  /* 0x00000000e0b8783b */ /* 0x000f220000000200 */
[C---:B------:R-:W-:Y:S07]  /*4b30*/  HMMA.16816.F32 R16, R196.reuse, R202, R16 ;  /* 0x000000cac410723c */ /* 0x040fee0000001810 */
[----:B------:R-:W2:Y:S01]  /*4b40*/  LDSM.16.M88.4 R188, [R215+0x9100] ;  /* 0x00910000d7bc783b */ /* 0x000ea20000000200 */
[-C--:B-----5:R-:W-:Y:S07]  /*4b50*/  HMMA.16816.F32 R20, R196, R208.reuse, R20 ;  /* 0x000000d0c414723c */ /* 0x0a0fee0000001814 */
[----:B------:R-:W5:Y:S01]  /*4b60*/  LDSM.16.M88.4 R192, [R223] ;  /* 0x00000000dfc0783b */ /* 0x000f620000000200 */
[C---:B------:R-:W-:Y:S07]  /*4b70*/  HMMA.16816.F32 R24, R204.reuse, R208, R24 ;  /* 0x000000d0cc18723c */ /* 0x040fee0000001818 */
[----:B------:R-:W-:Y:S01]  /*4b80*/  LDSM.16.M88.4 R200, [R221] ;  /* 0x00000000ddc8783b */ /* 0x000fe20000000200 */
[-C--:B------:R-:W-:Y:S08]  /*4b90*/  HMMA.16816.F32 R28, R204, R210.reuse, R28 ;  /* 0x000000d2cc1c723c */ /* 0x080ff0000000181c */
[C---:B------:R-:W-:Y:S01]  /*4ba0*/  HMMA.16816.F32 R32, R196.reuse, R210, R32 ;  /* 0x000000d2c420723c */ /* 0x040fe20000001820 */
[----:B------:R-:W-:Y:S07]  /*4bb0*/  LDSM.16.M88.4 R208, [R139+0x5500] ;  /* 0x005500008bd0783b */ /* 0x000fee0000000200 */
[-C--:B-1----:R-:W-:Y:S08]  /*4bc0*/  HMMA.16816.F32 R36, R196, R180.reuse, R36 ;  /* 0x000000b4c424723c */ /* 0x082ff00000001824 */
[C---:B------:R-:W-:Y:S08]  /*4bd0*/  HMMA.16816.F32 R40, R204.reuse, R180, R40 ;  /* 0x000000b4cc28723c */ /* 0x040ff00000001828 */
[-C--:B------:R-:W-:Y:S08]  /*4be0*/  HMMA.16816.F32 R44, R204, R182.reuse, R44 ;  /* 0x000000b6cc2c723c */ /* 0x080ff0000000182c */
[C---:B------:R-:W-:Y:S01]  /*4bf0*/  HMMA.16816.F32 R48, R196.reuse, R182, R48 ;  /* 0x000000b6c430723c */ /* 0x040fe20000001830 */
[----:B------:R-:W1:Y:S07]  /*4c00*/  LDSM.16.M88.4 R180, [R222] ;  /* 0x00000000deb4783b */ /* 0x000e6e0000000200 */
[-C--:B--2---:R-:W-:Y:S08]  /*4c10*/  HMMA.16816.F32 R52, R196, R172.reuse, R52 ;  /* 0x000000acc434723c */ /* 0x084ff00000001834 */
[C---:B------:R-:W-:Y:S08]  /*4c20*/  HMMA.16816.F32 R56, R204.reuse, R172, R56 ;  /* 0x000000accc38723c */ /* 0x040ff00000001838 */
[-C--:B------:R-:W-:Y:S01]  /*4c30*/  HMMA.16816.F32 R60, R204, R174.reuse, R60 ;  /* 0x000000aecc3c723c */ /* 0x080fe2000000183c */
[----:B------:R-:W-:Y:S07]  /*4c40*/  LDSM.16.M88.4 R204, [R214+0xb100] ;  /* 0x00b10000d6cc783b */ /* 0x000fee0000000200 */
[----:B------:R-:W-:Y:S01]  /*4c50*/  HMMA.16816.F32 R64, R196, R174, R64 ;  /* 0x000000aec440723c */ /* 0x000fe20000001840 */
[----:B------:R-:W-:Y:S07]  /*4c60*/  LDSM.16.M88.4 R172, [R214+0xa100] ;  /* 0x00a10000d6ac783b */ /* 0x000fee0000000200 */
[-C--:B----4-:R-:W-:Y:S01]  /*4c70*/  HMMA.16816.F32 R4, R176, R184.reuse, R4 ;  /* 0x000000b8b004723c */ /* 0x090fe20000001804 */
[----:B------:R-:W2:Y:S07]  /*4c80*/  LDSM.16.M88.4 R196, [R139+0x5100] ;  /* 0x005100008bc4783b */ /* 0x000eae0000000200 */
        /* <DEDUP_REMOVED lines=14> */
[-C--:B------:R-:W-:Y:S08]  /*4d70*/  HMMA.16816.F32 R52, R176, R200.reuse, R52 ;  /* 0x000000c8b034723c */ /* 0x080ff00000001834 */
[C---:B------:R-:W-:Y:S08]  /*4d80*/  HMMA.16816.F32 R56, R188.reuse, R200, R56 ;  /* 0x000000c8bc38723c */ /* 0x040ff00000001838 */
[-C--:B------:R-:W-:Y:S01]  /*4d90*/  HMMA.16816.F32 R60, R188, R202.reuse, R60 ;  /* 0x000000cabc3c723c */ /* 0x080fe2000000183c */
[----:B------:R-:W-:Y:S07]  /*4da0*/  LDSM.16.M88.4 R188, [R220] ;  /* 0x00000000dcbc783b */ /* 0x000fee0000000200 */
[----:B------:R-:W-:Y:S01]  /*4db0*/  HMMA.16816.F32 R64, R176, R202, R64 ;  /* 0x000000cab040723c */ /* 0x000fe20000001840 */
[----:B------:R-:W4:Y:S07]  /*4dc0*/  LDSM.16.M88.4 R176, [R139+0x5d00] ;  /* 0x005d00008bb0783b */ /* 0x000f2e0000000200 */
[-C--:B--2---:R-:W-:Y:S01]  /*4dd0*/  HMMA.16816.F32 R4, R172, R196.reuse, R4 ;  /* 0x000000c4ac04723c */ /* 0x084fe20000001804 */
[----:B------:R-:W-:Y:S07]  /*4de0*/  LDSM.16.M88.4 R200, [R217] ;  /* 0x00000000d9c8783b */ /* 0x000fee0000000200 */
[C---:B------:R-:W-:Y:S08]  /*4df0*/  HMMA.16816.F32 R8, R204.reuse, R196, R8 ;  /* 0x000000c4cc08723c */ /* 0x040ff00000001808 */
[-C--:B------:R-:W-:Y:S08]  /*4e00*/  HMMA.16816.F32 R12, R204, R198.reuse, R12 ;  /* 0x000000c6cc0c723c */ /* 0x080ff0000000180c */
[C---:B------:R-:W-:Y:S01]  /*4e10*/  HMMA.16816.F32 R16, R172.reuse, R198, R16 ;  /* 0x000000c6ac10723c */ /* 0x040fe20000001810 */
[----:B------:R-:W2:Y:S07]  /*4e20*/  LDSM.16.M88.4 R196, [R219] ;  /* 0x00000000dbc4783b */ /* 0x000eae0000000200 */
[-C--:B------:R-:W-:Y:S08]  /*4e30*/  HMMA.16816.F32 R20, R172, R208.reuse, R20 ;  /* 0x000000d0ac14723c */ /* 0x080ff00000001814 */
[C---:B------:R-:W-:Y:S08]  /*4e40*/  HMMA.16816.F32 R24, R204.reuse, R208, R24 ;  /* 0x000000d0cc18723c */ /* 0x040ff00000001818 */
[-C--:B------:R-:W-:Y:S08]  /*4e50*/  HMMA.16816.F32 R28, R204, R210.reuse, R28 ;  /* 0x000000d2cc1c723c */ /* 0x080ff0000000181c */
[C---:B------:R-:W-:Y:S08]  /*4e60*/  HMMA.16816.F32 R32, R172.reuse, R210, R32 ;  /* 0x000000d2ac20723c */ /* 0x040ff00000001820 */
[-C--:B-1----:R-:W-:Y:S08]  /*4e70*/  HMMA.16816.F32 R36, R172, R180.reuse, R36 ;  /* 0x000000b4ac24723c */ /* 0x082ff00000001824 */
[C---:B------:R-:W-:Y:S08]  /*4e80*/  HMMA.16816.F32 R40, R204.reuse, R180, R40 ;  /* 0x000000b4cc28723c */ /* 0x040ff00000001828 */
[-C--:B------:R-:W-:Y:S08]  /*4e90*/  HMMA.16816.F32 R44, R204, R182.reuse, R44 ;  /* 0x000000b6cc2c723c */ /* 0x080ff0000000182c */
[C---:B------:R-:W-:Y:S01]  /*4ea0*/  HMMA.16816.F32 R48, R172.reuse, R182, R48 ;  /* 0x000000b6ac30723c */ /* 0x040fe20000001830 */
[----:B------:R-:W1:Y:S01]  /*4eb0*/  LDSM.16.M88.4 R180, [R218] ;  /* 0x00000000dab4783b */ /* 0x000e620000000200 */
[----:B------:R-:W-:Y:S06]  /*4ec0*/  DEPBAR.LE SB0, 0x0 ;  /* 0x000080000000791a */ /* 0x000fec0000000000 */
[-C--:B----4-:R-:W-:Y:S01]  /*4ed0*/  HMMA.16816.F32 R52, R172, R176.reuse, R52 ;  /* 0x000000b0ac34723c */ /* 0x090fe20000001834 */
[----:B------:R-:W-:Y:S07]  /*4ee0*/  BAR.SYNC.DEFER_BLOCKING 0x0 ;  /* 0x0000000000007b1d */ /* 0x000fee0000010000 */
[C---:B------:R-:W-:Y:S08]  /*4ef0*/  HMMA.16816.F32 R56, R204.reuse, R176, R56 ;  /* 0x000000b0cc38723c */ /* 0x040ff00000001838 */
[-C--:B------:R-:W-:Y:S08]  /*4f00*/  HMMA.16816.F32 R60, R204, R178.reuse, R60 ;  /* 0x000000b2cc3c723c */ /* 0x080ff0000000183c */
[----:B------:R-:W-:Y:S08]  /*4f10*/  HMMA.16816.F32 R64, R172, R178, R64 ;  /* 0x000000b2ac40723c */ /* 0x000ff00000001840 */
[-C--:B------:R-:W-:Y:S08]  /*4f20*/  HMMA.16816.F32 R4, R184, R188.reuse, R4 ;  /* 0x000000bcb804723c */ /* 0x080ff00000001804 */
[C---:B------:R-:W-:Y:S08]  /*4f30*/  HMMA.16816.F32 R8, R192.reuse, R188, R8 ;  /* 0x000000bcc008723c */ /* 0x040ff00000001808 */
[-C--:B------:R-:W-:Y:S08]  /*4f40*/  HMMA.16816.F32 R12, R192, R190.reuse, R12 ;  /* 0x000000bec00c723c */ /* 0x080ff0000000180c */
[C---:B------:R-:W-:Y:S04]  /*4f50*/  HMMA.16816.F32 R16, R184.reuse, R190, R16 ;  /* 0x000000beb810723c */ /* 0x040fe80000001810 */
[----:B------:R-:W-:Y:S02]  /*4f60*/  FMNMX.FTZ R2, R4, R0, !PT ;  /* 0x0000000004027209 */ /* 0x000fe40007810000 */
[----:B------:R-:W-:Y:S02]  /*4f70*/  FMNMX.FTZ R133, R6, R3, !PT ;  /* 0x0000000306857209 */ /* 0x000fe40007810000 */
[-C--:B--2---:R-:W-:Y:S04]  /*4f80*/  HMMA.16816.F32 R20, R184, R196.reuse, R20 ;  /* 0x000000c4b814723c */ /* 0x084fe80000001814 */
[----:B------:R-:W-:Y:S02]  /*4f90*/  FMNMX.FTZ R2, R5, R2, !PT ;  /* 0x0000000205027209 */ /* 0x000fe40007810000 */
[----:B------:R-:W-:Y:S02]  /*4fa0*/  FMNMX.FTZ R134, R8, R132, !PT ;  /* 0x0000008408867209 */ /* 0x000fe40007810000 */
[C---:B------:R-:W-:Y:S04]  /*4fb0*/  HMMA.16816.F32 R24, R192.reuse, R196, R24 ;  /* 0x000000c4c018723c */ /* 0x040fe80000001818 */
[----:B------:R-:W-:Y:S02]  /*4fc0*/  FMNMX.FTZ R133, R7, R133, !PT ;  /* 0x0000008507857209 */ /* 0x000fe40007810000 */
[----:B------:R-:W-:Y:S02]  /*4fd0*/  FMNMX.FTZ R134, R9, R134, !PT ;  /* 0x0000008609867209 */ /* 0x000fe40007810000 */
[-C--:B------:R-:W-:Y:S04]  /*4fe0*/  HMMA.16816.F32 R28, R192, R198.reuse, R28 ;  /* 0x000000c6c01c723c */ /* 0x080fe8000000181c */
[----:B------:R-:W-:Y:S02]  /*4ff0*/  FMNMX.FTZ R134, R12, R134, !PT ;  /* 0x000000860c867209 */ /* 0x000fe40007810000 */
[----:B------:R-:W-:Y:S02]  /*5000*/  FMNMX.FTZ R2, R16, R2, !PT ;  /* 0x0000000210027209 */ /* 0x000fe40007810000 */
[C---:B------:R-:W-:Y:S04]  /*5010*/  HMMA.16816.F32 R32, R184.reuse, R198, R32 ;  /* 0x000000c6b820723c */ /* 0x040fe80000001820 */
[----:B------:R-:W-:Y:S02]  /*5020*/  FMNMX.FTZ R135, R13, R134, !PT ;  /* 0x000000860d877209 */ /* 0x000fe40007810000 */
[----:B------:R-:W-:Y:S02]  /*5030*/  FMNMX.FTZ R2, R17, R2, !PT ;  /* 0x0000000211027209 */ /* 0x000fe40007810000 */
[-C--:B-1----:R-:W-:Y:S04]  /*5040*/  HMMA.16816.F32 R36, R184, R180.reuse, R36 ;  /* 0x000000b4b824723c */ /* 0x082fe80000001824 */
        /* <DEDUP_REMOVED lines=10> */
[----:B---3--:R-:W-:Y:S02]  /*50f0*/  FMNMX.FTZ R137, R33, R2, !PT ;  /* 0x0000000221897209 */ /* 0x008fe40007810000 */
[-C--:B------:R-:W-:Y:S04]  /*5100*/  HMMA.16816.F32 R52, R184, R200.reuse, R52 ;  /* 0x000000c8b834723c */ /* 0x080fe80000001834 */
        /* <DEDUP_REMOVED lines=8> */
[----:B------:R-:W-:Y:S04]  /*5190*/  HMMA.16816.F32 R64, R184, R202, R64 ;  /* 0x000000cab840723c */ /* 0x000fe80000001840 */
[----:B------:R-:W-:Y:S02]  /*51a0*/  FMNMX.FTZ R137, R49, R137, !PT ;  /* 0x0000008931897209 */ /* 0x000fe40007810000 */
[----:B------:R-:W-:Y:S02]  /*51b0*/  FMNMX.FTZ R2, R39, R2, !PT ;  /* 0x0000000227027209 */ /* 0x000fe40007810000 */
[----:B------:R-:W-:Y:S04]  /*51c0*/  FMNMX.FTZ R137, R52, R137, !PT ;  /* 0x0000008934897209 */ /* 0x000fe80007810000 */
        /* <DEDUP_REMOVED lines=13> */
[----:B------:R-:W-:Y:S02]  /*52a0*/  FMNMX.FTZ R133, R28, R133, !PT ;  /* 0x000000851c857209 */ /* 0x000fe40007810000 */
[----:B------:R-:W-:Y:S02]  /*52b0*/  FMNMX.FTZ R134, R11, R134, !PT ;  /* 0x000000860b867209 */ /* 0x000fe40007810000 */
[----:B------:R-:W-:Y:S01]  /*52c0*/  FMNMX.FTZ R133, R29, R133, !PT ;  /* 0x000000851d857209 */ /* 0x000fe20007810000 */
[----:B------:R-:W2:Y:S01]  /*52d0*/  SHFL.BFLY PT, R135, R2, 0x2, 0x1f ;  /* 0x0c401f0002877f89 */ /* 0x000ea200000e0000 */
        /* <DEDUP_REMOVED lines=13> */
[----:B--2---:R-:W-:Y:S02]  /*53b0*/  FMNMX.FTZ R2, R2, R135, !PT ;  /* 0x0000008702027209 */ /* 0x004fe40007810000 */
[----:B------:R-:W-:Y:S02]  /*53c0*/  FMNMX.FTZ R134, R31, R134, !PT ;  /* 0x000000861f867209 */ /* 0x000fe40007810000 */
[----:B------:R-:W-:Y:S01]  /*53d0*/  FMNMX.FTZ R133, R60, R133, !PT ;  /* 0x000000853c857209 */ /* 0x000fe20007810000 */
[----:B------:R-:W2:Y:S01]  /*53e0*/  SHFL.BFLY PT, R136, R2, 0x1, 0x1f ;  /* 0x0c201f0002887f89 */ /* 0x000ea200000e0000 */
[----:B------:R-:W-:Y:S02]  /*53f0*/  FMNMX.FTZ R134, R42, R134, !PT ;  /* 0x000000862a867209 */ /* 0x000fe40007810000 */
[----:B------:R-:W-:Y:S02]  /*5400*/  FMNMX.FTZ R133, R61, R133, !PT ;  /* 0x000000853d857209 */ /* 0x000fe40007810000 */
[----:B------:R-:W-:Y:S03]  /*5410*/  FMNMX.FTZ R134, R43, R134, !PT ;  /* 0x000000862b867209 */ /* 0x000fe60007810000 */
[----:B------:R-:W3:Y:S01]  /*5420*/  SHFL.BFLY PT, R173, R133, 0x2, 0x1f ;  /* 0x0c401f0085ad7f89 */ /* 0x000ee200000e0000 */
[----:B------:R-:W-:Y:S04]  /*5430*/  FMNMX.FTZ R134, R46, R134, !PT ;  /* 0x000000862e867209 */ /* 0x000fe80007810000 */
[----:B------:R-:W-:Y:S02]  /*5440*/  FMNMX.FTZ R134, R47, R134, !PT ;  /* 0x000000862f867209 */ /* 0x000fe40007810000 */
[----:B-1----:R-:W-:Y:S05]  /*5450*/  FMNMX.FTZ R137, R137, R172, !PT ;  /* 0x000000ac89897209 */ /* 0x002fea0007810000 */
[C---:B------:R-:W-:Y:S02]  /*5460*/  FADD.FTZ R0, -R137.reuse, R0 ;  /* 0x0000000089007221 */ /* 0x040fe40000010100 */
[----:B------:R-:W-:Y:S01]  /*5470*/  FMUL.FTZ R180, R137, c[0x0][0x2d0] ;  /* 0x0000b40089b47a20 */ /* 0x000fe20000410000 */
[----:B--2---:R-:W-:Y:S01]  /*5480*/  FMNMX.FTZ R136, R2, R136, !PT ;  /* 0x0000008802887209 */ /* 0x004fe20007810000 */
[----:B------:R-:W-:Y:S01]  /*5490*/  FMUL.FTZ R0, R0, c[0x0][0x2d0] ;  /* 0x0000b40000007a20 */ /* 0x000fe20000410000 */
[----:B------:R-:W-:Y:S01]  /*54a0*/  FMNMX.FTZ R2, R58, R134, !PT ;  /* 0x000000863a027209 */ /* 0x000fe20007810000 */
[--C-:B------:R-:W-:Y:S02]  /*54b0*/  FFMA.FTZ R4, R4, c[0x0][0x2d0], -R180.reuse ;  /* 0x0000b40004047a23 */ /* 0x100fe400000108b4 */
[----:B------:R1:W2:Y:S01]  /*54c0*/  MUFU.EX2 R134, R0 ;  /* 0x0000000000867308 */ /* 0x0002a20000000800 */
[----:B------:R-:W-:Y:S01]  /*54d0*/  FMUL.FTZ R181, R136, c[0x0][0x2d0] ;  /* 0x0000b40088b57a20 */ /* 0x000fe20000410000 */
[----:B---3--:R-:W-:Y:S01]  /*54e0*/  FMNMX.FTZ R133, R133, R173, !PT ;  /* 0x000000ad85857209 */ /* 0x008fe20007810000 */
[--C-:B------:R-:W-:Y:S02]  /*54f0*/  FFMA.FTZ R16, R16, c[0x0][0x2d0], -R180.reuse ;  /* 0x0000b40010107a23 */ /* 0x100fe400000108b4 */
[--C-:B------:R-:W-:Y:S02]  /*5500*/  FFMA.FTZ R7, R7, c[0x0][0x2d0], -R181.reuse ;  /* 0x0000b40007077a23 */ /* 0x100fe400000108b5 */
[----:B------:R-:W3:Y:S01]  /*5510*/  SHFL.BFLY PT, R135, R133, 0x1, 0x1f ;  /* 0x0c201f0085877f89 */ /* 0x000ee200000e0000 */
[--C-:B------:R-:W-:Y:S02]  /*5520*/  FFMA.FTZ R5, R5, c[0x0][0x2d0], -R180.reuse ;  /* 0x0000b40005057a23 */ /* 0x100fe400000108b4 */
[----:B------:R-:W-:Y:S01]  /*5530*/  MUFU.EX2 R246, R4 ;  /* 0x0000000400f67308 */ /* 0x000fe20000000800 */
[--C-:B------:R-:W-:Y:S02]  /*5540*/  FFMA.FTZ R17, R17, c[0x0][0x2d0], -R180.reuse ;  /* 0x0000b40011117a23 */ /* 0x100fe400000108b4 */
[--C-:B------:R-:W-:Y:S02]  /*5550*/  FFMA.FTZ R18, R18, c[0x0][0x2d0], -R181.reuse ;  /* 0x0000b40012127a23 */ /* 0x100fe400000108b5 */
[--C-:B------:R-:W-:Y:S02]  /*5560*/  FFMA.FTZ R6, R6, c[0x0][0x2d0], -R181.reuse ;  /* 0x0000b40006067a23 */ /* 0x100fe400000108b5 */
[--C-:B------:R-:W-:Y:S02]  /*5570*/  FFMA.FTZ R19, R19, c[0x0][0x2d0], -R181.reuse ;  /* 0x0000b40013137a23 */ /* 0x100fe400000108b5 */
[--C-:B------:R-:W-:Y:S01]  /*5580*/  FFMA.FTZ R36, R36, c[0x0][0x2d0], -R180.reuse ;  /* 0x0000b40024247a23 */ /* 0x100fe200000108b4 */
[----:B------:R-:W-:Y:S01]  /*5590*/  MUFU.EX2 R249, R16 ;  /* 0x0000001000f97308 */ /* 0x000fe20000000800 */
[--C-:B------:R-:W-:Y:S02]  /*55a0*/  FFMA.FTZ R37, R37, c[0x0][0x2d0], -R180.reuse ;  /* 0x0000b40025257a23 */ /* 0x100fe400000108b4 */
[----:B------:R-:W-:Y:S01]  /*55b0*/  FFMA.FTZ R38, R38, c[0x0][0x2d0], -R181 ;  /* 0x0000b40026267a23 */ /* 0x000fe200000108b5 */
[----:B-1----:R-:W-:Y:S01]  /*55c0*/  FMNMX.FTZ R0, R59, R2, !PT ;  /* 0x000000023b007209 */ /* 0x002fe20007810000 */
[----:B------:R-:W-:Y:S02]  /*55d0*/  FADD.FTZ R2, -R136, R3 ;  /* 0x0000000388027221 */ /* 0x000fe40000010100 */
[----:B--2---:R-:W-:Y:S01]  /*55e0*/  FMUL.FTZ R68, R134, R68 ;  /* 0x0000004486447220 */ /* 0x004fe20000410000 */
[----:B------:R-:W-:Y:S01]  /*55f0*/  FMNMX.FTZ R0, R62, R0, !PT ;  /* 0x000000003e007209 */ /* 0x000fe20007810000 */
[----:B------:R-:W-:Y:S01]  /*5600*/  FMUL.FTZ R2, R2, c[0x0][0x2d0] ;  /* 0x0000b40002027a20 */ /* 0x000fe20000410000 */
[----:B------:R-:W-:Y:S01]  /*5610*/  MUFU.EX2 R243, R7 ;  /* 0x0000000700f37308 */ /* 0x000fe20000000800 */
[----:B------:R-:W-:Y:S01]  /*5620*/  FMUL.FTZ R69, R134, R69 ;  /* 0x0000004586457220 */ /* 0x000fe20000410000 */
[----:B------:R-:W-:Y:S01]  /*5630*/  FMNMX.FTZ R0, R63, R0, !PT ;  /* 0x000000003f007209 */ /* 0x000fe20007810000 */
[--C-:B------:R-:W-:Y:S01]  /*5640*/  FFMA.FTZ R39, R39, c[0x0][0x2d0], -R181.reuse ;  /* 0x0000b40027277a23 */ /* 0x100fe200000108b5 */
[----:B---3--:R-:W-:Y:S01]  /*5650*/  FMNMX.FTZ R135, R133, R135, !PT ;  /* 0x0000008785877209 */ /* 0x008fe20007810000 */
[--C-:B------:R-:W-:Y:S02]  /*5660*/  FFMA.FTZ R48, R48, c[0x0][0x2d0], -R180.reuse ;  /* 0x0000b40030307a23 */ /* 0x100fe400000108b4 */
[----:B------:R-:W1:Y:S01]  /*5670*/  SHFL.BFLY PT, R3, R0, 0x2, 0x1f ;  /* 0x0c401f0000037f89 */ /* 0x000e6200000e0000 */
[----:B------:R-:W-:Y:S02]  /*5680*/  FFMA.FTZ R49, R49, c[0x0][0x2d0], -R180 ;  /* 0x0000b40031317a23 */ /* 0x000fe400000108b4 */
[----:B------:R2:W3:Y:S01]  /*5690*/  MUFU.EX2 R133, R2 ;  /* 0x0000000200857308 */ /* 0x0004e20000000800 */
[----:B------:R-:W-:Y:S02]  /*56a0*/  FMUL.FTZ R182, R135, c[0x0][0x2d0] ;  /* 0x0000b40087b67a20 */ /* 0x000fe40000410000 */
[--C-:B------:R-:W-:Y:S02]  /*56b0*/  FFMA.FTZ R50, R50, c[0x0][0x2d0], -R181.reuse ;  /* 0x0000b40032327a23 */ /* 0x100fe400000108b5 */
[--C-:B------:R-:W-:Y:S02]  /*56c0*/  FFMA.FTZ R8, R8, c[0x0][0x2d0], -R182.reuse ;  /* 0x0000b40008087a23 */ /* 0x100fe400000108b6 */
[--C-:B------:R-:W-:Y:S02]  /*56d0*/  FFMA.FTZ R9, R9, c[0x0][0x2d0], -R182.reuse ;  /* 0x0000b40009097a23 */ /* 0x100fe400000108b6 */
[--C-:B------:R-:W-:Y:S01]  /*56e0*/  FFMA.FTZ R12, R12, c[0x0][0x2d0], -R182.reuse ;  /* 0x0000b4000c0c7a23 */ /* 0x100fe200000108b6 */
[----:B------:R4:W-:Y:S01]  /*56f0*/  MUFU.EX2 R248, R17 ;  /* 0x0000001100f87308 */ /* 0x0009e20000000800 */
[--C-:B------:R-:W-:Y:S02]  /*5700*/  FFMA.FTZ R13, R13, c[0x0][0x2d0], -R182.reuse ;  /* 0x0000b4000d0d7a23 */ /* 0x100fe400000108b6 */
[----:B------:R-:W-:Y:S02]  /*5710*/  FFMA.FTZ R51, R51, c[0x0][0x2d0], -R181 ;  /* 0x0000b40033337a23 */ /* 0x000fe400000108b5 */
[--C-:B------:R-:W-:Y:S02]  /*5720*/  FFMA.FTZ R44, R44, c[0x0][0x2d0], -R182.reuse ;  /* 0x0000b4002c2c7a23 */ /* 0x100fe400000108b6 */
[----:B------:R-:W-:Y:S02]  /*5730*/  FFMA.FTZ R45, R45, c[0x0][0x2d0], -R182 ;  /* 0x0000b4002d2d7a23 */ /* 0x000fe400000108b6 */
[--C-:B------:R-:W-:Y:S01]  /*5740*/  FFMA.FTZ R52, R52, c[0x0][0x2d0], -R180.reuse ;  /* 0x0000b40034347a23 */ /* 0x100fe200000108b4 */
[----:B------:R-:W-:Y:S01]  /*5750*/  MUFU.EX2 R247, R5 ;  /* 0x0000000500f77308 */ /* 0x000fe20000000800 */
[----:B-1----:R-:W-:Y:S01]  /*5760*/  FMNMX.FTZ R0, R0, R3, !PT ;  /* 0x0000000300007209 */ /* 0x002fe20007810000 */
[----:B------:R-:W-:Y:S01]  /*5770*/  FFMA.FTZ R53, R53, c[0x0][0x2d0], -R180 ;  /* 0x0000b40035357a23 */ /* 0x000fe200000108b4 */
[----:B------:R-:W-:Y:S01]  /*5780*/  @P0 IADD3 R3, P1, R232, UR19, RZ ;  /* 0x00000013e8030c10 */ /* 0x000fe2000ff3e0ff */
[----:B------:R-:W-:Y:S01]  /*5790*/  @UP0 UIADD3.X UR19, UR9, UR18, UR8, UP5, UP4 ;  /* 0x0000001209130290 */ /* 0x000fe2000afe8408 */
[----:B--2---:R-:W-:Y:S02]  /*57a0*/  FADD.FTZ R2, -R135, R132 ;  /* 0x0000008487027221 */ /* 0x004fe40000010100 */
[----:B------:R-:W-:Y:S01]  /*57b0*/  @P0 IADD3.X R4, R233, UR18, RZ, P1, !PT ;  /* 0x00000012e9040c10 */ /* 0x000fe20008ffe4ff */
[----:B------:R-:W-:Y:S01]  /*57c0*/  @UP0 UIADD3.X UR18, UR10, UR18, URZ, UP3, !UPT ;  /* 0x000000120a120290 */ /* 0x000fe20009ffe43f */
[C---:B------:R-:W-:Y:S01]  /*57d0*/  @P0 LEA R16, P3, R3.reuse, c[0x0][0x1c8], 0x1 ;  /* 0x0000720003100a11 */ /* 0x040fe200078608ff */
[----:B------:R1:W-:Y:S01]  /*57e0*/  MUFU.EX2 R245, R18 ;  /* 0x0000001200f57308 */ /* 0x0003e20000000800 */
[----:B------:R-:W-:Y:S01]  /*57f0*/  @P0 IADD3 R7, P2, P1, R236, UR20, R229 ;  /* 0x00000014ec070c10 */ /* 0x000fe2000f95e0e5 */
[----:B------:R-:W-:Y:S01]  /*5800*/  @UP0 UIADD3.X UR20, UR9, UR18, UR8, UP2, UP1 ;  /* 0x0000001209140290 */ /* 0x000fe200097e2408 */
[----:B------:R-:W-:Y:S01]  /*5810*/  FMUL.FTZ R2, R2, c[0x0][0x2d0] ;  /* 0x0000b40002027a20 */ /* 0x000fe20000410000 */
[----:B----4-:R-:W-:Y:S01]  /*5820*/  @P0 LEA.HI.X R17, R3, c[0x0][0x1cc], R4, 0x1, P3 ;  /* 0x0000730003110a11 */ /* 0x010fe200018f0c04 */
[C---:B---3--:R-:W-:Y:S02]  /*5830*/  FMUL.FTZ R70, R133.reuse, R70 ;  /* 0x0000004685467220 */ /* 0x048fe40000410000 */
[----:B------:R-:W-:Y:S02]  /*5840*/  FMUL.FTZ R71, R133, R71 ;  /* 0x0000004785477220 */ /* 0x000fe40000410000 */
[----:B------:R2:W-:Y:S01]  /*5850*/  @P0 LDGSTS.E.BYPASS.LTC128B.128 [R228+0x3100], [R16.64], !P6 ;  /* 0x0310000010e40fae */ /* 0x0005e2000f101d50 */
[----:B------:R-:W-:Y:S01]  /*5860*/  MUFU.EX2 R242, R6 ;  /* 0x0000000600f27308 */ /* 0x000fe20000000800 */
[--C-:B------:R-:W-:Y:S02]  /*5870*/  FFMA.FTZ R54, R54, c[0x0][0x2d0], -R181.reuse ;  /* 0x0000b40036367a23 */ /* 0x100fe400000108b5 */
[----:B------:R-:W-:Y:S02]  /*5880*/  FFMA.FTZ R55, R55, c[0x0][0x2d0], -R181 ;  /* 0x0000b40037377a23 */ /* 0x000fe400000108b5 */
[--C-:B------:R-:W-:Y:S02]  /*5890*/  FFMA.FTZ R56, R56, c[0x0][0x2d0], -R182.reuse ;  /* 0x0000b40038387a23 */ /* 0x100fe400000108b6 */
[----:B------:R-:W-:Y:S02]  /*58a0*/  FFMA.FTZ R57, R57, c[0x0][0x2d0], -R182 ;  /* 0x0000b40039397a23 */ /* 0x000fe400000108b6 */
[--C-:B------:R-:W-:Y:S01]  /*58b0*/  FFMA.FTZ R32, R32, c[0x0][0x2d0], -R180.reuse ;  /* 0x0000b40020207a23 */ /* 0x100fe200000108b4 */
[----:B------:R3:W-:Y:S01]  /*58c0*/  MUFU.EX2 R244, R19 ;  /* 0x0000001300f47308 */ /* 0x0007e20000000800 */
[C---:B------:R-:W-:Y:S02]  /*58d0*/  FMUL.FTZ R84, R134.reuse, R84 ;  /* 0x0000005486547220 */ /* 0x040fe40000410000 */
[----:B------:R-:W-:Y:S01]  /*58e0*/  FMUL.FTZ R85, R134, R85 ;  /* 0x0000005586557220 */ /* 0x000fe20000410000 */
[----:B-1----:R-:W-:Y:S01]  /*58f0*/  @P0 IADD3.X R18, R234, UR19, R235, P2, P1 ;  /* 0x00000013ea120c10 */ /* 0x002fe200097e24eb */
[C---:B------:R-:W-:Y:S01]  /*5900*/  FMUL.FTZ R86, R133.reuse, R86 ;  /* 0x0000005685567220 */ /* 0x040fe20000410000 */
[----:B------:R-:W-:Y:S01]  /*5910*/  @P0 IADD3 R5, P3, P2, R236, UR22, R229 ;  /* 0x00000016ec050c10 */ /* 0x000fe2000fa7e0e5 */
[----:B------:R-:W-:Y:S01]  /*5920*/  FMUL.FTZ R87, R133, R87 ;  /* 0x0000005785577220 */ /* 0x000fe20000410000 */
[----:B------:R-:W-:Y:S01]  /*5930*/  @P0 IADD3 R3, P1, R232, UR21, RZ ;  /* 0x00000015e8030c10 */ /* 0x000fe2000ff3e0ff */
[--C-:B------:R-:W-:Y:S01]  /*5940*/  FFMA.FTZ R20, R20, c[0x0][0x2d0], -R180.reuse ;  /* 0x0000b40014147a23 */ /* 0x100fe200000108b4 */
[----:B------:R1:W-:Y:S01]  /*5950*/  MUFU.EX2 R241, R8 ;  /* 0x0000000800f17308 */ /* 0x0003e20000000800 */
[--C-:B------:R-:W-:Y:S02]  /*5960*/  FFMA.FTZ R21, R21, c[0x0][0x2d0], -R180.reuse ;  /* 0x0000b40015157a23 */ /* 0x100fe400000108b4 */
[----:B------:R-:W-:Y:S02]  /*5970*/  FFMA.FTZ R22, R22, c[0x0][0x2d0], -R181 ;  /* 0x0000b40016167a23 */ /* 0x000fe400000108b5 */
[----:B------:R-:W-:Y:S02]  /*5980*/  FFMA.FTZ R33, R33, c[0x0][0x2d0], -R180 ;  /* 0x0000b40021217a23 */ /* 0x000fe400000108b4 */
[C---:B--2---:R-:W-:Y:S02]  /*5990*/  FMUL.FTZ R16, R134.reuse, R152 ;  /* 0x0000009886107220 */ /* 0x044fe40000410000 */
[C---:B------:R-:W-:Y:S01]  /*59a0*/  FMUL.FTZ R17, R134.reuse, R153 ;  /* 0x0000009986117220 */ /* 0x040fe20000410000 */
[----:B------:R2:W-:Y:S01]  /*59b0*/  MUFU.EX2 R240, R9 ;  /* 0x0000000900f07308 */ /* 0x0005e20000000800 */
[C---:B------:R-:W-:Y:S02]  /*59c0*/  FMUL.FTZ R96, R134.reuse, R96 ;  /* 0x0000006086607220 */ /* 0x040fe40000410000 */
[----:B------:R-:W-:Y:S01]  /*59d0*/  FMUL.FTZ R97, R134, R97 ;  /* 0x0000006186617220 */ /* 0x000fe20000410000 */
[----:B---3--:R-:W-:Y:S01]  /*59e0*/  @P0 IADD3.X R19, R234, UR20, R235, P3, P2 ;  /* 0x00000014ea130c10 */ /* 0x008fe20009fe44eb */
[----:B------:R-:W-:Y:S01]  /*59f0*/  FMUL.FTZ R98, R133, R98 ;  /* 0x0000006285627220 */ /* 0x000fe20000410000 */
[----:B------:R-:W-:Y:S01]  /*5a00*/  @P0 LEA R6, P3, R7, c[0x0][0x1c8], 0x1 ;  /* 0x0000720007060a11 */ /* 0x000fe200078608ff */
[----:B------:R-:W-:Y:S02]  /*5a10*/  FMUL.FTZ R99, R133, R99 ;  /* 0x0000006385637220 */ /* 0x000fe40000410000 */
[C---:B------:R-:W-:Y:S01]  /*5a20*/  FMUL.FTZ R104, R134.reuse, R104 ;  /* 0x0000006886687220 */ /* 0x040fe20000410000 */
[----:B------:R-:W3:Y:S01]  /*5a30*/  MUFU.EX2 R132, R2 ;  /* 0x0000000200847308 */ /* 0x000ee20000000800 */
[----:B------:R-:W-:Y:S01]  /*5a40*/  @P0 LEA.HI.X R7, R7, c[0x0][0x1cc], R18, 0x1, P3 ;  /* 0x0000730007070a11 */ /* 0x000fe200018f0c12 */
[----:B------:R-:W-:Y:S01]  /*5a50*/  FMUL.FTZ R18, R133, R154 ;  /* 0x0000009a85127220 */ /* 0x000fe20000410000 */
[----:B-1----:R-:W-:Y:S01]  /*5a60*/  @P0 LEA R8, P2, R3, c[0x0][0x1c8], 0x1 ;  /* 0x0000720003080a11 */ /* 0x002fe200078408ff */
[C---:B------:R-:W-:Y:S02]  /*5a70*/  FMUL.FTZ R105, R134.reuse, R105 ;  /* 0x0000006986697220 */ /* 0x040fe40000410000 */
[----:B------:R1:W-:Y:S01]  /*5a80*/  @P0 LDGSTS.E.BYPASS.LTC128B.128 [R228+0x4100], [R6.64+0x40], !P5 ;  /* 0x0410004006e40fae */ /* 0x0003e2000e901d50 */
[C---:B------:R-:W-:Y:S02]  /*5a90*/  FMUL.FTZ R106, R133.reuse, R106 ;  /* 0x0000006a856a7220 */ /* 0x040fe40000410000 */
[----:B------:R-:W-:Y:S01]  /*5aa0*/  FMUL.FTZ R107, R133, R107 ;  /* 0x0000006b856b7220 */ /* 0x000fe20000410000 */
[----:B------:R4:W-:Y:S01]  /*5ab0*/  MUFU.EX2 R239, R12 ;  /* 0x0000000c00ef7308 */ /* 0x0009e20000000800 */
[C---:B------:R-:W-:Y:S02]  /*5ac0*/  FMUL.FTZ R108, R134.reuse, R108 ;  /* 0x0000006c866c7220 */ /* 0x040fe40000410000 */
[----:B------:R-:W-:Y:S01]  /*5ad0*/  FMUL.FTZ R109, R134, R109 ;  /* 0x0000006d866d7220 */ /* 0x000fe20000410000 */
[----:B--2---:R-:W-:Y:S01]  /*5ae0*/  @P0 IADD3.X R9, R233, UR18, RZ, P1, !PT ;  /* 0x00000012e9090c10 */ /* 0x004fe20008ffe4ff */
[----:B------:R1:W-:Y:S01]  /*5af0*/  @P0 LDGSTS.E.BYPASS.LTC128B.128 [R228+0x5100], [R6.64+0x80], !P4 ;  /* 0x0510008006e40fae */ /* 0x0003e2000e101d50 */
[----:B------:R-:W-:Y:S01]  /*5b00*/  @P0 LEA R4, P1, R5, c[0x0][0x1c8], 0x1 ;  /* 0x0000720005040a11 */ /* 0x000fe200078208ff */
[----:B------:R-:W-:Y:S01]  /*5b10*/  FMUL.FTZ R110, R133, R110 ;  /* 0x0000006e856e7220 */ /* 0x000fe20000410000 */
[----:B------:R-:W-:Y:S01]  /*5b20*/  @P0 LEA.HI.X R9, R3, c[0x0][0x1cc], R9, 0x1, P2 ;  /* 0x0000730003090a11 */ /* 0x000fe200010f0c09 */
[----:B------:R-:W-:Y:S01]  /*5b30*/  FMUL.FTZ R111, R133, R111 ;  /* 0x0000006f856f7220 */ /* 0x000fe20000410000 */
[----:B------:R-:W-:Y:S01]  /*5b40*/  @P0 LEA.HI.X R5, R5, c[0x0][0x1cc], R19, 0x1, P1 ;  /* 0x0000730005050a11 */ /* 0x000fe200008f0c13 */
[----:B------:R2:W-:Y:S01]  /*5b50*/  MUFU.EX2 R238, R13 ;  /* 0x0000000d00ee7308 */ /* 0x0005e20000000800 */
[C---:B------:R-:W-:Y:S01]  /*5b60*/  FMUL.FTZ R19, R133.reuse, R155 ;  /* 0x0000009b85137220 */ /* 0x040fe20000410000 */
[----:B------:R5:W-:Y:S01]  /*5b70*/  @P0 LDGSTS.E.BYPASS.LTC128B.128 [R228+0x3900], [R8.64], !P6 ;  /* 0x0390000008e40fae */ /* 0x000be2000f101d50 */
[C---:B---3--:R-:W-:Y:S02]  /*5b80*/  FMUL.FTZ R72, R132.reuse, R72 ;  /* 0x0000004884487220 */ /* 0x048fe40000410000 */
[C---:B------:R-:W-:Y:S02]  /*5b90*/  FMUL.FTZ R73, R132.reuse, R73 ;  /* 0x0000004984497220 */ /* 0x040fe40000410000 */
[C---:B------:R-:W-:Y:S02]  /*5ba0*/  FMUL.FTZ R76, R132.reuse, R76 ;  /* 0x0000004c844c7220 */ /* 0x040fe40000410000 */
[C---:B------:R-:W-:Y:S01]  /*5bb0*/  FMUL.FTZ R77, R132.reuse, R77 ;  /* 0x0000004d844d7220 */ /* 0x040fe20000410000 */
[----:B------:R-:W3:Y:S01]  /*5bc0*/  SHFL.BFLY PT, R2, R0, 0x1, 0x1f ;  /* 0x0c201f0000027f89 */ /* 0x000ee200000e0000 */
[----:B------:R-:W-:Y:S01]  /*5bd0*/  MUFU.EX2 R203, R36 ;  /* 0x0000002400cb7308 */ /* 0x000fe20000000800 */
[C---:B------:R-:W-:Y:S02]  /*5be0*/  FMUL.FTZ R88, R132.reuse, R88 ;  /* 0x0000005884587220 */ /* 0x040fe40000410000 */
[C---:B----4-:R-:W-:Y:S02]  /*5bf0*/  FMUL.FTZ R12, R132.reuse, R148 ;  /* 0x00000094840c7220 */ /* 0x050fe40000410000 */
[C---:B------:R-:W-:Y:S02]  /*5c00*/  FMUL.FTZ R89, R132.reuse, R89 ;  /* 0x0000005984597220 */ /* 0x040fe40000410000 */
[----:B------:R4:W-:Y:S01]  /*5c10*/  @P0 LDGSTS.E.BYPASS.LTC128B.128 [R228+0x4900], [R4.64+0x40], !P5 ;  /* 0x0490004004e40fae */ /* 0x0009e2000e901d50 */
[----:B------:R-:W-:Y:S02]  /*5c20*/  FMUL.FTZ R92, R132, R92 ;  /* 0x0000005c845c7220 */ /* 0x000fe40000410000 */
[C---:B-1----:R-:W-:Y:S01]  /*5c30*/  FMUL.FTZ R6, R133.reuse, R146 ;  /* 0x0000009285067220 */ /* 0x042fe20000410000 */
[----:B------:R-:W-:Y:S01]  /*5c40*/  F2FP.PACK_AB R146, R248, R249 ;  /* 0x000000f9f892723e */ /* 0x000fe200000000ff */
[----:B------:R-:W-:Y:S01]  /*5c50*/  FMUL.FTZ R7, R133, R147 ;  /* 0x0000009385077220 */ /* 0x000fe20000410000 */
[----:B------:R-:W-:Y:S01]  /*5c60*/  F2FP.PACK_AB R147, R244, R245 ;  /* 0x000000f5f493723e */ /* 0x000fe200000000ff */
[C---:B--2---:R-:W-:Y:S01]  /*5c70*/  FMUL.FTZ R13, R132.reuse, R149 ;  /* 0x00000095840d7220 */ /* 0x044fe20000410000 */
[----:B------:R4:W-:Y:S01]  /*5c80*/  @P0 LDGSTS.E.BYPASS.LTC128B.128 [R228+0x5900], [R4.64+0x80], !P4 ;  /* 0x0590008004e40fae */ /* 0x0009e2000e101d50 */
[----:B------:R-:W-:Y:S01]  /*5c90*/  MUFU.EX2 R202, R37 ;  /* 0x0000002500ca7308 */ /* 0x000fe20000000800 */
[C---:B------:R-:W-:Y:S02]  /*5ca0*/  FMUL.FTZ R93, R132.reuse, R93 ;  /* 0x0000005d845d7220 */ /* 0x040fe40000410000 */
[----:B-----5:R-:W-:Y:S01]  /*5cb0*/  FMUL.FTZ R8, R132, R140 ;  /* 0x0000008c84087220 */ /* 0x020fe20000410000 */
[----:B------:R-:W-:Y:S01]  /*5cc0*/  F2FP.PACK_AB R140, R240, R241 ;  /* 0x000000f1f08c723e */ /* 0x000fe200000000ff */
[----:B------:R-:W-:Y:S02]  /*5cd0*/  FMUL.FTZ R9, R132, R141 ;  /* 0x0000008d84097220 */ /* 0x000fe40000410000 */
[----:B------:R-:W1:Y:S01]  /*5ce0*/  LDSM.16.MT88.4 R172, [R212+0x100] ;  /* 0x00010000d4ac783b */ /* 0x000e620000004200 */
[----:B---3--:R-:W-:Y:S01]  /*5cf0*/  FMNMX.FTZ R2, R0, R2, !PT ;  /* 0x0000000200027209 */ /* 0x008fe20007810000 */
[C---:B------:R-:W-:Y:S01]  /*5d00*/  FMUL.FTZ R100, R132.reuse, R100 ;  /* 0x0000006484647220 */ /* 0x040fe20000410000 */
[----:B------:R-:W-:Y:S01]  /*5d10*/  MUFU.EX2 R199, R38 ;  /* 0x0000002600c77308 */ /* 0x000fe20000000800 */
[----:B------:R-:W-:Y:S02]  /*5d20*/  FMUL.FTZ R101, R132, R101 ;  /* 0x0000006584657220 */ /* 0x000fe40000410000 */
[C---:B------:R-:W-:Y:S02]  /*5d30*/  FADD.FTZ R0, -R2.reuse, R138 ;  /* 0x0000008a02007221 */ /* 0x040fe40000010100 */
[----:B------:R-:W-:Y:S01]  /*5d40*/  FMUL.FTZ R3, R2, c[0x0][0x2d0] ;  /* 0x0000b40002037a20 */ /* 0x000fe20000410000 */
[----:B------:R-:W2:Y:S01]  /*5d50*/  LDSM.16.MT88.4 R176, [R213+0x100] ;  /* 0x00010000d5b0783b */ /* 0x000ea20000004200 */
[----:B------:R-:W-:Y:S02]  /*5d60*/  FMUL.FTZ R0, R0, c[0x0][0x2d0] ;  /* 0x0000b40000007a20 */ /* 0x000fe40000410000 */
[--C-:B------:R-:W-:Y:S01]  /*5d70*/  FFMA.FTZ R14, R14, c[0x0][0x2d0], -R3.reuse ;  /* 0x0000b4000e0e7a23 */ /* 0x100fe20000010803 */
[----:B------:R3:W-:Y:S01]  /*5d80*/  MUFU.EX2 R197, R39 ;  /* 0x0000002700c57308 */ /* 0x0007e20000000800 */
[--C-:B------:R-:W-:Y:S02]  /*5d90*/  FFMA.FTZ R15, R15, c[0x0][0x2d0], -R3.reuse ;  /* 0x0000b4000f0f7a23 */ /* 0x100fe40000010803 */
[--C-:B------:R-:W-:Y:S01]  /*5da0*/  FFMA.FTZ R10, R10, c[0x0][0x2d0], -R3.reuse ;  /* 0x0000b4000a0a7a23 */ /* 0x100fe20000010803 */
[----:B------:R-:W-:Y:S01]  /*5db0*/  LDSM.16.MT88.4 R152, [R213+0x1100] ;  /* 0x00110000d598783b */ /* 0x000fe20000004200 */
[--C-:B------:R-:W-:Y:S02]  /*5dc0*/  FFMA.FTZ R11, R11, c[0x0][0x2d0], -R3.reuse ;  /* 0x0000b4000b0b7a23 */ /* 0x100fe40000010803 */
[C---:B----4-:R-:W-:Y:S01]  /*5dd0*/  FMUL.FTZ R4, R134.reuse, R144 ;  /* 0x0000009086047220 */ /* 0x050fe20000410000 */
[----:B------:R-:W-:Y:S01]  /*5de0*/  F2FP.PACK_AB R144, R247, R246 ;  /* 0x000000f6f790723e */ /* 0x000fe200000000ff */
[----:B------:R-:W-:Y:S01]  /*5df0*/  FMUL.FTZ R5, R134, R145 ;  /* 0x0000009186057220 */ /* 0x000fe20000410000 */
[----:B------:R-:W4:Y:S01]  /*5e00*/  MUFU.EX2 R0, R0 ;  /* 0x0000000000007308 */ /* 0x000f220000000800 */
[----:B------:R-:W-:Y:S01]  /*5e10*/  F2FP.PACK_AB R145, R243, R242 ;  /* 0x000000f2f391723e */ /* 0x000fe200000000ff */
[----:B------:R-:W0:Y:S01]  /*5e20*/  LDGDEPBAR ;  /* 0x00000000000079af */ /* 0x000e220000000000 */
[--C-:B------:R-:W-:Y:S02]  /*5e30*/  FFMA.FTZ R46, R46, c[0x0][0x2d0], -R3.reuse ;  /* 0x0000b4002e2e7a23 */ /* 0x100fe40000010803 */
[--C-:B------:R-:W-:Y:S02]  /*5e40*/  FFMA.FTZ R47, R47, c[0x0][0x2d0], -R3.reuse ;  /* 0x0000b4002f2f7a23 */ /* 0x100fe40000010803 */
[--C-:B------:R-:W-:Y:S02]  /*5e50*/  FFMA.FTZ R58, R58, c[0x0][0x2d0], -R3.reuse ;  /* 0x0000b4003a3a7a23 */ /* 0x100fe40000010803 */
[----:B------:R-:W-:Y:S01]  /*5e60*/  FFMA.FTZ R59, R59, c[0x0][0x2d0], -R3 ;  /* 0x0000b4003b3b7a23 */ /* 0x000fe20000010803 */
[----:B------:R5:W-:Y:S01]  /*5e70*/  MUFU.EX2 R185, R14 ;  /* 0x0000000e00b97308 */ /* 0x000be20000000800 */
[----:B------:R-:W-:Y:S02]  /*5e80*/  FFMA.FTZ R138, R35, c[0x0][0x2d0], -R181 ;  /* 0x0000b400238a7a23 */ /* 0x000fe400000108b5 */
[----:B------:R-:W-:Y:S01]  /*5e90*/  FFMA.FTZ R26, R26, c[0x0][0x2d0], -R3 ;  /* 0x0000b4001a1a7a23 */ /* 0x000fe20000010803 */
[----:B---3--:R-:W-:Y:S01]  /*5ea0*/  LDSM.16.MT88.4 R36, [R213+0x2500] ;  /* 0x00250000d524783b */ /* 0x008fe20000004200 */
[----:B------:R-:W-:Y:S01]  /*5eb0*/  FMUL.FTZ R112, R132, R112 ;  /* 0x0000007084707220 */ /* 0x000fe20000410000 */
[-C--:B-1----:R-:W-:Y:S04]  /*5ec0*/  HMMA.16816.F32 R4, R144, R172.reuse, R4 ;  /* 0x000000ac9004723c */ /* 0x082fe80000001804 */
[----:B------:R1:W-:Y:S01]  /*5ed0*/  MUFU.EX2 R186, R15 ;  /* 0x0000000f00ba7308 */ /* 0x0003e20000000800 */
[----:B------:R-:W-:Y:S02]  /*5ee0*/  FMUL.FTZ R80, R134, R80 ;  /* 0x0000005086507220 */ /* 0x000fe40000410000 */
[C---:B----4-:R-:W-:Y:S02]  /*5ef0*/  FMUL.FTZ R74, R0.reuse, R74 ;  /* 0x0000004a004a7220 */ /* 0x050fe40000410000 */
[C---:B------:R-:W-:Y:S03]  /*5f00*/  FMUL.FTZ R75, R0.reuse, R75 ;  /* 0x0000004b004b7220 */ /* 0x040fe60000410000 */
[C---:B------:R-:W-:Y:S02]  /*5f10*/  FMUL.FTZ R78, R0.reuse, R78 ;  /* 0x0000004e004e7220 */ /* 0x040fe40000410000 */
[----:B------:R3:W-:Y:S01]  /*5f20*/  MUFU.EX2 R184, R10 ;  /* 0x0000000a00b87308 */ /* 0x0007e20000000800 */
[----:B------:R-:W-:Y:S02]  /*5f30*/  FMUL.FTZ R79, R0, R79 ;  /* 0x0000004f004f7220 */ /* 0x000fe40000410000 */
[----:B------:R-:W-:Y:S02]  /*5f40*/  FMUL.FTZ R81, R134, R81 ;  /* 0x0000005186517220 */ /* 0x000fe40000410000 */
[C---:B-----5:R-:W-:Y:S02]  /*5f50*/  FMUL.FTZ R14, R0.reuse, R150 ;  /* 0x00000096000e7220 */ /* 0x060fe40000410000 */
[C---:B------:R-:W-:Y:S02]  /*5f60*/  FMUL.FTZ R82, R133.reuse, R82 ;  /* 0x0000005285527220 */ /* 0x040fe40000410000 */
[----:B------:R-:W-:Y:S01]  /*5f70*/  FMUL.FTZ R83, R133, R83 ;  /* 0x0000005385537220 */ /* 0x000fe20000410000 */
[----:B------:R-:W4:Y:S01]  /*5f80*/  MUFU.EX2 R183, R11 ;  /* 0x0000000b00b77308 */ /* 0x000f220000000800 */
[C---:B------:R-:W-:Y:S02]  /*5f90*/  FMUL.FTZ R90, R0.reuse, R90 ;  /* 0x0000005a005a7220 */ /* 0x040fe40000410000 */
[C---:B------:R-:W-:Y:S02]  /*5fa0*/  FMUL.FTZ R91, R0.reuse, R91 ;  /* 0x0000005b005b7220 */ /* 0x040fe40000410000 */
[C---:B-1----:R-:W-:Y:S02]  /*5fb0*/  FMUL.FTZ R15, R0.reuse, R151 ;  /* 0x00000097000f7220 */ /* 0x042fe40000410000 */
[----:B------:R-:W1:Y:S01]  /*5fc0*/  LDSM.16.MT88.4 R148, [R212+0x1100] ;  /* 0x00110000d494783b */ /* 0x000e620000004200 */
[C---:B------:R-:W-:Y:S02]  /*5fd0*/  FMUL.FTZ R94, R0.reuse, R94 ;  /* 0x0000005e005e7220 */ /* 0x040fe40000410000 */
[----:B------:R5:W-:Y:S01]  /*5fe0*/  MUFU.EX2 R235, R32 ;  /* 0x0000002000eb7308 */ /* 0x000be20000000800 */
[C---:B------:R-:W-:Y:S02]  /*5ff0*/  FMUL.FTZ R95, R0.reuse, R95 ;  /* 0x0000005f005f7220 */ /* 0x040fe40000410000 */
[C---:B------:R-:W-:Y:S02]  /*6000*/  FMUL.FTZ R102, R0.reuse, R102 ;  /* 0x0000006600667220 */ /* 0x040fe40000410000 */
[----:B---3--:R-:W-:Y:S01]  /*6010*/  FMUL.FTZ R10, R0, R142 ;  /* 0x0000008e000a7220 */ /* 0x008fe20000410000 */
[----:B------:R-:W-:Y:S01]  /*6020*/  F2FP.PACK_AB R142, R238, R239 ;  /* 0x000000efee8e723e */ /* 0x000fe200000000ff */
[C---:B------:R-:W-:Y:S02]  /*6030*/  FMUL.FTZ R103, R0.reuse, R103 ;  /* 0x0000006700677220 */ /* 0x040fe40000410000 */
[----:B------:R-:W-:Y:S01]  /*6040*/  FMUL.FTZ R35, R0, R163 ;  /* 0x000000a300237220 */ /* 0x000fe20000410000 */
[----:B------:R-:W-:Y:S01]  /*6050*/  MUFU.EX2 R201, R48 ;  /* 0x0000003000c97308 */ /* 0x000fe20000000800 */
[----:B------:R-:W-:Y:S02]  /*6060*/  FMUL.FTZ R113, R132, R113 ;  /* 0x0000007184717220 */ /* 0x000fe40000410000 */
[C---:B------:R-:W-:Y:S01]  /*6070*/  FMUL.FTZ R114, R0.reuse, R114 ;  /* 0x0000007200727220 */ /* 0x040fe20000410000 */
[----:B----4-:R-:W-:Y:S01]  /*6080*/  F2FP.PACK_AB R141, R183, R184 ;  /* 0x000000b8b78d723e */ /* 0x010fe200000000ff */
[----:B------:R-:W-:Y:S01]  /*6090*/  FMUL.FTZ R11, R0, R143 ;  /* 0x0000008f000b7220 */ /* 0x000fe20000410000 */
[----:B------:R-:W-:Y:S01]  /*60a0*/  F2FP.PACK_AB R143, R186, R185 ;  /* 0x000000b9ba8f723e */ /* 0x000fe200000000ff */
[----:B------:R-:W-:Y:S02]  /*60b0*/  FMUL.FTZ R115, R0, R115 ;  /* 0x0000007300737220 */ /* 0x000fe40000410000 */
[C---:B------:R-:W-:Y:S01]  /*60c0*/  FMUL.FTZ R116, R132.reuse, R116 ;  /* 0x0000007484747220 */ /* 0x040fe20000410000 */
[----:B------:R-:W-:Y:S01]  /*60d0*/  MUFU.EX2 R200, R49 ;  /* 0x0000003100c87308 */ /* 0x000fe20000000800 */
[----:B------:R-:W-:Y:S02]  /*60e0*/  FMUL.FTZ R117, R132, R117 ;  /* 0x0000007584757220 */ /* 0x000fe40000410000 */
[C---:B------:R-:W-:Y:S04]  /*60f0*/  HMMA.16816.F32 R8, R140.reuse, R172, R8 ;  /* 0x000000ac8c08723c */ /* 0x040fe80000001808 */
[--C-:B-----5:R-:W-:Y:S02]  /*6100*/  FFMA.FTZ R32, R23, c[0x0][0x2d0], -R181.reuse ;  /* 0x0000b40017207a23 */ /* 0x120fe400000108b5 */
[C---:B------:R-:W-:Y:S01]  /*6110*/  FMUL.FTZ R23, R133.reuse, R159 ;  /* 0x0000009f85177220 */ /* 0x040fe20000410000 */
[----:B------:R-:W-:Y:S01]  /*6120*/  MUFU.EX2 R196, R50 ;  /* 0x0000003200c47308 */ /* 0x000fe20000000800 */
[-C--:B------:R-:W-:Y:S04]  /*6130*/  HMMA.16816.F32 R12, R140, R174.reuse, R12 ;  /* 0x000000ae8c0c723c */ /* 0x080fe8000000180c */
[C---:B------:R-:W-:Y:S02]  /*6140*/  FMUL.FTZ R118, R0.reuse, R118 ;  /* 0x0000007600767220 */ /* 0x040fe40000410000 */
[----:B------:R-:W-:Y:S02]  /*6150*/  FMUL.FTZ R119, R0, R119 ;  /* 0x0000007700777220 */ /* 0x000fe40000410000 */
[C---:B------:R-:W-:Y:S01]  /*6160*/  HMMA.16816.F32 R16, R144.reuse, R174, R16 ;  /* 0x000000ae9010723c */ /* 0x040fe20000001810 */
[----:B------:R3:W-:Y:S03]  /*6170*/  MUFU.EX2 R198, R51 ;  /* 0x0000003300c67308 */ /* 0x0007e60000000800 */
[C---:B------:R-:W-:Y:S02]  /*6180*/  FMUL.FTZ R120, R134.reuse, R120 ;  /* 0x0000007886787220 */ /* 0x040fe40000410000 */
[----:B------:R-:W-:Y:S02]  /*6190*/  FMUL.FTZ R121, R134, R121 ;  /* 0x0000007986797220 */ /* 0x000fe40000410000 */
[-C--:B--2---:R-:W-:Y:S03]  /*61a0*/  HMMA.16816.F32 R68, R144, R176.reuse, R68 ;  /* 0x000000b09044723c */ /* 0x084fe60000001844 */
[----:B------:R-:W-:Y:S01]  /*61b0*/  MUFU.EX2 R192, R44 ;  /* 0x0000002c00c07308 */ /* 0x000fe20000000800 */
[C---:B------:R-:W-:Y:S02]  /*61c0*/  FMUL.FTZ R122, R133.reuse, R122 ;  /* 0x0000007a857a7220 */ /* 0x040fe40000410000 */
[----:B------:R-:W-:Y:S02]  /*61d0*/  FMUL.FTZ R123, R133, R123 ;  /* 0x0000007b857b7220 */ /* 0x000fe40000410000 */
[C---:B------:R-:W-:Y:S04]  /*61e0*/  HMMA.16816.F32 R72, R140.reuse, R176, R72 ;  /* 0x000000b08c48723c */ /* 0x040fe80000001848 */
[C---:B------:R-:W-:Y:S01]  /*61f0*/  FMUL.FTZ R124, R132.reuse, R124 ;  /* 0x0000007c847c7220 */ /* 0x040fe20000410000 */
[----:B------:R-:W-:Y:S01]  /*6200*/  MUFU.EX2 R193, R45 ;  /* 0x0000002d00c17308 */ /* 0x000fe20000000800 */
[----:B------:R-:W-:Y:S02]  /*6210*/  FMUL.FTZ R125, R132, R125 ;  /* 0x0000007d847d7220 */ /* 0x000fe40000410000 */
[-C--:B------:R-:W-:Y:S01]  /*6220*/  HMMA.16816.F32 R76, R140, R178.reuse, R76 ;  /* 0x000000b28c4c723c */ /* 0x080fe2000000184c */
[----:B---3--:R-:W-:Y:S03]  /*6230*/  LDSM.16.MT88.4 R48, [R212+0x900] ;  /* 0x00090000d430783b */ /* 0x008fe60000004200 */
[C---:B------:R-:W-:Y:S02]  /*6240*/  FMUL.FTZ R126, R0.reuse, R126 ;  /* 0x0000007e007e7220 */ /* 0x040fe40000410000 */
[----:B------:R-:W-:Y:S01]  /*6250*/  FMUL.FTZ R127, R0, R127 ;  /* 0x0000007f007f7220 */ /* 0x000fe20000410000 */
[----:B------:R-:W-:Y:S01]  /*6260*/  MUFU.EX2 R172, R46 ;  /* 0x0000002e00ac7308 */ /* 0x000fe20000000800 */
[C---:B------:R-:W-:Y:S04]  /*6270*/  HMMA.16816.F32 R80, R144.reuse, R178, R80 ;  /* 0x000000b29050723c */ /* 0x040fe80000001850 */
[C---:B------:R-:W-:Y:S02]  /*6280*/  FMUL.FTZ R128, R132.reuse, R128 ;  /* 0x0000008084807220 */ /* 0x040fe40000410000 */
[----:B------:R-:W-:Y:S02]  /*6290*/  FMUL.FTZ R129, R132, R129 ;  /* 0x0000008184817220 */ /* 0x000fe40000410000 */
[-C--:B-1----:R-:W-:Y:S01]  /*62a0*/  HMMA.16816.F32 R84, R144, R148.reuse, R84 ;  /* 0x000000949054723c */ /* 0x082fe20000001854 */
[----:B------:R1:W-:Y:S03]  /*62b0*/  MUFU.EX2 R237, R20 ;  /* 0x0000001400ed7308 */ /* 0x0003e60000000800 */
[C---:B------:R-:W-:Y:S02]  /*62c0*/  FMUL.FTZ R130, R0.reuse, R130 ;  /* 0x0000008200827220 */ /* 0x040fe40000410000 */
[----:B------:R-:W-:Y:S02]  /*62d0*/  FMUL.FTZ R131, R0, R131 ;  /* 0x0000008300837220 */ /* 0x000fe40000410000 */
[C---:B------:R-:W-:Y:S03]  /*62e0*/  HMMA.16816.F32 R88, R140.reuse, R148, R88 ;  /* 0x000000948c58723c */ /* 0x040fe60000001858 */
[----:B------:R2:W3:Y:S01]  /*62f0*/  MUFU.EX2 R236, R21 ;  /* 0x0000001500ec7308 */ /* 0x0004e20000000800 */
[----:B------:R-:W-:Y:S02]  /*6300*/  FFMA.FTZ R34, R34, c[0x0][0x2d0], -R181 ;  /* 0x0000b40022227a23 */ /* 0x000fe400000108b5 */
[--C-:B------:R-:W-:Y:S02]  /*6310*/  FFMA.FTZ R40, R40, c[0x0][0x2d0], -R182.reuse ;  /* 0x0000b40028287a23 */ /* 0x100fe400000108b6 */
[-C--:B------:R-:W-:Y:S04]  /*6320*/  HMMA.16816.F32 R92, R140, R150.reuse, R92 ;  /* 0x000000968c5c723c */ /* 0x080fe8000000185c */
[--C-:B------:R-:W-:Y:S01]  /*6330*/  FFMA.FTZ R41, R41, c[0x0][0x2d0], -R182.reuse ;  /* 0x0000b40029297a23 */ /* 0x100fe200000108b6 */
[----:B------:R4:W-:Y:S01]  /*6340*/  MUFU.EX2 R211, R22 ;  /* 0x0000001600d37308 */ /* 0x0009e20000000800 */
[--C-:B------:R-:W-:Y:S02]  /*6350*/  FFMA.FTZ R42, R42, c[0x0][0x2d0], -R3.reuse ;  /* 0x0000b4002a2a7a23 */ /* 0x100fe40000010803 */
[C---:B------:R-:W-:Y:S01]  /*6360*/  HMMA.16816.F32 R96, R144.reuse, R150, R96 ;  /* 0x000000969060723c */ /* 0x040fe20000001860 */
[----:B------:R-:W5:Y:S03]  /*6370*/  LDSM.16.MT88.4 R148, [R212+0x2100] ;  /* 0x00210000d494783b */ /* 0x000f660000004200 */
[----:B-1----:R-:W-:Y:S02]  /*6380*/  FMUL.FTZ R20, R134, R156 ;  /* 0x0000009c86147220 */ /* 0x002fe40000410000 */
[--C-:B------:R-:W-:Y:S01]  /*6390*/  FFMA.FTZ R28, R28, c[0x0][0x2d0], -R182.reuse ;  /* 0x0000b4001c1c7a23 */ /* 0x100fe200000108b6 */
[----:B------:R1:W1:Y:S01]  /*63a0*/  MUFU.EX2 R234, R33 ;  /* 0x0000002100ea7308 */ /* 0x0002620000000800 */
[--C-:B------:R-:W-:Y:S04]  /*63b0*/  FFMA.FTZ R24, R24, c[0x0][0x2d0], -R182.reuse ;  /* 0x0000b40018187a23 */ /* 0x100fe800000108b6 */
[----:B--2---:R-:W-:Y:S02]  /*63c0*/  FMUL.FTZ R21, R134, R157 ;  /* 0x0000009d86157220 */ /* 0x004fe40000410000 */
[----:B------:R-:W-:Y:S02]  /*63d0*/  FFMA.FTZ R25, R25, c[0x0][0x2d0], -R182 ;  /* 0x0000b40019197a23 */ /* 0x000fe400000108b6 */
[----:B------:R-:W-:Y:S01]  /*63e0*/  FFMA.FTZ R43, R43, c[0x0][0x2d0], -R3 ;  /* 0x0000b4002b2b7a23 */ /* 0x000fe20000010803 */
[----:B------:R2:W2:Y:S01]  /*63f0*/  MUFU.EX2 R210, R32 ;  /* 0x0000002000d27308 */ /* 0x0004a20000000800 */
[--C-:B------:R-:W-:Y:S02]  /*6400*/  FFMA.FTZ R64, R64, c[0x0][0x2d0], -R180.reuse ;  /* 0x0000b40040407a23 */ /* 0x100fe400000108b4 */
[----:B------:R-:W-:Y:S02]  /*6410*/  FFMA.FTZ R65, R65, c[0x0][0x2d0], -R180 ;  /* 0x0000b40041417a23 */ /* 0x000fe400000108b4 */
[----:B----4-:R-:W-:Y:S02]  /*6420*/  FMUL.FTZ R22, R133, R158 ;  /* 0x0000009e85167220 */ /* 0x010fe40000410000 */
[----:B------:R-:W-:Y:S01]  /*6430*/  LDSM.16.MT88.4 R156, [R213+0x500] ;  /* 0x00050000d59c783b */ /* 0x000fe20000004200 */
[----:B------:R-:W-:Y:S02]  /*6440*/  FFMA.FTZ R67, R67, c[0x0][0x2d0], -R181 ;  /* 0x0000b40043437a23 */ /* 0x000fe400000108b5 */
[----:B------:R4:W-:Y:S01]  /*6450*/  MUFU.EX2 R209, R34 ;  /* 0x0000002200d17308 */ /* 0x0009e20000000800 */
[--C-:B------:R-:W-:Y:S01]  /*6460*/  FFMA.FTZ R61, R61, c[0x0][0x2d0], -R182.reuse ;  /* 0x0000b4003d3d7a23 */ /* 0x100fe200000108b6 */
[-C--:B------:R-:W-:Y:S03]  /*6470*/  HMMA.16816.F32 R20, R144, R152.reuse, R20 ;  /* 0x000000989014723c */ /* 0x080fe60000001814 */
[----:B-1----:R-:W-:Y:S02]  /*6480*/  FMUL.FTZ R33, R132, R161 ;  /* 0x000000a184217220 */ /* 0x002fe40000410000 */
[--C-:B------:R-:W-:Y:S02]  /*6490*/  FFMA.FTZ R29, R29, c[0x0][0x2d0], -R182.reuse ;  /* 0x0000b4001d1d7a23 */ /* 0x100fe400000108b6 */
[--C-:B------:R-:W-:Y:S01]  /*64a0*/  FFMA.FTZ R30, R30, c[0x0][0x2d0], -R3.reuse ;  /* 0x0000b4001e1e7a23 */ /* 0x100fe20000010803 */
[C---:B------:R-:W-:Y:S01]  /*64b0*/  HMMA.16816.F32 R100, R140.reuse, R152, R100 ;  /* 0x000000988c64723c */ /* 0x040fe20000001864 */
[----:B------:R1:W-:Y:S03]  /*64c0*/  MUFU.EX2 R205, R28 ;  /* 0x0000001c00cd7308 */ /* 0x0003e60000000800 */
[----:B--2---:R-:W-:Y:S02]  /*64d0*/  FMUL.FTZ R32, R132, R160 ;  /* 0x000000a084207220 */ /* 0x004fe40000410000 */
[----:B------:R-:W-:Y:S02]  /*64e0*/  FFMA.FTZ R31, R31, c[0x0][0x2d0], -R3 ;  /* 0x0000b4001f1f7a23 */ /* 0x000fe40000010803 */
[----:B------:R-:W-:Y:S03]  /*64f0*/  FFMA.FTZ R60, R60, c[0x0][0x2d0], -R182 ;  /* 0x0000b4003c3c7a23 */ /* 0x000fe600000108b6 */
[----:B------:R2:W-:Y:S01]  /*6500*/  MUFU.EX2 R207, R24 ;  /* 0x0000001800cf7308 */ /* 0x0005e20000000800 */
[----:B------:R-:W-:Y:S02]  /*6510*/  FFMA.FTZ R66, R66, c[0x0][0x2d0], -R181 ;  /* 0x0000b40042427a23 */ /* 0x000fe400000108b5 */
[----:B----4-:R-:W-:Y:S02]  /*6520*/  FMUL.FTZ R34, R0, R162 ;  /* 0x000000a200227220 */ /* 0x010fe40000410000 */
[----:B------:R-:W-:Y:S02]  /*6530*/  FFMA.FTZ R62, R62, c[0x0][0x2d0], -R3 ;  /* 0x0000b4003e3e7a23 */ /* 0x000fe40000010803 */
[----:B------:R-:W-:Y:S03]  /*6540*/  FFMA.FTZ R132, R132, R252, R241 ;  /* 0x000000fc84847223 */ /* 0x000fe600000100f1 */
[-C--:B------:R-:W-:Y:S01]  /*6550*/  HMMA.16816.F32 R32, R140, R154.reuse, R32 ;  /* 0x0000009a8c20723c */ /* 0x080fe20000001820 */
[----:B------:R-:W-:Y:S02]  /*6560*/  MUFU.EX2 R190, R52 ;  /* 0x0000003400be7308 */ /* 0x000fe40000000800 */
[--C-:B-1----:R-:W-:Y:S02]  /*6570*/  FFMA.FTZ R28, R27, c[0x0][0x2d0], -R3.reuse ;  /* 0x0000b4001b1c7a23 */ /* 0x102fe40000010803 */
[----:B------:R-:W-:Y:S03]  /*6580*/  FMUL.FTZ R27, R133, R167 ;  /* 0x000000a7851b7220 */ /* 0x000fe60000410000 */
[C---:B------:R-:W-:Y:S01]  /*6590*/  HMMA.16816.F32 R104, R144.reuse, R154, R104 ;  /* 0x0000009a9068723c */ /* 0x040fe20000001868 */
[----:B------:R-:W1:Y:S02]  /*65a0*/  LDSM.16.MT88.4 R152, [R213+0x2100] ;  /* 0x00210000d598783b */ /* 0x000e640000004200 */
[----:B------:R4:W-:Y:S01]  /*65b0*/  MUFU.EX2 R206, R25 ;  /* 0x0000001900ce7308 */ /* 0x0009e20000000800 */
[----:B------:R-:W-:Y:S02]  /*65c0*/  FFMA.FTZ R3, R63, c[0x0][0x2d0], -R3 ;  /* 0x0000b4003f037a23 */ /* 0x000fe40000010803 */
[C---:B--2---:R-:W-:Y:S02]  /*65d0*/  FMUL.FTZ R24, R134.reuse, R164 ;  /* 0x000000a486187220 */ /* 0x044fe40000410000 */
[-C--:B-----5:R-:W-:Y:S05]  /*65e0*/  HMMA.16816.F32 R108, R144, R148.reuse, R108 ;  /* 0x00000094906c723c */ /* 0x0a0fea000000186c */
[----:B------:R2:W-:Y:S03]  /*65f0*/  MUFU.EX2 R176, R26 ;  /* 0x0000001a00b07308 */ /* 0x0005e60000000800 */
[C---:B------:R-:W-:Y:S07]  /*6600*/  HMMA.16816.F32 R112, R140.reuse, R148, R112 ;  /* 0x000000948c70723c */ /* 0x040fee0000001870 */
[----:B------:R-:W5:Y:S01]  /*6610*/  MUFU.EX2 R191, R53 ;  /* 0x0000003500bf7308 */ /* 0x000f620000000800 */
[-C--:B------:R-:W-:Y:S04]  /*6620*/  HMMA.16816.F32 R116, R140, R150.reuse, R116 ;  /* 0x000000968c74723c */ /* 0x080fe80000001874 */
[C---:B----4-:R-:W-:Y:S04]  /*6630*/  FMUL.FTZ R25, R134.reuse, R165 ;  /* 0x000000a586197220 */ /* 0x050fe80000410000 */
[C---:B------:R-:W-:Y:S01]  /*6640*/  HMMA.16816.F32 R120, R144.reuse, R150, R120 ;  /* 0x000000969078723c */ /* 0x040fe20000001878 */
[----:B------:R-:W4:Y:S01]  /*6650*/  LDSM.16.MT88.4 R148, [R212+0x500] ;  /* 0x00050000d494783b */ /* 0x000f220000004200 */
[----:B------:R3:W-:Y:S02]  /*6660*/  MUFU.EX2 R204, R29 ;  /* 0x0000001d00cc7308 */ /* 0x0007e40000000800 */
[----:B--2---:R-:W-:Y:S05]  /*6670*/  FMUL.FTZ R26, R133, R166 ;  /* 0x000000a6851a7220 */ /* 0x004fea0000410000 */
[----:B------:R-:W2:Y:S02]  /*6680*/  LDL.LU R166, [R1] ;  /* 0x0000000001a67983 */ /* 0x000ea40000300800 */
[-C--:B-1----:R-:W-:Y:S01]  /*6690*/  HMMA.16816.F32 R24, R144, R152.reuse, R24 ;  /* 0x000000989018723c */ /* 0x082fe20000001818 */
[----:B------:R1:W-:Y:S07]  /*66a0*/  MUFU.EX2 R165, R28 ;  /* 0x0000001c00a57308 */ /* 0x0003ee0000000800 */
[C---:B------:R-:W-:Y:S03]  /*66b0*/  HMMA.16816.F32 R124, R140.reuse, R152, R124 ;  /* 0x000000988c7c723c */ /* 0x040fe6000000187c */
[----:B------:R4:W-:Y:S01]  /*66c0*/  MUFU.EX2 R164, R30 ;  /* 0x0000001e00a47308 */ /* 0x0009e20000000800 */
[----:B---3--:R-:W-:Y:S04]  /*66d0*/  FMUL.FTZ R29, R134, R169 ;  /* 0x000000a9861d7220 */ /* 0x008fe80000410000 */
[-C--:B------:R-:W-:Y:S05]  /*66e0*/  HMMA.16816.F32 R128, R140, R154.reuse, R128 ;  /* 0x0000009a8c80723c */ /* 0x080fea0000001880 */
[----:B------:R3:W-:Y:S02]  /*66f0*/  MUFU.EX2 R175, R31 ;  /* 0x0000001f00af7308 */ /* 0x0007e40000000800 */
[----:B------:R-:W-:Y:S01]  /*6700*/  F2FP.PACK_AB R140, R236, R237 ;  /* 0x000000edec8c723e */ /* 0x000fe200000000ff */
[----:B-1----:R-:W-:Y:S01]  /*6710*/  FMUL.FTZ R28, R134, R168 ;  /* 0x000000a8861c7220 */ /* 0x002fe20000410000 */
[----:B------:R-:W-:Y:S03]  /*6720*/  F2FP.PACK_AB R142, R234, R235 ;  /* 0x000000ebea8e723e */ /* 0x000fe600000000ff */
[----:B------:R-:W-:Y:S01]  /*6730*/  FFMA.FTZ R134, R134, R250, R246 ;  /* 0x000000fa86867223 */ /* 0x000fe200000100f6 */
[----:B------:R-:W-:Y:S02]  /*6740*/  F2FP.PACK_AB R141, R210, R211 ;  /* 0x000000d3d28d723e */ /* 0x000fe400000000ff */
[----:B------:R-:W1:Y:S01]  /*6750*/  MUFU.EX2 R208, R138 ;  /* 0x0000008a00d07308 */ /* 0x000e620000000800 */
[----:B-----5:R-:W-:Y:S01]  /*6760*/  F2FP.PACK_AB R168, R191, R190 ;  /* 0x000000bebfa8723e */ /* 0x020fe200000000ff */
[C---:B----4-:R-:W-:Y:S08]  /*6770*/  FMUL.FTZ R30, R133.reuse, R170 ;  /* 0x000000aa851e7220 */ /* 0x050ff00000410000 */
[----:B------:R4:W-:Y:S01]  /*6780*/  MUFU.EX2 R138, R47 ;  /* 0x0000002f008a7308 */ /* 0x0009e20000000800 */
[C---:B---3--:R-:W-:Y:S02]  /*6790*/  FMUL.FTZ R31, R133.reuse, R171 ;  /* 0x000000ab851f7220 */ /* 0x048fe40000410000 */
[----:B------:R-:W-:Y:S07]  /*67a0*/  FFMA.FTZ R133, R133, R251, R242 ;  /* 0x000000fb85857223 */ /* 0x000fee00000100f2 */
[----:B------:R-:W-:Y:S01]  /*67b0*/  MUFU.EX2 R187, R54 ;  /* 0x0000003600bb7308 */ /* 0x000fe20000000800 */
[----:B------:R-:W-:Y:S01]  /*67c0*/  HMMA.16816.F32 R28, R144, R154, R28 ;  /* 0x0000009a901c723c */ /* 0x000fe2000000181c */
[----:B------:R-:W3:Y:S03]  /*67d0*/  LDSM.16.MT88.4 R152, [R212+0x1500] ;  /* 0x00150000d498783b */ /* 0x000ee60000004200 */
[----:B-1----:R-:W-:Y:S03]  /*67e0*/  F2FP.PACK_AB R143, R208, R209 ;  /* 0x000000d1d08f723e */ /* 0x002fe600000000ff */
[----:B------:R-:W-:Y:S02]  /*67f0*/  F2FP.PACK_AB R144, R206, R207 ;  /* 0x000000cfce90723e */ /* 0x000fe400000000ff */
[----:B------:R1:W5:Y:S02]  /*6800*/  MUFU.EX2 R180, R55 ;  /* 0x0000003700b47308 */ /* 0x0003640000000800 */
[-C--:B------:R-:W-:Y:S01]  /*6810*/  HMMA.16816.F32 R4, R140, R148.reuse, R4 ;  /* 0x000000948c04723c */ /* 0x080fe20000001804 */
[----:B----4-:R-:W-:Y:S04]  /*6820*/  LDSM.16.MT88.4 R44, [R213+0x900] ;  /* 0x00090000d52c783b */ /* 0x010fe80000004200 */
[----:B------:R-:W-:Y:S02]  /*6830*/  F2FP.PACK_AB R146, R204, R205 ;  /* 0x000000cdcc92723e */ /* 0x000fe400000000ff */
[----:B------:R-:W-:Y:S01]  /*6840*/  F2FP.PACK_AB R145, R165, R176 ;  /* 0x000000b0a591723e */ /* 0x000fe200000000ff */
[----:B------:R-:W-:Y:S01]  /*6850*/  MUFU.EX2 R177, R56 ;  /* 0x0000003800b17308 */ /* 0x000fe20000000800 */
[----:B------:R-:W-:Y:S07]  /*6860*/  F2FP.PACK_AB R147, R175, R164 ;  /* 0x000000a4af93723e */ /* 0x000fee00000000ff */
[C---:B------:R-:W-:Y:S02]  /*6870*/  HMMA.16816.F32 R8, R144.reuse, R148, R8 ;  /* 0x000000949008723c */ /* 0x040fe40000001808 */
[----:B------:R-:W-:Y:S01]  /*6880*/  MUFU.EX2 R194, R40 ;  /* 0x0000002800c27308 */ /* 0x000fe20000000800 */
[----:B-1----:R-:W-:Y:S01]  /*6890*/  LDSM.16.MT88.4 R52, [R213+0x2900] ;  /* 0x00290000d534783b */ /* 0x002fe20000004200 */
[----:B-----5:R-:W-:Y:S04]  /*68a0*/  F2FP.PACK_AB R169, R180, R187 ;  /* 0x000000bbb4a9723e */ /* 0x020fe800000000ff */
[-C--:B------:R-:W-:Y:S04]  /*68b0*/  HMMA.16816.F32 R12, R144, R150.reuse, R12 ;  /* 0x00000096900c723c */ /* 0x080fe8000000180c */
[----:B------:R-:W1:Y:S04]  /*68c0*/  MUFU.EX2 R195, R41 ;  /* 0x0000002900c37308 */ /* 0x000e680000000800 */
[C---:B------:R-:W-:Y:S01]  /*68d0*/  HMMA.16816.F32 R16, R140.reuse, R150, R16 ;  /* 0x000000968c10723c */ /* 0x040fe20000001810 */
[----:B------:R-:W4:Y:S05]  /*68e0*/  LDSM.16.MT88.4 R148, [R213+0x1500] ;  /* 0x00150000d594783b */ /* 0x000f2a0000004200 */
[----:B------:R5:W-:Y:S02]  /*68f0*/  MUFU.EX2 R173, R42 ;  /* 0x0000002a00ad7308 */ /* 0x000be40000000800 */
[-C--:B------:R-:W-:Y:S08]  /*6900*/  HMMA.16816.F32 R68, R140, R156.reuse, R68 ;  /* 0x0000009c8c44723c */ /* 0x080ff00000001844 */
[C---:B------:R-:W-:Y:S01]  /*6910*/  HMMA.16816.F32 R72, R144.reuse, R156, R72 ;  /* 0x0000009c9048723c */ /* 0x040fe20000001848 */
[----:B------:R-:W4:Y:S03]  /*6920*/  MUFU.EX2 R174, R43 ;  /* 0x0000002b00ae7308 */ /* 0x000f260000000800 */
[----:B-1----:R-:W-:Y:S04]  /*6930*/  F2FP.PACK_AB R40, R195, R194 ;  /* 0x000000c2c328723e */ /* 0x002fe800000000ff */
[-C--:B------:R-:W-:Y:S03]  /*6940*/  HMMA.16816.F32 R76, R144, R158.reuse, R76 ;  /* 0x0000009e904c723c */ /* 0x080fe6000000184c */
[----:B------:R-:W-:Y:S01]  /*6950*/  MUFU.EX2 R189, R64 ;  /* 0x0000004000bd7308 */ /* 0x000fe20000000800 */
[----:B-----5:R-:W-:Y:S04]  /*6960*/  F2FP.PACK_AB R42, R193, R192 ;  /* 0x000000c0c12a723e */ /* 0x020fe800000000ff */
[C---:B------:R-:W-:Y:S01]  /*6970*/  HMMA.16816.F32 R80, R140.reuse, R158, R80 ;  /* 0x0000009e8c50723c */ /* 0x040fe20000001850 */
[----:B------:R-:W1:Y:S04]  /*6980*/  LDSM.16.MT88.4 R156, [R212+0x2500] ;  /* 0x00250000d49c783b */ /* 0x000e680000004200 */
[----:B------:R-:W-:Y:S03]  /*6990*/  MUFU.EX2 R64, R58 ;  /* 0x0000003a00407308 */ /* 0x000fe60000000800 */
[-C--:B---3--:R-:W-:Y:S04]  /*69a0*/  HMMA.16816.F32 R84, R140, R152.reuse, R84 ;  /* 0x000000988c54723c */ /* 0x088fe80000001854 */
[----:B----4-:R-:W-:Y:S02]  /*69b0*/  F2FP.PACK_AB R41, R174, R173 ;  /* 0x000000adae29723e */ /* 0x010fe400000000ff */
[----:B------:R-:W-:Y:S01]  /*69c0*/  F2FP.PACK_AB R43, R138, R172 ;  /* 0x000000ac8a2b723e */ /* 0x000fe200000000ff */
[----:B------:R-:W-:Y:S01]  /*69d0*/  MUFU.EX2 R178, R67 ;  /* 0x0000004300b27308 */ /* 0x000fe20000000800 */
[C---:B------:R-:W-:Y:S08]  /*69e0*/  HMMA.16816.F32 R88, R144.reuse, R152, R88 ;  /* 0x000000989058723c */ /* 0x040ff00000001858 */
[-C--:B------:R-:W-:Y:S01]  /*69f0*/  HMMA.16816.F32 R92, R144, R154.reuse, R92 ;  /* 0x0000009a905c723c */ /* 0x080fe2000000185c */
[----:B------:R-:W-:Y:S07]  /*6a00*/  MUFU.EX2 R67, R57 ;  /* 0x0000003900437308 */ /* 0x000fee0000000800 */
[C---:B------:R-:W-:Y:S01]  /*6a10*/  HMMA.16816.F32 R96, R140.reuse, R154, R96 ;  /* 0x0000009a8c60723c */ /* 0x040fe20000001860 */
[----:B------:R-:W-:Y:S02]  /*6a20*/  LDSM.16.MT88.4 R152, [R212+0xd00] ;  /* 0x000d0000d498783b */ /* 0x000fe40000004200 */
[----:B------:R-:W3:Y:S05]  /*6a30*/  MUFU.EX2 R188, R65 ;  /* 0x0000004100bc7308 */ /* 0x000eea0000000800 */
[-C--:B------:R-:W-:Y:S05]  /*6a40*/  HMMA.16816.F32 R20, R140, R148.reuse, R20 ;  /* 0x000000948c14723c */ /* 0x080fea0000001814 */
[----:B------:R-:W-:Y:S03]  /*6a50*/  MUFU.EX2 R65, R61 ;  /* 0x0000003d00417308 */ /* 0x000fe60000000800 */
[C---:B------:R-:W-:Y:S07]  /*6a60*/  HMMA.16816.F32 R100, R144.reuse, R148, R100 ;  /* 0x000000949064723c */ /* 0x040fee0000001864 */
[----:B------:R4:W-:Y:S01]  /*6a70*/  MUFU.EX2 R61, R59 ;  /* 0x0000003b003d7308 */ /* 0x0009e20000000800 */
[-C--:B------:R-:W-:Y:S04]  /*6a80*/  HMMA.16816.F32 R32, R144, R150.reuse, R32 ;  /* 0x000000969020723c */ /* 0x080fe80000001820 */
[----:B---3--:R-:W-:Y:S04]  /*6a90*/  F2FP.PACK_AB R170, R188, R189 ;  /* 0x000000bdbcaa723e */ /* 0x008fe800000000ff */
[C---:B------:R-:W-:Y:S01]  /*6aa0*/  HMMA.16816.F32 R104, R140.reuse, R150, R104 ;  /* 0x000000968c68723c */ /* 0x040fe20000001868 */
[----:B------:R-:W3:Y:S07]  /*6ab0*/  MUFU.EX2 R179, R66 ;  /* 0x0000004200b37308 */ /* 0x000eee0000000800 */
[-C--:B-1----:R-:W-:Y:S03]  /*6ac0*/  HMMA.16816.F32 R108, R140, R156.reuse, R108 ;  /* 0x0000009c8c6c723c */ /* 0x082fe6000000186c */
[----:B------:R-:W1:Y:S01]  /*6ad0*/  MUFU.EX2 R66, R60 ;  /* 0x0000003c00427308 */ /* 0x000e620000000800 */
[----:B----4-:R-:W-:Y:S04]  /*6ae0*/  LDSM.16.MT88.4 R56, [R213+0x1d00] ;  /* 0x001d0000d538783b */ /* 0x010fe80000004200 */
[C---:B------:R-:W-:Y:S05]  /*6af0*/  HMMA.16816.F32 R112, R144.reuse, R156, R112 ;  /* 0x0000009c9070723c */ /* 0x040fea0000001870 */
[----:B------:R4:W-:Y:S03]  /*6b00*/  MUFU.EX2 R60, R3 ;  /* 0x00000003003c7308 */ /* 0x0009e60000000800 */
[-C--:B------:R-:W-:Y:S04]  /*6b10*/  HMMA.16816.F32 R116, R144, R158.reuse, R116 ;  /* 0x0000009e9074723c */ /* 0x080fe80000001874 */
[----:B---3--:R-:W-:Y:S03]  /*6b20*/  F2FP.PACK_AB R171, R178, R179 ;  /* 0x000000b3b2ab723e */ /* 0x008fe600000000ff */
[----:B------:R-:W3:Y:S01]  /*6b30*/  MUFU.EX2 R62, R62 ;  /* 0x0000003e003e7308 */ /* 0x000ee20000000800 */
[C---:B------:R-:W-:Y:S08]  /*6b40*/  HMMA.16816.F32 R120, R140.reuse, R158, R120 ;  /* 0x0000009e8c78723c */ /* 0x040ff00000001878 */
[-C--:B------:R-:W-:Y:S08]  /*6b50*/  HMMA.16816.F32 R24, R140, R36.reuse, R24 ;  /* 0x000000248c18723c */ /* 0x080ff00000001818 */
[C---:B------:R-:W-:Y:S07]  /*6b60*/  HMMA.16816.F32 R124, R144.reuse, R36, R124 ;  /* 0x00000024907c723c */ /* 0x040fee000000187c */
[----:B------:R-:W-:Y:S01]  /*6b70*/  F2FP.PACK_AB R36, R202, R203 ;  /* 0x000000cbca24723e */ /* 0x000fe200000000ff */
[-C--:B------:R-:W-:Y:S04]  /*6b80*/  HMMA.16816.F32 R128, R144, R38.reuse, R128 ;  /* 0x000000269080723c */ /* 0x080fe80000001880 */
[----:B------:R-:W-:Y:S04]  /*6b90*/  F2FP.PACK_AB R37, R197, R199 ;  /* 0x000000c7c525723e */ /* 0x000fe800000000ff */
[----:B------:R-:W-:Y:S01]  /*6ba0*/  HMMA.16816.F32 R28, R140, R38, R28 ;  /* 0x000000268c1c723c */ /* 0x000fe2000000181c */
[----:B------:R-:W5:Y:S06]  /*6bb0*/  LDSM.16.MT88.4 R140, [R212+0x1900] ;  /* 0x00190000d48c783b */ /* 0x000f6c0000004200 */
[----:B------:R-:W-:Y:S02]  /*6bc0*/  F2FP.PACK_AB R38, R200, R201 ;  /* 0x000000c9c826723e */ /* 0x000fe400000000ff */
[----:B------:R-:W-:Y:S07]  /*6bd0*/  F2FP.PACK_AB R39, R198, R196 ;  /* 0x000000c4c627723e */ /* 0x000fee00000000ff */
[-C--:B------:R-:W-:Y:S08]  /*6be0*/  HMMA.16816.F32 R4, R36, R48.reuse, R4 ;  /* 0x000000302404723c */ /* 0x080ff00000001804 */
[C---:B------:R-:W-:Y:S08]  /*6bf0*/  HMMA.16816.F32 R8, R40.reuse, R48, R8 ;  /* 0x000000302808723c */ /* 0x040ff00000001808 */
[-C--:B------:R-:W-:Y:S08]  /*6c00*/  HMMA.16816.F32 R12, R40, R50.reuse, R12 ;  /* 0x00000032280c723c */ /* 0x080ff0000000180c */
[C---:B------:R-:W-:Y:S01]  /*6c10*/  HMMA.16816.F32 R16, R36.reuse, R50, R16 ;  /* 0x000000322410723c */ /* 0x040fe20000001810 */
[----:B------:R-:W1:Y:S03]  /*6c20*/  LDSM.16.MT88.4 R48, [R213+0x1900] ;  /* 0x00190000d530783b */ /* 0x000e660000004200 */
[----:B--2---:R-:W-:Y:S04]  /*6c30*/  FFMA.FTZ R0, R0, R166, R184 ;  /* 0x000000a600007223 */ /* 0x004fe800000100b8 */
[-C--:B------:R-:W-:Y:S04]  /*6c40*/  HMMA.16816.F32 R68, R36, R44.reuse, R68 ;  /* 0x0000002c2444723c */ /* 0x080fe80000001844 */
[----:B------:R-:W-:Y:S04]  /*6c50*/  FADD.FTZ R0, R183, R0 ;  /* 0x00000000b7007221 */ /* 0x000fe80000010000 */
[C---:B------:R-:W-:Y:S04]  /*6c60*/  HMMA.16816.F32 R72, R40.reuse, R44, R72 ;  /* 0x0000002c2848723c */ /* 0x040fe80000001848 */
[----:B----4-:R-:W-:Y:S04]  /*6c70*/  FADD.FTZ R3, R185, R0 ;  /* 0x00000000b9037221 */ /* 0x010fe80000010000 */
[-C--:B------:R-:W-:Y:S08]  /*6c80*/  HMMA.16816.F32 R76, R40, R46.reuse, R76 ;  /* 0x0000002e284c723c */ /* 0x080ff0000000184c */
[C---:B------:R-:W-:Y:S01]  /*6c90*/  HMMA.16816.F32 R80, R36.reuse, R46, R80 ;  /* 0x0000002e2450723c */ /* 0x040fe20000001850 */
[----:B------:R-:W2:Y:S07]  /*6ca0*/  LDSM.16.MT88.4 R44, [R212+0x2900] ;  /* 0x00290000d42c783b */ /* 0x000eae0000004200 */
[-C--:B-----5:R-:W-:Y:S08]  /*6cb0*/  HMMA.16816.F32 R84, R36, R140.reuse, R84 ;  /* 0x0000008c2454723c */ /* 0x0a0ff00000001854 */
[C---:B------:R-:W-:Y:S08]  /*6cc0*/  HMMA.16816.F32 R88, R40.reuse, R140, R88 ;  /* 0x0000008c2858723c */ /* 0x040ff00000001858 */
[-C--:B------:R-:W-:Y:S08]  /*6cd0*/  HMMA.16816.F32 R92, R40, R142.reuse, R92 ;  /* 0x0000008e285c723c */ /* 0x080ff0000000185c */
[C---:B------:R-:W-:Y:S08]  /*6ce0*/  HMMA.16816.F32 R96, R36.reuse, R142, R96 ;  /* 0x0000008e2460723c */ /* 0x040ff00000001860 */
[-C--:B-1----:R-:W-:Y:S08]  /*6cf0*/  HMMA.16816.F32 R20, R36, R48.reuse, R20 ;  /* 0x000000302414723c */ /* 0x082ff00000001814 */
[C---:B------:R-:W-:Y:S08]  /*6d00*/  HMMA.16816.F32 R100, R40.reuse, R48, R100 ;  /* 0x000000302864723c */ /* 0x040ff00000001864 */
[-C--:B------:R-:W-:Y:S08]  /*6d10*/  HMMA.16816.F32 R32, R40, R50.reuse, R32 ;  /* 0x000000322820723c */ /* 0x080ff00000001820 */
[C---:B------:R-:W-:Y:S01]  /*6d20*/  HMMA.16816.F32 R104, R36.reuse, R50, R104 ;  /* 0x000000322468723c */ /* 0x040fe20000001868 */
[----:B------:R-:W-:Y:S07]  /*6d30*/  LDSM.16.MT88.4 R48, [R212+0x1d00] ;  /* 0x001d0000d430783b */ /* 0x000fee0000004200 */
[-C--:B--2---:R-:W-:Y:S08]  /*6d40*/  HMMA.16816.F32 R108, R36, R44.reuse, R108 ;  /* 0x0000002c246c723c */ /* 0x084ff0000000186c */
[C---:B------:R-:W-:Y:S08]  /*6d50*/  HMMA.16816.F32 R112, R40.reuse, R44, R112 ;  /* 0x0000002c2870723c */ /* 0x040ff00000001870 */
[-C--:B------:R-:W-:Y:S08]  /*6d60*/  HMMA.16816.F32 R116, R40, R46.reuse, R116 ;  /* 0x0000002e2874723c */ /* 0x080ff00000001874 */
[C---:B------:R-:W-:Y:S01]  /*6d70*/  HMMA.16816.F32 R120, R36.reuse, R46, R120 ;  /* 0x0000002e2478723c */ /* 0x040fe20000001878 */
[----:B------:R-:W1:Y:S07]  /*6d80*/  LDSM.16.MT88.4 R44, [R213+0xd00] ;  /* 0x000d0000d52c783b */ /* 0x000e6e0000004200 */
[-C--:B------:R-:W-:Y:S08]  /*6d90*/  HMMA.16816.F32 R24, R36, R52.reuse, R24 ;  /* 0x000000342418723c */ /* 0x080ff00000001818 */
[C---:B------:R-:W-:Y:S08]  /*6da0*/  HMMA.16816.F32 R124, R40.reuse, R52, R124 ;  /* 0x00000034287c723c */ /* 0x040ff0000000187c */
[-C--:B------:R-:W-:Y:S01]  /*6db0*/  HMMA.16816.F32 R128, R40, R54.reuse, R128 ;  /* 0x000000362880723c */ /* 0x080fe20000001880 */
[----:B------:R-:W2:Y:S07]  /*6dc0*/  LDSM.16.MT88.4 R40, [R212+0x2d00] ;  /* 0x002d0000d428783b */ /* 0x000eae0000004200 */
[----:B------:R-:W-:Y:S07]  /*6dd0*/  HMMA.16816.F32 R28, R36, R54, R28 ;  /* 0x00000036241c723c */ /* 0x000fee000000181c */
[----:B------:R-:W-:Y:S01]  /*6de0*/  F2FP.PACK_AB R36, R67, R177 ;  /* 0x000000b14324723e */ /* 0x000fe200000000ff */
[-C--:B------:R-:W-:Y:S01]  /*6df0*/  HMMA.16816.F32 R144, R168, R152.reuse, R4 ;  /* 0x00000098a890723c */ /* 0x080fe20000001804 */
[----:B------:R-:W4:Y:S04]  /*6e00*/  LDSM.16.MT88.4 R4, [R213+0x2d00] ;  /* 0x002d0000d504783b */ /* 0x000f280000004200 */
[----:B------:R-:W-:Y:S02]  /*6e10*/  F2FP.PACK_AB R38, R65, R66 ;  /* 0x000000424126723e */ /* 0x000fe400000000ff */
[----:B------:R-:W-:Y:S02]  /*6e20*/  F2FP.PACK_AB R37, R61, R64 ;  /* 0x000000403d25723e */ /* 0x000fe400000000ff */
[----:B---3--:R-:W-:Y:S07]  /*6e30*/  F2FP.PACK_AB R39, R60, R62 ;  /* 0x0000003e3c27723e */ /* 0x008fee00000000ff */
[C---:B------:R-:W-:Y:S07]  /*6e40*/  HMMA.16816.F32 R140, R36.reuse, R152, R8 ;  /* 0x00000098248c723c */ /* 0x040fee0000001808 */
[----:B------:R-:W-:Y:S01]  /*6e50*/  FADD.FTZ R10, R186, R3 ;  /* 0x00000003ba0a7221 */ /* 0x000fe20000010000 */
[-C--:B------:R-:W-:Y:S04]  /*6e60*/  HMMA.16816.F32 R148, R36, R154.reuse, R12 ;  /* 0x0000009a2494723c */ /* 0x080fe8000000180c */
[----:B------:R-:W-:Y:S02]  /*6e70*/  FADD.FTZ R9, R247, R134 ;  /* 0x00000086f7097221 */ /* 0x000fe40000010000 */
[----:B------:R-:W-:Y:S01]  /*6e80*/  FADD.FTZ R8, R240, R132 ;  /* 0x00000084f0087221 */ /* 0x000fe20000010000 */
[----:B------:R-:W-:Y:S01]  /*6e90*/  MOV R132, R135 ;  /* 0x0000008700847202 */ /* 0x000fe20000000f00 */
        /* <DEDUP_REMOVED lines=16> */
[----:B------:R-:W-:Y:S04]  /*6fa0*/  FADD.FTZ R12, R244, R12 ;  /* 0x0000000cf40c7221 */ /* 0x000fe80000010000 */
        /* <DEDUP_REMOVED lines=33> */
[----:B------:R-:W-:Y:S04]  /*71c0*/  FADD.FTZ R9, R190, R9 ;  /* 0x00000009be097221 */ /* 0x000fe80000010000 */
[-C--:B----4-:R-:W-:Y:S08]  /*71d0*/  HMMA.16816.F32 R164, R168, R4.reuse, R24 ;  /* 0x00000004a8a4723c */ /* 0x090ff00000001818 */
[C---:B------:R-:W-:Y:S07]  /*71e0*/  HMMA.16816.F32 R124, R36.reuse, R4, R124 ;  /* 0x00000004247c723c */ /* 0x040fee000000187c */
[----:B------:R-:W-:Y:S01]  /*71f0*/  FADD.FTZ R4, R195, R11 ;  /* 0x0000000bc3047221 */ /* 0x000fe20000010000 */
[-C--:B------:R-:W-:Y:S04]  /*7200*/  HMMA.16816.F32 R128, R36, R6.reuse, R128 ;  /* 0x000000062480723c */ /* 0x080fe80000001880 */
[----:B------:R-:W-:Y:S02]  /*7210*/  FADD.FTZ R5, R172, R3 ;  /* 0x00000003ac057221 */ /* 0x000fe40000010000 */
[----:B------:R-:W-:Y:S02]  /*7220*/  FADD.FTZ R8, R192, R4 ;  /* 0x00000004c0087221 */ /* 0x000fe40000010000 */
[----:B------:R-:W-:Y:S01]  /*7230*/  FADD.FTZ R4, R198, R10 ;  /* 0x0000000ac6047221 */ /* 0x000fe20000010000 */
[----:B------:R-:W-:Y:S04]  /*7240*/  HMMA.16816.F32 R168, R168, R6, R28 ;  /* 0x00000006a8a8723c */ /* 0x000fe8000000181c */
[----:B------:R-:W-:Y:S01]  /*7250*/  FADD.FTZ R0, R138, R5 ;  /* 0x000000058a007221 */ /* 0x000fe20000010000 */
[----:B------:R-:W-:Y:S01]  /*7260*/  MOV R138, R2 ;  /* 0x00000002008a7202 */ /* 0x000fe20000000f00 */
        /* <DEDUP_REMOVED lines=11> */
[----:B------:R1:W-:Y:S01]  /*7320*/  STL [R1], R0 ;  /* 0x0000000001007387 */ /* 0x0003e20000100800 */
[----:B------:R-:W-:Y:S02]  /*7330*/  FADD.FTZ R6, R189, R3 ;  /* 0x00000003bd067221 */ /* 0x000fe40000010000 */
[----:B------:R-:W-:Y:S02]  /*7340*/  FADD.FTZ R3, R66, R5 ;  /* 0x0000000542037221 */ /* 0x000fe40000010000 */
[----:B------:R-:W-:Y:S02]  /*7350*/  FADD.FTZ R250, R188, R6 ;  /* 0x00000006bcfa7221 */ /* 0x000fe40000010000 */
[----:B------:R-:W-:Y:S02]  /*7360*/  FADD.FTZ R251, R178, R4 ;  /* 0x00000004b2fb7221 */ /* 0x000fe40000010000 */
[----:B------:R-:W-:Y:S01]  /*7370*/  FADD.FTZ R252, R65, R3 ;  /* 0x0000000341fc7221 */ /* 0x000fe20000010000 */
[----:B------:R-:W-:Y:S02]  /*7380*/  MOV R3, R136 ;  /* 0x0000008800037202 */ /* 0x000fe40000000f00 */
[----:B-1----:R-:W-:Y:S01]  /*7390*/  MOV R0, R137 ;  /* 0x0000008900007202 */ /* 0x002fe20000000f00 */
[----:B------:R-:W-:-:S05]  /*73a0*/  @P0 BRA `(.L_x_756) ;  /* 0xffffd06000000947 */ /* 0x000fca000383ffff */
.L_x_755:
[----:B-1----:R-:W2:Y:S04]  /*73b0*/  LDL.LU R4, [R1] ;  /* 0x0000000001047983 */ /* 0x002ea80000300800 */
[----:B------:R-:W3:Y:S01]  /*73c0*/  LDL.LU R22, [R1+0x28] ;  /* 0x0000280001167983 */ /* 0x000ee20000300800 */
[----:B------:R-:W-:-:S03]  /*73d0*/  MOV R66, c[0x0][0x4e8] ;  /* 0x00013a0000427a02 */ /* 0x000fc60000000f00 */
[----:B------:R-:W4:Y:S01]  /*73e0*/  LDL.LU R67, [R1+0x2c] ;  /* 0x00002c0001437983 */ /* 0x000f220000300800 */
[----:B------:R-:W-:-:S03]  /*73f0*/  ISETP.NE.AND P0, PT, R66, 0x1, PT ;  /* 0x000000014200780c */ /* 0x000fc60003f05270 */
[----:B------:R-:W1:Y:S04]  /*7400*/  SHFL.BFLY PT, R9, R251, 0x2, 0x1f ;  /* 0x0c401f00fb097f89 */ /* 0x000e6800000e0000 */
[----:B------:R-:W5:Y:S04]  /*7410*/  SHFL.BFLY PT, R11, R250, 0x2, 0x1f ;  /* 0x0c401f00fa0b7f89 */ /* 0x000f6800000e0000 */
[----:B------:R-:W5:Y:S04]  /*7420*/  SHFL.BFLY PT, R7, R252, 0x2, 0x1f ;  /* 0x0c401f00fc077f89 */ /* 0x000f6800000e0000 */
[----:B------:R-:W5:Y:S04]  /*7430*/  S2R R10, SR_CTAID.Y ;  /* 0x00000000000a7919 */ /* 0x000f680000002600 */
[----:B------:R-:W5:Y:S01]  /*7440*/  S2R R8, SR_TID.X ;  /* 0x0000000000087919 */ /* 0x000f620000002100 */
[----:B-1----:R-:W-:-:S02]  /*7450*/  FADD.FTZ R9, R9, R251 ;  /* 0x000000fb09097221 */ /* 0x002fc40000010000 */
[----:B-----5:R-:W-:-:S03]  /*7460*/  FADD.FTZ R11, R11, R250 ;  /* 0x000000fa0b0b7221 */ /* 0x020fc60000010000 */
[----:B------:R-:W1:Y:S01]  /*7470*/  SHFL.BFLY PT, R3, R9, 0x1, 0x1f ;  /* 0x0c201f0009037f89 */ /* 0x000e6200000e0000 */
[----:B------:R-:W-:-:S03]  /*7480*/  FADD.FTZ R7, R7, R252 ;  /* 0x000000fc07077221 */ /* 0x000fc60000010000 */
[----:B------:R-:W5:Y:S01]  /*7490*/  SHFL.BFLY PT, R0, R11, 0x1, 0x1f ;  /* 0x0c201f000b007f89 */ /* 0x000f6200000e0000 */
[----:B------:R-:W-:-:S04]  /*74a0*/  IMAD.WIDE.U32 R18, R10, c[0x0][0x490], RZ ;  /* 0x000124000a127a25 */ /* 0x000fc800078e00ff */
[----:B------:R-:W-:Y:S01]  /*74b0*/  IMAD.WIDE.U32 R20, R10, c[0x0][0x3e8], RZ ;  /* 0x0000fa000a147a25 */ /* 0x000fe200078e00ff */
[----:B------:R-:W-:-:S04]  /*74c0*/  SHF.R.S32.HI R65, RZ, 0x1f, R8 ;  /* 0x0000001fff417819 */ /* 0x000fc80000011408 */
[CC--:B------:R-:W-:Y:S02]  /*74d0*/  LEA.HI R31, R65.reuse, R8.reuse, RZ, 0x2 ;  /* 0x00000008411f7211 */ /* 0x0c0fe400078f10ff */
[-C--:B------:R-:W-:Y:S02]  /*74e0*/  LEA.HI R65, R65, R8.reuse, RZ, 0x5 ;  /* 0x0000000841417211 */ /* 0x080fe400078f28ff */
[----:B------:R-:W-:Y:S02]  /*74f0*/  MOV R62, 0xff800000 ;  /* 0xff800000003e7802 */ /* 0x000fe40000000f00 */
[----:B------:R-:W-:Y:S01]  /*7500*/  LOP3.LUT R15, R31, 0xfffffffc, RZ, 0xc0, !PT ;  /* 0xfffffffc1f0f7812 */ /* 0x000fe200078ec0ff */
[----:B-1----:R-:W-:Y:S01]  /*7510*/  FADD.FTZ R9, R9, R3 ;  /* 0x0000000309097221 */ /* 0x002fe20000010000 */
[----:B------:R-:W-:Y:S02]  /*7520*/  SHF.R.S32.HI R3, RZ, 0x1f, R10 ;  /* 0x0000001fff037819 */ /* 0x000fe4000001140a */
[----:B------:R-:W-:Y:S01]  /*7530*/  IADD3 R15, -R15, R8, RZ ;  /* 0x000000080f0f7210 */ /* 0x000fe20007ffe1ff */
[----:B-----5:R-:W-:Y:S01]  /*7540*/  FADD.FTZ R11, R11, R0 ;  /* 0x000000000b0b7221 */ /* 0x020fe20000010000 */
[----:B------:R-:W-:Y:S01]  /*7550*/  FSETP.NE.FTZ.AND P4, PT, R9, RZ, PT ;  /* 0x000000ff0900720b */ /* 0x000fe20003f95000 */
[C---:B------:R-:W-:Y:S01]  /*7560*/  IMAD R16, R3.reuse, c[0x0][0x490], RZ ;  /* 0x0001240003107a24 */ /* 0x040fe200078e02ff */
[----:B------:R-:W-:Y:S01]  /*7570*/  MOV R0, RZ ;  /* 0x000000ff00007202 */ /* 0x000fe20000000f00 */
[----:B------:R-:W-:Y:S01]  /*7580*/  IMAD R12, R3, c[0x0][0x3e8], RZ ;  /* 0x0000fa00030c7a24 */ /* 0x000fe200078e02ff */
[----:B------:R-:W-:Y:S01]  /*7590*/  FSETP.NE.FTZ.AND P5, PT, R11, RZ, PT ;  /* 0x000000ff0b00720b */ /* 0x000fe20003fb5000 */
[----:B------:R-:W-:-:S02]  /*75a0*/  IMAD R16, R10, c[0x0][0x494], R16 ;  /* 0x000125000a107a24 */ /* 0x000fc400078e0210 */
[----:B------:R-:W-:-:S03]  /*75b0*/  IMAD R12, R10, c[0x0][0x3ec], R12 ;  /* 0x0000fb000a0c7a24 */ /* 0x000fc600078e020c */
[----:B------:R-:W-:Y:S02]  /*75c0*/  IADD3 R17, R19, R16, RZ ;  /* 0x0000001013117210 */ /* 0x000fe40007ffe0ff */
[----:B------:R-:W-:Y:S02]  /*75d0*/  IADD3 R13, R21, R12, RZ ;  /* 0x0000000c150d7210 */ /* 0x000fe40007ffe0ff */
[----:B------:R-:W-:Y:S02]  /*75e0*/  MOV R12, R20 ;  /* 0x00000014000c7202 */ /* 0x000fe40000000f00 */
[----:B------:R-:W-:Y:S01]  /*75f0*/  MOV R16, R18 ;  /* 0x0000001200107202 */ /* 0x000fe20000000f00 */
[----:B------:R-:W1:Y:S02]  /*7600*/  @P5 MUFU.RCP R0, R11 ;  /* 0x0000000b00005308 */ /* 0x000e640000001000 */
        /* <DEDUP_REMOVED lines=24> */
[----:B------:R-:W-:Y:S02]  /*7790*/  MOV R0, RZ ;  /* 0x000000ff00007202 */ /* 0x000fe40000000f00 */
[----:B------:R-:W-:Y:S01]  /*77a0*/  F2FP.PACK_AB R53, R69, R53 ;  /* 0x000000354535723e */ /* 0x000fe200000000ff */
[----:B--2---:R-:W1:Y:S01]  /*77b0*/  SHFL.BFLY PT, R6, R4, 0x2, 0x1f ;  /* 0x0c401f0004067f89 */ /* 0x004e6200000e0000 */
[----:B---3--:R-:W-:Y:S01]  /*77c0*/  @P0 IMAD.HI.U32 R3, R22, c[0x0][0x4ec], RZ ;  /* 0x00013b0016030a27 */ /* 0x008fe200078e00ff */
[----:B------:R-:W-:-:S04]  /*77d0*/  MOV R14, R22 ;  /* 0x00000016000e7202 */ /* 0x000fc80000000f00 */
[----:B------:R-:W-:-:S05]  /*77e0*/  @P0 SHF.R.U32.HI R14, RZ, c[0x0][0x4f0], R3 ;  /* 0x00013c00ff0e0a19 */ /* 0x000fca0000011603 */
[----:B------:R-:W-:-:S04]  /*77f0*/  IMAD.MOV R3, RZ, RZ, -R14 ;  /* 0x000000ffff037224 */ /* 0x000fc800078e0a0e */
[----:B------:R-:W-:Y:S02]  /*7800*/  IMAD R63, R3, c[0x0][0x4e8], R22 ;  /* 0x00013a00033f7a24 */ /* 0x000fe400078e0216 */
[----:B-1----:R-:W-:Y:S02]  /*7810*/  FADD.FTZ R6, R6, R4 ;  /* 0x0000000406067221 */ /* 0x002fe40000010000 */
[----:B------:R-:W1:Y:S04]  /*7820*/  SHFL.BFLY PT, R4, R7, 0x1, 0x1f ;  /* 0x0c201f0007047f89 */ /* 0x000e6800000e0000 */
[----:B------:R-:W2:Y:S01]  /*7830*/  SHFL.BFLY PT, R5, R6, 0x1, 0x1f ;  /* 0x0c201f0006057f89 */ /* 0x000ea200000e0000 */
[----:B-1----:R-:W-:Y:S01]  /*7840*/  FADD.FTZ R7, R7, R4 ;  /* 0x0000000407077221 */ /* 0x002fe20000010000 */
[----:B------:R-:W-:Y:S01]  /*7850*/  MOV R4, RZ ;  /* 0x000000ff00047202 */ /* 0x000fe20000000f00 */
[----:B--2---:R-:W-:-:S03]  /*7860*/  FADD.FTZ R6, R6, R5 ;  /* 0x0000000506067221 */ /* 0x004fc60000010000 */
[----:B------:R-:W-:Y:S02]  /*7870*/  FSETP.NE.FTZ.AND P2, PT, R7, RZ, PT ;  /* 0x000000ff0700720b */ /* 0x000fe40003f55000 */
[----:B------:R-:W1:Y:S01]  /*7880*/  @P4 MUFU.RCP R4, R9 ;  /* 0x0000000900044308 */ /* 0x000e620000001000 */
[----:B------:R-:W-:Y:S02]  /*7890*/  MOV R3, RZ ;  /* 0x000000ff00037202 */ /* 0x000fe40000000f00 */
[----:B------:R-:W-:Y:S02]  /*78a0*/  FSETP.NE.FTZ.AND P1, PT, R6, RZ, PT ;  /* 0x000000ff0600720b */ /* 0x000fe40003f35000 */
[----:B------:R-:W-:-:S04]  /*78b0*/  LOP3.LUT R5, R65, 0xffffffe0, RZ, 0xc0, !PT ;  /* 0xffffffe041057812 */ /* 0x000fc800078ec0ff */
[----:B------:R-:W-:Y:S01]  /*78c0*/  IADD3 R5, -R5, R8, RZ ;  /* 0x0000000805057210 */ /* 0x000fe20007ffe1ff */
[C---:B-1----:R-:W-:Y:S02]  /*78d0*/  FMUL.FTZ R147, R4.reuse, R147 ;  /* 0x0000009304937220 */ /* 0x042fe40000410000 */
        /* <DEDUP_REMOVED lines=22> */
[----:B------:R-:W-:Y:S01]  /*7a40*/  FMUL.FTZ R30, R4, R170 ;  /* 0x000000aa041e7220 */ /* 0x000fe20000410000 */
[----:B------:R-:W1:Y:S01]  /*7a50*/  @P2 MUFU.RCP R3, R7 ;  /* 0x0000000700032308 */ /* 0x000e620000001000 */
[----:B------:R-:W2:Y:S01]  /*7a60*/  S2R R4, SR_CTAID.Z ;  /* 0x0000000000047919 */ /* 0x000ea20000002700 */
[----:B------:R-:W-:-:S06]  /*7a70*/  LOP3.LUT P3, RZ, R5, 0x3, RZ, 0xc0, !PT ;  /* 0x0000000305ff7812 */ /* 0x000fcc000786c0ff */
[----:B------:R-:W3:Y:S08]  /*7a80*/  @P1 MUFU.RCP R0, R6 ;  /* 0x0000000600001308 */ /* 0x000ef00000001000 */
        /* <DEDUP_REMOVED lines=25> */
[----:B--2---:R-:W-:Y:S01]  /*7c20*/  SHF.R.S32.HI R3, RZ, 0x1f, R4 ;  /* 0x0000001fff037819 */ /* 0x004fe20000011404 */
[C---:B---3--:R-:W-:Y:S02]  /*7c30*/  FMUL.FTZ R143, R0.reuse, R143 ;  /* 0x0000008f008f7220 */ /* 0x048fe40000410000 */
[----:B------:R-:W-:-:S02]  /*7c40*/  FMUL.FTZ R142, R0, R142 ;  /* 0x0000008e008e7220 */ /* 0x000fc40000410000 */
[C---:B------:R-:W-:Y:S02]  /*7c50*/  IMAD R64, R3.reuse, c[0x0][0x498], RZ ;  /* 0x0001260003407a24 */ /* 0x040fe400078e02ff */
[----:B------:R-:W-:Y:S01]  /*7c60*/  IMAD R60, R3, c[0x0][0x3f0], RZ ;  /* 0x0000fc00033c7a24 */ /* 0x000fe200078e02ff */
        /* <DEDUP_REMOVED lines=23> */
[----:B------:R-:W-:Y:S01]  /*7de0*/  @P2 MOV R0, 0x3f317218 ;  /* 0x3f31721800002802 */ /* 0x000fe20000000f00 */
[----:B------:R-:W-:-:S02]  /*7df0*/  @P4 FMUL.FTZ R5, R3, c[0x0][0x2d0] ;  /* 0x0000b40003054a20 */ /* 0x000fc40000410000 */
[----:B-----5:R-:W-:Y:S02]  /*7e00*/  @P2 FMUL.FTZ R7, R7, 0.69314718246459960938 ;  /* 0x3f31721807072820 */ /* 0x020fe40000410000 */
[----:B------:R-:W-:-:S04]  /*7e10*/  @P2 FMUL.FTZ R3, R0, c[0x0][0x2d0] ;  /* 0x0000b40000032a20 */ /* 0x000fc80000410000 */
[----:B------:R-:W-:Y:S01]  /*7e20*/  @P2 FFMA.FTZ R62, R3, R135, R7 ;  /* 0x00000087033e2223 */ /* 0x000fe20000010007 */
[----:B----4-:R-:W-:Y:S02]  /*7e30*/  SHF.R.S32.HI R7, RZ, 0x2, R67 ;  /* 0x00000002ff077819 */ /* 0x010fe40000011443 */
[----:B------:R-:W2:Y:S04]  /*7e40*/  LDL.LU R67, [R1+0x24] ;  /* 0x0000240001437983 */ /* 0x000ea80000300800 */
[----:B------:R-:W3:Y:S01]  /*7e50*/  LDL R69, [R1+0x20] ;  /* 0x0000200001457983 */ /* 0x000ee20000100800 */
[----:B------:R-:W1:Y:S01]  /*7e60*/  @P1 MUFU.LG2 R6, R6 ;  /* 0x0000000600061308 */ /* 0x000e620000000c00 */
[C---:B------:R-:W-:Y:S02]  /*7e70*/  IMAD R64, R4.reuse, c[0x0][0x49c], R64 ;  /* 0x0001270004407a24 */ /* 0x040fe400078e0240 */
[----:B------:R-:W-:-:S02]  /*7e80*/  IMAD R60, R4, c[0x0][0x3f4], R60 ;  /* 0x0000fd00043c7a24 */ /* 0x000fc400078e023c */
[----:B------:R-:W-:-:S04]  /*7e90*/  IMAD.WIDE.U32 R56, R4, c[0x0][0x498], R16 ;  /* 0x0001260004387a25 */ /* 0x000fc800078e0010 */
[----:B------:R-:W-:Y:S01]  /*7ea0*/  IMAD.WIDE.U32 R12, R4, c[0x0][0x3f0], R12 ;  /* 0x0000fc00040c7a25 */ /* 0x000fe200078e000c */
[----:B------:R-:W-:-:S03]  /*7eb0*/  @P5 MOV R4, 0x3f317218 ;  /* 0x3f31721800045802 */ /* 0x000fc60000000f00 */
[----:B------:R-:W-:Y:S02]  /*7ec0*/  @P1 IMAD.MOV.U32 R8, RZ, RZ, 0x3f317218 ;  /* 0x3f317218ff081424 */ /* 0x000fe400078e00ff */
[----:B------:R-:W-:Y:S02]  /*7ed0*/  @P5 FMUL.FTZ R10, R4, c[0x0][0x2d0] ;  /* 0x0000b400040a5a20 */ /* 0x000fe40000410000 */
[----:B-1----:R-:W-:Y:S02]  /*7ee0*/  @P1 FMUL.FTZ R4, R6, 0.69314718246459960938 ;  /* 0x3f31721806041820 */ /* 0x002fe40000410000 */
[----:B------:R-:W-:Y:S01]  /*7ef0*/  @P1 FMUL.FTZ R0, R8, c[0x0][0x2d0] ;  /* 0x0000b40008001a20 */ /* 0x000fe20000410000 */
[----:B------:R-:W-:-:S03]  /*7f00*/  MOV R61, 0xff800000 ;  /* 0xff800000003d7802 */ /* 0x000fc60000000f00 */
        /* <DEDUP_REMOVED lines=16> */
[----:B------:R-:W-:Y:S02]  /*8010*/  SHF.L.U32 R2, R2, 0x5, RZ ;  /* 0x0000000502027819 */ /* 0x000fe400000006ff */
[----:B------:R-:W-:Y:S01]  /*8020*/  MOV R58, 0xff800000 ;  /* 0xff800000003a7802 */ /* 0x000fe20000000f00 */
[----:B------:R-:W-:Y:S01]  /*8030*/  @P4 FFMA.FTZ R58, R5, R136, R9 ;  /* 0x00000088053a4223 */ /* 0x000fe20000010009 */
[----:B------:R-:W-:Y:S02]  /*8040*/  IADD3 R4, R0, -R4, RZ ;  /* 0x8000000400047210 */ /* 0x000fe40007ffe0ff */
[----:B------:R-:W-:Y:S02]  /*8050*/  SHF.R.S32.HI R5, RZ, 0x1f, R14 ;  /* 0x0000001fff057819 */ /* 0x000fe4000001140e */
[----:B------:R-:W-:-:S02]  /*8060*/  IADD3 R6, R15, -R3, RZ ;  /* 0x800000030f067210 */ /* 0x000fc40007ffe0ff */
[----:B------:R-:W-:Y:S01]  /*8070*/  LOP3.LUT R2, R2, 0xffffffc0, RZ, 0xc0, !PT ;  /* 0xffffffc002027812 */ /* 0x000fe200078ec0ff */
[----:B------:R-:W-:Y:S01]  /*8080*/  IMAD R7, R4, 0x10, R7 ;  /* 0x0000001004077824 */ /* 0x000fe200078e0207 */
[----:B------:R-:W-:Y:S01]  /*8090*/  LEA R9, R0, R15, 0x8 ;  /* 0x0000000f00097211 */ /* 0x000fe200078e40ff */
[----:B----4-:R-:W-:Y:S01]  /*80a0*/  @P5 FMUL.FTZ R11, R11, 0.69314718246459960938 ;  /* 0x3f3172180b0b5820 */ /* 0x010fe20000410000 */
[----:B------:R-:W-:Y:S01]  /*80b0*/  LEA R6, R6, R2, 0x3 ;  /* 0x0000000206067211 */ /* 0x000fe200078e18ff */
[----:B------:R-:W-:Y:S01]  /*80c0*/  IMAD R4, R5, c[0x0][0x3e0], RZ ;  /* 0x0000f80005047a24 */ /* 0x000fe200078e02ff */
[----:B------:R-:W-:Y:S02]  /*80d0*/  IADD3 R3, R13, R60, RZ ;  /* 0x0000003c0d037210 */ /* 0x000fe40007ffe0ff */
[----:B------:R-:W-:Y:S02]  /*80e0*/  MOV R2, R12 ;  /* 0x0000000c00027202 */ /* 0x000fe40000000f00 */
[----:B------:R-:W-:Y:S01]  /*80f0*/  LEA.HI R0, R8, R8, RZ, 0x1 ;  /* 0x0000000808007211 */ /* 0x000fe200078f08ff */
[----:B------:R-:W-:-:S02]  /*8100*/  IMAD.MOV.U32 R59, RZ, RZ, -0x800000 ;  /* 0xff800000ff3b7424 */ /* 0x000fc400078e00ff */
[----:B------:R-:W-:Y:S02]  /*8110*/  @P5 FFMA.FTZ R59, R10, R137, R11 ;  /* 0x000000890a3b5223 */ /* 0x000fe4000001000b */
[----:B------:R-:W-:Y:S01]  /*8120*/  IMAD R12, R14, c[0x0][0x3e4], R4 ;  /* 0x0000f9000e0c7a24 */ /* 0x000fe200078e0204 */
[----:B------:R-:W-:Y:S01]  /*8130*/  LOP3.LUT R4, R0, 0x3fffffe, RZ, 0xc0, !PT ;  /* 0x03fffffe00047812 */ /* 0x000fe200078ec0ff */
[----:B------:R-:W-:Y:S01]  /*8140*/  IMAD.WIDE.U32 R10, R14, c[0x0][0x3e0], R2 ;  /* 0x0000f8000e0a7a25 */ /* 0x000fe200078e0002 */
[----:B------:R-:W-:Y:S02]  /*8150*/  IADD3 R2, R7, R6, RZ ;  /* 0x0000000607027210 */ /* 0x000fe40007ffe0ff */
[----:B------:R-:W-:Y:S02]  /*8160*/  IADD3 R4, R8, -R4, RZ ;  /* 0x8000000408047210 */ /* 0x000fe40007ffe0ff */
[----:B-----5:R-:W-:Y:S02]  /*8170*/  LEA R8, R65, R2, 0x7 ;  /* 0x0000000241087211 */ /* 0x020fe400078e38ff */
[----:B------:R-:W-:-:S02]  /*8180*/  SHF.R.S32.HI R5, RZ, 0x1, R0 ;  /* 0x00000001ff057819 */ /* 0x000fc40000011400 */
[----:B------:R-:W-:Y:S01]  /*8190*/  LEA R0, R65, R7, 0x7 ;  /* 0x0000000741007211 */ /* 0x000fe200078e38ff */
[----:B------:R-:W-:Y:S01]  /*81a0*/  @P0 IMAD.HI.U32 R7, R8, c[0x0][0x4ec], RZ ;  /* 0x00013b0008070a27 */ /* 0x000fe200078e00ff */
[C---:B------:R-:W-:Y:S02]  /*81b0*/  SHF.L.U32 R2, R5.reuse, 0x6, RZ ;  /* 0x0000000605027819 */ /* 0x040fe400000006ff */
[----:B------:R-:W-:Y:S01]  /*81c0*/  LOP3.LUT R3, R5, 0x1, RZ, 0xc0, !PT ;  /* 0x0000000105037812 */ /* 0x000fe200078ec0ff */
[----:B------:R-:W-:Y:S01]  /*81d0*/  IMAD R65, R66, c[0x0][0x388], RZ ;  /* 0x0000e20042417a24 */ /* 0x000fe200078e02ff */
[----:B------:R-:W-:Y:S01]  /*81e0*/  IADD3 R6, R0, 0x8, RZ ;  /* 0x0000000800067810 */ /* 0x000fe20007ffe0ff */
[----:B------:R-:W-:Y:S01]  /*81f0*/  IMAD R9, R4, 0x10, R9 ;  /* 0x0000001004097824 */ /* 0x000fe200078e0209 */
[----:B------:R-:W-:Y:S02]  /*8200*/  MOV R4, R8 ;  /* 0x0000000800047202 */ /* 0x000fe40000000f00 */
[----:B------:R-:W-:-:S02]  /*8210*/  @P0 SHF.R.U32.HI R4, RZ, c[0x0][0x4f0], R7 ;  /* 0x00013c00ff040a19 */ /* 0x000fc40000011607 */
[----:B------:R-:W-:Y:S02]  /*8220*/  LOP3.LUT R2, R2, 0xc0, RZ, 0xc0, !PT ;  /* 0x000000c002027812 */ /* 0x000fe400078ec0ff */
[----:B------:R-:W-:Y:S02]  /*8230*/  ISETP.NE.U32.AND P2, PT, R3, 0x1, PT ;  /* 0x000000010300780c */ /* 0x000fe40003f45070 */
[-C--:B------:R-:W-:Y:S02]  /*8240*/  ISETP.GE.OR P5, PT, R6, R65.reuse, P3 ;  /* 0x000000410600720c */ /* 0x080fe40001fa6670 */
[C---:B------:R-:W-:Y:S02]  /*8250*/  IADD3 R3, R0.reuse, 0x40, RZ ;  /* 0x0000004000037810 */ /* 0x040fe40007ffe0ff */
[C---:B------:R-:W-:Y:S02]  /*8260*/  ISETP.GE.OR P6, PT, R0.reuse, R65, P3 ;  /* 0x000000410000720c */ /* 0x040fe40001fc6670 */
[----:B------:R-:W-:-:S02]  /*8270*/  IADD3 R6, R0, 0x48, RZ ;  /* 0x0000004800067810 */ /* 0x000fc40007ffe0ff */
[----:B------:R-:W-:Y:S02]  /*8280*/  LOP3.LUT P1, RZ, R5, 0x2, RZ, 0xc0, !PT ;  /* 0x0000000205ff7812 */ /* 0x000fe4000782c0ff */
[----:B------:R-:W-:Y:S02]  /*8290*/  IADD3 R0, -R4, RZ, RZ ;  /* 0x000000ff04007210 */ /* 0x000fe40007ffe1ff */
[----:B------:R-:W-:Y:S02]  /*82a0*/  LEA.HI R5, R2, R2, RZ, 0x1d ;  /* 0x0000000202057211 */ /* 0x000fe400078fe8ff */
[-C--:B------:R-:W-:Y:S02]  /*82b0*/  ISETP.GE.OR P4, PT, R3, R65.reuse, P3 ;  /* 0x000000410300720c */ /* 0x080fe40001f86670 */
[----:B------:R-:W-:Y:S02]  /*82c0*/  IADD3 R3, R11, R12, RZ ;  /* 0x0000000c0b037210 */ /* 0x000fe40007ffe0ff */
[----:B------:R-:W-:Y:S01]  /*82d0*/  ISETP.GE.OR P3, PT, R6, R65, P3 ;  /* 0x000000410600720c */ /* 0x000fe20001f66670 */
[----:B------:R-:W-:Y:S01]  /*82e0*/  IMAD R6, R0, c[0x0][0x4e8], R8 ;  /* 0x00013a0000067a24 */ /* 0x000fe200078e0208 */
[----:B------:R-:W-:-:S02]  /*82f0*/  MOV R2, R10 ;  /* 0x0000000a00027202 */ /* 0x000fc40000000f00 */
        /* <DEDUP_REMOVED lines=17> */
[----:B------:R-:W-:Y:S01]  /*8410*/  F2FP.PACK_AB R17, R145, R144 ;  /* 0x000000909111723e */ /* 0x000fe200000000ff */
[----:B------:R-:W-:Y:S01]  /*8420*/  BAR.SYNC.DEFER_BLOCKING 0x1, 0x80 ;  /* 0x0042000000007b1d */ /* 0x000fe20000010000 */
        /* <DEDUP_REMOVED lines=9> */
[----:B------:R-:W-:Y:S02]  /*84c0*/  F2FP.PACK_AB R150, R151, R150 ;  /* 0x000000969796723e */ /* 0x000fe400000000ff */
[----:B------:R-:W-:Y:S02]  /*84d0*/  F2FP.PACK_AB R52, R71, R52 ;  /* 0x000000344734723e */ /* 0x000fe400000000ff */
[----:B------:R-:W-:Y:S01]  /*84e0*/  IADD3 R3, R0, R7, RZ ;  /* 0x0000000700037210 */ /* 0x000fe20007ffe0ff */
[----:B------:R-:W-:Y:S01]  /*84f0*/  STS [R0+0x80], R17 ;  /* 0x0000801100007388 */ /* 0x000fe20000000800 */
[----:B------:R-:W-:-:S02]  /*8500*/  LEA.HI.X R5, R4, c[0x0][0x454], R5, 0x2, P0 ;  /* 0x0001150004057a11 */ /* 0x000fc400000f1405 */
[----:B------:R-:W-:Y:S01]  /*8510*/  F2FP.PACK_AB R50, R81, R50 ;  /* 0x000000325132723e */ /* 0x000fe200000000ff */
[----:B------:R-:W-:Y:S01]  /*8520*/  STS [R0+0x280], R16 ;  /* 0x0002801000007388 */ /* 0x000fe20000000800 */
[----:B------:R-:W-:Y:S02]  /*8530*/  F2FP.PACK_AB R49, R83, R49 ;  /* 0x000000315331723e */ /* 0x000fe400000000ff */
[----:B------:R-:W-:Y:S01]  /*8540*/  IADD3 R4, R7, R2, RZ ;  /* 0x0000000207047210 */ /* 0x000fe20007ffe0ff */
[----:B------:R-:W-:Y:S01]  /*8550*/  STS [R2], R47 ;  /* 0x0000002f02007388 */ /* 0x000fe20000000800 */
        /* <DEDUP_REMOVED lines=132> */
.L_x_758:
[----:B--234-:R-:W-:Y:S05]  /*8da0*/  BSYNC B0 ;  /* 0x0000000000007941 */ /* 0x01cfea0003800000 */
.L_x_757:
        /* <DEDUP_REMOVED lines=21> */
.L_x_760:
[----:B------:R-:W-:Y:S05]  /*8f00*/  BSYNC B0 ;  /* 0x0000000000007941 */ /* 0x000fea0003800000 */
.L_x_759:
        /* <DEDUP_REMOVED lines=21> */
.L_x_762:
[----:B------:R-:W-:Y:S05]  /*9060*/  BSYNC B0 ;  /* 0x0000000000007941 */ /* 0x000fea0003800000 */
.L_x_761:
        /* <DEDUP_REMOVED lines=22> */
.L_x_763:
        /* <DEDUP_REMOVED lines=11> */
.L_x_1519:


//--------------------- .text._ZN7cutlass13device_kernelIN5flash19enable_sm80_to_sm89INS1_16FlashAttnFwdSm80INS1_25CollectiveMainloopFwdSm80ILi4ELi1ELb0EN4cute5tupleIJNS5_1CILi128EEENS7_ILi64EEENS7_ILi96EEEEEELi96ENS_6half_tEfNS_4arch4Sm80ELb0ELb0ELb0ELb1ELb0ELb0ELb1ELb0EEENS1_21CollectiveEpilogueFwdINS6_IJS8_SA_S9_EEENS6_IJNS7_ILi1EEESI_SI_EEESC_SE_Li128ELb1ELb1ELb0ELb0EEENS1_19SingleTileSchedulerILb1ELb0ELb1ELi128EEEEEEEEEvNT_6ParamsE --------------------------
	.section	.text._ZN7cutlass13device_kernelIN5flash19enable_sm80_to_sm89INS1_16FlashAttnFwdSm80INS1_25CollectiveMainloopFwdSm80ILi4ELi1ELb0EN4cute5tupleIJNS5_1CILi128EEENS7_ILi64EEENS7_ILi96EEEEEELi96ENS_6half_tEfNS_4arch4Sm80ELb0ELb0ELb0ELb1ELb0ELb0ELb1ELb0EEENS1_21CollectiveEpilogueFwdINS6_IJS8_SA_S9_EEENS6_IJNS7_ILi1EEESI_SI_EEESC_SE_Li128ELb1ELb1ELb0ELb0EEENS1_19SingleTileSchedulerILb1ELb0ELb1ELi128EEEEEEEEEvNT_6ParamsE,"ax",@progbits
	.sectioninfo	@"SHI_REGISTERS=255"
	.align	128
.text._ZN7cutlass13device_kernelIN5flash19enable_sm80_to_sm89INS1_16FlashAttnFwdSm80INS1_25CollectiveMainloopFwdSm80ILi4ELi1ELb0EN4cute5tupleIJNS5_1CILi128EEENS7_ILi64EEENS7_ILi96EEEEEELi96ENS_6half_tEfNS_4arch4Sm80ELb0ELb0ELb0ELb1ELb0ELb0ELb1ELb0EEENS1_21CollectiveEpilogueFwdINS6_IJS8_SA_S9_EEENS6_IJNS7_ILi1EEESI_SI_EEESC_SE_Li128ELb1ELb1ELb0ELb0EEENS1_19SingleTileSchedulerILb1ELb0ELb1ELi128EEEEEEEEEvNT_6ParamsE:
        .type           _ZN7cutlass13device_kernelIN5flash19enable_sm80_to_sm89INS1_16FlashAttnFwdSm80INS1_25CollectiveMainloopFwdSm80ILi4ELi1ELb0EN4cute5tupleIJNS5_1CILi128EEENS7_ILi64EEENS7_ILi96EEEEEELi96ENS_6half_tEfNS_4arch4Sm80ELb0ELb0ELb0ELb1ELb0ELb0ELb1ELb0EEENS1_21CollectiveEpilogueFwdINS6_IJS8_SA_S9_EEENS6_IJNS7_ILi1EEESI_SI_EEESC_SE_Li128ELb1ELb1ELb0ELb0EEENS1_19SingleTileSchedulerILb1ELb0ELb1ELi128EEEEEEEEEvNT_6ParamsE,@function
        .size           _ZN7cutlass13device_kernelIN5flash19enable_sm80_to_sm89INS1_16FlashAttnFwdSm80INS1_25CollectiveMainloopFwdSm80ILi4ELi1ELb0EN4cute5tupleIJNS5_1CILi128EEENS7_ILi64EEENS7_ILi96EEEEEELi96ENS_6half_tEfNS_4arch4Sm80ELb0ELb0ELb0ELb1ELb0ELb0ELb1ELb0EEENS1_21CollectiveEpilogueFwdINS6_IJS8_SA_S9_EEENS6_IJNS7_ILi1EEESI_SI_EEESC_SE_Li128ELb1ELb1ELb0ELb0EEENS1_19SingleTileSchedulerILb1ELb0ELb1ELi128EEEEEEEEEvNT_6ParamsE,(.L_x_1520 - _ZN7cutlass13device_kernelIN5flash19enable_sm80_to_sm89INS1_16FlashAttnFwdSm80INS1_25CollectiveMainloopFwdSm80ILi4ELi1ELb0EN4cute5tupleIJNS5_1CILi128EEENS7_ILi64EEENS7_ILi96EEEEEELi96ENS_6half_tEfNS_4arch4Sm80ELb0ELb0ELb0ELb1ELb0ELb0ELb1ELb0EEENS1_21CollectiveEpilogueFwdINS6_IJS8_SA_S9_EEENS6_IJNS7_ILi1EEESI_SI_EEESC_SE_Li128ELb1ELb1ELb0ELb0EEENS1_19SingleTileSchedulerILb1ELb0ELb1ELi128EEEEEEEEEvNT_6ParamsE)
        .other          _ZN7cutlass13device_kernelIN5flash19enable_sm80_to_sm89INS1_16FlashAttnFwdSm80INS1_25CollectiveMainloopFwdSm80ILi4ELi1ELb0EN4cute5tupleIJNS5_1CILi128EEENS7_ILi64EEENS7_ILi96EEEEEELi96ENS_6half_tEfNS_4arch4Sm80ELb0ELb0ELb0ELb1ELb0ELb0ELb1ELb0EEENS1_21CollectiveEpilogueFwdINS6_IJS8_SA_S9_EEENS6_IJNS7_ILi1EEESI_SI_EEESC_SE_Li128ELb1ELb1ELb0ELb0EEENS1_19SingleTileSchedulerILb1ELb0ELb1ELi128EEEEEEEEEvNT_6ParamsE,@"STO_CUDA_ENTRY STV_DEFAULT"
_ZN7cutlass13device_kernelIN5flash19enable_sm80_to_sm89INS1_16FlashAttnFwdSm80INS1_25CollectiveMainloopFwdSm80ILi4ELi1ELb0EN4cute5tupleIJNS5_1CILi128EEENS7_ILi64EEENS7_ILi96EEEEEELi96ENS_6half_tEfNS_4arch4Sm80ELb0ELb0ELb0ELb1ELb0ELb0ELb1ELb0EEENS1_21CollectiveEpilogueFwdINS6_IJS8_SA_S9_EEENS6_IJNS7_ILi1EEESI_SI_EEESC_SE_Li128ELb1ELb1ELb0ELb0EEENS1_19SingleTileSchedulerILb1ELb0ELb1ELi128EEEEEEEEEvNT_6ParamsE:
        /* <DEDUP_REMOVED lines=17> */
.L_x_765:
        /* <DEDUP_REMOVED lines=8> */
.L_x_767:
[----:B------:R-:W-:-:S05]  /*0190*/  MOV R0, c[0x0][0x54c] ;  /* 0x0001530000007a02 */ /* 0x000fca0000000f00 */
.L_x_766:
[----:B-----5:R-:W-:Y:S01]  /*01a0*/  IMAD R0, R0, c[0x0][0x548], RZ ;  /* 0x0001520000007a24 */ /* 0x020fe200078e02ff */
[----:B-1----:R-:W-:-:S04]  /*01b0*/  SHF.L.U32 R2, R48, 0x7, RZ ;  /* 0x0000000730027819 */ /* 0x002fc800000006ff */
[----:B------:R-:W-:-:S04]  /*01c0*/  ISETP.GE.AND P0, PT, R2, R0, PT ;  /* 0x000000000200720c */ /* 0x000fc80003f06270 */
[----:B------:R-:W-:-:S05]  /*01d0*/  SEL R0, R5, 0xffffffff, !P0 ;  /* 0xffffffff05007807 */ /* 0x000fca0004000000 */
[----:B------:R1:W-:Y:S01]  /*01e0*/  STL [R1+0x30], R0 ;  /* 0x0000300001007387 */ /* 0x0003e20000100800 */
[----:B------:R-:W-:Y:S05]  /*01f0*/  BRA `(.L_x_768) ;  /* 0x0000013000007947 */ /* 0x000fea0003800000 */
.L_x_764:
[----:B---3--:R-:W-:-:S04]  /*0200*/  ISETP.NE.U32.AND P0, PT, RZ, c[0x0][0x568], PT ;  /* 0x00015a00ff007a0c */ /* 0x008fc80003f05070 */
[----:B------:R-:W-:-:S13]  /*0210*/  ISETP.NE.AND.EX P0, PT, RZ, c[0x0][0x56c], PT, P0 ;  /* 0x00015b00ff007a0c */ /* 0x000fda0003f05300 */
[----:B------:R-:W-:Y:S05]  /*0220*/  @!P0 BRA `(.L_x_769) ;  /* 0x0000002000008947 */ /* 0x000fea0003800000 */
[----:B------:R1:W5:Y:S01]  /*0230*/  LDG.E R0, [R2.64] ;  /* 0x0000000402007981 */ /* 0x000362000c1e1900 */
[----:B------:R-:W-:Y:S05]  /*0240*/  BRA `(.L_x_770) ;  /* 0x0000009000007947 */ /* 0x000fea0003800000 */
.L_x_769:
        /* <DEDUP_REMOVED lines=8> */
.L_x_771:
[----:B------:R-:W-:-:S05]  /*02d0*/  MOV R0, c[0x0][0x54c] ;  /* 0x0001530000007a02 */ /* 0x000fca0000000f00 */
.L_x_770:
[----:B-----5:R-:W-:Y:S01]  /*02e0*/  IMAD R0, R0, c[0x0][0x548], RZ ;  /* 0x0001520000007a24 */ /* 0x020fe200078e02ff */
[----:B-1----:R-:W-:-:S04]  /*02f0*/  SHF.L.U32 R2, R48, 0x7, RZ ;  /* 0x0000000730027819 */ /* 0x002fc800000006ff */
[----:B------:R-:W-:-:S04]  /*0300*/  ISETP.GE.AND P0, PT, R2, R0, PT ;  /* 0x000000000200720c */ /* 0x000fc80003f06270 */
[----:B------:R-:W-:-:S05]  /*0310*/  SEL R0, R5, 0xffffffff, !P0 ;  /* 0xffffffff05007807 */ /* 0x000fca0004000000 */
[----:B------:R1:W-:Y:S04]  /*0320*/  STL [R1+0x30], R0 ;  /* 0x0000300001007387 */ /* 0x0003e80000100800 */
.L_x_768:
        /* <DEDUP_REMOVED lines=28> */
.L_x_772:
[----:B------:R-:W-:-:S04]  /*04f0*/  ISETP.NE.U32.AND P1, PT, RZ, c[0x0][0x368], PT ;  /* 0x0000da00ff007a0c */ /* 0x000fc80003f25070 */
[----:B------:R-:W-:-:S13]  /*0500*/  ISETP.NE.AND.EX P1, PT, RZ, c[0x0][0x36c], PT, P1 ;  /* 0x0000db00ff007a0c */ /* 0x000fda0003f25310 */
[----:B------:R-:W-:Y:S05]  /*0510*/  @!P1 BRA `(.L_x_773) ;  /* 0x0000003000009947 */ /* 0x000fea0003800000 */
[----:B--2---:R-:W-:-:S05]  /*0520*/  IMAD.WIDE R2, R49, R13, c[0x0][0x368] ;  /* 0x0000da0031027625 */ /* 0x004fca00078e020d */
[----:B------:R1:W5:Y:S01]  /*0530*/  LDG.E R0, [R2.64] ;  /* 0x0000000402007981 */ /* 0x000362000c1e1900 */
[----:B------:R-:W-:Y:S05]  /*0540*/  BRA `(.L_x_774) ;  /* 0x0000004000007947 */ /* 0x000fea0003800000 */
.L_x_773:
[----:B------:R-:W-:Y:S05]  /*0550*/  @!P0 BRA `(.L_x_774) ;  /* 0x0000003000008947 */ /* 0x000fea0003800000 */
[----:B------:R1:W3:Y:S04]  /*0560*/  LDG.E R0, [R2.64] ;  /* 0x0000000402007981 */ /* 0x0002e8000c1e1900 */
[----:B-12---:R-:W3:Y:S02]  /*0570*/  LDG.E R2, [R2.64+0x4] ;  /* 0x0000040402027981 */ /* 0x006ee4000c1e1900 */
[----:B---3--:R-:W-:-:S05]  /*0580*/  IADD3 R0, -R0, R2, RZ ;  /* 0x0000000200007210 */ /* 0x008fca0007ffe1ff */
.L_x_774:
[--C-:B-----5:R-:W-:Y:S01]  /*0590*/  IMAD.IADD R136, R0, 0x1, -R11.reuse ;  /* 0x0000000100887824 */ /* 0x120fe200078e0a0b */
[----:B------:R-:W-:Y:S01]  /*05a0*/  PLOP3.LUT P1, PT, PT, PT, PT, 0x80, 0x0 ;  /* 0x000000000000781c */ /* 0x000fe20003f2f070 */
[----:B------:R-:W-:Y:S01]  /*05b0*/  IMAD.IADD R11, R12, 0x1, R11 ;  /* 0x000000010c0b7824 */ /* 0x000fe200078e020b */
[----:B------:R-:W-:Y:S01]  /*05c0*/  CS2R R130, SRZ ;  /* 0x0000000000827805 */ /* 0x000fe2000001ff00 */
[----:B------:R-:W-:Y:S01]  /*05d0*/  CS2R R128, SRZ ;  /* 0x0000000000807805 */ /* 0x000fe2000001ff00 */
[C---:B------:R-:W-:Y:S01]  /*05e0*/  IADD3 R0, R136.reuse, 0x3f, RZ ;  /* 0x0000003f88007810 */ /* 0x040fe20007ffe0ff */
[----:B------:R-:W-:Y:S01]  /*05f0*/  CS2R R170, SRZ ;  /* 0x0000000000aa7805 */ /* 0x000fe2000001ff00 */
[----:B------:R-:W-:Y:S01]  /*0600*/  ISETP.GE.AND P2, PT, R136, 0x1, PT ;  /* 0x000000018800780c */ /* 0x000fe20003f46270 */
[----:B------:R-:W-:Y:S01]  /*0610*/  CS2R R168, SRZ ;  /* 0x0000000000a87805 */ /* 0x000fe2000001ff00 */
[----:B-12---:R-:W-:Y:S01]  /*0620*/  SHF.R.S32.HI R2, RZ, 0x1f, R0 ;  /* 0x0000001fff027819 */ /* 0x006fe20000011400 */
[----:B------:R-:W-:Y:S01]  /*0630*/  IMAD.MOV.U32 R126, RZ, RZ, RZ ;  /* 0x000000ffff7e7224 */ /* 0x000fe200078e00ff */
[----:B------:R-:W-:Y:S01]  /*0640*/  MOV R12, RZ ;  /* 0x000000ff000c7202 */ /* 0x000fe20000000f00 */
[----:B------:R-:W-:Y:S01]  /*0650*/  CS2R R124, SRZ ;  /* 0x00000000007c7805 */ /* 0x000fe2000001ff00 */
[----:B------:R-:W-:Y:S01]  /*0660*/  LEA.HI R159, R2, R0, RZ, 0x6 ;  /* 0x00000000029f7211 */ /* 0x000fe200078f30ff */
[----:B------:R-:W-:Y:S01]  /*0670*/  CS2R R166, SRZ ;  /* 0x0000000000a67805 */ /* 0x000fe2000001ff00 */
[----:B------:R-:W-:Y:S01]  /*0680*/  CS2R R164, SRZ ;  /* 0x0000000000a47805 */ /* 0x000fe2000001ff00 */
[----:B------:R-:W-:Y:S01]  /*0690*/  CS2R R14, SRZ ;  /* 0x00000000000e7805 */ /* 0x000fe2000001ff00 */
[----:B------:R-:W-:Y:S01]  /*06a0*/  IMAD.MOV.U32 R118, RZ, RZ, RZ ;  /* 0x000000ffff767224 */ /* 0x000fe200078e00ff */
[----:B------:R1:W-:Y:S01]  /*06b0*/  STL [R1+0x38], R159 ;  /* 0x0000389f01007387 */ /* 0x0003e20000100800 */
        /* <DEDUP_REMOVED lines=85> */
[----:B------:R-:W-:Y:S01]  /*0c10*/  IMAD.IADD R0, R138, 0x1, -R5 ;  /* 0x000000018a007824 */ /* 0x000fe200078e0a05 */
        /* <DEDUP_REMOVED lines=32> */
[--C-:B------:R-:W-:Y:S01]  /*0e20*/  SHF.R.S32.HI R7, RZ, 0x1f, R6.reuse ;  /* 0x0000001fff077819 */ /* 0x100fe20000011406 */
        /* <DEDUP_REMOVED lines=118> */
[----:B------:R-:W-:Y:S02]  /*1590*/  LEA R10, P0, R6, R8, 0x1 ;  /* 0x00000008060a7211 */ /* 0x000fe400078008ff */
        /* <DEDUP_REMOVED lines=10> */
.L_x_777:
[----:B--2---:R-:W-:Y:S05]  /*1640*/  BSYNC B0 ;  /* 0x0000000000007941 */ /* 0x004fea0003800000 */
.L_x_776:
        /* <DEDUP_REMOVED lines=22> */
.L_x_779:
[----:B------:R-:W-:Y:S05]  /*17b0*/  BSYNC B0 ;  /* 0x0000000000007941 */ /* 0x000fea0003800000 */
.L_x_778:
        /* <DEDUP_REMOVED lines=22> */
.L_x_781:
[----:B------:R-:W-:Y:S05]  /*1920*/  BSYNC B0 ;  /* 0x0000000000007941 */ /* 0x000fea0003800000 */
.L_x_780:
[----:B-1--4-:R-:W1:Y:S01]  /*1930*/  SHFL.IDX PT, R8, R18, 0x3, 0x1c1f ;  /* 0x007c1f0012087f89 */ /* 0x012e6200000e0000 */
[----:B------:R-:W-:Y:S01]  /*1940*/  IADD3 R5, R19, 0x60, RZ ;  /* 0x0000006013057810 */ /* 0x000fe20007ffe0ff */
[----:B------:R-:W-:Y:S01]  /*1950*/  IMAD.SHL.U32 R224, R224, 0x2, RZ ;  /* 0x00000002e0e07824 */ /* 0x000fe200078e00ff */
[----:B------:R-:W-:Y:S01]  /*1960*/  LEA.HI.SX32 R40, R159, 0xffffffff, 0x1a ;  /* 0xffffffff9f287811 */ /* 0x000fe200078fd2ff */
[----:B------:R-:W4:Y:S01]  /*1970*/  SHFL.IDX PT, R9, R15, 0x3, 0x1c1f ;  /* 0x007c1f000f097f89 */ /* 0x000f2200000e0000 */
[----:B------:R-:W-:Y:S01]  /*1980*/  ISETP.GE.AND P1, PT, R5, R16, PT ;  /* 0x000000100500720c */ /* 0x000fe20003f26270 */
[----:B------:R-:W-:Y:S01]  /*1990*/  IMAD.MOV.U32 R12, RZ, RZ, c[0x0][0x1e0] ;  /* 0x00007800ff0c7624 */ /* 0x000fe200078e00ff */
[----:B------:R-:W-:Y:S01]  /*19a0*/  SHF.R.S32.HI R43, RZ, 0x1f, R40 ;  /* 0x0000001fff2b7819 */ /* 0x000fe20000011428 */
[----:B------:R-:W-:-:S02]  /*19b0*/  IMAD.MOV.U32 R28, RZ, RZ, 0x6 ;  /* 0x00000006ff1c7424 */ /* 0x000fc400078e00ff */
[----:B------:R-:W-:Y:S02]  /*19c0*/  IMAD.MOV.U32 R154, RZ, RZ, R34 ;  /* 0x000000ffff9a7224 */ /* 0x000fe400078e0022 */
[----:B------:R-:W-:Y:S01]  /*19d0*/  IMAD.MOV.U32 R155, RZ, RZ, R35 ;  /* 0x000000ffff9b7224 */ /* 0x000fe200078e0023 */
[C---:B------:R-:W-:Y:S01]  /*19e0*/  SHF.L.U64.HI R149, R12.reuse, R28, c[0x0][0x1e4] ;  /* 0x000079000c957619 */ /* 0x040fe2000001021c */
[C---:B------:R-:W-:Y:S02]  /*19f0*/  IMAD.SHL.U32 R150, R12.reuse, 0x40, RZ ;  /* 0x000000400c967824 */ /* 0x040fe400078e00ff */
[----:B------:R-:W-:Y:S02]  /*1a00*/  IMAD.MOV.U32 R154, RZ, RZ, R30 ;  /* 0x000000ffff9a7224 */ /* 0x000fe400078e001e */
[----:B------:R-:W-:Y:S02]  /*1a10*/  IMAD.SHL.U32 R152, R12, 0x20, RZ ;  /* 0x000000200c987824 */ /* 0x000fe400078e00ff */
[----:B------:R-:W-:Y:S01]  /*1a20*/  IMAD.SHL.U32 R210, R3, 0x2, RZ ;  /* 0x0000000203d27824 */ /* 0x000fe200078e00ff */
[----:B------:R-:W-:Y:S01]  /*1a30*/  STL.64 [R1+0x10], R154 ;  /* 0x0000109a01007387 */ /* 0x000fe20000100a00 */
[----:B------:R-:W-:Y:S01]  /*1a40*/  IMAD.SHL.U32 R139, R2, 0x2, RZ ;  /* 0x00000002028b7824 */ /* 0x000fe200078e00ff */
[----:B-1----:R-:W-:Y:S01]  /*1a50*/  @!P1 LEA R10, P0, R6, R8, 0x1 ;  /* 0x00000008060a9211 */ /* 0x002fe200078008ff */
[----:B------:R-:W-:-:S02]  /*1a60*/  IMAD.MOV.U32 R60, RZ, RZ, R26 ;  /* 0x000000ffff3c7224 */ /* 0x000fc400078e001a */
[----:B------:R-:W-:Y:S01]  /*1a70*/  IMAD.MOV.U32 R61, RZ, RZ, R27 ;  /* 0x000000ffff3d7224 */ /* 0x000fe200078e001b */
[C---:B----4-:R-:W-:Y:S01]  /*1a80*/  @!P1 LEA.HI.X R11, R6.reuse, R9, R7, 0x1, P0 ;  /* 0x00000009060b9211 */ /* 0x050fe200000f0c07 */
[----:B------:R-:W-:Y:S01]  /*1a90*/  IMAD.MOV.U32 R60, RZ, RZ, R62 ;  /* 0x000000ffff3c7224 */ /* 0x000fe200078e003e */
[----:B------:R-:W-:Y:S01]  /*1aa0*/  @!P1 IADD3 R6, R6, 0x40, RZ ;  /* 0x0000004006069810 */ /* 0x000fe20007ffe0ff */
[----:B------:R-:W-:Y:S01]  /*1ab0*/  IMAD R211, R0, 0x2, R210 ;  /* 0x0000000200d37824 */ /* 0x000fe200078e02d2 */
[----:B------:R-:W-:Y:S01]  /*1ac0*/  @!P1 SHF.R.S32.HI R7, RZ, 0x1f, R17 ;  /* 0x0000001fff079819 */ /* 0x000fe20000011411 */
[----:B------:R-:W-:Y:S01]  /*1ad0*/  @!PT LDS RZ, [RZ] ;  /* 0x00000000fffff984 */ /* 0x000fe20000000800 */
[----:B------:R1:W-:Y:S01]  /*1ae0*/  @!P1 LDGSTS.E.BYPASS.LTC128B.128 [R224+0x7900], [R10.64], !P4 ;  /* 0x079000000ae09fae */ /* 0x0003e2000e101d44 */
[----:B------:R-:W-:Y:S01]  /*1af0*/  @!P1 SHF.R.S32.HI R5, RZ, 0x1f, R6 ;  /* 0x0000001fff059819 */ /* 0x000fe20000011406 */
[----:B------:R-:W-:Y:S01]  /*1b00*/  IMAD R137, R40, -0x40, R136 ;  /* 0xffffffc028897824 */ /* 0x000fe200078e0288 */
[----:B------:R-:W-:Y:S01]  /*1b10*/  @!P1 LEA.HI R7, R7, R17, RZ, 0x3 ;  /* 0x0000001107079211 */ /* 0x000fe200078f18ff */
[----:B------:R-:W-:Y:S01]  /*1b20*/  STL.64 [R1+0x18], R60 ;  /* 0x0000183c01007387 */ /* 0x000fe20000100a00 */
[----:B------:R-:W-:Y:S01]  /*1b30*/  @!P1 LEA.HI R6, R5, R6, RZ, 0x3 ;  /* 0x0000000605069211 */ /* 0x000fe200078f18ff */
[----:B------:R-:W-:Y:S01]  /*1b40*/  IMAD.SHL.U32 R208, R4, 0x2, RZ ;  /* 0x0000000204d07824 */ /* 0x000fe200078e00ff */
[----:B------:R-:W-:-:S02]  /*1b50*/  @!P1 LOP3.LUT R5, R7, 0xfffffff8, RZ, 0xc0, !PT ;  /* 0xfffffff807059812 */ /* 0x000fc400078ec0ff */
[----:B------:R-:W-:Y:S01]  /*1b60*/  ISETP.NE.AND P4, PT, R33, RZ, PT ;  /* 0x000000ff2100720c */ /* 0x000fe20003f85270 */
[----:B------:R-:W-:Y:S01]  /*1b70*/  IMAD R209, R0, 0x2, R208 ;  /* 0x0000000200d17824 */ /* 0x000fe200078e02d0 */
[C---:B------:R-:W-:Y:S02]  /*1b80*/  IADD3 R2, R139.reuse, 0x3100, RZ ;  /* 0x000031008b027810 */ /* 0x040fe40007ffe0ff */
[----:B------:R-:W-:Y:S01]  /*1b90*/  IADD3 R212, R139, 0x3120, RZ ;  /* 0x000031208bd47810 */ /* 0x000fe20007ffe0ff */
        /* <DEDUP_REMOVED lines=9> */
[----:B------:R-:W-:Y:S01]  /*1c30*/  LOP3.LUT P3, RZ, R29, 0x2, RZ, 0xc0, !PT ;  /* 0x000000021dff7812 */ /* 0x000fe2000786c0ff */
[----:B------:R-:W0:-:S12]  /*1c40*/  LDGDEPBAR ;  /* 0x00000000000079af */ /* 0x000e180000000000 */
[----:B------:R-:W-:Y:S01]  /*1c50*/  @P3 IADD3 R212, R2, -0x20, RZ ;  /* 0xffffffe002d43810 */ /* 0x000fe20007ffe0ff */
[----:B------:R-:W-:Y:S01]  /*1c60*/  BAR.SYNC.DEFER_BLOCKING 0x0 ;  /* 0x0000000000007b1d */ /* 0x000fe20000010000 */
[----:B------:R-:W-:Y:S01]  /*1c70*/  LOP3.LUT R2, R42, 0x1, RZ, 0xc0, !PT ;  /* 0x000000012a027812 */ /* 0x000fe200078ec0ff */
[----:B-1----:R-:W-:-:S04]  /*1c80*/  IMAD.WIDE.U32 R6, R40, R150, R154 ;  /* 0x0000009628067225 */ /* 0x002fc800078e009a */
[----:B----4-:R-:W-:Y:S02]  /*1c90*/  IMAD R8, R149, R40, RZ ;  /* 0x0000002895087224 */ /* 0x010fe400078e02ff */
[----:B------:R-:W-:Y:S02]  /*1ca0*/  IMAD.MOV.U32 R9, RZ, RZ, 0x5 ;  /* 0x00000005ff097424 */ /* 0x000fe400078e00ff */
[----:B------:R-:W-:Y:S01]  /*1cb0*/  IMAD R5, R43, R150, R8 ;  /* 0x000000962b057224 */ /* 0x000fe200078e0208 */
[----:B------:R-:W-:Y:S02]  /*1cc0*/  @P0 LEA R8, P1, R6, c[0x0][0x1c8], 0x1 ;  /* 0x0000720006080a11 */ /* 0x000fe400078208ff */
[----:B------:R-:W-:Y:S01]  /*1cd0*/  SHF.L.U64.HI R153, R12, R9, c[0x0][0x1e4] ;  /* 0x000079000c997619 */ /* 0x000fe20000010209 */
[----:B------:R-:W-:-:S05]  /*1ce0*/  IMAD.IADD R5, R7, 0x1, R5 ;  /* 0x0000000107057824 */ /* 0x000fca00078e0205 */
[----:B------:R-:W-:Y:S02]  /*1cf0*/  @P0 LEA.HI.X R9, R6, c[0x0][0x1cc], R5, 0x1, P1 ;  /* 0x0000730006090a11 */ /* 0x000fe400008f0c05 */
[----:B------:R-:W-:-:S03]  /*1d00*/  @P2 IADD3 R7, P1, R152, R6, RZ ;  /* 0x0000000698072210 */ /* 0x000fc60007f3e0ff */
[----:B------:R-:W-:Y:S01]  /*1d10*/  @!PT LDS RZ, [RZ] ;  /* 0x00000000fffff984 */ /* 0x000fe20000000800 */
[----:B------:R-:W-:Y:S01]  /*1d20*/  @!PT LDS RZ, [RZ] ;  /* 0x00000000fffff984 */ /* 0x000fe20000000800 */
[----:B------:R-:W-:Y:S01]  /*1d30*/  @!PT LDS RZ, [RZ] ;  /* 0x00000000fffff984 */ /* 0x000fe20000000800 */
[----:B------:R1:W-:Y:S02]  /*1d40*/  @P0 LDGSTS.E.BYPASS.LTC128B.128 [R224+0x3100], [R8.64], !P4 ;  /* 0x0310000008e00fae */ /* 0x0003e4000e101d44 */
[----:B------:R-:W-:Y:S01]  /*1d50*/  @P2 IMAD.X R5, R153, 0x1, R5, P1 ;  /* 0x0000000199052824 */ /* 0x000fe200008e0605 */
[C---:B------:R-:W-:Y:S01]  /*1d60*/  @P2 LEA R6, P1, R7.reuse, c[0x0][0x1c8], 0x1 ;  /* 0x0000720007062a11 */ /* 0x040fe200078208ff */
[----:B------:R1:W-:Y:S03]  /*1d70*/  @P0 LDGSTS.E.BYPASS.LTC128B.128 [R224+0x4100], [R8.64+0x40], !P6 ;  /* 0x0410004008e00fae */ /* 0x0003e6000f101d44 */
[----:B------:R-:W-:Y:S01]  /*1d80*/  @P2 LEA.HI.X R7, R7, c[0x0][0x1cc], R5, 0x1, P1 ;  /* 0x0000730007072a11 */ /* 0x000fe200008f0c05 */
[----:B------:R1:W-:Y:S01]  /*1d90*/  @P0 LDGSTS.E.BYPASS.LTC128B.128 [R224+0x5100], [R8.64+0x80], !P5 ;  /* 0x0510008008e00fae */ /* 0x0003e2000e901d44 */
[----:B------:R-:W-:Y:S01]  /*1da0*/  IMAD.IADD R5, R137, 0x1, -R41 ;  /* 0x0000000189057824 */ /* 0x000fe200078e0a29 */
[----:B------:R-:W-:-:S02]  /*1db0*/  LOP3.LUT P1, RZ, R42, 0x2, RZ, 0xc0, !PT ;  /* 0x000000022aff7812 */ /* 0x000fc4000782c0ff */
[----:B------:R4:W-:Y:S04]  /*1dc0*/  @P2 LDGSTS.E.BYPASS.LTC128B.128 [R224+0x3900], [R6.64], !P4 ;  /* 0x0390000006e02fae */ /* 0x0009e8000e101d44 */
[----:B------:R4:W-:Y:S04]  /*1dd0*/  @P2 LDGSTS.E.BYPASS.LTC128B.128 [R224+0x4900], [R6.64+0x40], !P6 ;  /* 0x0490004006e02fae */ /* 0x0009e8000f101d44 */
[----:B------:R4:W-:Y:S01]  /*1de0*/  @P2 LDGSTS.E.BYPASS.LTC128B.128 [R224+0x5900], [R6.64+0x80], !P5 ;  /* 0x0590008006e02fae */ /* 0x0009e2000e901d44 */
[----:B------:R-:W-:-:S03]  /*1df0*/  ISETP.NE.U32.AND P2, PT, R2, 0x1, PT ;  /* 0x000000010200780c */ /* 0x000fc60003f45070 */
[----:B------:R-:W0:Y:S01]  /*1e00*/  LDGDEPBAR ;  /* 0x00000000000079af */ /* 0x000e220000000000 */
[C---:B------:R-:W-:Y:S02]  /*1e10*/  ISETP.LT.OR P3, PT, R5.reuse, 0x1, P2 ;  /* 0x000000010500780c */ /* 0x040fe40001761670 */
[----:B------:R-:W-:Y:S01]  /*1e20*/  ISETP.LT.OR P2, PT, R5, 0x21, P2 ;  /* 0x000000210500780c */ /* 0x000fe20001741670 */
[----:B------:R-:W-:-:S04]  /*1e30*/  DEPBAR.LE SB0, 0x1 ;  /* 0x000080400000791a */ /* 0x000fc80000000000 */
[----:B------:R-:W-:-:S04]  /*1e40*/  DEPBAR.LE SB0, 0x0 ;  /* 0x000080000000791a */ /* 0x000fc80000000000 */
[----:B------:R-:W-:Y:S06]  /*1e50*/  BAR.SYNC.DEFER_BLOCKING 0x0 ;  /* 0x0000000000007b1d */ /* 0x000fec0000010000 */
[----:B-1----:R-:W-:Y:S04]  /*1e60*/  LDSM.16.M88.4 R8, [R210+0x7100] ;  /* 0x00710000d208783b */ /* 0x002fe80000000200 */
[----:B--23--:R-:W1:Y:S04]  /*1e70*/  LDSM.16.M88.4 R16, [R139+0x3100] ;  /* 0x003100008b10783b */ /* 0x00ce680000000200 */
[----:B------:R-:W2:Y:S04]  /*1e80*/  LDSM.16.M88.4 R12, [R210+0x6100] ;  /* 0x00610000d20c783b */ /* 0x000ea80000000200 */
[----:B------:R-:W3:Y:S04]  /*1e90*/  LDSM.16.M88.4 R20, [R139+0x3500] ;  /* 0x003500008b14783b */ /* 0x000ee80000000200 */
[----:B------:R-:W5:Y:S04]  /*1ea0*/  LDSM.16.M88.4 R24, [R139+0x3900] ;  /* 0x003900008b18783b */ /* 0x000f680000000200 */
[----:B------:R-:W3:Y:S04]  /*1eb0*/  LDSM.16.M88.4 R36, [R139+0x3d00] ;  /* 0x003d00008b24783b */ /* 0x000ee80000000200 */
[----:B------:R-:W-:Y:S04]  /*1ec0*/  LDSM.16.M88.4 R56, [R212] ;  /* 0x00000000d438783b */ /* 0x000fe80000000200 */
[----:B------:R-:W-:Y:S01]  /*1ed0*/  LDSM.16.M88.4 R32, [R212+0x400] ;  /* 0x00040000d420783b */ /* 0x000fe20000000200 */
[-C--:B-1----:R-:W-:Y:S08]  /*1ee0*/  HMMA.16816.F32 R44, R8, R16.reuse, RZ ;  /* 0x00000010082c723c */ /* 0x082ff000000018ff */
[----:B--2---:R-:W-:Y:S07]  /*1ef0*/  HMMA.16816.F32 R88, R12, R16, RZ ;  /* 0x000000100c58723c */ /* 0x004fee00000018ff */
[----:B------:R-:W-:Y:S01]  /*1f00*/  IMAD.MOV.U32 R17, RZ, RZ, c[0x0][0x208] ;  /* 0x00008200ff117624 */ /* 0x000fe200078e00ff */
[C---:B---3--:R-:W-:Y:S04]  /*1f10*/  HMMA.16816.F32 R68, R8.reuse, R20, RZ ;  /* 0x000000140844723c */ /* 0x048fe800000018ff */
[C---:B------:R-:W-:Y:S01]  /*1f20*/  SHF.L.U64.HI R16, R17.reuse, R28, c[0x0][0x20c] ;  /* 0x0000830011107619 */ /* 0x040fe2000001021c */
[----:B------:R-:W-:Y:S01]  /*1f30*/  IMAD.SHL.U32 R17, R17, 0x40, RZ ;  /* 0x0000004011117824 */ /* 0x000fe200078e00ff */
[----:B------:R-:W-:Y:S02]  /*1f40*/  LDSM.16.M88.4 R28, [R212+0x800] ;  /* 0x00080000d41c783b */ /* 0x000fe40000000200 */
[----:B-----5:R-:W-:Y:S01]  /*1f50*/  HMMA.16816.F32 R52, R8, R24, RZ ;  /* 0x000000180834723c */ /* 0x020fe200000018ff */
[----:B------:R-:W-:-:S02]  /*1f60*/  IMAD R3, R16, R40, RZ ;  /* 0x0000002810037224 */ /* 0x000fc400078e02ff */
[----:B----4-:R-:W-:-:S04]  /*1f70*/  IMAD.WIDE.U32 R6, R40, R17, R60 ;  /* 0x0000001128067225 */ /* 0x010fc800078e003c */
[----:B------:R-:W-:Y:S01]  /*1f80*/  IMAD R3, R43, R17, R3 ;  /* 0x000000112b037224 */ /* 0x000fe200078e0203 */
[----:B------:R-:W-:Y:S01]  /*1f90*/  HMMA.16816.F32 R48, R8, R36, RZ ;  /* 0x000000240830723c */ /* 0x000fe200000018ff */
[----:B------:R-:W-:Y:S02]  /*1fa0*/  LEA R2, P0, R6, c[0x0][0x1f8], 0x1 ;  /* 0x00007e0006027a11 */ /* 0x000fe400078008ff */
[----:B------:R-:W-:-:S05]  /*1fb0*/  IMAD.IADD R3, R7, 0x1, R3 ;  /* 0x0000000107037824 */ /* 0x000fca00078e0203 */
[----:B------:R-:W-:Y:S01]  /*1fc0*/  HMMA.16816.F32 R72, R8, R18, RZ ;  /* 0x000000120848723c */ /* 0x000fe200000018ff */
[----:B------:R-:W-:Y:S02]  /*1fd0*/  LEA.HI.X R3, R6, c[0x0][0x1fc], R3, 0x1, P0 ;  /* 0x00007f0006037a11 */ /* 0x000fe400000f0c03 */
[----:B------:R-:W-:-:S05]  /*1fe0*/  IADD3 R6, P0, R17, R2, RZ ;  /* 0x0000000211067210 */ /* 0x000fca0007f1e0ff */
[----:B------:R-:W-:Y:S01]  /*1ff0*/  HMMA.16816.F32 R64, R8, R22, RZ ;  /* 0x000000160840723c */ /* 0x000fe200000018ff */
[----:B------:R-:W-:Y:S01]  /*2000*/  IMAD.X R7, R16, 0x1, R3, P0 ;  /* 0x0000000110077824 */ /* 0x000fe200000e0603 */
[C---:B------:R-:W-:Y:S02]  /*2010*/  ISETP.LT.OR P0, PT, R5.reuse, 0x1, !P1 ;  /* 0x000000010500780c */ /* 0x040fe40004f01670 */
[----:B------:R-:W-:-:S04]  /*2020*/  ISETP.LT.OR P1, PT, R5, 0x21, !P1 ;  /* 0x000000210500780c */ /* 0x000fc80004f21670 */
[C---:B------:R-:W-:Y:S08]  /*2030*/  HMMA.16816.F32 R76, R8.reuse, R26, RZ ;  /* 0x0000001a084c723c */ /* 0x040ff000000018ff */
[----:B------:R-:W-:Y:S01]  /*2040*/  HMMA.16816.F32 R92, R8, R38, RZ ;  /* 0x00000026085c723c */ /* 0x000fe200000018ff */
[----:B------:R-:W-:Y:S07]  /*2050*/  LDSM.16.M88.4 R8, [R211+0x7100] ;  /* 0x00710000d308783b */ /* 0x000fee0000000200 */
[C---:B------:R-:W-:Y:S08]  /*2060*/  HMMA.16816.F32 R84, R12.reuse, R24, RZ ;  /* 0x000000180c54723c */ /* 0x040ff000000018ff */
[C---:B------:R-:W-:Y:S01]  /*2070*/  HMMA.16816.F32 R96, R12.reuse, R26, RZ ;  /* 0x0000001a0c60723c */ /* 0x040fe200000018ff */
[----:B------:R-:W1:Y:S07]  /*2080*/  LDSM.16.M88.4 R24, [R212+0xc00] ;  /* 0x000c0000d418783b */ /* 0x000e6e0000000200 */
[----:B------:R-:W-:Y:S01]  /*2090*/  HMMA.16816.F32 R116, R12, R18, RZ ;  /* 0x000000120c74723c */ /* 0x000fe200000018ff */
[----:B------:R-:W2:Y:S04]  /*20a0*/  LDSM.16.M88.4 R16, [R211+0x6100] ;  /* 0x00610000d310783b */ /* 0x000ea80000000200 */
[----:B------:R-:W-:Y:S01]  /*20b0*/  @!PT LDS RZ, [RZ] ;  /* 0x00000000fffff984 */ /* 0x000fe20000000800 */
[----:B------:R-:W-:Y:S01]  /*20c0*/  @!PT LDS RZ, [RZ] ;  /* 0x00000000fffff984 */ /* 0x000fe20000000800 */
[----:B------:R-:W-:Y:S01]  /*20d0*/  @!PT LDS RZ, [RZ] ;  /* 0x00000000fffff984 */ /* 0x000fe20000000800 */
[----:B------:R3:W-:Y:S01]  /*20e0*/  LDGSTS.E.BYPASS.LTC128B.128 [R224+0x100], [R2.64], !P3 ;  /* 0x0010000002e07fae */ /* 0x0007e2000d901d44 */
[----:B------:R-:W-:-:S02]  /*20f0*/  LOP3.LUT P3, RZ, R42, 0x4, RZ, 0xc0, !PT ;  /* 0x000000042aff7812 */ /* 0x000fc4000786c0ff */
[----:B------:R-:W-:Y:S01]  /*2100*/  HMMA.16816.F32 R80, R12, R20, RZ ;  /* 0x000000140c50723c */ /* 0x000fe200000018ff */
[----:B------:R3:W-:Y:S01]  /*2110*/  LDGSTS.E.BYPASS.LTC128B.128 [R224+0x1100], [R2.64+0x40], !P0 ;  /* 0x0110004002e07fae */ /* 0x0007e2000c101d44 */
[C---:B------:R-:W-:Y:S02]  /*2120*/  ISETP.LT.OR P0, PT, R5.reuse, 0x1, !P3 ;  /* 0x000000010500780c */ /* 0x040fe40005f01670 */
[----:B------:R-:W-:-:S04]  /*2130*/  ISETP.LT.OR P3, PT, R5, 0x21, !P3 ;  /* 0x000000210500780c */ /* 0x000fc80005f61670 */
[C---:B------:R-:W-:Y:S07]  /*2140*/  HMMA.16816.F32 R104, R12.reuse, R22, RZ ;  /* 0x000000160c68723c */ /* 0x040fee00000018ff */
[----:B------:R3:W-:Y:S01]  /*2150*/  LDGSTS.E.BYPASS.LTC128B.128 [R224+0x2100], [R2.64+0x80], !P0 ;  /* 0x0210008002e07fae */ /* 0x0007e2000c101d44 */
[C---:B------:R-:W-:Y:S03]  /*2160*/  HMMA.16816.F32 R60, R12.reuse, R36, RZ ;  /* 0x000000240c3c723c */ /* 0x040fe600000018ff */
[----:B------:R4:W-:Y:S04]  /*2170*/  LDGSTS.E.BYPASS.LTC128B.128 [R224+0x900], [R6.64], !P2 ;  /* 0x0090000006e07fae */ /* 0x0009e8000d101d44 */
[----:B------:R4:W-:Y:S01]  /*2180*/  LDGSTS.E.BYPASS.LTC128B.128 [R224+0x1900], [R6.64+0x40], !P1 ;  /* 0x0190004006e07fae */ /* 0x0009e2000c901d44 */
[----:B------:R-:W-:Y:S03]  /*2190*/  HMMA.16816.F32 R36, R12, R38, RZ ;  /* 0x000000260c24723c */ /* 0x000fe600000018ff */
[----:B------:R4:W-:Y:S04]  /*21a0*/  LDGSTS.E.BYPASS.LTC128B.128 [R224+0x2900], [R6.64+0x80], !P3 ;  /* 0x0290008006e07fae */ /* 0x0009e8000d901d44 */
[----:B------:R-:W-:Y:S01]  /*21b0*/  LDSM.16.M88.4 R20, [R210+0x9100] ;  /* 0x00910000d214783b */ /* 0x000fe20000000200 */
[C---:B-1----:R-:W-:Y:S03]  /*21c0*/  HMMA.16816.F32 R132, R8.reuse, R24, R48 ;  /* 0x000000180884723c */ /* 0x042fe60000001830 */
[----:B------:R-:W1:Y:S04]  /*21d0*/  LDSM.16.M88.4 R48, [R139+0x4500] ;  /* 0x004500008b30783b */ /* 0x000e680000000200 */
[----:B------:R-:W-:Y:S01]  /*21e0*/  LDSM.16.M88.4 R40, [R139+0x4d00] ;  /* 0x004d00008b28783b */ /* 0x000fe20000000200 */
[----:B------:R-:W-:Y:S01]  /*21f0*/  HMMA.16816.F32 R140, R8, R28, R52 ;  /* 0x0000001c088c723c */ /* 0x000fe20000001834 */
[----:B---3--:R-:W-:-:S02]  /*2200*/  LOP3.LUT R2, R148, 0xffffffe0, RZ, 0xc0, !PT ;  /* 0xffffffe094027812 */ /* 0x008fc400078ec0ff */
[----:B------:R-:W3:Y:S04]  /*2210*/  LDSM.16.M88.4 R52, [R139+0x4100] ;  /* 0x004100008b34783b */ /* 0x000ee80000000200 */
[----:B------:R-:W-:Y:S01]  /*2220*/  LDSM.16.M88.4 R12, [R210+0x8100] ;  /* 0x00810000d20c783b */ /* 0x000fe20000000200 */
[C---:B------:R-:W-:Y:S01]  /*2230*/  HMMA.16816.F32 R128, R8.reuse, R56, R44 ;  /* 0x000000380880723c */ /* 0x040fe2000000182c */
[----:B------:R-:W-:Y:S02]  /*2240*/  IMAD.IADD R2, R138, 0x1, -R2 ;  /* 0x000000018a027824 */ /* 0x000fe400078e0a02 */
[----:B------:R-:W5:Y:S03]  /*2250*/  LDSM.16.M88.4 R44, [R139+0x4900] ;  /* 0x004900008b2c783b */ /* 0x000f660000000200 */
[----:B------:R-:W-:Y:S01]  /*2260*/  SHF.R.S32.HI R3, RZ, 0x1f, R2 ;  /* 0x0000001fff037819 */ /* 0x000fe20000011402 */
[----:B------:R-:W0:Y:S01]  /*2270*/  LDGDEPBAR ;  /* 0x00000000000079af */ /* 0x000e220000000000 */
[----:B------:R-:W-:Y:S02]  /*2280*/  HMMA.16816.F32 R144, R8, R32, R68 ;  /* 0x000000200890723c */ /* 0x000fe40000001844 */
[----:B------:R-:W-:-:S04]  /*2290*/  LEA.HI R3, R3, R2, RZ, 0x2 ;  /* 0x0000000203037211 */ /* 0x000fc800078f10ff */
[----:B------:R-:W-:Y:S02]  /*22a0*/  LOP3.LUT R3, R3, 0x7ffffffc, RZ, 0xc0, !PT ;  /* 0x7ffffffc03037812 */ /* 0x000fe400078ec0ff */
[----:B------:R-:W-:Y:S03]  /*22b0*/  HMMA.16816.F32 R124, R8, R34, R64 ;  /* 0x00000022087c723c */ /* 0x000fe60000001840 */
[----:B------:R-:W-:-:S04]  /*22c0*/  IMAD.IADD R2, R2, 0x1, -R3 ;  /* 0x0000000102027824 */ /* 0x000fc800078e0a03 */
[----:B------:R-:W-:Y:S01]  /*22d0*/  IMAD R2, R2, -0x2, R137 ;  /* 0xfffffffe02027824 */ /* 0x000fe200078e0289 */
[C---:B------:R-:W-:Y:S04]  /*22e0*/  HMMA.16816.F32 R72, R8.reuse, R58, R72 ;  /* 0x0000003a0848723c */ /* 0x040fe80000001848 */
[C---:B------:R-:W-:Y:S02]  /*22f0*/  ISETP.GT.AND P1, PT, R2.reuse, RZ, PT ;  /* 0x000000ff0200720c */ /* 0x040fe40003f24270 */
[C---:B------:R-:W-:Y:S02]  /*2300*/  ISETP.GT.AND P0, PT, R2.reuse, 0x1, PT ;  /* 0x000000010200780c */ /* 0x040fe40003f04270 */
[----:B------:R-:W-:Y:S01]  /*2310*/  HMMA.16816.F32 R120, R8, R30, R76 ;  /* 0x0000001e0878723c */ /* 0x000fe2000000184c */
[----:B------:R-:W-:-:S02]  /*2320*/  ISETP.GT.AND P3, PT, R2, 0x8, PT ;  /* 0x000000080200780c */ /* 0x000fc40003f64270 */
[----:B------:R-:W-:-:S05]  /*2330*/  ISETP.GT.AND P2, PT, R2, 0x9, PT ;  /* 0x000000090200780c */ /* 0x000fca0003f44270 */
[----:B------:R-:W-:Y:S01]  /*2340*/  HMMA.16816.F32 R112, R8, R26, R92 ;  /* 0x0000001a0870723c */ /* 0x000fe2000000185c */
[----:B------:R-:W-:Y:S07]  /*2350*/  LDSM.16.M88.4 R8, [R211+0x9100] ;  /* 0x00910000d308783b */ /* 0x000fee0000000200 */
[C---:B--2---:R-:W-:Y:S08]  /*2360*/  HMMA.16816.F32 R100, R16.reuse, R32, R80 ;  /* 0x000000201064723c */ /* 0x044ff00000001850 */
[C---:B------:R-:W-:Y:S01]  /*2370*/  HMMA.16816.F32 R64, R16.reuse, R34, R104 ;  /* 0x000000221040723c */ /* 0x040fe20000001868 */
[----:B------:R-:W2:Y:S07]  /*2380*/  LDSM.16.M88.4 R32, [R212+0x1400] ;  /* 0x00140000d420783b */ /* 0x000eae0000000200 */
[C---:B------:R-:W-:Y:S08]  /*2390*/  HMMA.16816.F32 R108, R16.reuse, R56, R88 ;  /* 0x00000038106c723c */ /* 0x040ff00000001858 */
[C---:B------:R-:W-:Y:S08]  /*23a0*/  HMMA.16816.F32 R80, R16.reuse, R24, R60 ;  /* 0x000000181050723c */ /* 0x040ff0000000183c */
[C---:B------:R-:W-:Y:S01]  /*23b0*/  HMMA.16816.F32 R68, R16.reuse, R58, R116 ;  /* 0x0000003a1044723c */ /* 0x040fe20000001874 */
[----:B------:R-:W-:Y:S07]  /*23c0*/  LDSM.16.M88.4 R56, [R212+0x1c00] ;  /* 0x001c0000d438783b */ /* 0x000fee0000000200 */
[C---:B------:R-:W-:Y:S08]  /*23d0*/  HMMA.16816.F32 R84, R16.reuse, R28, R84 ;  /* 0x0000001c1054723c */ /* 0x040ff00000001854 */
[C---:B------:R-:W-:Y:S01]  /*23e0*/  HMMA.16816.F32 R60, R16.reuse, R30, R96 ;  /* 0x0000001e103c723c */ /* 0x040fe20000001860 */
[----:B------:R-:W-:Y:S07]  /*23f0*/  LDSM.16.M88.4 R28, [R212+0x1800] ;  /* 0x00180000d41c783b */ /* 0x000fee0000000200 */
[----:B------:R-:W-:Y:S01]  /*2400*/  HMMA.16816.F32 R16, R16, R26, R36 ;  /* 0x0000001a1010723c */ /* 0x000fe20000001824 */
[----:B------:R-:W2:Y:S04]  /*2410*/  LDSM.16.M88.4 R36, [R212+0x1000] ;  /* 0x00100000d424783b */ /* 0x000ea80000000200 */
[----:B------:R-:W2:Y:S03]  /*2420*/  LDSM.16.M88.4 R24, [R211+0x8100] ;  /* 0x00810000d318783b */ /* 0x000ea60000000200 */
[C---:B-1----:R-:W-:Y:S08]  /*2430*/  HMMA.16816.F32 R88, R20.reuse, R48, R144 ;  /* 0x000000301458723c */ /* 0x042ff00000001890 */
[C---:B---3--:R-:W-:Y:S08]  /*2440*/  HMMA.16816.F32 R76, R20.reuse, R52, R128 ;  /* 0x00000034144c723c */ /* 0x048ff00000001880 */
[C---:B-----5:R-:W-:Y:S08]  /*2450*/  HMMA.16816.F32 R96, R20.reuse, R44, R140 ;  /* 0x0000002c1460723c */ /* 0x060ff0000000188c */
[C---:B------:R-:W-:Y:S08]  /*2460*/  HMMA.16816.F32 R104, R20.reuse, R46, R120 ;  /* 0x0000002e1468723c */ /* 0x040ff00000001878 */
[C---:B------:R-:W-:Y:S08]  /*2470*/  HMMA.16816.F32 R116, R20.reuse, R40, R132 ;  /* 0x000000281474723c */ /* 0x040ff00000001884 */
[C---:B------:R-:W-:Y:S08]  /*2480*/  HMMA.16816.F32 R72, R20.reuse, R54, R72 ;  /* 0x000000361448723c */ /* 0x040ff00000001848 */
[C---:B------:R-:W-:Y:S08]  /*2490*/  HMMA.16816.F32 R92, R20.reuse, R50, R124 ;  /* 0x00000032145c723c */ /* 0x040ff0000000187c */
[----:B------:R-:W-:Y:S01]  /*24a0*/  HMMA.16816.F32 R120, R20, R42, R112 ;  /* 0x0000002a1478723c */ /* 0x000fe20000001870 */
[----:B------:R-:W-:Y:S07]  /*24b0*/  LDSM.16.M88.4 R20, [R210+0xb100] ;  /* 0x00b10000d214783b */ /* 0x000fee0000000200 */
[C---:B------:R-:W-:Y:S08]  /*24c0*/  HMMA.16816.F32 R128, R12.reuse, R52, R108 ;  /* 0x000000340c80723c */ /* 0x040ff0000000186c */
[C---:B------:R-:W-:Y:S08]  /*24d0*/  HMMA.16816.F32 R124, R12.reuse, R54, R68 ;  /* 0x000000360c7c723c */ /* 0x040ff00000001844 */
[C---:B------:R-:W-:Y:S08]  /*24e0*/  HMMA.16816.F32 R112, R12.reuse, R48, R100 ;  /* 0x000000300c70723c */ /* 0x040ff00000001864 */
[C---:B------:R-:W-:Y:S01]  /*24f0*/  HMMA.16816.F32 R108, R12.reuse, R50, R64 ;  /* 0x000000320c6c723c */ /* 0x040fe20000001840 */
[----:B------:R-:W-:Y:S07]  /*2500*/  LDSM.16.M88.4 R48, [R139+0x5500] ;  /* 0x005500008b30783b */ /* 0x000fee0000000200 */
[C---:B------:R-:W-:Y:S08]  /*2510*/  HMMA.16816.F32 R100, R12.reuse, R44, R84 ;  /* 0x0000002c0c64723c */ /* 0x040ff00000001854 */
[C---:B------:R-:W-:Y:S01]  /*2520*/  HMMA.16816.F32 R60, R12.reuse, R46, R60 ;  /* 0x0000002e0c3c723c */ /* 0x040fe2000000183c */
[----:B------:R-:W-:Y:S07]  /*2530*/  LDSM.16.M88.4 R44, [R139+0x5900] ;  /* 0x005900008b2c783b */ /* 0x000fee0000000200 */
[C---:B------:R-:W-:Y:S08]  /*2540*/  HMMA.16816.F32 R52, R12.reuse, R40, R80 ;  /* 0x000000280c34723c */ /* 0x040ff00000001850 */
[----:B------:R-:W-:Y:S01]  /*2550*/  HMMA.16816.F32 R12, R12, R42, R16 ;  /* 0x0000002a0c0c723c */ /* 0x000fe20000001810 */
[----:B------:R-:W1:Y:S04]  /*2560*/  LDSM.16.M88.4 R40, [R139+0x5100] ;  /* 0x005100008b28783b */ /* 0x000e680000000200 */
[----:B------:R-:W-:Y:S03]  /*2570*/  LDSM.16.M88.4 R16, [R210+0xa100] ;  /* 0x00a10000d210783b */ /* 0x000fe60000000200 */
[C---:B--2---:R-:W-:Y:S01]  /*2580*/  HMMA.16816.F32 R68, R8.reuse, R32, R88 ;  /* 0x000000200844723c */ /* 0x044fe20000001858 */
[----:B------:R-:W2:Y:S07]  /*2590*/  LDSM.16.M88.4 R88, [R139+0x5d00] ;  /* 0x005d00008b58783b */ /* 0x000eae0000000200 */
[C---:B------:R-:W-:Y:S08]  /*25a0*/  HMMA.16816.F32 R76, R8.reuse, R36, R76 ;  /* 0x00000024084c723c */ /* 0x040ff0000000184c */
[C---:B------:R-:W-:Y:S08]  /*25b0*/  HMMA.16816.F32 R80, R8.reuse, R28, R96 ;  /* 0x0000001c0850723c */ /* 0x040ff00000001860 */
[C---:B------:R-:W-:Y:S08]  /*25c0*/  HMMA.16816.F32 R72, R8.reuse, R38, R72 ;  /* 0x000000260848723c */ /* 0x040ff00000001848 */
[C---:B------:R-:W-:Y:S08]  /*25d0*/  HMMA.16816.F32 R96, R8.reuse, R56, R116 ;  /* 0x000000380860723c */ /* 0x040ff00000001874 */
[----:B------:R-:W-:Y:S08]  /*25e0*/  HMMA.16816.F32 R64, R8, R34, R92 ;  /* 0x000000220840723c */ /* 0x000ff0000000185c */
[----:B------:R-:W-:Y:S08]  /*25f0*/  HMMA.16816.F32 R116, R24, R32, R112 ;  /* 0x000000201874723c */ /* 0x000ff00000001870 */
[C---:B------:R-:W-:Y:S08]  /*2600*/  HMMA.16816.F32 R84, R8.reuse, R30, R104 ;  /* 0x0000001e0854723c */ /* 0x040ff00000001868 */
[----:B------:R-:W-:Y:S01]  /*2610*/  HMMA.16816.F32 R92, R8, R58, R120 ;  /* 0x0000003a085c723c */ /* 0x000fe20000001878 */
[----:B------:R-:W-:Y:S07]  /*2620*/  LDSM.16.M88.4 R8, [R211+0xb100] ;  /* 0x00b10000d308783b */ /* 0x000fee0000000200 */
[C---:B------:R-:W-:Y:S01]  /*2630*/  HMMA.16816.F32 R112, R24.reuse, R34, R108 ;  /* 0x000000221870723c */ /* 0x040fe2000000186c */
[----:B------:R-:W-:Y:S07]  /*2640*/  LDSM.16.M88.4 R32, [R212+0x2400] ;  /* 0x00240000d420783b */ /* 0x000fee0000000200 */
[C---:B------:R-:W-:Y:S01]  /*2650*/  HMMA.16816.F32 R120, R24.reuse, R36, R128 ;  /* 0x000000241878723c */ /* 0x040fe20000001880 */
[----:B------:R-:W-:Y:S07]  /*2660*/  LDSM.16.M88.4 R128, [R212+0x2c00] ;  /* 0x002c0000d480783b */ /* 0x000fee0000000200 */
[C---:B------:R-:W-:Y:S08]  /*2670*/  HMMA.16816.F32 R108, R24.reuse, R28, R100 ;  /* 0x0000001c186c723c */ /* 0x040ff00000001864 */
[C---:B------:R-:W-:Y:S01]  /*2680*/  HMMA.16816.F32 R104, R24.reuse, R30, R60 ;  /* 0x0000001e1868723c */ /* 0x040fe2000000183c */
[----:B------:R-:W3:Y:S07]  /*2690*/  LDSM.16.M88.4 R28, [R212+0x2000] ;  /* 0x00200000d41c783b */ /* 0x000eee0000000200 */
[C---:B------:R-:W-:Y:S01]  /*26a0*/  HMMA.16816.F32 R140, R24.reuse, R58, R12 ;  /* 0x0000003a188c723c */ /* 0x040fe2000000180c */
[----:B------:R-:W5:Y:S07]  /*26b0*/  LDSM.16.M88.4 R12, [R211+0xa100] ;  /* 0x00a10000d30c783b */ /* 0x000f6e0000000200 */
[----:B------:R-:W-:Y:S08]  /*26c0*/  HMMA.16816.F32 R124, R24, R38, R124 ;  /* 0x00000026187c723c */ /* 0x000ff0000000187c */
[C---:B-1----:R-:W-:Y:S08]  /*26d0*/  HMMA.16816.F32 R76, R20.reuse, R40, R76 ;  /* 0x00000028144c723c */ /* 0x042ff0000000184c */
[C---:B------:R-:W-:Y:S08]  /*26e0*/  HMMA.16816.F32 R72, R20.reuse, R42, R72 ;  /* 0x0000002a1448723c */ /* 0x040ff00000001848 */
[C---:B------:R-:W-:Y:S08]  /*26f0*/  HMMA.16816.F32 R60, R20.reuse, R44, R80 ;  /* 0x0000002c143c723c */ /* 0x040ff00000001850 */
[----:B--2---:R-:W-:Y:S08]  /*2700*/  HMMA.16816.F32 R80, R20, R88, R96 ;  /* 0x000000581450723c */ /* 0x004ff00000001860 */
[----:B------:R-:W-:Y:S01]  /*2710*/  HMMA.16816.F32 R100, R24, R56, R52 ;  /* 0x000000381864723c */ /* 0x000fe20000001834 */
[----:B------:R-:W1:Y:S01]  /*2720*/  LDSM.16.M88.4 R52, [R212+0x2800] ;  /* 0x00280000d434783b */ /* 0x000e620000000200 */
[----:B------:R-:W-:-:S06]  /*2730*/  DEPBAR.LE SB0, 0x0 ;  /* 0x000080000000791a */ /* 0x000fcc0000000000 */
[----:B------:R-:W-:Y:S08]  /*2740*/  HMMA.16816.F32 R36, R20, R90, R92 ;  /* 0x0000005a1424723c */ /* 0x000ff0000000185c */
[----:B------:R-:W-:Y:S08]  /*2750*/  HMMA.16816.F32 R24, R16, R40, R120 ;  /* 0x000000281018723c */ /* 0x000ff00000001878 */
[C---:B------:R-:W-:Y:S08]  /*2760*/  HMMA.16816.F32 R68, R20.reuse, R48, R68 ;  /* 0x000000301444723c */ /* 0x040ff00000001844 */
[C---:B------:R-:W-:Y:S08]  /*2770*/  HMMA.16816.F32 R64, R20.reuse, R50, R64 ;  /* 0x000000321440723c */ /* 0x040ff00000001840 */
[----:B------:R-:W-:Y:S08]  /*2780*/  HMMA.16816.F32 R56, R20, R46, R84 ;  /* 0x0000002e1438723c */ /* 0x000ff00000001854 */
[C---:B------:R-:W-:Y:S08]  /*2790*/  HMMA.16816.F32 R20, R16.reuse, R42, R124 ;  /* 0x0000002a1014723c */ /* 0x040ff0000000187c */
[----:B------:R-:W-:Y:S08]  /*27a0*/  HMMA.16816.F32 R40, R16, R48, R116 ;  /* 0x000000301028723c */ /* 0x000ff00000001874 */
[----:B---3--:R-:W-:Y:S08]  /*27b0*/  HMMA.16816.F32 R76, R8, R28, R76 ;  /* 0x0000001c084c723c */ /* 0x008ff0000000184c */
[----:B------:R-:W-:Y:S08]  /*27c0*/  HMMA.16816.F32 R48, R16, R50, R112 ;  /* 0x000000321030723c */ /* 0x000ff00000001870 */
[----:B------:R-:W-:Y:S08]  /*27d0*/  HMMA.16816.F32 R72, R8, R30, R72 ;  /* 0x0000001e0848723c */ /* 0x000ff00000001848 */
[----:B------:R-:W-:Y:S08]  /*27e0*/  HMMA.16816.F32 R84, R16, R44, R108 ;  /* 0x0000002c1054723c */ /* 0x000ff0000000186c */
[----:B------:R-:W-:Y:S08]  /*27f0*/  HMMA.16816.F32 R92, R8, R128, R80 ;  /* 0x00000080085c723c */ /* 0x000ff00000001850 */
[----:B------:R-:W-:Y:S08]  /*2800*/  HMMA.16816.F32 R44, R16, R46, R104 ;  /* 0x0000002e102c723c */ /* 0x000ff00000001868 */
[----:B------:R-:W-:Y:S08]  /*2810*/  HMMA.16816.F32 R80, R8, R130, R36 ;  /* 0x000000820850723c */ /* 0x000ff00000001824 */
[----:B-----5:R-:W-:Y:S08]  /*2820*/  HMMA.16816.F32 R36, R12, R28, R24 ;  /* 0x0000001c0c24723c */ /* 0x020ff00000001818 */
[----:B------:R-:W-:Y:S08]  /*2830*/  HMMA.16816.F32 R68, R8, R32, R68 ;  /* 0x000000200844723c */ /* 0x000ff00000001844 */
[C---:B------:R-:W-:Y:S08]  /*2840*/  HMMA.16816.F32 R28, R12.reuse, R30, R20 ;  /* 0x0000001e0c1c723c */ /* 0x040ff00000001814 */
[----:B------:R-:W-:Y:S01]  /*2850*/  HMMA.16816.F32 R20, R12, R32, R40 ;  /* 0x000000200c14723c */ /* 0x000fe20000001828 */
[----:B------:R-:W-:-:S02]  /*2860*/  FSEL R36, R36, -INF , P1 ;  /* 0xff80000024247808 */ /* 0x000fc40000800000 */
[----:B------:R-:W-:-:S04]  /*2870*/  FSEL R37, R37, -INF , P0 ;  /* 0xff80000025257808 */ /* 0x000fc80000000000 */
[----:B------:R-:W-:Y:S01]  /*2880*/  FSEL R40, R76, -INF , P1 ;  /* 0xff8000004c287808 */ /* 0x000fe20000800000 */
[-C--:B------:R-:W-:Y:S01]  /*2890*/  HMMA.16816.F32 R64, R8, R34.reuse, R64 ;  /* 0x000000220840723c */ /* 0x080fe20000001840 */
[----:B------:R-:W-:Y:S02]  /*28a0*/  FSEL R41, R77, -INF , P0 ;  /* 0xff8000004d297808 */ /* 0x000fe40000000000 */
[----:B------:R-:W-:Y:S02]  /*28b0*/  FSEL R42, R72, -INF , P3 ;  /* 0xff800000482a7808 */ /* 0x000fe40001800000 */
[----:B------:R-:W-:Y:S02]  /*28c0*/  FMNMX.FTZ R3, R40, R41, !PT ;  /* 0x0000002928037209 */ /* 0x000fe40007810000 */
[----:B------:R-:W-:Y:S01]  /*28d0*/  FSEL R43, R73, -INF , P2 ;  /* 0xff800000492b7808 */ /* 0x000fe20001000000 */
[----:B------:R-:W-:Y:S01]  /*28e0*/  HMMA.16816.F32 R32, R12, R34, R48 ;  /* 0x000000220c20723c */ /* 0x000fe20000001830 */
[----:B------:R-:W-:-:S04]  /*28f0*/  FMNMX.FTZ R3, R42, R3, !PT ;  /* 0x000000032a037209 */ /* 0x000fc80007810000 */
[----:B------:R-:W-:Y:S02]  /*2900*/  FMNMX.FTZ R3, R43, R3, !PT ;  /* 0x000000032b037209 */ /* 0x000fe40007810000 */
[----:B------:R-:W-:Y:S01]  /*2910*/  FSEL R50, R31, -INF , P2 ;  /* 0xff8000001f327808 */ /* 0x000fe20001000000 */
[----:B-1----:R-:W-:Y:S01]  /*2920*/  HMMA.16816.F32 R60, R8, R52, R60 ;  /* 0x00000034083c723c */ /* 0x002fe2000000183c */
[----:B------:R-:W-:Y:S02]  /*2930*/  FSEL R48, R29, -INF , P2 ;  /* 0xff8000001d307808 */ /* 0x000fe40001000000 */
[----:B------:R-:W-:Y:S02]  /*2940*/  FSEL R51, R30, -INF , P3 ;  /* 0xff8000001e337808 */ /* 0x000fe40001800000 */
[----:B------:R-:W-:-:S03]  /*2950*/  FSEL R49, R28, -INF , P3 ;  /* 0xff8000001c317808 */ /* 0x000fc60001800000 */
[----:B------:R-:W-:Y:S08]  /*2960*/  HMMA.16816.F32 R56, R8, R54, R56 ;  /* 0x000000360838723c */ /* 0x000ff00000001838 */
[C---:B------:R-:W-:Y:S07]  /*2970*/  HMMA.16816.F32 R8, R12.reuse, R52, R84 ;  /* 0x000000340c08723c */ /* 0x040fee0000001854 */
[----:B------:R-:W-:Y:S01]  /*2980*/  FSEL R53, R38, -INF , P1 ;  /* 0xff80000026357808 */ /* 0x000fe20000800000 */
[----:B------:R-:W-:Y:S01]  /*2990*/  HMMA.16816.F32 R24, R12, R54, R44 ;  /* 0x000000360c18723c */ /* 0x000fe2000000182c */
[----:B------:R-:W-:-:S06]  /*29a0*/  FSEL R52, R39, -INF , P0 ;  /* 0xff80000027347808 */ /* 0x000fcc0000000000 */
[----:B------:R-:W-:Y:S01]  /*29b0*/  FSEL R44, R78, -INF , P1 ;  /* 0xff8000004e2c7808 */ /* 0x000fe20000800000 */
[C---:B------:R-:W-:Y:S01]  /*29c0*/  HMMA.16816.F32 R100, R16.reuse, R88, R100 ;  /* 0x000000581064723c */ /* 0x040fe20000001864 */
[----:B------:R-:W-:Y:S01]  /*29d0*/  BAR.SYNC.DEFER_BLOCKING 0x0 ;  /* 0x0000000000007b1d */ /* 0x000fe20000010000 */
[C---:B------:R-:W-:Y:S02]  /*29e0*/  ISETP.GT.AND P1, PT, R2.reuse, 0x10, PT ;  /* 0x000000100200780c */ /* 0x040fe40003f24270 */
[----:B------:R-:W-:Y:S02]  /*29f0*/  FSEL R45, R79, -INF , P0 ;  /* 0xff8000004f2d7808 */ /* 0x000fe40000000000 */
[----:B------:R-:W-:Y:S02]  /*2a00*/  ISETP.GT.AND P0, PT, R2, 0x11, PT ;  /* 0x000000110200780c */ /* 0x000fe40003f04270 */
[----:B------:R-:W-:Y:S01]  /*2a10*/  FSEL R54, R68, -INF , P1 ;  /* 0xff80000044367808 */ /* 0x000fe20000800000 */
[----:B------:R-:W-:Y:S01]  /*2a20*/  HMMA.16816.F32 R16, R16, R90, R140 ;  /* 0x0000005a1010723c */ /* 0x000fe2000000188c */
[----:B------:R-:W-:-:S02]  /*2a30*/  FSEL R47, R75, -INF , P2 ;  /* 0xff8000004b2f7808 */ /* 0x000fc40001000000 */
[----:B------:R-:W-:Y:S02]  /*2a40*/  ISETP.GT.AND P2, PT, R2, 0x18, PT ;  /* 0x000000180200780c */ /* 0x000fe40003f44270 */
[----:B------:R-:W-:Y:S02]  /*2a50*/  FSEL R116, R69, -INF , P0 ;  /* 0xff80000045747808 */ /* 0x000fe40000000000 */
[----:B------:R-:W-:Y:S02]  /*2a60*/  FMNMX.FTZ R3, R54, R3, !PT ;  /* 0x0000000336037209 */ /* 0x000fe40007810000 */
[----:B------:R-:W-:Y:S02]  /*2a70*/  FSEL R145, R22, -INF , P1 ;  /* 0xff80000016917808 */ /* 0x000fe40000800000 */
[----:B------:R-:W-:Y:S02]  /*2a80*/  FSEL R122, R20, -INF , P1 ;  /* 0xff800000147a7808 */ /* 0x000fe40000800000 */
[----:B------:R-:W-:-:S02]  /*2a90*/  FSEL R118, R70, -INF , P1 ;  /* 0xff80000046767808 */ /* 0x000fc40000800000 */
[----:B------:R-:W-:Y:S02]  /*2aa0*/  ISETP.GT.AND P1, PT, R2, 0x19, PT ;  /* 0x000000190200780c */ /* 0x000fe40003f24270 */
[----:B------:R-:W-:Y:S02]  /*2ab0*/  FSEL R55, R64, -INF , P2 ;  /* 0xff80000040377808 */ /* 0x000fe40001000000 */
[----:B------:R-:W-:Y:S02]  /*2ac0*/  FMNMX.FTZ R3, R116, R3, !PT ;  /* 0x0000000374037209 */ /* 0x000fe40007810000 */
[----:B------:R-:W-:Y:S02]  /*2ad0*/  FSEL R144, R23, -INF , P0 ;  /* 0xff80000017907808 */ /* 0x000fe40000000000 */
[----:B------:R-:W-:Y:S01]  /*2ae0*/  FSEL R137, R21, -INF , P0 ;  /* 0xff80000015897808 */ /* 0x000fe20000000000 */
[----:B------:R-:W-:Y:S01]  /*2af0*/  HMMA.16816.F32 R16, R12, R130, R16 ;  /* 0x000000820c10723c */ /* 0x000fe20000001810 */
[----:B------:R-:W-:-:S02]  /*2b00*/  FSEL R119, R71, -INF , P0 ;  /* 0xff80000047777808 */ /* 0x000fc40000000000 */
[----:B------:R-:W-:Y:S02]  /*2b10*/  FSEL R117, R65, -INF , P1 ;  /* 0xff80000041757808 */ /* 0x000fe40000800000 */
[----:B------:R-:W-:Y:S02]  /*2b20*/  ISETP.GT.AND P0, PT, R2, 0x20, PT ;  /* 0x000000200200780c */ /* 0x000fe40003f04270 */
[----:B------:R-:W-:Y:S01]  /*2b30*/  FMNMX.FTZ R3, R55, R3, !PT ;  /* 0x0000000337037209 */ /* 0x000fe20007810000 */
[----:B------:R-:W-:Y:S01]  /*2b40*/  HMMA.16816.F32 R20, R12, R128, R100 ;  /* 0x000000800c14723c */ /* 0x000fe20000001864 */
[----:B------:R-:W-:Y:S02]  /*2b50*/  FSEL R120, R66, -INF , P2 ;  /* 0xff80000042787808 */ /* 0x000fe40001000000 */
[----:B------:R-:W-:Y:S02]  /*2b60*/  FSEL R133, R34, -INF , P2 ;  /* 0xff80000022857808 */ /* 0x000fe40001000000 */
        /* <DEDUP_REMOVED lines=22> */
[----:B------:R-:W-:Y:S02]  /*2cd0*/  FSEL R178, R25, -INF , P0 ;  /* 0xff80000019b27808 */ /* 0x000fe40000000000 */
[----:B------:R-:W-:Y:S02]  /*2ce0*/  ISETP.GT.AND P0, PT, R2, 0x30, PT ;  /* 0x000000300200780c */ /* 0x000fe40003f04270 */
[----:B------:R-:W-:-:S02]  /*2cf0*/  FMNMX.FTZ R3, R146, R3, !PT ;  /* 0x0000000392037209 */ /* 0x000fc40007810000 */
[----:B------:R-:W-:Y:S02]  /*2d00*/  FMNMX.FTZ R5, R47, R5, !PT ;  /* 0x000000052f057209 */ /* 0x000fe40007810000 */
[----:B------:R-:W-:Y:S02]  /*2d10*/  FSEL R172, R58, -INF , P1 ;  /* 0xff8000003aac7808 */ /* 0x000fe40000800000 */
[----:B------:R-:W-:Y:S02]  /*2d20*/  FSEL R180, R26, -INF , P1 ;  /* 0xff8000001ab47808 */ /* 0x000fe40000800000 */
[----:B------:R-:W-:Y:S02]  /*2d30*/  FSEL R175, R24, -INF , P1 ;  /* 0xff80000018af7808 */ /* 0x000fe40000800000 */
        /* <DEDUP_REMOVED lines=16> */
[----:B------:R-:W-:Y:S02]  /*2e40*/  FMNMX.FTZ R3, R223, R3, !PT ;  /* 0x00000003df037209 */ /* 0x000fe40007810000 */
[----:B------:R-:W-:Y:S02]  /*2e50*/  FMNMX.FTZ R2, R121, R2, !PT ;  /* 0x0000000279027209 */ /* 0x000fe40007810000 */
[----:B------:R-:W-:Y:S02]  /*2e60*/  FMNMX.FTZ R5, R36, R37, !PT ;  /* 0x0000002524057209 */ /* 0x000fe40007810000 */
[----:B----4-:R-:W-:-:S02]  /*2e70*/  FMNMX.FTZ R6, R217, R3, !PT ;  /* 0x00000003d9067209 */ /* 0x010fc40007810000 */
[----:B------:R-:W-:Y:S02]  /*2e80*/  FMNMX.FTZ R2, R170, R2, !PT ;  /* 0x00000002aa027209 */ /* 0x000fe40007810000 */
[----:B------:R-:W-:Y:S01]  /*2e90*/  FMNMX.FTZ R3, R49, R5, !PT ;  /* 0x0000000531037209 */ /* 0x000fe20007810000 */
[----:B------:R-:W1:Y:S01]  /*2ea0*/  SHFL.BFLY PT, R8, R6, 0x2, 0x1f ;  /* 0x0c401f0006087f89 */ /* 0x000e6200000e0000 */
[----:B------:R-:W-:Y:S02]  /*2eb0*/  FMNMX.FTZ R2, R171, R2, !PT ;  /* 0x00000002ab027209 */ /* 0x000fe40007810000 */
[----:B------:R-:W-:Y:S02]  /*2ec0*/  FMNMX.FTZ R3, R48, R3, !PT ;  /* 0x0000000330037209 */ /* 0x000fe40007810000 */
[----:B------:R-:W-:Y:S02]  /*2ed0*/  FMNMX.FTZ R2, R172, R2, !PT ;  /* 0x00000002ac027209 */ /* 0x000fe40007810000 */
[----:B------:R-:W-:-:S02]  /*2ee0*/  FMNMX.FTZ R3, R122, R3, !PT ;  /* 0x000000037a037209 */ /* 0x000fc40007810000 */
[----:B------:R-:W-:Y:S02]  /*2ef0*/  FSEL R213, R94, -INF , P0 ;  /* 0xff8000005ed57808 */ /* 0x000fe40000000000 */
[----:B------:R-:W-:Y:S02]  /*2f00*/  FMNMX.FTZ R2, R173, R2, !PT ;  /* 0x00000002ad027209 */ /* 0x000fe40007810000 */
[----:B------:R-:W-:Y:S02]  /*2f10*/  FMNMX.FTZ R3, R137, R3, !PT ;  /* 0x0000000389037209 */ /* 0x000fe40007810000 */
[----:B------:R-:W-:Y:S02]  /*2f20*/  FSEL R216, R95, -INF , P1 ;  /* 0xff8000005fd87808 */ /* 0x000fe40000800000 */
        /* <DEDUP_REMOVED lines=10> */
[----:B-1----:R-:W-:Y:S02]  /*2fd0*/  FMNMX.FTZ R6, R6, R8, !PT ;  /* 0x0000000806067209 */ /* 0x002fe40007810000 */
[----:B------:R-:W-:Y:S02]  /*2fe0*/  FMNMX.FTZ R2, R176, R3, !PT ;  /* 0x00000003b0027209 */ /* 0x000fe40007810000 */
[----:B------:R-:W-:Y:S01]  /*2ff0*/  FMNMX.FTZ R5, R51, R5, !PT ;  /* 0x0000000533057209 */ /* 0x000fe20007810000 */
[----:B------:R-:W1:Y:S01]  /*3000*/  SHFL.BFLY PT, R8, R6, 0x1, 0x1f ;  /* 0x0c201f0006087f89 */ /* 0x000e6200000e0000 */
[----:B------:R-:W-:-:S02]  /*3010*/  FMNMX.FTZ R2, R175, R2, !PT ;  /* 0x00000002af027209 */ /* 0x000fc40007810000 */
[----:B------:R-:W-:Y:S02]  /*3020*/  FMNMX.FTZ R3, R50, R5, !PT ;  /* 0x0000000532037209 */ /* 0x000fe40007810000 */
[----:B------:R-:W2:Y:S01]  /*3030*/  SHFL.BFLY PT, R5, R7, 0x2, 0x1f ;  /* 0x0c401f0007057f89 */ /* 0x000ea200000e0000 */
[----:B------:R-:W-:Y:S02]  /*3040*/  FSEL R214, R20, -INF , P0 ;  /* 0xff80000014d67808 */ /* 0x000fe40000000000 */
[----:B------:R-:W-:Y:S02]  /*3050*/  FMNMX.FTZ R2, R178, R2, !PT ;  /* 0x00000002b2027209 */ /* 0x000fe40007810000 */
[----:B------:R-:W-:Y:S02]  /*3060*/  FMNMX.FTZ R3, R145, R3, !PT ;  /* 0x0000000391037209 */ /* 0x000fe40007810000 */
[----:B------:R-:W-:Y:S02]  /*3070*/  FSEL R207, R21, -INF , P1 ;  /* 0xff80000015cf7808 */ /* 0x000fe40000800000 */
[----:B------:R-:W-:-:S02]  /*3080*/  FMNMX.FTZ R2, R214, R2, !PT ;  /* 0x00000002d6027209 */ /* 0x000fc40007810000 */
[----:B------:R-:W-:Y:S02]  /*3090*/  FSEL R233, R22, -INF , P0 ;  /* 0xff80000016e97808 */ /* 0x000fe40000000000 */
[----:B------:R-:W-:Y:S02]  /*30a0*/  FMNMX.FTZ R3, R144, R3, !PT ;  /* 0x0000000390037209 */ /* 0x000fe40007810000 */
[----:B------:R-:W-:Y:S02]  /*30b0*/  ISETP.GE.AND P0, PT, R136, 0x41, PT ;  /* 0x000000418800780c */ /* 0x000fe40003f06270 */
[----:B------:R-:W-:Y:S02]  /*30c0*/  FSEL R225, R16, -INF , P3 ;  /* 0xff80000010e17808 */ /* 0x000fe40001800000 */
[----:B------:R-:W-:Y:S02]  /*30d0*/  FMNMX.FTZ R2, R207, R2, !PT ;  /* 0x00000002cf027209 */ /* 0x000fe40007810000 */
[----:B------:R-:W-:-:S02]  /*30e0*/  FMNMX.FTZ R3, R133, R3, !PT ;  /* 0x0000000385037209 */ /* 0x000fc40007810000 */
[----:B------:R-:W-:Y:S02]  /*30f0*/  FSEL R228, R17, -INF , P2 ;  /* 0xff80000011e47808 */ /* 0x000fe40001000000 */
[----:B------:R-:W-:Y:S02]  /*3100*/  FMNMX.FTZ R2, R225, R2, !PT ;  /* 0x00000002e1027209 */ /* 0x000fe40007810000 */
[----:B------:R-:W-:Y:S02]  /*3110*/  FMNMX.FTZ R3, R138, R3, !PT ;  /* 0x000000038a037209 */ /* 0x000fe40007810000 */
[----:B------:R-:W-:Y:S02]  /*3120*/  FMNMX.FTZ R10, R228, R2, !PT ;  /* 0x00000002e40a7209 */ /* 0x000fe40007810000 */
[----:B------:R-:W-:Y:S02]  /*3130*/  FMNMX.FTZ R3, R182, R3, !PT ;  /* 0x00000003b6037209 */ /* 0x000fe40007810000 */
[----:B------:R-:W-:-:S02]  /*3140*/  @P0 LEA.HI.SX32 R2, R159, 0xfffffffe, 0x1a ;  /* 0xfffffffe9f020811 */ /* 0x000fc400078fd2ff */
[----:B-1----:R-:W-:Y:S02]  /*3150*/  FMNMX.FTZ R134, R6, R8, !PT ;  /* 0x0000000806867209 */ /* 0x002fe40007810000 */
[----:B------:R-:W1:Y:S01]  /*3160*/  SHFL.BFLY PT, R8, R10, 0x2, 0x1f ;  /* 0x0c401f000a087f89 */ /* 0x000e6200000e0000 */
[----:B------:R-:W-:Y:S01]  /*3170*/  FMNMX.FTZ R3, R183, R3, !PT ;  /* 0x00000003b7037209 */ /* 0x000fe20007810000 */
[----:B------:R-:W-:Y:S01]  /*3180*/  @P0 IMAD R6, R149, R2, RZ ;  /* 0x0000000295060224 */ /* 0x000fe200078e02ff */
[----:B--2---:R-:W-:Y:S01]  /*3190*/  FMNMX.FTZ R9, R7, R5, !PT ;  /* 0x0000000507097209 */ /* 0x004fe20007810000 */
[----:B------:R-:W-:Y:S01]  /*31a0*/  FMUL.FTZ R12, R134, c[0x0][0x2d0] ;  /* 0x0000b400860c7a20 */ /* 0x000fe20000410000 */
[----:B------:R-:W-:Y:S02]  /*31b0*/  @P0 SHF.R.S32.HI R7, RZ, 0x1f, R2 ;  /* 0x0000001fff070819 */ /* 0x000fe40000011402 */
[----:B------:R-:W-:Y:S01]  /*31c0*/  FMNMX.FTZ R5, R180, R3, !PT ;  /* 0x00000003b4057209 */ /* 0x000fe20007810000 */
[-C--:B------:R-:W-:Y:S01]  /*31d0*/  @P0 IMAD.WIDE.U32 R2, R2, R150.reuse, R154 ;  /* 0x0000009602020225 */ /* 0x080fe200078e009a */
[----:B------:R-:W-:Y:S01]  /*31e0*/  FSEL R229, R23, -INF , P1 ;  /* 0xff80000017e57808 */ /* 0x000fe20000800000 */
[----:B------:R-:W2:Y:S01]  /*31f0*/  SHFL.BFLY PT, R11, R9, 0x1, 0x1f ;  /* 0x0c201f00090b7f89 */ /* 0x000ea200000e0000 */
[----:B------:R-:W-:Y:S01]  /*3200*/  FMNMX.FTZ R5, R181, R5, !PT ;  /* 0x00000005b5057209 */ /* 0x000fe20007810000 */
[----:B------:R-:W-:Y:S01]  /*3210*/  @P0 IMAD R7, R7, R150, R6 ;  /* 0x0000009607070224 */ /* 0x000fe200078e0206 */
[----:B------:R-:W-:-:S02]  /*3220*/  FSETP.NEU.FTZ.AND P1, PT, R134, -INF , PT ;  /* 0xff8000008600780b */ /* 0x000fc40003f3d000 */
[----:B------:R-:W-:Y:S01]  /*3230*/  FSEL R227, R18, -INF , P3 ;  /* 0xff80000012e37808 */ /* 0x000fe20001800000 */
[----:B------:R-:W-:Y:S01]  /*3240*/  @P0 IMAD.IADD R7, R3, 0x1, R7 ;  /* 0x0000000103070824 */ /* 0x000fe200078e0207 */
[----:B------:R-:W-:Y:S02]  /*3250*/  FMNMX.FTZ R3, R233, R5, !PT ;  /* 0x00000005e9037209 */ /* 0x000fe40007810000 */
[----:B------:R-:W-:Y:S02]  /*3260*/  FSEL R12, R12, RZ, P1 ;  /* 0x000000ff0c0c7208 */ /* 0x000fe40000800000 */
[----:B------:R-:W-:Y:S02]  /*3270*/  FMNMX.FTZ R3, R229, R3, !PT ;  /* 0x00000003e5037209 */ /* 0x000fe40007810000 */
[----:B------:R-:W-:Y:S01]  /*3280*/  FSEL R226, R19, -INF , P2 ;  /* 0xff80000013e27808 */ /* 0x000fe20001000000 */
[----:B------:R-:W-:Y:S01]  /*3290*/  FFMA.FTZ R5, R40, c[0x0][0x2d0], -R12 ;  /* 0x0000b40028057a23 */ /* 0x000fe2000001080c */
[----:B------:R-:W-:-:S02]  /*32a0*/  FMNMX.FTZ R3, R227, R3, !PT ;  /* 0x00000003e3037209 */ /* 0x000fc40007810000 */
[----:B-1----:R-:W-:Y:S01]  /*32b0*/  FMNMX.FTZ R10, R10, R8, !PT ;  /* 0x000000080a0a7209 */ /* 0x002fe20007810000 */
[----:B------:R1:W-:Y:S01]  /*32c0*/  MUFU.EX2 R151, R5 ;  /* 0x0000000500977308 */ /* 0x0003e20000000800 */
[----:B------:R-:W-:-:S03]  /*32d0*/  @P0 LEA R6, P1, R2, c[0x0][0x1c8], 0x1 ;  /* 0x0000720002060a11 */ /* 0x000fc600078208ff */
[----:B------:R-:W3:Y:S01]  /*32e0*/  SHFL.BFLY PT, R14, R10, 0x1, 0x1f ;  /* 0x0c201f000a0e7f89 */ /* 0x000ee200000e0000 */
[----:B------:R-:W-:Y:S01]  /*32f0*/  @P0 LEA.HI.X R7, R2, c[0x0][0x1cc], R7, 0x1, P1 ;  /* 0x0000730002070a11 */ /* 0x000fe200008f0c07 */
[----:B------:R-:W-:Y:S01]  /*3300*/  FFMA.FTZ R2, R41, c[0x0][0x2d0], -R12 ;  /* 0x0000b40029027a23 */ /* 0x000fe2000001080c */
[----:B------:R-:W-:-:S03]  /*3310*/  @P0 LEA R8, P1, R152, R6, 0x1 ;  /* 0x0000000698080211 */ /* 0x000fc600078208ff */
[----:B------:R2:W4:Y:S01]  /*3320*/  MUFU.EX2 R16, R2 ;  /* 0x0000000200107308 */ /* 0x0005220000000800 */
[----:B------:R5:W-:Y:S04]  /*3330*/  @P0 LDGSTS.E.BYPASS.LTC128B.128 [R224+0x3100], [R6.64], !P4 ;  /* 0x0310000006e00fae */ /* 0x000be8000e101d44 */
[----:B------:R5:W-:Y:S01]  /*3340*/  @P0 LDGSTS.E.BYPASS.LTC128B.128 [R224+0x4100], [R6.64+0x40], !P6 ;  /* 0x0410004006e00fae */ /* 0x000be2000f101d44 */
[----:B-1----:R-:W-:Y:S01]  /*3350*/  FMNMX.FTZ R5, R226, R3, !PT ;  /* 0x00000003e2057209 */ /* 0x002fe20007810000 */
[--C-:B------:R-:W-:Y:S02]  /*3360*/  FFMA.FTZ R3, R42, c[0x0][0x2d0], -R12.reuse ;  /* 0x0000b4002a037a23 */ /* 0x100fe4000001080c */
[----:B------:R5:W-:Y:S02]  /*3370*/  @P0 LDGSTS.E.BYPASS.LTC128B.128 [R224+0x5100], [R6.64+0x80], !P5 ;  /* 0x0510008006e00fae */ /* 0x000be4000e901d44 */
[----:B------:R1:W-:Y:S02]  /*3380*/  MUFU.EX2 R149, R3 ;  /* 0x0000000300957308 */ /* 0x0003e40000000800 */
[----:B------:R-:W5:Y:S01]  /*3390*/  SHFL.BFLY PT, R13, R5, 0x2, 0x1f ;  /* 0x0c401f00050d7f89 */ /* 0x000f6200000e0000 */
[----:B--2---:R-:W-:Y:S01]  /*33a0*/  FMNMX.FTZ R2, R9, R11, !PT ;  /* 0x0000000b09027209 */ /* 0x004fe20007810000 */
[----:B------:R-:W-:Y:S01]  /*33b0*/  FFMA.FTZ R11, R43, c[0x0][0x2d0], -R12 ;  /* 0x0000b4002b0b7a23 */ /* 0x000fe2000001080c */
[----:B------:R-:W-:-:S02]  /*33c0*/  @P0 LEA.HI.X R9, R152, R7, R153, 0x1, P1 ;  /* 0x0000000798090211 */ /* 0x000fc400008f0c99 */
[----:B------:R-:W-:Y:S01]  /*33d0*/  FSETP.NEU.FTZ.AND P1, PT, R2, -INF , PT ;  /* 0xff8000000200780b */ /* 0x000fe20003f3d000 */
[----:B------:R2:W-:Y:S01]  /*33e0*/  MUFU.EX2 R148, R11 ;  /* 0x0000000b00947308 */ /* 0x0005e20000000800 */
[----:B---3--:R-:W-:Y:S01]  /*33f0*/  FMNMX.FTZ R136, R10, R14, !PT ;  /* 0x0000000e0a887209 */ /* 0x008fe20007810000 */
[----:B------:R3:W-:Y:S01]  /*3400*/  @P0 LDGSTS.E.BYPASS.LTC128B.128 [R224+0x3900], [R8.64], !P4 ;  /* 0x0390000008e00fae */ /* 0x0007e2000e101d44 */
[----:B----4-:R-:W-:Y:S02]  /*3410*/  IMAD.MOV.U32 R14, RZ, RZ, R16 ;  /* 0x000000ffff0e7224 */ /* 0x010fe400078e0010 */
[----:B-1----:R-:W-:Y:S01]  /*3420*/  FMUL.FTZ R3, R2, c[0x0][0x2d0] ;  /* 0x0000b40002037a20 */ /* 0x002fe20000410000 */
[----:B------:R3:W-:Y:S04]  /*3430*/  @P0 LDGSTS.E.BYPASS.LTC128B.128 [R224+0x4900], [R8.64+0x40], !P6 ;  /* 0x0490004008e00fae */ /* 0x0007e8000f101d44 */
[----:B------:R-:W-:Y:S01]  /*3440*/  FSEL R3, R3, RZ, P1 ;  /* 0x000000ff03037208 */ /* 0x000fe20000800000 */
[----:B------:R3:W-:Y:S01]  /*3450*/  @P0 LDGSTS.E.BYPASS.LTC128B.128 [R224+0x5900], [R8.64+0x80], !P5 ;  /* 0x0590008008e00fae */ /* 0x0007e2000e901d44 */
[----:B------:R-:W-:-:S03]  /*3460*/  FSETP.NEU.FTZ.AND P1, PT, R136, -INF , PT ;  /* 0xff8000008800780b */ /* 0x000fc60003f3d000 */
[--C-:B-----5:R-:W-:Y:S01]  /*3470*/  FFMA.FTZ R6, R45, c[0x0][0x2d0], -R3.reuse ;  /* 0x0000b4002d067a23 */ /* 0x120fe20000010803 */
[----:B------:R-:W-:Y:S01]  /*3480*/  FMNMX.FTZ R4, R5, R13, !PT ;  /* 0x0000000d05047209 */ /* 0x000fe20007810000 */
[--C-:B------:R-:W-:Y:S01]  /*3490*/  FFMA.FTZ R0, R46, c[0x0][0x2d0], -R3.reuse ;  /* 0x0000b4002e007a23 */ /* 0x100fe20000010803 */
[----:B------:R-:W-:Y:S01]  /*34a0*/  LDSM.16.MT88.4 R24, [R208+0x100] ;  /* 0x00010000d018783b */ /* 0x000fe20000004200 */
[----:B------:R1:W-:Y:S01]  /*34b0*/  MUFU.EX2 R250, R6 ;  /* 0x0000000600fa7308 */ /* 0x0003e20000000800 */
[--C-:B------:R-:W-:Y:S02]  /*34c0*/  FFMA.FTZ R5, R47, c[0x0][0x2d0], -R3.reuse ;  /* 0x0000b4002f057a23 */ /* 0x100fe40000010803 */
[----:B------:R-:W-:Y:S01]  /*34d0*/  LDSM.16.MT88.4 R16, [R209+0x100] ;  /* 0x00010000d110783b */ /* 0x000fe20000004200 */
[----:B--2---:R-:W-:-:S03]  /*34e0*/  FFMA.FTZ R11, R44, c[0x0][0x2d0], -R3 ;  /* 0x0000b4002c0b7a23 */ /* 0x004fc60000010803 */
[----:B------:R-:W-:Y:S01]  /*34f0*/  LDSM.16.MT88.4 R20, [R208+0x1100] ;  /* 0x00110000d014783b */ /* 0x000fe20000004200 */
[----:B------:R2:W-:Y:S03]  /*3500*/  MUFU.EX2 R249, R0 ;  /* 0x0000000000f97308 */ /* 0x0005e60000000800 */
[----:B------:R-:W-:Y:S04]  /*3510*/  LDSM.16.MT88.4 R28, [R209+0x1100] ;  /* 0x00110000d11c783b */ /* 0x000fe80000004200 */
[----:B------:R-:W-:Y:S01]  /*3520*/  LDSM.16.MT88.4 R32, [R208+0x2100] ;  /* 0x00210000d020783b */ /* 0x000fe20000004200 */
[----:B------:R-:W4:Y:S03]  /*3530*/  MUFU.EX2 R251, R5 ;  /* 0x0000000500fb7308 */ /* 0x000f260000000800 */
[----:B-1----:R-:W1:Y:S04]  /*3540*/  SHFL.BFLY PT, R6, R4, 0x1, 0x1f ;  /* 0x0c201f0004067f89 */ /* 0x002e6800000e0000 */
[----:B------:R-:W-:Y:S01]  /*3550*/  LDSM.16.MT88.4 R40, [R209+0x2500] ;  /* 0x00250000d128783b */ /* 0x000fe20000004200 */
[----:B--2---:R-:W-:Y:S01]  /*3560*/  FMUL.FTZ R0, R136, c[0x0][0x2d0] ;  /* 0x0000b40088007a20 */ /* 0x004fe20000410000 */
[----:B------:R-:W2:Y:S02]  /*3570*/  MUFU.EX2 R252, R11 ;  /* 0x0000000b00fc7308 */ /* 0x000ea40000000800 */
[----:B------:R-:W0:Y:S02]  /*3580*/  LDGDEPBAR ;  /* 0x00000000000079af */ /* 0x000e240000000000 */
[----:B------:R-:W-:-:S02]  /*3590*/  FSEL R0, R0, RZ, P1 ;  /* 0x000000ff00007208 */ /* 0x000fc40000800000 */
[----:B----4-:R-:W-:-:S03]  /*35a0*/  F2FP.PACK_AB R7, R251, R249 ;  /* 0x000000f9fb07723e */ /* 0x010fc600000000ff */
[--C-:B------:R-:W-:Y:S02]  /*35b0*/  FFMA.FTZ R5, R36, c[0x0][0x2d0], -R0.reuse ;  /* 0x0000b40024057a23 */ /* 0x100fe40000010800 */
[----:B---3--:R-:W-:Y:S02]  /*35c0*/  FFMA.FTZ R9, R49, c[0x0][0x2d0], -R0 ;  /* 0x0000b40031097a23 */ /* 0x008fe40000010800 */
[----:B------:R3:W-:Y:S01]  /*35d0*/  MUFU.EX2 R242, R5 ;  /* 0x0000000500f27308 */ /* 0x0007e20000000800 */
[----:B-1----:R-:W-:Y:S02]  /*35e0*/  FMNMX.FTZ R135, R4, R6, !PT ;  /* 0x0000000604877209 */ /* 0x002fe40007810000 */
[----:B------:R-:W-:-:S05]  /*35f0*/  F2FP.PACK_AB R4, R14, R151 ;  /* 0x000000970e04723e */ /* 0x000fca00000000ff */
[----:B------:R-:W-:Y:S01]  /*3600*/  MUFU.EX2 R243, R9 ;  /* 0x0000000900f37308 */ /* 0x000fe20000000800 */
[C---:B------:R-:W-:Y:S01]  /*3610*/  FSETP.NEU.FTZ.AND P1, PT, R135.reuse, -INF , PT ;  /* 0xff8000008700780b */ /* 0x040fe20003f3d000 */
[----:B------:R-:W-:Y:S01]  /*3620*/  FMUL.FTZ R8, R135, c[0x0][0x2d0] ;  /* 0x0000b40087087a20 */ /* 0x000fe20000410000 */
[----:B------:R-:W-:-:S04]  /*3630*/  F2FP.PACK_AB R6, R148, R149 ;  /* 0x000000959406723e */ /* 0x000fc800000000ff */
[----:B------:R-:W-:Y:S01]  /*3640*/  FSEL R13, R8, RZ, P1 ;  /* 0x000000ff080d7208 */ /* 0x000fe20000800000 */
[--C-:B---3--:R-:W-:Y:S02]  /*3650*/  FFMA.FTZ R5, R37, c[0x0][0x2d0], -R0.reuse ;  /* 0x0000b40025057a23 */ /* 0x108fe40000010800 */
[----:B------:R-:W1:Y:S01]  /*3660*/  LDSM.16.MT88.4 R36, [R209+0x2100] ;  /* 0x00210000d124783b */ /* 0x000e620000004200 */
[----:B------:R-:W-:Y:S01]  /*3670*/  FFMA.FTZ R8, R48, c[0x0][0x2d0], -R0 ;  /* 0x0000b40030087a23 */ /* 0x000fe20000010800 */
[----:B------:R2:W-:Y:S08]  /*3680*/  MUFU.EX2 R238, R5 ;  /* 0x0000000500ee7308 */ /* 0x0005f00000000800 */
[----:B------:R3:W4:Y:S01]  /*3690*/  MUFU.EX2 R244, R8 ;  /* 0x0000000800f47308 */ /* 0x0007220000000800 */
[----:B--2---:R-:W-:-:S07]  /*36a0*/  F2FP.PACK_AB R5, R250, R252 ;  /* 0x000000fcfa05723e */ /* 0x004fce00000000ff */
[----:B------:R-:W-:Y:S01]  /*36b0*/  HMMA.16816.F32 R112, R4, R24, RZ ;  /* 0x000000180470723c */ /* 0x000fe200000018ff */
[----:B---3--:R-:W-:Y:S01]  /*36c0*/  FFMA.FTZ R8, R53, c[0x0][0x2d0], -R13 ;  /* 0x0000b40035087a23 */ /* 0x008fe2000001080d */
[----:B----4-:R-:W-:-:S03]  /*36d0*/  F2FP.PACK_AB R10, R244, R243 ;  /* 0x000000f3f40a723e */ /* 0x010fc600000000ff */
[----:B------:R2:W-:Y:S03]  /*36e0*/  MUFU.EX2 R235, R8 ;  /* 0x0000000800eb7308 */ /* 0x0005e60000000800 */
[C---:B------:R-:W-:Y:S08]  /*36f0*/  HMMA.16816.F32 R108, R4.reuse, R16, RZ ;  /* 0x00000010046c723c */ /* 0x040ff000000018ff */
[----:B------:R-:W-:Y:S01]  /*3700*/  HMMA.16816.F32 R104, R4, R20, RZ ;  /* 0x000000140468723c */ /* 0x000fe200000018ff */
[----:B--2---:R-:W-:-:S07]  /*3710*/  FFMA.FTZ R8, R52, c[0x0][0x2d0], -R13 ;  /* 0x0000b40034087a23 */ /* 0x004fce000001080d */
[C---:B------:R-:W-:Y:S01]  /*3720*/  HMMA.16816.F32 R100, R4.reuse, R28, RZ ;  /* 0x0000001c0464723c */ /* 0x040fe200000018ff */
[----:B------:R2:W3:Y:S07]  /*3730*/  MUFU.EX2 R234, R8 ;  /* 0x0000000800ea7308 */ /* 0x0004ee0000000800 */
[C---:B------:R-:W-:Y:S08]  /*3740*/  HMMA.16816.F32 R96, R4.reuse, R32, RZ ;  /* 0x000000200460723c */ /* 0x040ff000000018ff */
[----:B-1----:R-:W-:Y:S01]  /*3750*/  HMMA.16816.F32 R92, R4, R36, RZ ;  /* 0x00000024045c723c */ /* 0x002fe200000018ff */
[----:B--2---:R-:W-:Y:S01]  /*3760*/  FFMA.FTZ R8, R51, c[0x0][0x2d0], -R13 ;  /* 0x0000b40033087a23 */ /* 0x004fe2000001080d */
[----:B---3--:R-:W-:-:S03]  /*3770*/  F2FP.PACK_AB R9, R234, R235 ;  /* 0x000000ebea09723e */ /* 0x008fc600000000ff */
[----:B------:R1:W-:Y:S03]  /*3780*/  MUFU.EX2 R237, R8 ;  /* 0x0000000800ed7308 */ /* 0x0003e60000000800 */
[C---:B------:R-:W-:Y:S08]  /*3790*/  HMMA.16816.F32 R88, R4.reuse, R26, RZ ;  /* 0x0000001a0458723c */ /* 0x040ff000000018ff */
[----:B------:R-:W-:Y:S01]  /*37a0*/  HMMA.16816.F32 R84, R4, R18, RZ ;  /* 0x000000120454723c */ /* 0x000fe200000018ff */
[----:B-1----:R-:W-:-:S07]  /*37b0*/  FFMA.FTZ R8, R50, c[0x0][0x2d0], -R13 ;  /* 0x0000b40032087a23 */ /* 0x002fce000001080d */
[C---:B------:R-:W-:Y:S01]  /*37c0*/  HMMA.16816.F32 R80, R4.reuse, R22, RZ ;  /* 0x000000160450723c */ /* 0x040fe200000018ff */
[----:B------:R1:W2:Y:S07]  /*37d0*/  MUFU.EX2 R241, R8 ;  /* 0x0000000800f17308 */ /* 0x0002ae0000000800 */
[C---:B------:R-:W-:Y:S08]  /*37e0*/  HMMA.16816.F32 R76, R4.reuse, R30, RZ ;  /* 0x0000001e044c723c */ /* 0x040ff000000018ff */
[----:B------:R-:W-:Y:S01]  /*37f0*/  HMMA.16816.F32 R72, R4, R34, RZ ;  /* 0x000000220448723c */ /* 0x000fe200000018ff */
[----:B-1----:R-:W-:-:S02]  /*3800*/  F2FP.PACK_AB R8, R238, R242 ;  /* 0x000000f2ee08723e */ /* 0x002fc400000000ff */
[----:B--2---:R-:W-:-:S05]  /*3810*/  F2FP.PACK_AB R11, R241, R237 ;  /* 0x000000edf10b723e */ /* 0x004fca00000000ff */
        /* <DEDUP_REMOVED lines=23> */
[----:B---3--:R-:W-:-:S07]  /*3990*/  FFMA.FTZ R4, R118, c[0x0][0x2d0], -R3 ;  /* 0x0000b40076047a23 */ /* 0x008fce0000010803 */
[----:B------:R-:W-:Y:S01]  /*39a0*/  HMMA.16816.F32 R156, R8, R38, RZ ;  /* 0x00000026089c723c */ /* 0x000fe200000018ff */
[----:B----4-:R-:W-:Y:S01]  /*39b0*/  F2FP.PACK_AB R6, R239, R240 ;  /* 0x000000f0ef06723e */ /* 0x010fe200000000ff */
[----:B------:R-:W-:Y:S01]  /*39c0*/  LDSM.16.MT88.4 R36, [R209+0x2900] ;  /* 0x00290000d124783b */ /* 0x000fe20000004200 */
[----:B------:R3:W-:Y:S02]  /*39d0*/  MUFU.EX2 R230, R4 ;  /* 0x0000000400e67308 */ /* 0x0007e40000000800 */
[----:B---3--:R-:W-:-:S03]  /*39e0*/  FFMA.FTZ R4, R119, c[0x0][0x2d0], -R3 ;  /* 0x0000b40077047a23 */ /* 0x008fc60000010803 */
[----:B------:R-:W-:Y:S01]  /*39f0*/  HMMA.16816.F32 R116, R8, R30, RZ ;  /* 0x0000001e0874723c */ /* 0x000fe200000018ff */
[----:B------:R-:W3:Y:S02]  /*3a00*/  LDSM.16.MT88.4 R28, [R209+0x1500] ;  /* 0x00150000d11c783b */ /* 0x000ee40000004200 */
[----:B------:R4:W5:Y:S04]  /*3a10*/  MUFU.EX2 R248, R4 ;  /* 0x0000000400f87308 */ /* 0x0009680000000800 */
[----:B------:R-:W-:Y:S02]  /*3a20*/  FFMA.FTZ R8, R132, c[0x0][0x2d0], -R0 ;  /* 0x0000b40084087a23 */ /* 0x000fe40000010800 */
[----:B------:R-:W-:Y:S02]  /*3a30*/  IMAD.MOV.U32 R11, RZ, RZ, R151 ;  /* 0x000000ffff0b7224 */ /* 0x000fe400078e0097 */
[----:B------:R1:W-:Y:S01]  /*3a40*/  MUFU.EX2 R220, R8 ;  /* 0x0000000800dc7308 */ /* 0x0003e20000000800 */
[----:B------:R-:W-:-:S02]  /*3a50*/  IMAD.MOV.U32 R10, RZ, RZ, R149 ;  /* 0x000000ffff0a7224 */ /* 0x000fc400078e0095 */
[----:B------:R-:W-:Y:S02]  /*3a60*/  IMAD.MOV.U32 R9, RZ, RZ, R148 ;  /* 0x000000ffff097224 */ /* 0x000fe400078e0094 */
[----:B----4-:R-:W-:Y:S01]  /*3a70*/  FFMA.FTZ R4, R120, c[0x0][0x2d0], -R3 ;  /* 0x0000b40078047a23 */ /* 0x010fe20000010803 */
[----:B-----5:R-:W-:-:S03]  /*3a80*/  F2FP.PACK_AB R5, R248, R230 ;  /* 0x000000e6f805723e */ /* 0x020fc600000000ff */
[----:B------:R4:W-:Y:S01]  /*3a90*/  MUFU.EX2 R232, R4 ;  /* 0x0000000400e87308 */ /* 0x0009e20000000800 */
[----:B-1----:R-:W-:-:S07]  /*3aa0*/  FFMA.FTZ R8, R123, c[0x0][0x2d0], -R0 ;  /* 0x0000b4007b087a23 */ /* 0x002fce0000010800 */
[----:B------:R1:W-:Y:S01]  /*3ab0*/  MUFU.EX2 R218, R8 ;  /* 0x0000000800da7308 */ /* 0x0003e20000000800 */
[----:B----4-:R-:W-:-:S07]  /*3ac0*/  FFMA.FTZ R4, R121, c[0x0][0x2d0], -R3 ;  /* 0x0000b40079047a23 */ /* 0x010fce0000010803 */
[----:B------:R4:W5:Y:S01]  /*3ad0*/  MUFU.EX2 R231, R4 ;  /* 0x0000000400e77308 */ /* 0x0009620000000800 */
[----:B-1----:R-:W-:-:S07]  /*3ae0*/  FFMA.FTZ R8, R145, c[0x0][0x2d0], -R13 ;  /* 0x0000b40091087a23 */ /* 0x002fce000001080d */
[----:B------:R1:W-:Y:S01]  /*3af0*/  MUFU.EX2 R206, R8 ;  /* 0x0000000800ce7308 */ /* 0x0003e20000000800 */
[----:B----4-:R-:W-:Y:S01]  /*3b00*/  FFMA.FTZ R4, R122, c[0x0][0x2d0], -R0 ;  /* 0x0000b4007a047a23 */ /* 0x010fe20000010800 */
[----:B-----5:R-:W-:-:S06]  /*3b10*/  F2FP.PACK_AB R7, R231, R232 ;  /* 0x000000e8e707723e */ /* 0x020fcc00000000ff */
[----:B------:R4:W-:Y:S01]  /*3b20*/  MUFU.EX2 R221, R4 ;  /* 0x0000000400dd7308 */ /* 0x0009e20000000800 */
[----:B-1----:R-:W-:-:S07]  /*3b30*/  FFMA.FTZ R8, R144, c[0x0][0x2d0], -R13 ;  /* 0x0000b40090087a23 */ /* 0x002fce000001080d */
[----:B------:R1:W-:Y:S01]  /*3b40*/  MUFU.EX2 R246, R8 ;  /* 0x0000000800f67308 */ /* 0x0003e20000000800 */
[----:B----4-:R-:W-:-:S07]  /*3b50*/  FFMA.FTZ R4, R137, c[0x0][0x2d0], -R0 ;  /* 0x0000b40089047a23 */ /* 0x010fce0000010800 */
[----:B------:R4:W5:Y:S01]  /*3b60*/  MUFU.EX2 R245, R4 ;  /* 0x0000000400f57308 */ /* 0x0009620000000800 */
[----:B-1----:R-:W-:-:S07]  /*3b70*/  FFMA.FTZ R8, R133, c[0x0][0x2d0], -R13 ;  /* 0x0000b40085087a23 */ /* 0x002fce000001080d */
[----:B------:R1:W-:Y:S01]  /*3b80*/  MUFU.EX2 R205, R8 ;  /* 0x0000000800cd7308 */ /* 0x0003e20000000800 */
[----:B----4-:R-:W-:-:S07]  /*3b90*/  F2FP.PACK_AB R4, R247, R236 ;  /* 0x000000ecf704723e */ /* 0x010fce00000000ff */
[----:B--2---:R-:W-:Y:S01]  /*3ba0*/  HMMA.16816.F32 R164, R4, R24, R112 ;  /* 0x0000001804a4723c */ /* 0x004fe20000001870 */
[----:B-1----:R-:W-:-:S04]  /*3bb0*/  FFMA.FTZ R8, R138, c[0x0][0x2d0], -R13 ;  /* 0x0000b4008a087a23 */ /* 0x002fc8000001080d */
[----:B------:R1:W2:Y:S03]  /*3bc0*/  MUFU.EX2 R204, R8 ;  /* 0x0000000800cc7308 */ /* 0x0002a60000000800 */
[C---:B------:R-:W-:Y:S08]  /*3bd0*/  HMMA.16816.F32 R160, R4.reuse, R20, R108 ;  /* 0x0000001404a0723c */ /* 0x040ff0000000186c */
[----:B------:R-:W-:Y:S01]  /*3be0*/  HMMA.16816.F32 R120, R4, R16, R104 ;  /* 0x000000100478723c */ /* 0x000fe20000001868 */
[----:B-1----:R-:W-:-:S07]  /*3bf0*/  FFMA.FTZ R8, R147, c[0x0][0x2d0], -R12 ;  /* 0x0000b40093087a23 */ /* 0x002fce000001080c */
[C---:B---3--:R-:W-:Y:S01]  /*3c00*/  HMMA.16816.F32 R112, R4.reuse, R28, R100 ;  /* 0x0000001c0470723c */ /* 0x048fe20000001864 */
        /* <DEDUP_REMOVED lines=14> */
[----:B------:R-:W-:Y:S07]  /*3cf0*/  HMMA.16816.F32 R88, R4, R42, R64 ;  /* 0x0000002a0458723c */ /* 0x000fee0000001840 */
[----:B-----5:R-:W-:-:S02]  /*3d00*/  F2FP.PACK_AB R4, R245, R221 ;  /* 0x000000ddf504723e */ /* 0x020fc400000000ff */
        /* <DEDUP_REMOVED lines=9> */
[----:B------:R1:W2:Y:S07]  /*3da0*/  MUFU.EX2 R186, R8 ;  /* 0x0000000800ba7308 */ /* 0x0002ae0000000800 */
[C---:B------:R-:W-:Y:S08]  /*3db0*/  HMMA.16816.F32 R72, R4.reuse, R16, R56 ;  /* 0x000000100448723c */ /* 0x040ff00000001838 */
[----:B------:R-:W-:Y:S01]  /*3dc0*/  HMMA.16816.F32 R68, R4, R28, R52 ;  /* 0x0000001c0444723c */ /* 0x000fe20000001834 */
[----:B-1----:R-:W-:-:S04]  /*3dd0*/  FFMA.FTZ R8, R172, c[0x0][0x2d0], -R3 ;  /* 0x0000b400ac087a23 */ /* 0x002fc80000010803 */
[----:B------:R1:W-:Y:S03]  /*3de0*/  MUFU.EX2 R184, R8 ;  /* 0x0000000800b87308 */ /* 0x0003e60000000800 */
[C---:B------:R-:W-:Y:S08]  /*3df0*/  HMMA.16816.F32 R192, R4.reuse, R40, R44 ;  /* 0x0000002804c0723c */ /* 0x040ff0000000182c */
[----:B------:R-:W-:Y:S01]  /*3e00*/  HMMA.16816.F32 R48, R4, R18, R124 ;  /* 0x000000120430723c */ /* 0x000fe2000000187c */
[----:B------:R-:W5:Y:S01]  /*3e10*/  LDSM.16.MT88.4 R16, [R209+0x900] ;  /* 0x00090000d110783b */ /* 0x000f620000004200 */
[----:B-1----:R-:W-:-:S06]  /*3e20*/  FFMA.FTZ R8, R173, c[0x0][0x2d0], -R3 ;  /* 0x0000b400ad087a23 */ /* 0x002fcc0000010803 */
[C---:B------:R-:W-:Y:S01]  /*3e30*/  HMMA.16816.F32 R60, R4.reuse, R26, R140 ;  /* 0x0000001a043c723c */ /* 0x040fe2000000188c */
[----:B------:R-:W1:Y:S01]  /*3e40*/  LDSM.16.MT88.4 R24, [R208+0x900] ;  /* 0x00090000d018783b */ /* 0x000e620000004200 */
[----:B------:R2:W1:Y:S06]  /*3e50*/  MUFU.EX2 R185, R8 ;  /* 0x0000000800b97308 */ /* 0x00046c0000000800 */
[C---:B------:R-:W-:Y:S01]  /*3e60*/  HMMA.16816.F32 R52, R4.reuse, R22, R128 ;  /* 0x000000160434723c */ /* 0x040fe20000001880 */
[----:B------:R-:W5:Y:S07]  /*3e70*/  LDSM.16.MT88.4 R20, [R208+0x1900] ;  /* 0x00190000d014783b */ /* 0x000f6e0000004200 */
[----:B------:R-:W-:Y:S01]  /*3e80*/  HMMA.16816.F32 R44, R4, R30, R116 ;  /* 0x0000001e042c723c */ /* 0x000fe20000001874 */
[----:B------:R-:W5:Y:S01]  /*3e90*/  LDSM.16.MT88.4 R28, [R209+0x1900] ;  /* 0x00190000d11c783b */ /* 0x000f620000004200 */
[----:B--2---:R-:W-:-:S04]  /*3ea0*/  FFMA.FTZ R8, R174, c[0x0][0x2d0], -R0 ;  /* 0x0000b400ae087a23 */ /* 0x004fc80000010800 */
[----:B------:R2:W-:Y:S02]  /*3eb0*/  MUFU.EX2 R179, R8 ;  /* 0x0000000800b37308 */ /* 0x0005e40000000800 */
[C---:B------:R-:W-:Y:S01]  /*3ec0*/  HMMA.16816.F32 R56, R4.reuse, R34, R152 ;  /* 0x000000220438723c */ /* 0x040fe20000001898 */
[----:B------:R-:W5:Y:S04]  /*3ed0*/  LDSM.16.MT88.4 R32, [R208+0x2900] ;  /* 0x00290000d020783b */ /* 0x000f680000004200 */
[----:B------:R-:W-:Y:S03]  /*3ee0*/  LDSM.16.MT88.4 R152, [R208+0xd00] ;  /* 0x000d0000d098783b */ /* 0x000fe60000004200 */
[----:B------:R-:W-:Y:S01]  /*3ef0*/  HMMA.16816.F32 R40, R4, R42, R156 ;  /* 0x0000002a0428723c */ /* 0x000fe2000000189c */
[----:B--2---:R-:W-:-:S06]  /*3f00*/  FFMA.FTZ R8, R176, c[0x0][0x2d0], -R0 ;  /* 0x0000b400b0087a23 */ /* 0x004fcc0000010800 */
[----:B---3--:R-:W-:Y:S02]  /*3f10*/  F2FP.PACK_AB R4, R202, R203 ;  /* 0x000000cbca04723e */ /* 0x008fe400000000ff */
[----:B----4-:R-:W-:Y:S01]  /*3f20*/  F2FP.PACK_AB R6, R200, R201 ;  /* 0x000000c9c806723e */ /* 0x010fe200000000ff */
[----:B------:R2:W3:Y:S01]  /*3f30*/  MUFU.EX2 R176, R8 ;  /* 0x0000000800b07308 */ /* 0x0004e20000000800 */
[----:B------:R-:W-:Y:S02]  /*3f40*/  F2FP.PACK_AB R5, R186, R187 ;  /* 0x000000bbba05723e */ /* 0x000fe400000000ff */
[----:B-1----:R-:W-:-:S07]  /*3f50*/  F2FP.PACK_AB R7, R185, R184 ;  /* 0x000000b8b907723e */ /* 0x002fce00000000ff */
[----:B-----5:R-:W-:Y:S01]  /*3f60*/  HMMA.16816.F32 R124, R4, R16, R160 ;  /* 0x00000010047c723c */ /* 0x020fe200000018a0 */
[----:B--2---:R-:W-:-:S07]  /*3f70*/  FFMA.FTZ R8, R175, c[0x0][0x2d0], -R0 ;  /* 0x0000b400af087a23 */ /* 0x004fce0000010800 */
[C---:B------:R-:W-:Y:S01]  /*3f80*/  HMMA.16816.F32 R140, R4.reuse, R24, R164 ;  /* 0x00000018048c723c */ /* 0x040fe200000018a4 */
[----:B------:R1:W-:Y:S07]  /*3f90*/  MUFU.EX2 R177, R8 ;  /* 0x0000000800b17308 */ /* 0x0003ee0000000800 */
[C---:B------:R-:W-:Y:S01]  /*3fa0*/  HMMA.16816.F32 R168, R4.reuse, R20, R120 ;  /* 0x0000001404a8723c */ /* 0x040fe20000001878 */
[----:B------:R-:W-:Y:S07]  /*3fb0*/  LDSM.16.MT88.4 R120, [R208+0x2d00] ;  /* 0x002d0000d078783b */ /* 0x000fee0000004200 */
[----:B------:R-:W-:Y:S01]  /*3fc0*/  HMMA.16816.F32 R112, R4, R28, R112 ;  /* 0x0000001c0470723c */ /* 0x000fe20000001870 */
[----:B-1----:R-:W-:-:S04]  /*3fd0*/  FFMA.FTZ R8, R178, c[0x0][0x2d0], -R0 ;  /* 0x0000b400b2087a23 */ /* 0x002fc80000010800 */
[----:B------:R1:W2:Y:S03]  /*3fe0*/  MUFU.EX2 R178, R8 ;  /* 0x0000000800b27308 */ /* 0x0002a60000000800 */
[C---:B------:R-:W-:Y:S08]  /*3ff0*/  HMMA.16816.F32 R188, R4.reuse, R32, R108 ;  /* 0x0000002004bc723c */ /* 0x040ff0000000186c */
[----:B------:R-:W-:Y:S01]  /*4000*/  HMMA.16816.F32 R196, R4, R36, R104 ;  /* 0x0000002404c4723c */ /* 0x000fe20000001868 */
[----:B------:R-:W-:Y:S01]  /*4010*/  LDSM.16.MT88.4 R104, [R209+0x1d00] ;  /* 0x001d0000d168783b */ /* 0x000fe20000004200 */
[----:B-1----:R-:W-:-:S06]  /*4020*/  FFMA.FTZ R8, R182, c[0x0][0x2d0], -R13 ;  /* 0x0000b400b6087a23 */ /* 0x002fcc000001080d */
[C---:B------:R-:W-:Y:S01]  /*4030*/  HMMA.16816.F32 R148, R4.reuse, R26, R148 ;  /* 0x0000001a0494723c */ /* 0x040fe20000001894 */
[----:B------:R1:W-:Y:S07]  /*4040*/  MUFU.EX2 R132, R8 ;  /* 0x0000000800847308 */ /* 0x0003ee0000000800 */
[C---:B------:R-:W-:Y:S08]  /*4050*/  HMMA.16816.F32 R84, R4.reuse, R18, R84 ;  /* 0x000000120454723c */ /* 0x040ff00000001854 */
[----:B------:R-:W-:Y:S01]  /*4060*/  HMMA.16816.F32 R100, R4, R22, R100 ;  /* 0x000000160464723c */ /* 0x000fe20000001864 */
[----:B-1----:R-:W-:-:S04]  /*4070*/  FFMA.FTZ R8, R183, c[0x0][0x2d0], -R13 ;  /* 0x0000b400b7087a23 */ /* 0x002fc8000001080d */
[----:B------:R1:W4:Y:S03]  /*4080*/  MUFU.EX2 R138, R8 ;  /* 0x00000008008a7308 */ /* 0x0003260000000800 */
[C---:B------:R-:W-:Y:S01]  /*4090*/  HMMA.16816.F32 R160, R4.reuse, R30, R96 ;  /* 0x0000001e04a0723c */ /* 0x040fe20000001860 */
[----:B------:R-:W5:Y:S07]  /*40a0*/  LDSM.16.MT88.4 R96, [R208+0x1d00] ;  /* 0x001d0000d060783b */ /* 0x000f6e0000004200 */
        /* <DEDUP_REMOVED lines=11> */
[----:B------:R-:W-:Y:S02]  /*4160*/  IMAD.MOV.U32 R219, RZ, RZ, R9 ;  /* 0x000000ffffdb7224 */ /* 0x000fe400078e0009 */
[----:B------:R-:W-:Y:S02]  /*4170*/  FADD.FTZ R9, R235, R234 ;  /* 0x000000eaeb097221 */ /* 0x000fe40000010000 */
[C---:B------:R-:W-:Y:S01]  /*4180*/  HMMA.16816.F32 R172, R4.reuse, R26, R60 ;  /* 0x0000001a04ac723c */ /* 0x040fe2000000183c */
[----:B------:R1:W-:Y:S07]  /*4190*/  MUFU.EX2 R27, R8 ;  /* 0x00000008001b7308 */ /* 0x0003ee0000000800 */
[C---:B------:R-:W-:Y:S01]  /*41a0*/  HMMA.16816.F32 R180, R4.reuse, R24, R80 ;  /* 0x0000001804b4723c */ /* 0x040fe20000001850 */
[----:B------:R-:W2:Y:S07]  /*41b0*/  LDSM.16.MT88.4 R80, [R209+0xd00] ;  /* 0x000d0000d150783b */ /* 0x000eae0000004200 */
[----:B------:R-:W-:Y:S01]  /*41c0*/  HMMA.16816.F32 R48, R4, R22, R48 ;  /* 0x000000160430723c */ /* 0x000fe20000001830 */
[----:B-1----:R-:W-:-:S02]  /*41d0*/  FFMA.FTZ R8, R222, c[0x0][0x2d0], -R12 ;  /* 0x0000b400de087a23 */ /* 0x002fc4000001080c */
        /* <DEDUP_REMOVED lines=27> */
[----:B-1----:R-:W-:Y:S02]  /*4390*/  FADD.FTZ R8, R11, R222 ;  /* 0x000000de0b087221 */ /* 0x002fe40000010000 */
[----:B------:R-:W-:-:S02]  /*43a0*/  FADD.FTZ R11, R237, R9 ;  /* 0x00000009ed0b7221 */ /* 0x000fc40000010000 */
[----:B------:R-:W-:Y:S02]  /*43b0*/  FADD.FTZ R10, R10, R8 ;  /* 0x000000080a0a7221 */ /* 0x000fe40000010000 */
[----:B----4-:R-:W-:Y:S01]  /*43c0*/  FFMA.FTZ R3, R214, c[0x0][0x2d0], -R0 ;  /* 0x0000b400d6037a23 */ /* 0x010fe20000010800 */
[----:B--2---:R-:W-:-:S03]  /*43d0*/  F2FP.PACK_AB R131, R21, R20 ;  /* 0x000000141583723e */ /* 0x004fc600000000ff */
[----:B------:R1:W-:Y:S04]  /*43e0*/  MUFU.EX2 R19, R3 ;  /* 0x0000000300137308 */ /* 0x0003e80000000800 */
[C---:B-----5:R-:W-:Y:S08]  /*43f0*/  HMMA.16816.F32 R88, R128.reuse, R96, R168 ;  /* 0x000000608058723c */ /* 0x060ff000000018a8 */
        /* <DEDUP_REMOVED lines=16> */
[C---:B------:R-:W-:Y:S01]  /*4500*/  HMMA.16816.F32 R76, R128.reuse, R82, R84 ;  /* 0x00000052804c723c */ /* 0x040fe20000001854 */
[----:B--2---:R-:W-:Y:S01]  /*4510*/  FFMA.FTZ R0, R233, c[0x0][0x2d0], -R13 ;  /* 0x0000b400e9007a23 */ /* 0x004fe2000001080d */
[----:B---3--:R-:W-:Y:S01]  /*4520*/  F2FP.PACK_AB R170, R16, R17 ;  /* 0x0000001110aa723e */ /* 0x008fe200000000ff */
[----:B------:R-:W-:Y:S02]  /*4530*/  FADD.FTZ R3, R236, R3 ;  /* 0x00000003ec037221 */ /* 0x000fe40000010000 */
[----:B------:R1:W-:Y:S02]  /*4540*/  MUFU.EX2 R12, R0 ;  /* 0x00000000000c7308 */ /* 0x0003e40000000800 */
[----:B------:R-:W-:Y:S01]  /*4550*/  FADD.FTZ R247, R247, R3 ;  /* 0x00000003f7f77221 */ /* 0x000fe20000010000 */
[----:B------:R-:W-:Y:S03]  /*4560*/  HMMA.16816.F32 R160, R128, R106, R160 ;  /* 0x0000006a80a0723c */ /* 0x000fe600000018a0 */
[----:B------:R-:W-:-:S04]  /*4570*/  FADD.FTZ R247, R240, R247 ;  /* 0x000000f7f0f77221 */ /* 0x000fc80000010000 */
[----:B------:R-:W-:Y:S01]  /*4580*/  FADD.FTZ R247, R239, R247 ;  /* 0x000000f7eff77221 */ /* 0x000fe20000010000 */
[C---:B------:R-:W-:Y:S03]  /*4590*/  HMMA.16816.F32 R112, R128.reuse, R120, R188 ;  /* 0x000000788070723c */ /* 0x040fe600000018bc */
[----:B------:R-:W-:Y:S02]  /*45a0*/  FADD.FTZ R247, R203, R247 ;  /* 0x000000f7cbf77221 */ /* 0x000fe40000010000 */
[----:B-1----:R-:W-:Y:S02]  /*45b0*/  FFMA.FTZ R0, R229, c[0x0][0x2d0], -R13 ;  /* 0x0000b400e5007a23 */ /* 0x002fe4000001080d */
[----:B------:R-:W-:Y:S01]  /*45c0*/  FADD.FTZ R247, R202, R247 ;  /* 0x000000f7caf77221 */ /* 0x000fe20000010000 */
[----:B------:R-:W-:Y:S01]  /*45d0*/  HMMA.16816.F32 R116, R128, R122, R116 ;  /* 0x0000007a8074723c */ /* 0x000fe20000001874 */
[----:B------:R1:W2:Y:S02]  /*45e0*/  MUFU.EX2 R14, R0 ;  /* 0x00000000000e7308 */ /* 0x0002a40000000800 */
[----:B------:R-:W-:-:S04]  /*45f0*/  FADD.FTZ R247, R201, R247 ;  /* 0x000000f7c9f77221 */ /* 0x000fc80000010000 */
[----:B------:R-:W-:Y:S01]  /*4600*/  FADD.FTZ R247, R200, R247 ;  /* 0x000000f7c8f77221 */ /* 0x000fe20000010000 */
[----:B------:R-:W-:Y:S03]  /*4610*/  HMMA.16816.F32 R128, R128, R6, R144 ;  /* 0x000000068080723c */ /* 0x000fe60000001890 */
[----:B------:R-:W-:-:S04]  /*4620*/  FADD.FTZ R247, R27, R247 ;  /* 0x000000f71bf77221 */ /* 0x000fc80000010000 */
[----:B------:R-:W-:Y:S02]  /*4630*/  FADD.FTZ R247, R26, R247 ;  /* 0x000000f71af77221 */ /* 0x000fe40000010000 */
[----:B-1----:R-:W-:Y:S01]  /*4640*/  FFMA.FTZ R0, R227, c[0x0][0x2d0], -R13 ;  /* 0x0000b400e3007a23 */ /* 0x002fe2000001080d */
[----:B--2---:R-:W-:Y:S01]  /*4650*/  F2FP.PACK_AB R169, R14, R12 ;  /* 0x0000000c0ea9723e */ /* 0x004fe200000000ff */
[----:B------:R-:W-:Y:S02]  /*4660*/  FADD.FTZ R247, R25, R247 ;  /* 0x000000f719f77221 */ /* 0x000fe40000010000 */
[----:B------:R1:W-:Y:S02]  /*4670*/  MUFU.EX2 R15, R0 ;  /* 0x00000000000f7308 */ /* 0x0003e40000000800 */
[----:B------:R-:W-:Y:S02]  /*4680*/  FADD.FTZ R247, R24, R247 ;  /* 0x000000f718f77221 */ /* 0x000fe40000010000 */
[----:B-1----:R-:W-:-:S04]  /*4690*/  FFMA.FTZ R0, R226, c[0x0][0x2d0], -R13 ;  /* 0x0000b400e2007a23 */ /* 0x002fc8000001080d */
[----:B------:R1:W2:Y:S02]  /*46a0*/  MUFU.EX2 R13, R0 ;  /* 0x00000000000d7308 */ /* 0x0002a40000000800 */
[----:B-1----:R-:W-:Y:S01]  /*46b0*/  FADD.FTZ R0, R242, R238 ;  /* 0x000000eef2007221 */ /* 0x002fe20000010000 */
[----:B--2---:R-:W-:-:S03]  /*46c0*/  F2FP.PACK_AB R171, R13, R15 ;  /* 0x0000000f0dab723e */ /* 0x004fc600000000ff */
[----:B------:R-:W-:-:S04]  /*46d0*/  FADD.FTZ R0, R243, R0 ;  /* 0x00000000f3007221 */ /* 0x000fc80000010000 */
[----:B------:R-:W-:Y:S01]  /*46e0*/  FADD.FTZ R8, R244, R0 ;  /* 0x00000000f4087221 */ /* 0x000fe20000010000 */
[----:B------:R-:W-:Y:S01]  /*46f0*/  HMMA.16816.F32 R164, R168, R4, R164 ;  /* 0x00000004a8a4723c */ /* 0x000fe200000018a4 */
[----:B------:R-:W-:-:S04]  /*4700*/  FADD.FTZ R0, R251, R9 ;  /* 0x00000009fb007221 */ /* 0x000fc80000010000 */
[----:B------:R-:W-:Y:S02]  /*4710*/  FADD.FTZ R0, R230, R0 ;  /* 0x00000000e6007221 */ /* 0x000fe40000010000 */
        /* <DEDUP_REMOVED lines=44> */
[----:B------:R-:W-:-:S03]  /*49e0*/  FADD.FTZ R248, R21, R248 ;  /* 0x000000f815f87221 */ /* 0x000fc60000010000 */
[C---:B------:R-:W-:Y:S08]  /*49f0*/  HMMA.16816.F32 R120, R168.reuse, R122, R56 ;  /* 0x0000007aa878723c */ /* 0x040ff00000001838 */
[----:B------:R-:W-:Y:S01]  /*4a00*/  HMMA.16816.F32 R168, R168, R6, R40 ;  /* 0x00000006a8a8723c */ /* 0x000fe20000001828 */
[----:B------:R-:W-:Y:S07]  /*4a10*/  @!P0 BRA `(.L_x_782) ;  /* 0x0000334000008947 */ /* 0x000fee0003800000 */
[----:B------:R-:W2:Y:S04]  /*4a20*/  LDL.64 R32, [R1+0x20] ;  /* 0x0000200001207983 */ /* 0x000ea80000100a00 */
[----:B------:R-:W3:Y:S04]  /*4a30*/  LDL.64 R30, [R1+0x28] ;  /* 0x00002800011e7983 */ /* 0x000ee80000100a00 */
[----:B------:R-:W4:Y:S04]  /*4a40*/  LDL.64 R28, [R1+0x18] ;  /* 0x00001800011c7983 */ /* 0x000f280000100a00 */
[----:B------:R-:W5:Y:S04]  /*4a50*/  LDL.64 R222, [R1+0x10] ;  /* 0x0000100001de7983 */ /* 0x000f680000100a00 */
[----:B------:R-:W5:Y:S01]  /*4a60*/  LDL.LU R219, [R1+0x38] ;  /* 0x0000380001db7983 */ /* 0x000f620000300800 */
[----:B------:R-:W-:Y:S01]  /*4a70*/  IMAD.MOV.U32 R138, RZ, RZ, R2 ;  /* 0x000000ffff8a7224 */ /* 0x000fe200078e0002 */
[C---:B------:R-:W-:Y:S01]  /*4a80*/  IADD3 R221, R212.reuse, 0xc00, RZ ;  /* 0x00000c00d4dd7810 */ /* 0x040fe20007ffe0ff */
        /* <DEDUP_REMOVED lines=9> */
[----:B------:R-:W-:Y:S01]  /*4b20*/  IADD3 R213, R212, 0x2c00, RZ ;  /* 0x00002c00d4d57810 */ /* 0x000fe20007ffe0ff */
[----:B--2---:R-:W-:Y:S02]  /*4b30*/  IMAD.MOV.U32 R34, RZ, RZ, R32 ;  /* 0x000000ffff227224 */ /* 0x004fe400078e0020 */
[----:B------:R-:W-:Y:S02]  /*4b40*/  IMAD.MOV.U32 R35, RZ, RZ, R33 ;  /* 0x000000ffff237224 */ /* 0x000fe400078e0021 */
[----:B---3--:R-:W-:Y:S01]  /*4b50*/  IMAD.MOV.U32 R33, RZ, RZ, R31 ;  /* 0x000000ffff217224 */ /* 0x008fe200078e001f */
[C---:B------:R-:W-:Y:S01]  /*4b60*/  IADD3 R4, P3, R34.reuse, 0x20, RZ ;  /* 0x0000002022047810 */ /* 0x040fe20007f7e0ff */
[----:B------:R-:W-:Y:S01]  /*4b70*/  IMAD.MOV.U32 R32, RZ, RZ, R30 ;  /* 0x000000ffff207224 */ /* 0x000fe200078e001e */
[----:B------:R-:W-:Y:S01]  /*4b80*/  IADD3 R2, P2, R34, 0x40, RZ ;  /* 0x0000004022027810 */ /* 0x000fe20007f5e0ff */
[----:B----4-:R-:W-:-:S02]  /*4b90*/  IMAD.MOV.U32 R31, RZ, RZ, R29 ;  /* 0x000000ffff1f7224 */ /* 0x010fc400078e001d */
[----:B------:R1:W-:Y:S01]  /*4ba0*/  STL [R1+0xc], R4 ;  /* 0x00000c0401007387 */ /* 0x0003e20000100800 */
[C---:B------:R-:W-:Y:S01]  /*4bb0*/  IADD3 R252, P1, R32.reuse, 0x20, RZ ;  /* 0x0000002020fc7810 */ /* 0x040fe20007f3e0ff */
[----:B-----5:R-:W-:Y:S01]  /*4bc0*/  IMAD.MOV.U32 R29, RZ, RZ, R223 ;  /* 0x000000ffff1d7224 */ /* 0x020fe200078e00df */
[----:B------:R-:W-:Y:S01]  /*4bd0*/  IADD3 R250, P0, R32, 0x40, RZ ;  /* 0x0000004020fa7810 */ /* 0x000fe20007f1e0ff */
[----:B------:R2:W-:Y:S01]  /*4be0*/  STL [R1+0x4], R2 ;  /* 0x0000040201007387 */ /* 0x0005e20000100800 */
[----:B------:R-:W-:Y:S01]  /*4bf0*/  IMAD.MOV.U32 R30, RZ, RZ, R28 ;  /* 0x000000ffff1e7224 */ /* 0x000fe200078e001c */
[----:B------:R-:W-:Y:S01]  /*4c00*/  LEA.HI.SX32 R225, R219, 0xfffffffe, 0x1a ;  /* 0xfffffffedbe17811 */ /* 0x000fe200078fd2ff */
[----:B------:R-:W-:Y:S01]  /*4c10*/  IMAD.MOV.U32 R28, RZ, RZ, R222 ;  /* 0x000000ffff1c7224 */ /* 0x000fe200078e00de */
[C---:B------:R-:W-:Y:S01]  /*4c20*/  IADD3 R223, R212.reuse, 0x400, RZ ;  /* 0x00000400d4df7810 */ /* 0x040fe20007ffe0ff */
[--C-:B------:R-:W-:Y:S01]  /*4c30*/  IMAD.X R251, RZ, RZ, R29.reuse, P1 ;  /* 0x000000fffffb7224 */ /* 0x100fe200008e061d */
[C---:B------:R-:W-:Y:S01]  /*4c40*/  IADD3 R222, R212.reuse, 0x800, RZ ;  /* 0x00000800d4de7810 */ /* 0x040fe20007ffe0ff */
[----:B------:R-:W-:Y:S01]  /*4c50*/  IMAD.X R249, RZ, RZ, R29, P0 ;  /* 0x000000fffff97224 */ /* 0x000fe200000e061d */
[----:B------:R-:W-:Y:S01]  /*4c60*/  IADD3 R219, R212, 0x1400, RZ ;  /* 0x00001400d4db7810 */ /* 0x000fe20007ffe0ff */
[----:B-1----:R-:W-:-:S02]  /*4c70*/  IMAD.X R4, RZ, RZ, R31, P3 ;  /* 0x000000ffff047224 */ /* 0x002fc400018e061f */
[----:B--2---:R-:W-:-:S05]  /*4c80*/  IMAD.X R2, RZ, RZ, R31, P2 ;  /* 0x000000ffff027224 */ /* 0x004fca00010e061f */
[----:B------:R1:W-:Y:S04]  /*4c90*/  STL [R1], R2 ;  /* 0x0000000201007387 */ /* 0x0003e80000100800 */
[----:B------:R1:W-:Y:S02]  /*4ca0*/  STL [R1+0x8], R4 ;  /* 0x0000080401007387 */ /* 0x0003e40000100800 */
.L_x_783:
[----:B-1----:R-:W2:Y:S01]  /*4cb0*/  LDL R2, [R1+0x34] ;  /* 0x0000340001027983 */ /* 0x002ea20000100800 */
[----:B------:R-:W-:Y:S04]  /*4cc0*/  DEPBAR.LE SB0, 0x0 ;  /* 0x000080000000791a */ /* 0x000fe80000000000 */
[----:B------:R-:W3:Y:S01]  /*4cd0*/  LDL.64 R198, [R1+0x20] ;  /* 0x0000200001c67983 */ /* 0x000ee20000100a00 */
[C---:B------:R-:W-:Y:S01]  /*4ce0*/  IMAD.WIDE.U32 R54, R225.reuse, c[0x0][0x208], RZ ;  /* 0x00008200e1367a25 */ /* 0x040fe200078e00ff */
[----:B------:R-:W-:Y:S02]  /*4cf0*/  MOV R195, c[0x0][0x208] ;  /* 0x0000820000c37a02 */ /* 0x000fe40000000f00 */
[----:B------:R-:W-:Y:S02]  /*4d00*/  MOV R196, c[0x0][0x20c] ;  /* 0x0000830000c47a02 */ /* 0x000fe40000000f00 */
[----:B------:R-:W4:Y:S01]  /*4d10*/  LDL.64 R192, [R1+0x18] ;  /* 0x0000180001c07983 */ /* 0x000f220000100a00 */
[----:B------:R-:W-:Y:S02]  /*4d20*/  SHF.L.U32 R136, R54, 0x6, RZ ;  /* 0x0000000636887819 */ /* 0x000fe400000006ff */
[----:B------:R-:W-:Y:S02]  /*4d30*/  MOV R229, 0x5 ;  /* 0x0000000500e57802 */ /* 0x000fe40000000f00 */
[----:B------:R-:W-:Y:S01]  /*4d40*/  MOV R228, c[0x0][0x1e0] ;  /* 0x0000780000e47a02 */ /* 0x000fe20000000f00 */
[----:B------:R-:W5:Y:S03]  /*4d50*/  LDL R189, [R1+0xc] ;  /* 0x00000c0001bd7983 */ /* 0x000f660000100800 */
[----:B------:R-:W-:Y:S01]  /*4d60*/  SHF.L.U32 R228, R228, 0x5, RZ ;  /* 0x00000005e4e47819 */ /* 0x000fe200000006ff */
[----:B------:R-:W4:Y:S04]  /*4d70*/  LDL R194, [R1+0x4] ;  /* 0x0000040001c27983 */ /* 0x000f280000100800 */
[----:B------:R-:W4:Y:S04]  /*4d80*/  LDL R190, [R1+0x8] ;  /* 0x0000080001be7983 */ /* 0x000f280000100800 */
[----:B------:R-:W4:Y:S04]  /*4d90*/  LDL R191, [R1] ;  /* 0x0000000001bf7983 */ /* 0x000f280000100800 */
[----:B------:R-:W-:Y:S08]  /*4da0*/  BAR.SYNC.DEFER_BLOCKING 0x0 ;  /* 0x0000000000007b1d */ /* 0x000ff00000010000 */
[----:B------:R-:W-:Y:S08]  /*4db0*/  LDSM.16.M88.4 R64, [R210+0x6100] ;  /* 0x00610000d240783b */ /* 0x000ff00000000200 */
[----:B------:R-:W1:Y:S08]  /*4dc0*/  LDSM.16.M88.4 R16, [R139+0x3100] ;  /* 0x003100008b10783b */ /* 0x000e700000000200 */
[----:B------:R-:W1:Y:S08]  /*4dd0*/  LDSM.16.M88.4 R60, [R210+0x7100] ;  /* 0x00710000d23c783b */ /* 0x000e700000000200 */
[----:B------:R-:W1:Y:S08]  /*4de0*/  LDSM.16.M88.4 R32, [R139+0x3500] ;  /* 0x003500008b20783b */ /* 0x000e700000000200 */
[----:B------:R-:W4:Y:S06]  /*4df0*/  LDL.64 R230, [R1+0x28] ;  /* 0x0000280001e67983 */ /* 0x000f2c0000100a00 */
[----:B------:R-:W1:Y:S08]  /*4e00*/  LDSM.16.M88.4 R48, [R139+0x3900] ;  /* 0x003900008b30783b */ /* 0x000e700000000200 */
[----:B------:R-:W4:Y:S01]  /*4e10*/  LDL.64 R226, [R1+0x10] ;  /* 0x0000100001e27983 */ /* 0x000f220000100a00 */
        /* <DEDUP_REMOVED lines=10> */
[C---:B------:R-:W-:Y:S08]  /*4ec0*/  HMMA.16816.F32 R24, R60.reuse, R32, RZ ;  /* 0x000000203c18723c */ /* 0x040ff000000018ff */
[-C--:B------:R-:W-:Y:S08]  /*4ed0*/  HMMA.16816.F32 R28, R60, R34.reuse, RZ ;  /* 0x000000223c1c723c */ /* 0x080ff000000018ff */
        /* <DEDUP_REMOVED lines=10> */
[----:B------:R-:W-:Y:S05]  /*4f80*/  IMAD R2, R225, c[0x0][0x20c], R2 ;  /* 0x00008300e1027a24 */ /* 0x000fea00078e0202 */
[----:B------:R-:W-:Y:S02]  /*4f90*/  IADD3 R2, R55, R2, RZ ;  /* 0x0000000237027210 */ /* 0x000fe40007ffe0ff */
[----:B-----5:R-:W-:Y:S02]  /*4fa0*/  IADD3 R57, P3, R136, R189, RZ ;  /* 0x000000bd88397210 */ /* 0x020fe40007f7e0ff */
[----:B------:R-:W-:Y:S02]  /*4fb0*/  SHF.L.U64.HI R2, R54, 0x6, R2 ;  /* 0x0000000636027819 */ /* 0x000fe40000010202 */
[C---:B------:R-:W-:Y:S02]  /*4fc0*/  LEA R204, P2, R57.reuse, c[0x0][0x1f8], 0x1 ;  /* 0x00007e0039cc7a11 */ /* 0x040fe400078408ff */
[----:B----4-:R-:W-:Y:S02]  /*4fd0*/  IADD3.X R53, R2, R193, RZ, P1, !PT ;  /* 0x000000c102357210 */ /* 0x010fe40000ffe4ff */
[----:B------:R-:W-:Y:S02]  /*4fe0*/  IADD3 R56, P1, R136, R194, RZ ;  /* 0x000000c288387210 */ /* 0x000fe40007f3e0ff */
[----:B------:R-:W-:Y:S02]  /*4ff0*/  LEA.HI.X R201, R52, c[0x0][0x1fc], R53, 0x1, P0 ;  /* 0x00007f0034c97a11 */ /* 0x000fe400000f0c35 */
[-C--:B-1----:R-:W-:Y:S01]  /*5000*/  HMMA.16816.F32 R52, R64, R132.reuse, RZ ;  /* 0x000000844034723c */ /* 0x082fe200000018ff */
[----:B------:R-:W-:Y:S02]  /*5010*/  IADD3.X R59, R2, R191, RZ, P1, !PT ;  /* 0x000000bf023b7210 */ /* 0x000fe40000ffe4ff */
[----:B------:R-:W-:Y:S02]  /*5020*/  LEA R202, P0, R56, c[0x0][0x1f8], 0x1 ;  /* 0x00007e0038ca7a11 */ /* 0x000fe400078008ff */
[----:B------:R-:W-:Y:S02]  /*5030*/  IADD3.X R58, R2, R190, RZ, P3, !PT ;  /* 0x000000be023a7210 */ /* 0x000fe40001ffe4ff */
[----:B------:R-:W-:Y:S02]  /*5040*/  LEA.HI.X R203, R56, c[0x0][0x1fc], R59, 0x1, P0 ;  /* 0x00007f0038cb7a11 */ /* 0x000fe400000f0c3b */
[----:B------:R-:W-:Y:S02]  /*5050*/  LEA.HI.X R205, R57, c[0x0][0x1fc], R58, 0x1, P2 ;  /* 0x00007f0039cd7a11 */ /* 0x000fe400010f0c3a */
[C---:B------:R-:W-:Y:S02]  /*5060*/  HMMA.16816.F32 R56, R60.reuse, R132, RZ ;  /* 0x000000843c38723c */ /* 0x040fe400000018ff */
[C---:B------:R-:W-:Y:S04]  /*5070*/  LEA R136, P1, R195.reuse, R136, 0x5 ;  /* 0x00000088c3887211 */ /* 0x040fe800078228ff */
[C---:B------:R-:W-:Y:S02]  /*5080*/  IADD3 R188, P2, R136.reuse, R198, RZ ;  /* 0x000000c688bc7210 */ /* 0x040fe40007f5e0ff */
[-C--:B------:R-:W-:Y:S01]  /*5090*/  HMMA.16816.F32 R60, R60, R134.reuse, RZ ;  /* 0x000000863c3c723c */ /* 0x080fe200000018ff */
[----:B------:R-:W-:Y:S03]  /*50a0*/  IADD3 R189, P0, R136, R189, RZ ;  /* 0x000000bd88bd7210 */ /* 0x000fe60007f1e0ff */
[----:B------:R-:W-:Y:S02]  /*50b0*/  LEA R132, P3, R188, c[0x0][0x1f8], 0x1 ;  /* 0x00007e00bc847a11 */ /* 0x000fe400078608ff */
[----:B------:R-:W-:Y:S02]  /*50c0*/  LEA.HI.X R2, R195, R2, R196, 0x5, P1 ;  /* 0x00000002c3027211 */ /* 0x000fe400008f2cc4 */
[----:B------:R-:W-:Y:S04]  /*50d0*/  HMMA.16816.F32 R64, R64, R134, RZ ;  /* 0x000000864040723c */ /* 0x000fe800000018ff */
[----:B------:R-:W-:Y:S02]  /*50e0*/  IADD3 R136, P1, R136, R194, RZ ;  /* 0x000000c288887210 */ /* 0x000fe40007f3e0ff */
[C---:B------:R-:W-:Y:S02]  /*50f0*/  IADD3.X R133, R2.reuse, R193, RZ, P2, !PT ;  /* 0x000000c102857210 */ /* 0x040fe400017fe4ff */
[-C--:B------:R-:W-:Y:S01]  /*5100*/  HMMA.16816.F32 R4, R172, R176.reuse, R4 ;  /* 0x000000b0ac04723c */ /* 0x080fe20000001804 */
[----:B------:R-:W-:Y:S04]  /*5110*/  LDSM.16.M88.4 R192, [R221] ;  /* 0x00000000ddc0783b */ /* 0x000fe80000000200 */
[C---:B------:R-:W-:Y:S02]  /*5120*/  LEA R198, P2, R189.reuse, c[0x0][0x1f8], 0x1 ;  /* 0x00007e00bdc67a11 */ /* 0x040fe400078408ff */
[----:B------:R-:W-:Y:S01]  /*5130*/  IADD3.X R190, R2, R190, RZ, P0, !PT ;  /* 0x000000be02be7210 */ /* 0x000fe200007fe4ff */
[C---:B------:R-:W-:Y:S04]  /*5140*/  HMMA.16816.F32 R8, R180.reuse, R176, R8 ;  /* 0x000000b0b408723c */ /* 0x040fe80000001808 */
[----:B------:R-:W-:Y:S02]  /*5150*/  LEA.HI.X R133, R188, c[0x0][0x1fc], R133, 0x1, P3 ;  /* 0x00007f00bc857a11 */ /* 0x000fe400018f0c85 */
[----:B------:R-:W-:Y:S02]  /*5160*/  IADD3.X R2, R2, R191, RZ, P1, !PT ;  /* 0x000000bf02027210 */ /* 0x000fe40000ffe4ff */
[-C--:B------:R-:W-:Y:S04]  /*5170*/  HMMA.16816.F32 R12, R180, R178.reuse, R12 ;  /* 0x000000b2b40c723c */ /* 0x080fe8000000180c */
[----:B------:R-:W-:Y:S02]  /*5180*/  LEA.HI.X R199, R189, c[0x0][0x1fc], R190, 0x1, P2 ;  /* 0x00007f00bdc77a11 */ /* 0x000fe400010f0cbe */
[----:B------:R-:W1:Y:S01]  /*5190*/  LDSM.16.M88.4 R188, [R222] ;  /* 0x00000000debc783b */ /* 0x000e620000000200 */
[C---:B------:R-:W-:Y:S01]  /*51a0*/  LEA R196, P0, R136.reuse, c[0x0][0x1f8], 0x1 ;  /* 0x00007e0088c47a11 */ /* 0x040fe200078008ff */
[C---:B------:R-:W-:Y:S04]  /*51b0*/  HMMA.16816.F32 R16, R172.reuse, R178, R16 ;  /* 0x000000b2ac10723c */ /* 0x040fe80000001810 */
[----:B------:R-:W-:Y:S02]  /*51c0*/  LEA.HI.X R197, R136, c[0x0][0x1fc], R2, 0x1, P0 ;  /* 0x00007f0088c57a11 */ /* 0x000fe400000f0c02 */
[----:B------:R-:W-:Y:S01]  /*51d0*/  @!PT LDS RZ, [RZ] ;  /* 0x00000000fffff984 */ /* 0x000fe20000000800 */
[----:B------:R-:W-:Y:S01]  /*51e0*/  @!PT LDS RZ, [RZ] ;  /* 0x00000000fffff984 */ /* 0x000fe20000000800 */
[----:B------:R-:W-:Y:S01]  /*51f0*/  @!PT LDS RZ, [RZ] ;  /* 0x00000000fffff984 */ /* 0x000fe20000000800 */
        /* <DEDUP_REMOVED lines=11> */
[-C--:B-1----:R-:W-:Y:S06]  /*52b0*/  HMMA.16816.F32 R36, R172, R188.reuse, R36 ;  /* 0x000000bcac24723c */ /* 0x082fec0000001824 */
[----:B------:R5:W-:Y:S02]  /*52c0*/  LDGSTS.E.BYPASS.LTC128B.128 [R224+0x2900], [R196.64], !P5 ;  /* 0x02900000c4e07fae */ /* 0x000be4000e901d44 */
[C---:B------:R-:W-:Y:S06]  /*52d0*/  HMMA.16816.F32 R40, R180.reuse, R188, R40 ;  /* 0x000000bcb428723c */ /* 0x040fec0000001828 */
[----:B--2---:R-:W-:Y:S02]  /*52e0*/  LDSM.16.M88.4 R200, [R210+0x9100] ;  /* 0x00910000d2c8783b */ /* 0x004fe40000000200 */
[-C--:B------:R-:W-:Y:S06]  /*52f0*/  HMMA.16816.F32 R44, R180, R190.reuse, R44 ;  /* 0x000000beb42c723c */ /* 0x080fec000000182c */
[----:B------:R-:W0:Y:S02]  /*5300*/  LDGDEPBAR ;  /* 0x00000000000079af */ /* 0x000e240000000000 */
[C---:B------:R-:W-:Y:S06]  /*5310*/  HMMA.16816.F32 R48, R172.reuse, R190, R48 ;  /* 0x000000beac30723c */ /* 0x040fec0000001830 */
[----:B----4-:R-:W-:Y:S02]  /*5320*/  LDSM.16.M88.4 R132, [R210+0x8100] ;  /* 0x00810000d284783b */ /* 0x010fe40000000200 */
[-C--:B------:R-:W-:Y:S06]  /*5330*/  HMMA.16816.F32 R52, R172, R192.reuse, R52 ;  /* 0x000000c0ac34723c */ /* 0x080fec0000001834 */
[----:B-----5:R-:W1:Y:S02]  /*5340*/  LDSM.16.M88.4 R196, [R139+0x4100] ;  /* 0x004100008bc4783b */ /* 0x020e640000000200 */
[C---:B------:R-:W-:Y:S06]  /*5350*/  HMMA.16816.F32 R56, R180.reuse, R192, R56 ;  /* 0x000000c0b438723c */ /* 0x040fec0000001838 */
[----:B---3--:R-:W2:Y:S02]  /*5360*/  LDSM.16.M88.4 R204, [R139+0x4500] ;  /* 0x004500008bcc783b */ /* 0x008ea40000000200 */
[-C--:B------:R-:W-:Y:S06]  /*5370*/  HMMA.16816.F32 R60, R180, R194.reuse, R60 ;  /* 0x000000c2b43c723c */ /* 0x080fec000000183c */
[----:B------:R-:W3:Y:S02]  /*5380*/  LDSM.16.M88.4 R176, [R139+0x4900] ;  /* 0x004900008bb0783b */ /* 0x000ee40000000200 */
[----:B------:R-:W-:Y:S06]  /*5390*/  HMMA.16816.F32 R64, R172, R194, R64 ;  /* 0x000000c2ac40723c */ /* 0x000fec0000001840 */
[----:B------:R-:W4:Y:S08]  /*53a0*/  LDSM.16.M88.4 R172, [R139+0x4d00] ;  /* 0x004d00008bac783b */ /* 0x000f300000000200 */
[----:B------:R-:W-:Y:S01]  /*53b0*/  LDSM.16.M88.4 R180, [R211+0x8100] ;  /* 0x00810000d3b4783b */ /* 0x000fe20000000200 */
[-C--:B-1----:R-:W-:Y:S07]  /*53c0*/  HMMA.16816.F32 R4, R132, R196.reuse, R4 ;  /* 0x000000c48404723c */ /* 0x082fee0000001804 */
[----:B------:R-:W1:Y:S01]  /*53d0*/  LDSM.16.M88.4 R184, [R220] ;  /* 0x00000000dcb8783b */ /* 0x000e620000000200 */
[C---:B------:R-:W-:Y:S07]  /*53e0*/  HMMA.16816.F32 R8, R200.reuse, R196, R8 ;  /* 0x000000c4c808723c */ /* 0x040fee0000001808 */
[----:B------:R-:W5:Y:S01]  /*53f0*/  LDSM.16.M88.4 R188, [R211+0x9100] ;  /* 0x00910000d3bc783b */ /* 0x000f620000000200 */
[-C--:B------:R-:W-:Y:S07]  /*5400*/  HMMA.16816.F32 R12, R200, R198.reuse, R12 ;  /* 0x000000c6c80c723c */ /* 0x080fee000000180c */
[----:B------:R-:W1:Y:S01]  /*5410*/  LDSM.16.M88.4 R192, [R219] ;  /* 0x00000000dbc0783b */ /* 0x000e620000000200 */
[C---:B------:R-:W-:Y:S07]  /*5420*/  HMMA.16816.F32 R16, R132.reuse, R198, R16 ;  /* 0x000000c68410723c */ /* 0x040fee0000001810 */
[----:B------:R-:W-:Y:S01]  /*5430*/  LDSM.16.M88.4 R196, [R217] ;  /* 0x00000000d9c4783b */ /* 0x000fe20000000200 */
        /* <DEDUP_REMOVED lines=9> */
[----:B------:R-:W2:Y:S07]  /*54d0*/  LDSM.16.M88.4 R176, [R218] ;  /* 0x00000000dab0783b */ /* 0x000eae0000000200 */
[-C--:B----4-:R-:W-:Y:S08]  /*54e0*/  HMMA.16816.F32 R52, R132, R172.reuse, R52 ;  /* 0x000000ac8434723c */ /* 0x090ff00000001834 */
[C---:B------:R-:W-:Y:S08]  /*54f0*/  HMMA.16816.F32 R56, R200.reuse, R172, R56 ;  /* 0x000000acc838723c */ /* 0x040ff00000001838 */
[-C--:B------:R-:W-:Y:S01]  /*5500*/  HMMA.16816.F32 R60, R200, R174.reuse, R60 ;  /* 0x000000aec83c723c */ /* 0x080fe2000000183c */
[----:B------:R-:W-:Y:S07]  /*5510*/  LDSM.16.M88.4 R200, [R210+0xb100] ;  /* 0x00b10000d2c8783b */ /* 0x000fee0000000200 */
[----:B------:R-:W-:Y:S01]  /*5520*/  HMMA.16816.F32 R64, R132, R174, R64 ;  /* 0x000000ae8440723c */ /* 0x000fe20000001840 */
[----:B------:R-:W-:Y:S07]  /*5530*/  LDSM.16.M88.4 R132, [R210+0xa100] ;  /* 0x00a10000d284783b */ /* 0x000fee0000000200 */
[-C--:B-1----:R-:W-:Y:S01]  /*5540*/  HMMA.16816.F32 R4, R180, R184.reuse, R4 ;  /* 0x000000b8b404723c */ /* 0x082fe20000001804 */
[----:B------:R-:W1:Y:S07]  /*5550*/  LDSM.16.M88.4 R172, [R139+0x5100] ;  /* 0x005100008bac783b */ /* 0x000e6e0000000200 */
[C---:B-----5:R-:W-:Y:S08]  /*5560*/  HMMA.16816.F32 R8, R188.reuse, R184, R8 ;  /* 0x000000b8bc08723c */ /* 0x060ff00000001808 */
[-C--:B------:R-:W-:Y:S08]  /*5570*/  HMMA.16816.F32 R12, R188, R186.reuse, R12 ;  /* 0x000000babc0c723c */ /* 0x080ff0000000180c */
[C---:B------:R-:W-:Y:S01]  /*5580*/  HMMA.16816.F32 R16, R180.reuse, R186, R16 ;  /* 0x000000bab410723c */ /* 0x040fe20000001810 */
[----:B------:R-:W-:Y:S07]  /*5590*/  LDSM.16.M88.4 R184, [R216] ;  /* 0x00000000d8b8783b */ /* 0x000fee0000000200 */
[-C--:B------:R-:W-:Y:S08]  /*55a0*/  HMMA.16816.F32 R20, R180, R192.reuse, R20 ;  /* 0x000000c0b414723c */ /* 0x080ff00000001814 */
[C---:B------:R-:W-:Y:S08]  /*55b0*/  HMMA.16816.F32 R24, R188.reuse, R192, R24 ;  /* 0x000000c0bc18723c */ /* 0x040ff00000001818 */
[-C--:B------:R-:W-:Y:S08]  /*55c0*/  HMMA.16816.F32 R28, R188, R194.reuse, R28 ;  /* 0x000000c2bc1c723c */ /* 0x080ff0000000181c */
[C---:B------:R-:W-:Y:S01]  /*55d0*/  HMMA.16816.F32 R32, R180.reuse, R194, R32 ;  /* 0x000000c2b420723c */ /* 0x040fe20000001820 */
[----:B------:R-:W-:Y:S07]  /*55e0*/  LDSM.16.M88.4 R192, [R215] ;  /* 0x00000000d7c0783b */ /* 0x000fee0000000200 */
[-C--:B--2---:R-:W-:Y:S08]  /*55f0*/  HMMA.16816.F32 R36, R180, R176.reuse, R36 ;  /* 0x000000b0b424723c */ /* 0x084ff00000001824 */
[C---:B------:R-:W-:Y:S08]  /*5600*/  HMMA.16816.F32 R40, R188.reuse, R176, R40 ;  /* 0x000000b0bc28723c */ /* 0x040ff00000001828 */
[-C--:B------:R-:W-:Y:S08]  /*5610*/  HMMA.16816.F32 R44, R188, R178.reuse, R44 ;  /* 0x000000b2bc2c723c */ /* 0x080ff0000000182c */
[C---:B------:R-:W-:Y:S01]  /*5620*/  HMMA.16816.F32 R48, R180.reuse, R178, R48 ;  /* 0x000000b2b430723c */ /* 0x040fe20000001830 */
[----:B------:R-:W2:Y:S07]  /*5630*/  LDSM.16.M88.4 R176, [R139+0x5900] ;  /* 0x005900008bb0783b */ /* 0x000eae0000000200 */
[-C--:B------:R-:W-:Y:S08]  /*5640*/  HMMA.16816.F32 R52, R180, R196.reuse, R52 ;  /* 0x000000c4b434723c */ /* 0x080ff00000001834 */
[C---:B------:R-:W-:Y:S08]  /*5650*/  HMMA.16816.F32 R56, R188.reuse, R196, R56 ;  /* 0x000000c4bc38723c */ /* 0x040ff00000001838 */
[-C--:B------:R-:W-:Y:S01]  /*5660*/  HMMA.16816.F32 R60, R188, R198.reuse, R60 ;  /* 0x000000c6bc3c723c */ /* 0x080fe2000000183c */
[----:B------:R-:W-:Y:S07]  /*5670*/  LDSM.16.M88.4 R188, [R211+0xb100] ;  /* 0x00b10000d3bc783b */ /* 0x000fee0000000200 */
[----:B------:R-:W-:Y:S01]  /*5680*/  HMMA.16816.F32 R64, R180, R198, R64 ;  /* 0x000000c6b440723c */ /* 0x000fe20000001840 */
[----:B------:R-:W-:Y:S07]  /*5690*/  LDSM.16.M88.4 R180, [R211+0xa100] ;  /* 0x00a10000d3b4783b */ /* 0x000fee0000000200 */
[-C--:B-1----:R-:W-:Y:S01]  /*56a0*/  HMMA.16816.F32 R4, R132, R172.reuse, R4 ;  /* 0x000000ac8404723c */ /* 0x082fe20000001804 */
[----:B------:R-:W-:Y:S07]  /*56b0*/  LDSM.16.M88.4 R196, [R213] ;  /* 0x00000000d5c4783b */ /* 0x000fee0000000200 */
        /* <DEDUP_REMOVED lines=11> */
[C---:B------:R-:W-:Y:S01]  /*5770*/  HMMA.16816.F32 R48, R132.reuse, R178, R48 ;  /* 0x000000b28430723c */ /* 0x040fe20000001830 */
[----:B------:R-:W2:Y:S01]  /*5780*/  LDSM.16.M88.4 R176, [R214] ;  /* 0x00000000d6b0783b */ /* 0x000ea20000000200 */
[----:B------:R-:W-:Y:S06]  /*5790*/  DEPBAR.LE SB0, 0x0 ;  /* 0x000080000000791a */ /* 0x000fec0000000000 */
[-C--:B-1----:R-:W-:Y:S01]  /*57a0*/  HMMA.16816.F32 R52, R132, R172.reuse, R52 ;  /* 0x000000ac8434723c */ /* 0x082fe20000001834 */
        /* <DEDUP_REMOVED lines=82> */
[----:B------:R-:W-:Y:S04]  /*5cd0*/  FMNMX.FTZ R133, R42, R133, !PT ;  /* 0x000000852a857209 */ /* 0x000fe80007810000 */
[----:B------:R-:W-:Y:S01]  /*5ce0*/  FMNMX.FTZ R133, R43, R133, !PT ;  /* 0x000000852b857209 */ /* 0x000fe20007810000 */
[----:B------:R-:W3:Y:S03]  /*5cf0*/  SHFL.BFLY PT, R172, R132, 0x2, 0x1f ;  /* 0x0c401f0084ac7f89 */ /* 0x000ee600000e0000 */
        /* <DEDUP_REMOVED lines=10> */
[----:B------:R-:W-:Y:S01]  /*5da0*/  FMNMX.FTZ R2, R58, R2, !PT ;  /* 0x000000023a027209 */ /* 0x000fe20007810000 */
[--C-:B------:R-:W-:Y:S01]  /*5db0*/  FFMA.FTZ R5, R5, c[0x0][0x2d0], -R180.reuse ;  /* 0x0000b40005057a23 */ /* 0x100fe200000108b4 */
[----:B---3--:R-:W-:Y:S01]  /*5dc0*/  FMNMX.FTZ R132, R132, R172, !PT ;  /* 0x000000ac84847209 */ /* 0x008fe20007810000 */
[--C-:B------:R-:W-:Y:S01]  /*5dd0*/  FFMA.FTZ R6, R6, c[0x0][0x2d0], -R181.reuse ;  /* 0x0000b40006067a23 */ /* 0x100fe200000108b5 */
[----:B------:R-:W-:Y:S01]  /*5de0*/  FMNMX.FTZ R2, R59, R2, !PT ;  /* 0x000000023b027209 */ /* 0x000fe20007810000 */
[--C-:B------:R-:W-:Y:S02]  /*5df0*/  FFMA.FTZ R7, R7, c[0x0][0x2d0], -R181.reuse ;  /* 0x0000b40007077a23 */ /* 0x100fe400000108b5 */
[----:B------:R-:W3:Y:S01]  /*5e00*/  SHFL.BFLY PT, R134, R132, 0x1, 0x1f ;  /* 0x0c201f0084867f89 */ /* 0x000ee200000e0000 */
[----:B------:R4:W-:Y:S01]  /*5e10*/  MUFU.EX2 R241, R4 ;  /* 0x0000000400f17308 */ /* 0x0009e20000000800 */
[--C-:B------:R-:W-:Y:S02]  /*5e20*/  FFMA.FTZ R19, R19, c[0x0][0x2d0], -R181.reuse ;  /* 0x0000b40013137a23 */ /* 0x100fe400000108b5 */
[--C-:B------:R-:W-:Y:S02]  /*5e30*/  FFMA.FTZ R17, R17, c[0x0][0x2d0], -R180.reuse ;  /* 0x0000b40011117a23 */ /* 0x100fe400000108b4 */
[--C-:B------:R-:W-:Y:S02]  /*5e40*/  FFMA.FTZ R16, R16, c[0x0][0x2d0], -R180.reuse ;  /* 0x0000b40010107a23 */ /* 0x100fe400000108b4 */
[--C-:B------:R-:W-:Y:S02]  /*5e50*/  FFMA.FTZ R18, R18, c[0x0][0x2d0], -R181.reuse ;  /* 0x0000b40012127a23 */ /* 0x100fe400000108b5 */
[--C-:B------:R-:W-:Y:S01]  /*5e60*/  FFMA.FTZ R36, R36, c[0x0][0x2d0], -R180.reuse ;  /* 0x0000b40024247a23 */ /* 0x100fe200000108b4 */
[----:B------:R-:W-:Y:S01]  /*5e70*/  MUFU.EX2 R237, R6 ;  /* 0x0000000600ed7308 */ /* 0x000fe20000000800 */
[--C-:B------:R-:W-:Y:S02]  /*5e80*/  FFMA.FTZ R37, R37, c[0x0][0x2d0], -R180.reuse ;  /* 0x0000b40025257a23 */ /* 0x100fe400000108b4 */
[----:B------:R-:W-:Y:S02]  /*5e90*/  FFMA.FTZ R38, R38, c[0x0][0x2d0], -R181 ;  /* 0x0000b40026267a23 */ /* 0x000fe400000108b5 */
[----:B-1----:R-:W-:Y:S02]  /*5ea0*/  FADD.FTZ R0, -R135, R3 ;  /* 0x0000000387007221 */ /* 0x002fe40000010100 */
[----:B------:R-:W-:Y:S02]  /*5eb0*/  FFMA.FTZ R39, R39, c[0x0][0x2d0], -R181 ;  /* 0x0000b40027277a23 */ /* 0x000fe400000108b5 */
[----:B------:R-:W-:Y:S01]  /*5ec0*/  FMUL.FTZ R3, R0, c[0x0][0x2d0] ;  /* 0x0000b40000037a20 */ /* 0x000fe20000410000 */
[----:B------:R1:W-:Y:S01]  /*5ed0*/  MUFU.EX2 R239, R7 ;  /* 0x0000000700ef7308 */ /* 0x0003e20000000800 */
[----:B------:R-:W-:Y:S01]  /*5ee0*/  FMNMX.FTZ R0, R62, R2, !PT ;  /* 0x000000023e007209 */ /* 0x000fe20007810000 */
[--C-:B------:R-:W-:Y:S01]  /*5ef0*/  FFMA.FTZ R48, R48, c[0x0][0x2d0], -R180.reuse ;  /* 0x0000b40030307a23 */ /* 0x100fe200000108b4 */
[----:B---3--:R-:W-:Y:S01]  /*5f00*/  FMNMX.FTZ R134, R132, R134, !PT ;  /* 0x0000008684867209 */ /* 0x008fe20007810000 */
[----:B------:R-:W-:Y:S01]  /*5f10*/  FFMA.FTZ R49, R49, c[0x0][0x2d0], -R180 ;  /* 0x0000b40031317a23 */ /* 0x000fe200000108b4 */
[----:B----4-:R-:W-:Y:S01]  /*5f20*/  @P0 SHF.R.S32.HI R4, RZ, 0x1f, R225 ;  /* 0x0000001fff040819 */ /* 0x010fe200000114e1 */
[----:B------:R-:W-:Y:S01]  /*5f30*/  FFMA.FTZ R50, R50, c[0x0][0x2d0], -R181 ;  /* 0x0000b40032327a23 */ /* 0x000fe200000108b5 */
[----:B------:R-:W-:Y:S01]  /*5f40*/  FMNMX.FTZ R0, R63, R0, !PT ;  /* 0x000000003f007209 */ /* 0x000fe20007810000 */
[----:B------:R-:W-:Y:S02]  /*5f50*/  FADD.FTZ R2, -R134, R137 ;  /* 0x0000008986027221 */ /* 0x000fe40000010100 */
[----:B------:R3:W4:Y:S01]  /*5f60*/  MUFU.EX2 R132, R3 ;  /* 0x0000000300847308 */ /* 0x0007220000000800 */
[----:B------:R-:W-:Y:S02]  /*5f70*/  @P0 IMAD R4, R4, c[0x0][0x1e0], RZ ;  /* 0x0000780004040a24 */ /* 0x000fe400078e02ff */
[----:B------:R-:W-:Y:S02]  /*5f80*/  FMUL.FTZ R182, R134, c[0x0][0x2d0] ;  /* 0x0000b40086b67a20 */ /* 0x000fe40000410000 */
[----:B------:R-:W-:Y:S02]  /*5f90*/  @P0 IMAD R4, R225, c[0x0][0x1e4], R4 ;  /* 0x00007900e1040a24 */ /* 0x000fe400078e0204 */
[--C-:B------:R-:W-:Y:S02]  /*5fa0*/  FFMA.FTZ R12, R12, c[0x0][0x2d0], -R182.reuse ;  /* 0x0000b4000c0c7a23 */ /* 0x100fe400000108b6 */
[--C-:B------:R-:W-:Y:S01]  /*5fb0*/  FFMA.FTZ R13, R13, c[0x0][0x2d0], -R182.reuse ;  /* 0x0000b4000d0d7a23 */ /* 0x100fe200000108b6 */
[----:B------:R5:W-:Y:S01]  /*5fc0*/  MUFU.EX2 R242, R5 ;  /* 0x0000000500f27308 */ /* 0x000be20000000800 */
[--C-:B------:R-:W-:Y:S02]  /*5fd0*/  FFMA.FTZ R51, R51, c[0x0][0x2d0], -R181.reuse ;  /* 0x0000b40033337a23 */ /* 0x100fe400000108b5 */
[--C-:B------:R-:W-:Y:S02]  /*5fe0*/  FFMA.FTZ R44, R44, c[0x0][0x2d0], -R182.reuse ;  /* 0x0000b4002c2c7a23 */ /* 0x100fe400000108b6 */
[----:B-1----:R-:W-:Y:S04]  /*5ff0*/  @P0 IMAD.WIDE.U32 R6, R225, c[0x0][0x1e0], RZ ;  /* 0x00007800e1060a25 */ /* 0x002fe800078e00ff */
[----:B------:R-:W-:Y:S01]  /*6000*/  FFMA.FTZ R45, R45, c[0x0][0x2d0], -R182 ;  /* 0x0000b4002d2d7a23 */ /* 0x000fe200000108b6 */
[----:B------:R1:W-:Y:S01]  /*6010*/  MUFU.EX2 R238, R19 ;  /* 0x0000001300ee7308 */ /* 0x0003e20000000800 */
[----:B------:R-:W-:Y:S01]  /*6020*/  @P0 IADD3 R4, R7, R4, RZ ;  /* 0x0000000407040210 */ /* 0x000fe20007ffe0ff */
[----:B------:R-:W-:Y:S02]  /*6030*/  FFMA.FTZ R52, R52, c[0x0][0x2d0], -R180 ;  /* 0x0000b40034347a23 */ /* 0x000fe400000108b4 */
[----:B---3--:R-:W-:Y:S01]  /*6040*/  FMUL.FTZ R3, R2, c[0x0][0x2d0] ;  /* 0x0000b40002037a20 */ /* 0x008fe20000410000 */
[----:B------:R-:W-:Y:S01]  /*6050*/  @P0 SHF.L.U64.HI R4, R6, 0x6, R4 ;  /* 0x0000000606040819 */ /* 0x000fe20000010204 */
[----:B------:R-:W3:Y:S01]  /*6060*/  SHFL.BFLY PT, R2, R0, 0x2, 0x1f ;  /* 0x0c401f0000027f89 */ /* 0x000ee200000e0000 */
[----:B------:R-:W-:Y:S02]  /*6070*/  FFMA.FTZ R53, R53, c[0x0][0x2d0], -R180 ;  /* 0x0000b40035357a23 */ /* 0x000fe400000108b4 */
[--C-:B------:R-:W-:Y:S01]  /*6080*/  FFMA.FTZ R54, R54, c[0x0][0x2d0], -R181.reuse ;  /* 0x0000b40036367a23 */ /* 0x100fe200000108b5 */
[----:B------:R-:W-:Y:S01]  /*6090*/  MUFU.EX2 R244, R16 ;  /* 0x0000001000f47308 */ /* 0x000fe20000000800 */
[--C-:B------:R-:W-:Y:S02]  /*60a0*/  FFMA.FTZ R55, R55, c[0x0][0x2d0], -R181.reuse ;  /* 0x0000b40037377a23 */ /* 0x100fe400000108b5 */
[--C-:B------:R-:W-:Y:S01]  /*60b0*/  FFMA.FTZ R56, R56, c[0x0][0x2d0], -R182.reuse ;  /* 0x0000b40038387a23 */ /* 0x100fe200000108b6 */
[----:B-----5:R-:W-:Y:S01]  /*60c0*/  @P0 SHF.L.U32 R5, R6, 0x6, RZ ;  /* 0x0000000606050819 */ /* 0x020fe200000006ff */
[----:B------:R-:W-:Y:S02]  /*60d0*/  FFMA.FTZ R57, R57, c[0x0][0x2d0], -R182 ;  /* 0x0000b40039397a23 */ /* 0x000fe400000108b6 */
[----:B------:R-:W-:Y:S01]  /*60e0*/  FFMA.FTZ R32, R32, c[0x0][0x2d0], -R180 ;  /* 0x0000b40020207a23 */ /* 0x000fe200000108b4 */
[----:B------:R-:W-:Y:S01]  /*60f0*/  @P0 IADD3 R7, P2, R5, R230, RZ ;  /* 0x000000e605070210 */ /* 0x000fe20007f5e0ff */
[C---:B--2---:R-:W-:Y:S01]  /*6100*/  FMUL.FTZ R84, R133.reuse, R84 ;  /* 0x0000005485547220 */ /* 0x044fe20000410000 */
[----:B------:R2:W-:Y:S01]  /*6110*/  MUFU.EX2 R243, R17 ;  /* 0x0000001100f37308 */ /* 0x0005e20000000800 */
[----:B------:R-:W-:Y:S01]  /*6120*/  FMUL.FTZ R85, R133, R85 ;  /* 0x0000005585557220 */ /* 0x000fe20000410000 */
[C---:B------:R-:W-:Y:S01]  /*6130*/  @P0 LEA R172, P1, R7.reuse, c[0x0][0x1c8], 0x1 ;  /* 0x0000720007ac0a11 */ /* 0x040fe200078208ff */
[----:B----4-:R-:W-:Y:S01]  /*6140*/  FMUL.FTZ R86, R132, R86 ;  /* 0x0000005684567220 */ /* 0x010fe20000410000 */
[----:B------:R-:W-:Y:S01]  /*6150*/  @P0 IADD3.X R6, R4, R227, RZ, P2, !PT ;  /* 0x000000e304060210 */ /* 0x000fe200017fe4ff */
[----:B-1----:R-:W-:Y:S02]  /*6160*/  FFMA.FTZ R19, R8, c[0x0][0x2d0], -R182 ;  /* 0x0000b40008137a23 */ /* 0x002fe400000108b6 */
[----:B------:R-:W-:Y:S01]  /*6170*/  FMUL.FTZ R87, R132, R87 ;  /* 0x0000005784577220 */ /* 0x000fe20000410000 */
[----:B------:R-:W-:Y:S01]  /*6180*/  @P0 LEA.HI.X R173, R7, c[0x0][0x1cc], R6, 0x1, P1 ;  /* 0x0000730007ad0a11 */ /* 0x000fe200008f0c06 */
[--C-:B------:R-:W-:Y:S01]  /*6190*/  FFMA.FTZ R20, R20, c[0x0][0x2d0], -R180.reuse ;  /* 0x0000b40014147a23 */ /* 0x100fe200000108b4 */
[----:B------:R1:W-:Y:S01]  /*61a0*/  MUFU.EX2 R240, R18 ;  /* 0x0000001200f07308 */ /* 0x0003e20000000800 */
[----:B------:R-:W-:Y:S01]  /*61b0*/  @P0 IADD3 R6, P3, R5, R252, RZ ;  /* 0x000000fc05060210 */ /* 0x000fe20007f7e0ff */
[--C-:B------:R-:W-:Y:S01]  /*61c0*/  FFMA.FTZ R21, R21, c[0x0][0x2d0], -R180.reuse ;  /* 0x0000b40015157a23 */ /* 0x100fe200000108b4 */
[----:B---3--:R-:W-:Y:S01]  /*61d0*/  FMNMX.FTZ R0, R0, R2, !PT ;  /* 0x0000000200007209 */ /* 0x008fe20007810000 */
[----:B------:R3:W-:Y:S01]  /*61e0*/  @P0 LDGSTS.E.BYPASS.LTC128B.128 [R224+0x3100], [R172.64], !P4 ;  /* 0x03100000ace00fae */ /* 0x0007e2000e101d44 */
[----:B------:R-:W-:Y:S01]  /*61f0*/  @P0 IADD3 R7, P2, R5, R250, RZ ;  /* 0x000000fa05070210 */ /* 0x000fe20007f5e0ff */
[----:B------:R-:W-:Y:S01]  /*6200*/  FFMA.FTZ R22, R22, c[0x0][0x2d0], -R181 ;  /* 0x0000b40016167a23 */ /* 0x000fe200000108b5 */
[----:B------:R-:W-:Y:S01]  /*6210*/  @P0 IADD3 R5, P1, R228, R5, RZ ;  /* 0x00000005e4050210 */ /* 0x000fe20007f3e0ff */
[----:B------:R-:W-:Y:S01]  /*6220*/  FFMA.FTZ R33, R33, c[0x0][0x2d0], -R180 ;  /* 0x0000b40021217a23 */ /* 0x000fe200000108b4 */
[----:B------:R-:W-:Y:S01]  /*6230*/  MOV R228, c[0x0][0x1e0] ;  /* 0x0000780000e47a02 */ /* 0x000fe20000000f00 */
[----:B------:R4:W-:Y:S01]  /*6240*/  MUFU.EX2 R236, R19 ;  /* 0x0000001300ec7308 */ /* 0x0009e20000000800 */
[----:B------:R-:W-:Y:S01]  /*6250*/  @P0 IADD3.X R8, R4, R249, RZ, P2, !PT ;  /* 0x000000f904080210 */ /* 0x000fe200017fe4ff */
[----:B------:R-:W5:Y:S01]  /*6260*/  SHFL.BFLY PT, R2, R0, 0x1, 0x1f ;  /* 0x0c201f0000027f89 */ /* 0x000f6200000e0000 */
[----:B------:R-:W-:Y:S01]  /*6270*/  SHF.L.U64.HI R228, R228, R229, c[0x0][0x1e4] ;  /* 0x00007900e4e47619 */ /* 0x000fe200000102e5 */
[C---:B------:R-:W-:Y:S01]  /*6280*/  FMUL.FTZ R96, R133.reuse, R96 ;  /* 0x0000006085607220 */ /* 0x040fe20000410000 */
[----:B--2---:R-:W-:Y:S01]  /*6290*/  @P0 IADD3.X R17, R4, R251, RZ, P3, !PT ;  /* 0x000000fb04110210 */ /* 0x004fe20001ffe4ff */
[----:B------:R-:W-:Y:S01]  /*62a0*/  FMUL.FTZ R97, R133, R97 ;  /* 0x0000006185617220 */ /* 0x000fe20000410000 */
[----:B------:R-:W-:Y:S01]  /*62b0*/  @P0 LEA R16, P3, R6, c[0x0][0x1c8], 0x1 ;  /* 0x0000720006100a11 */ /* 0x000fe200078608ff */
[----:B------:R-:W-:Y:S01]  /*62c0*/  FMUL.FTZ R98, R132, R98 ;  /* 0x0000006284627220 */ /* 0x000fe20000410000 */
[----:B------:R-:W-:Y:S01]  /*62d0*/  @P0 IADD3.X R4, R228, R4, RZ, P1, !PT ;  /* 0x00000004e4040210 */ /* 0x000fe20000ffe4ff */
[----:B------:R-:W2:Y:S01]  /*62e0*/  MUFU.EX2 R3, R3 ;  /* 0x0000000300037308 */ /* 0x000ea20000000800 */
[----:B------:R-:W-:Y:S01]  /*62f0*/  @P0 LEA.HI.X R17, R6, c[0x0][0x1cc], R17, 0x1, P3 ;  /* 0x0000730006110a11 */ /* 0x000fe200018f0c11 */
[----:B------:R-:W-:Y:S01]  /*6300*/  FFMA.FTZ R6, R9, c[0x0][0x2d0], -R182 ;  /* 0x0000b40009067a23 */ /* 0x000fe200000108b6 */
[----:B------:R-:W-:Y:S01]  /*6310*/  @P0 IADD3 R137, P3, R5, R230, RZ ;  /* 0x000000e605890210 */ /* 0x000fe20007f7e0ff */
[----:B------:R-:W-:Y:S01]  /*6320*/  FMUL.FTZ R99, R132, R99 ;  /* 0x0000006384637220 */ /* 0x000fe20000410000 */
[----:B-1----:R-:W-:Y:S01]  /*6330*/  @P0 LEA R18, P2, R7, c[0x0][0x1c8], 0x1 ;  /* 0x0000720007120a11 */ /* 0x002fe200078408ff */
[----:B------:R1:W-:Y:S01]  /*6340*/  @P0 LDGSTS.E.BYPASS.LTC128B.128 [R224+0x4100], [R16.64], !P6 ;  /* 0x0410000010e00fae */ /* 0x0003e2000f101d44 */
[----:B------:R-:W-:Y:S01]  /*6350*/  @P0 IADD3.X R9, R4, R227, RZ, P3, !PT ;  /* 0x000000e304090210 */ /* 0x000fe20001ffe4ff */
[C---:B------:R-:W-:Y:S02]  /*6360*/  FMUL.FTZ R104, R133.reuse, R104 ;  /* 0x0000006885687220 */ /* 0x040fe40000410000 */
[----:B------:R1:W1:Y:S01]  /*6370*/  MUFU.EX2 R235, R6 ;  /* 0x0000000600eb7308 */ /* 0x0002620000000800 */
[----:B------:R-:W-:Y:S02]  /*6380*/  FMUL.FTZ R105, R133, R105 ;  /* 0x0000006985697220 */ /* 0x000fe40000410000 */
[C---:B------:R-:W-:Y:S01]  /*6390*/  FMUL.FTZ R106, R132.reuse, R106 ;  /* 0x0000006a846a7220 */ /* 0x040fe20000410000 */
[----:B----4-:R-:W-:Y:S01]  /*63a0*/  @P0 LEA.HI.X R19, R7, c[0x0][0x1cc], R8, 0x1, P2 ;  /* 0x0000730007130a11 */ /* 0x010fe200010f0c08 */
[----:B------:R-:W-:Y:S01]  /*63b0*/  FMUL.FTZ R107, R132, R107 ;  /* 0x0000006b846b7220 */ /* 0x000fe20000410000 */
[----:B------:R-:W-:Y:S01]  /*63c0*/  @P0 LEA R8, P3, R137, c[0x0][0x1c8], 0x1 ;  /* 0x0000720089080a11 */ /* 0x000fe200078608ff */
[----:B------:R-:W-:Y:S01]  /*63d0*/  FMUL.FTZ R108, R133, R108 ;  /* 0x0000006c856c7220 */ /* 0x000fe20000410000 */
[----:B------:R-:W-:Y:S01]  /*63e0*/  @P0 IADD3 R7, P2, R5, R252, RZ ;  /* 0x000000fc05070210 */ /* 0x000fe20007f5e0ff */
[----:B------:R4:W-:Y:S01]  /*63f0*/  @P0 LDGSTS.E.BYPASS.LTC128B.128 [R224+0x5100], [R18.64], !P5 ;  /* 0x0510000012e00fae */ /* 0x0009e2000e901d44 */
[----:B------:R-:W-:Y:S01]  /*6400*/  @P0 LEA.HI.X R9, R137, c[0x0][0x1cc], R9, 0x1, P3 ;  /* 0x0000730089090a11 */ /* 0x000fe200018f0c09 */
[----:B------:R3:W-:Y:S01]  /*6410*/  MUFU.EX2 R234, R12 ;  /* 0x0000000c00ea7308 */ /* 0x0007e20000000800 */
[----:B------:R-:W-:Y:S01]  /*6420*/  @P0 IADD3.X R174, R4, R251, RZ, P2, !PT ;  /* 0x000000fb04ae0210 */ /* 0x000fe200017fe4ff */
[----:B------:R-:W-:Y:S01]  /*6430*/  FMUL.FTZ R109, R133, R109 ;  /* 0x0000006d856d7220 */ /* 0x000fe20000410000 */
[----:B-----5:R-:W-:Y:S01]  /*6440*/  FMNMX.FTZ R2, R0, R2, !PT ;  /* 0x0000000200027209 */ /* 0x020fe20007810000 */
[----:B--2---:R-:W-:Y:S01]  /*6450*/  FMUL.FTZ R88, R3, R88 ;  /* 0x0000005803587220 */ /* 0x004fe20000410000 */
[----:B------:R-:W-:Y:S01]  /*6460*/  @P0 IADD3 R5, P1, R5, R250, RZ ;  /* 0x000000fa05050210 */ /* 0x000fe20007f3e0ff */
[----:B------:R2:W-:Y:S01]  /*6470*/  @P0 LDGSTS.E.BYPASS.LTC128B.128 [R224+0x3900], [R8.64], !P4 ;  /* 0x0390000008e00fae */ /* 0x0005e2000e101d44 */
[----:B------:R-:W-:Y:S02]  /*6480*/  FMUL.FTZ R89, R3, R89 ;  /* 0x0000005903597220 */ /* 0x000fe40000410000 */
[----:B------:R-:W-:Y:S01]  /*6490*/  FADD.FTZ R0, -R2, R138 ;  /* 0x0000008a02007221 */ /* 0x000fe20000010100 */
[----:B------:R-:W-:Y:S01]  /*64a0*/  @P0 IADD3.X R138, R4, R249, RZ, P1, !PT ;  /* 0x000000f9048a0210 */ /* 0x000fe20000ffe4ff */
[----:B------:R-:W-:Y:S01]  /*64b0*/  FMUL.FTZ R137, R2, c[0x0][0x2d0] ;  /* 0x0000b40002897a20 */ /* 0x000fe20000410000 */
[----:B------:R-:W-:Y:S01]  /*64c0*/  @P0 LEA R4, P1, R5, c[0x0][0x1c8], 0x1 ;  /* 0x0000720005040a11 */ /* 0x000fe200078208ff */
[----:B------:R-:W-:Y:S01]  /*64d0*/  FMUL.FTZ R0, R0, c[0x0][0x2d0] ;  /* 0x0000b40000007a20 */ /* 0x000fe20000410000 */
[----:B-1----:R-:W-:Y:S01]  /*64e0*/  @P0 LEA R6, P2, R7, c[0x0][0x1c8], 0x1 ;  /* 0x0000720007060a11 */ /* 0x002fe200078408ff */
[--C-:B------:R-:W-:Y:S01]  /*64f0*/  FFMA.FTZ R14, R14, c[0x0][0x2d0], -R137.reuse ;  /* 0x0000b4000e0e7a23 */ /* 0x100fe20000010889 */
[----:B------:R-:W-:Y:S01]  /*6500*/  @P0 LEA.HI.X R5, R5, c[0x0][0x1cc], R138, 0x1, P1 ;  /* 0x0000730005050a11 */ /* 0x000fe200008f0c8a */
[--C-:B------:R-:W-:Y:S01]  /*6510*/  FFMA.FTZ R15, R15, c[0x0][0x2d0], -R137.reuse ;  /* 0x0000b4000f0f7a23 */ /* 0x100fe20000010889 */
[----:B------:R-:W-:Y:S01]  /*6520*/  @P0 LEA.HI.X R7, R7, c[0x0][0x1cc], R174, 0x1, P2 ;  /* 0x0000730007070a11 */ /* 0x000fe200010f0cae */
[--C-:B------:R-:W-:Y:S01]  /*6530*/  FFMA.FTZ R10, R10, c[0x0][0x2d0], -R137.reuse ;  /* 0x0000b4000a0a7a23 */ /* 0x100fe20000010889 */
[----:B------:R-:W1:Y:S01]  /*6540*/  MUFU.EX2 R0, R0 ;  /* 0x0000000000007308 */ /* 0x000e620000000800 */
[--C-:B------:R-:W-:Y:S02]  /*6550*/  FFMA.FTZ R11, R11, c[0x0][0x2d0], -R137.reuse ;  /* 0x0000b4000b0b7a23 */ /* 0x100fe40000010889 */
[----:B------:R5:W-:Y:S01]  /*6560*/  @P0 LDGSTS.E.BYPASS.LTC128B.128 [R224+0x4900], [R6.64], !P6 ;  /* 0x0490000006e00fae */ /* 0x000be2000f101d44 */
[----:B---3--:R-:W-:Y:S02]  /*6570*/  FMUL.FTZ R12, R3, R148 ;  /* 0x00000094030c7220 */ /* 0x008fe40000410000 */
[C---:B------:R-:W-:Y:S02]  /*6580*/  FMUL.FTZ R16, R133.reuse, R152 ;  /* 0x0000009885107220 */ /* 0x040fe40000410000 */
[----:B------:R-:W-:Y:S02]  /*6590*/  FMUL.FTZ R17, R133, R153 ;  /* 0x0000009985117220 */ /* 0x000fe40000410000 */
[----:B------:R3:W1:Y:S01]  /*65a0*/  MUFU.EX2 R233, R13 ;  /* 0x0000000d00e97308 */ /* 0x0006620000000800 */
[----:B------:R1:W-:Y:S01]  /*65b0*/  @P0 LDGSTS.E.BYPASS.LTC128B.128 [R224+0x5900], [R4.64], !P5 ;  /* 0x0590000004e00fae */ /* 0x0003e2000e901d44 */
[C---:B----4-:R-:W-:Y:S02]  /*65c0*/  FMUL.FTZ R18, R132.reuse, R154 ;  /* 0x0000009a84127220 */ /* 0x050fe40000410000 */
[----:B--2---:R-:W-:Y:S01]  /*65d0*/  FMUL.FTZ R8, R3, R140 ;  /* 0x0000008c03087220 */ /* 0x004fe20000410000 */
[----:B------:R-:W-:Y:S01]  /*65e0*/  F2FP.PACK_AB R140, R235, R236 ;  /* 0x000000eceb8c723e */ /* 0x000fe200000000ff */
[----:B------:R-:W-:Y:S02]  /*65f0*/  FMUL.FTZ R9, R3, R141 ;  /* 0x0000008d03097220 */ /* 0x000fe40000410000 */
[----:B------:R-:W-:Y:S01]  /*6600*/  FMUL.FTZ R19, R132, R155 ;  /* 0x0000009b84137220 */ /* 0x000fe20000410000 */
[----:B------:R-:W2:Y:S01]  /*6610*/  LDSM.16.MT88.4 R172, [R208+0x100] ;  /* 0x00010000d0ac783b */ /* 0x000ea20000004200 */
[----:B------:R4:W-:Y:S01]  /*6620*/  MUFU.EX2 R185, R14 ;  /* 0x0000000e00b97308 */ /* 0x0009e20000000800 */
[--C-:B------:R-:W-:Y:S02]  /*6630*/  FFMA.FTZ R46, R46, c[0x0][0x2d0], -R137.reuse ;  /* 0x0000b4002e2e7a23 */ /* 0x100fe40000010889 */
[--C-:B------:R-:W-:Y:S02]  /*6640*/  FFMA.FTZ R47, R47, c[0x0][0x2d0], -R137.reuse ;  /* 0x0000b4002f2f7a23 */ /* 0x100fe40000010889 */
[--C-:B------:R-:W-:Y:S02]  /*6650*/  FFMA.FTZ R58, R58, c[0x0][0x2d0], -R137.reuse ;  /* 0x0000b4003a3a7a23 */ /* 0x100fe40000010889 */
[----:B------:R-:W2:Y:S01]  /*6660*/  LDSM.16.MT88.4 R176, [R209+0x100] ;  /* 0x00010000d1b0783b */ /* 0x000ea20000004200 */
[----:B------:R-:W-:Y:S02]  /*6670*/  FFMA.FTZ R59, R59, c[0x0][0x2d0], -R137 ;  /* 0x0000b4003b3b7a23 */ /* 0x000fe40000010889 */
[----:B------:R2:W-:Y:S01]  /*6680*/  MUFU.EX2 R186, R15 ;  /* 0x0000000f00ba7308 */ /* 0x0005e20000000800 */
[C---:B-----5:R-:W-:Y:S01]  /*6690*/  FMUL.FTZ R6, R132.reuse, R146 ;  /* 0x0000009284067220 */ /* 0x060fe20000410000 */
[----:B------:R-:W-:Y:S01]  /*66a0*/  F2FP.PACK_AB R146, R243, R244 ;  /* 0x000000f4f392723e */ /* 0x000fe200000000ff */
[----:B------:R-:W-:Y:S01]  /*66b0*/  FMUL.FTZ R7, R132, R147 ;  /* 0x0000009384077220 */ /* 0x000fe20000410000 */
[----:B------:R-:W-:Y:S01]  /*66c0*/  F2FP.PACK_AB R147, R238, R240 ;  /* 0x000000f0ee93723e */ /* 0x000fe200000000ff */
[----:B---3--:R-:W-:Y:S01]  /*66d0*/  FMUL.FTZ R13, R3, R149 ;  /* 0x00000095030d7220 */ /* 0x008fe20000410000 */
[----:B------:R-:W-:Y:S01]  /*66e0*/  LDSM.16.MT88.4 R152, [R209+0x1100] ;  /* 0x00110000d198783b */ /* 0x000fe20000004200 */
[----:B-1----:R-:W-:Y:S02]  /*66f0*/  FMUL.FTZ R90, R0, R90 ;  /* 0x0000005a005a7220 */ /* 0x002fe40000410000 */
[C---:B------:R-:W-:Y:S01]  /*6700*/  FMUL.FTZ R4, R133.reuse, R144 ;  /* 0x0000009085047220 */ /* 0x040fe20000410000 */
[----:B------:R1:W-:Y:S01]  /*6710*/  MUFU.EX2 R184, R10 ;  /* 0x0000000a00b87308 */ /* 0x0003e20000000800 */
[----:B------:R-:W-:Y:S01]  /*6720*/  F2FP.PACK_AB R144, R242, R241 ;  /* 0x000000f1f290723e */ /* 0x000fe200000000ff */
[----:B------:R-:W-:Y:S01]  /*6730*/  FMUL.FTZ R5, R133, R145 ;  /* 0x0000009185057220 */ /* 0x000fe20000410000 */
[----:B------:R-:W-:Y:S01]  /*6740*/  F2FP.PACK_AB R145, R239, R237 ;  /* 0x000000edef91723e */ /* 0x000fe200000000ff */
[----:B------:R-:W0:Y:S01]  /*6750*/  LDGDEPBAR ;  /* 0x00000000000079af */ /* 0x000e220000000000 */
[C---:B----4-:R-:W-:Y:S02]  /*6760*/  FMUL.FTZ R14, R0.reuse, R150 ;  /* 0x00000096000e7220 */ /* 0x050fe40000410000 */
[C---:B------:R-:W-:Y:S02]  /*6770*/  FMUL.FTZ R91, R0.reuse, R91 ;  /* 0x0000005b005b7220 */ /* 0x040fe40000410000 */
[C---:B------:R-:W-:Y:S01]  /*6780*/  FMUL.FTZ R92, R3.reuse, R92 ;  /* 0x0000005c035c7220 */ /* 0x040fe20000410000 */
[----:B------:R-:W3:Y:S01]  /*6790*/  MUFU.EX2 R183, R11 ;  /* 0x0000000b00b77308 */ /* 0x000ee20000000800 */
[----:B------:R-:W-:Y:S02]  /*67a0*/  FMUL.FTZ R93, R3, R93 ;  /* 0x0000005d035d7220 */ /* 0x000fe40000410000 */
[C---:B------:R-:W-:Y:S02]  /*67b0*/  FMUL.FTZ R94, R0.reuse, R94 ;  /* 0x0000005e005e7220 */ /* 0x040fe40000410000 */
[C---:B--2---:R-:W-:Y:S02]  /*67c0*/  FMUL.FTZ R15, R0.reuse, R151 ;  /* 0x00000097000f7220 */ /* 0x044fe40000410000 */
[----:B------:R-:W2:Y:S01]  /*67d0*/  LDSM.16.MT88.4 R148, [R208+0x1100] ;  /* 0x00110000d094783b */ /* 0x000ea20000004200 */
[C---:B------:R-:W-:Y:S01]  /*67e0*/  FMUL.FTZ R95, R0.reuse, R95 ;  /* 0x0000005f005f7220 */ /* 0x040fe20000410000 */
[-C--:B------:R-:W-:Y:S01]  /*67f0*/  HMMA.16816.F32 R4, R144, R172.reuse, R4 ;  /* 0x000000ac9004723c */ /* 0x080fe20000001804 */
[----:B------:R-:W-:Y:S04]  /*6800*/  MUFU.EX2 R202, R36 ;  /* 0x0000002400ca7308 */ /* 0x000fe80000000800 */
[----:B-1----:R-:W-:Y:S01]  /*6810*/  FMUL.FTZ R10, R0, R142 ;  /* 0x0000008e000a7220 */ /* 0x002fe20000410000 */
[----:B------:R-:W-:Y:S01]  /*6820*/  F2FP.PACK_AB R142, R233, R234 ;  /* 0x000000eae98e723e */ /* 0x000fe200000000ff */
[C---:B------:R-:W-:Y:S02]  /*6830*/  FMUL.FTZ R68, R133.reuse, R68 ;  /* 0x0000004485447220 */ /* 0x040fe40000410000 */
[----:B------:R-:W-:Y:S02]  /*6840*/  FMUL.FTZ R69, R133, R69 ;  /* 0x0000004585457220 */ /* 0x000fe40000410000 */
[----:B------:R-:W-:Y:S01]  /*6850*/  MUFU.EX2 R201, R37 ;  /* 0x0000002500c97308 */ /* 0x000fe20000000800 */
[C---:B------:R-:W-:Y:S02]  /*6860*/  FMUL.FTZ R70, R132.reuse, R70 ;  /* 0x0000004684467220 */ /* 0x040fe40000410000 */
[----:B------:R-:W-:Y:S01]  /*6870*/  FMUL.FTZ R71, R132, R71 ;  /* 0x0000004784477220 */ /* 0x000fe20000410000 */
[----:B---3--:R-:W-:Y:S01]  /*6880*/  F2FP.PACK_AB R141, R183, R184 ;  /* 0x000000b8b78d723e */ /* 0x008fe200000000ff */
[----:B------:R-:W-:Y:S01]  /*6890*/  FMUL.FTZ R11, R0, R143 ;  /* 0x0000008f000b7220 */ /* 0x000fe20000410000 */
[----:B------:R-:W-:Y:S01]  /*68a0*/  F2FP.PACK_AB R143, R186, R185 ;  /* 0x000000b9ba8f723e */ /* 0x000fe200000000ff */
[C---:B------:R-:W-:Y:S02]  /*68b0*/  FMUL.FTZ R100, R3.reuse, R100 ;  /* 0x0000006403647220 */ /* 0x040fe40000410000 */
[----:B------:R-:W-:Y:S01]  /*68c0*/  FMUL.FTZ R101, R3, R101 ;  /* 0x0000006503657220 */ /* 0x000fe20000410000 */
[----:B------:R-:W-:Y:S01]  /*68d0*/  MUFU.EX2 R198, R38 ;  /* 0x0000002600c67308 */ /* 0x000fe20000000800 */
[C---:B------:R-:W-:Y:S02]  /*68e0*/  FMUL.FTZ R102, R0.reuse, R102 ;  /* 0x0000006600667220 */ /* 0x040fe40000410000 */
[C---:B------:R-:W-:Y:S04]  /*68f0*/  HMMA.16816.F32 R8, R140.reuse, R172, R8 ;  /* 0x000000ac8c08723c */ /* 0x040fe80000001808 */
[C---:B------:R-:W-:Y:S02]  /*6900*/  FMUL.FTZ R103, R0.reuse, R103 ;  /* 0x0000006700677220 */ /* 0x040fe40000410000 */
[--C-:B------:R-:W-:Y:S01]  /*6910*/  FFMA.FTZ R138, R35, c[0x0][0x2d0], -R181.reuse ;  /* 0x0000b400238a7a23 */ /* 0x100fe200000108b5 */
[----:B------:R1:W-:Y:S01]  /*6920*/  MUFU.EX2 R196, R39 ;  /* 0x0000002700c47308 */ /* 0x0003e20000000800 */
[-C--:B------:R-:W-:Y:S04]  /*6930*/  HMMA.16816.F32 R12, R140, R174.reuse, R12 ;  /* 0x000000ae8c0c723c */ /* 0x080fe8000000180c */
[----:B------:R-:W-:Y:S02]  /*6940*/  FMUL.FTZ R35, R0, R163 ;  /* 0x000000a300237220 */ /* 0x000fe40000410000 */
[C---:B------:R-:W-:Y:S02]  /*6950*/  FMUL.FTZ R110, R132.reuse, R110 ;  /* 0x0000006e846e7220 */ /* 0x040fe40000410000 */
[C---:B------:R-:W-:Y:S01]  /*6960*/  HMMA.16816.F32 R16, R144.reuse, R174, R16 ;  /* 0x000000ae9010723c */ /* 0x040fe20000001810 */
[----:B------:R-:W-:Y:S03]  /*6970*/  MUFU.EX2 R200, R48 ;  /* 0x0000003000c87308 */ /* 0x000fe60000000800 */
[----:B------:R-:W-:Y:S02]  /*6980*/  FMUL.FTZ R111, R132, R111 ;  /* 0x0000006f846f7220 */ /* 0x000fe40000410000 */
[C---:B------:R-:W-:Y:S02]  /*6990*/  FMUL.FTZ R112, R3.reuse, R112 ;  /* 0x0000007003707220 */ /* 0x040fe40000410000 */
[-C--:B------:R-:W-:Y:S03]  /*69a0*/  HMMA.16816.F32 R68, R144, R176.reuse, R68 ;  /* 0x000000b09044723c */ /* 0x080fe60000001844 */
[----:B------:R3:W-:Y:S01]  /*69b0*/  MUFU.EX2 R230, R32 ;  /* 0x0000002000e67308 */ /* 0x0007e20000000800 */
[C---:B------:R-:W-:Y:S02]  /*69c0*/  FMUL.FTZ R72, R3.reuse, R72 ;  /* 0x0000004803487220 */ /* 0x040fe40000410000 */
[C---:B------:R-:W-:Y:S01]  /*69d0*/  FMUL.FTZ R73, R3.reuse, R73 ;  /* 0x0000004903497220 */ /* 0x040fe20000410000 */
[----:B-1----:R-:W-:Y:S01]  /*69e0*/  LDSM.16.MT88.4 R36, [R209+0x2500] ;  /* 0x00250000d124783b */ /* 0x002fe20000004200 */
[C---:B------:R-:W-:Y:S04]  /*69f0*/  FMUL.FTZ R74, R0.reuse, R74 ;  /* 0x0000004a004a7220 */ /* 0x040fe80000410000 */
[C---:B------:R-:W-:Y:S01]  /*6a00*/  FMUL.FTZ R75, R0.reuse, R75 ;  /* 0x0000004b004b7220 */ /* 0x040fe20000410000 */
[----:B------:R-:W-:Y:S01]  /*6a10*/  MUFU.EX2 R199, R49 ;  /* 0x0000003100c77308 */ /* 0x000fe20000000800 */
[C---:B------:R-:W-:Y:S02]  /*6a20*/  FMUL.FTZ R113, R3.reuse, R113 ;  /* 0x0000007103717220 */ /* 0x040fe40000410000 */
[C---:B------:R-:W-:Y:S02]  /*6a30*/  FMUL.FTZ R114, R0.reuse, R114 ;  /* 0x0000007200727220 */ /* 0x040fe40000410000 */
[C---:B------:R-:W-:Y:S01]  /*6a40*/  FMUL.FTZ R115, R0.reuse, R115 ;  /* 0x0000007300737220 */ /* 0x040fe20000410000 */
[C---:B------:R-:W-:Y:S04]  /*6a50*/  HMMA.16816.F32 R72, R140.reuse, R176, R72 ;  /* 0x000000b08c48723c */ /* 0x040fe80000001848 */
[C---:B------:R-:W-:Y:S01]  /*6a60*/  FMUL.FTZ R76, R3.reuse, R76 ;  /* 0x0000004c034c7220 */ /* 0x040fe20000410000 */
[----:B------:R1:W-:Y:S01]  /*6a70*/  MUFU.EX2 R232, R20 ;  /* 0x0000001400e87308 */ /* 0x0003e20000000800 */
[----:B------:R-:W-:Y:S02]  /*6a80*/  FMUL.FTZ R77, R3, R77 ;  /* 0x0000004d034d7220 */ /* 0x000fe40000410000 */
[C---:B------:R-:W-:Y:S04]  /*6a90*/  FMUL.FTZ R78, R0.reuse, R78 ;  /* 0x0000004e004e7220 */ /* 0x040fe80000410000 */
[----:B------:R-:W-:Y:S02]  /*6aa0*/  FMUL.FTZ R79, R0, R79 ;  /* 0x0000004f004f7220 */ /* 0x000fe40000410000 */
[--C-:B---3--:R-:W-:Y:S01]  /*6ab0*/  FFMA.FTZ R32, R23, c[0x0][0x2d0], -R181.reuse ;  /* 0x0000b40017207a23 */ /* 0x108fe200000108b5 */
[----:B------:R-:W-:Y:S01]  /*6ac0*/  MUFU.EX2 R195, R50 ;  /* 0x0000003200c37308 */ /* 0x000fe20000000800 */
[C---:B------:R-:W-:Y:S02]  /*6ad0*/  FMUL.FTZ R23, R132.reuse, R159 ;  /* 0x0000009f84177220 */ /* 0x040fe40000410000 */
[----:B------:R-:W-:Y:S01]  /*6ae0*/  FMUL.FTZ R116, R3, R116 ;  /* 0x0000007403747220 */ /* 0x000fe20000410000 */
[-C--:B------:R-:W-:Y:S03]  /*6af0*/  HMMA.16816.F32 R76, R140, R178.reuse, R76 ;  /* 0x000000b28c4c723c */ /* 0x080fe6000000184c */
[C---:B------:R-:W-:Y:S02]  /*6b00*/  FMUL.FTZ R80, R133.reuse, R80 ;  /* 0x0000005085507220 */ /* 0x040fe40000410000 */
[C---:B------:R-:W-:Y:S01]  /*6b10*/  FMUL.FTZ R81, R133.reuse, R81 ;  /* 0x0000005185517220 */ /* 0x040fe20000410000 */
[----:B------:R3:W4:Y:S01]  /*6b20*/  MUFU.EX2 R231, R21 ;  /* 0x0000001500e77308 */ /* 0x0007220000000800 */
[C---:B------:R-:W-:Y:S02]  /*6b30*/  FMUL.FTZ R82, R132.reuse, R82 ;  /* 0x0000005284527220 */ /* 0x040fe40000410000 */
[----:B------:R-:W-:Y:S03]  /*6b40*/  FMUL.FTZ R83, R132, R83 ;  /* 0x0000005384537220 */ /* 0x000fe60000410000 */
[----:B-1----:R-:W-:Y:S02]  /*6b50*/  FMUL.FTZ R20, R133, R156 ;  /* 0x0000009c85147220 */ /* 0x002fe40000410000 */
[----:B------:R-:W-:Y:S02]  /*6b60*/  FMUL.FTZ R117, R3, R117 ;  /* 0x0000007503757220 */ /* 0x000fe40000410000 */
[C---:B------:R-:W-:Y:S01]  /*6b70*/  HMMA.16816.F32 R80, R144.reuse, R178, R80 ;  /* 0x000000b29050723c */ /* 0x040fe20000001850 */
[----:B------:R1:W-:Y:S03]  /*6b80*/  MUFU.EX2 R197, R51 ;  /* 0x0000003300c57308 */ /* 0x0003e60000000800 */
[C---:B------:R-:W-:Y:S02]  /*6b90*/  FMUL.FTZ R118, R0.reuse, R118 ;  /* 0x0000007600767220 */ /* 0x040fe40000410000 */
[----:B------:R-:W-:Y:S02]  /*6ba0*/  FMUL.FTZ R119, R0, R119 ;  /* 0x0000007700777220 */ /* 0x000fe40000410000 */
[-C--:B--2---:R-:W-:Y:S03]  /*6bb0*/  HMMA.16816.F32 R84, R144, R148.reuse, R84 ;  /* 0x000000949054723c */ /* 0x084fe60000001854 */
[----:B------:R2:W-:Y:S01]  /*6bc0*/  MUFU.EX2 R228, R22 ;  /* 0x0000001600e47308 */ /* 0x0005e20000000800 */
[C---:B------:R-:W-:Y:S02]  /*6bd0*/  FMUL.FTZ R120, R133.reuse, R120 ;  /* 0x0000007885787220 */ /* 0x040fe40000410000 */
[C---:B---3--:R-:W-:Y:S02]  /*6be0*/  FMUL.FTZ R21, R133.reuse, R157 ;  /* 0x0000009d85157220 */ /* 0x048fe40000410000 */
[C---:B------:R-:W-:Y:S04]  /*6bf0*/  HMMA.16816.F32 R88, R140.reuse, R148, R88 ;  /* 0x000000948c58723c */ /* 0x040fe80000001858 */
[----:B------:R-:W-:Y:S01]  /*6c00*/  FFMA.FTZ R34, R34, c[0x0][0x2d0], -R181 ;  /* 0x0000b40022227a23 */ /* 0x000fe200000108b5 */
[----:B------:R-:W-:Y:S01]  /*6c10*/  MUFU.EX2 R191, R44 ;  /* 0x0000002c00bf7308 */ /* 0x000fe20000000800 */
[----:B------:R-:W-:Y:S02]  /*6c20*/  FMUL.FTZ R121, R133, R121 ;  /* 0x0000007985797220 */ /* 0x000fe40000410000 */
[-C--:B------:R-:W-:Y:S01]  /*6c30*/  HMMA.16816.F32 R92, R140, R150.reuse, R92 ;  /* 0x000000968c5c723c */ /* 0x080fe2000000185c */
[----:B-1----:R-:W-:Y:S03]  /*6c40*/  LDSM.16.MT88.4 R48, [R208+0x900] ;  /* 0x00090000d030783b */ /* 0x002fe60000004200 */
[C---:B------:R-:W-:Y:S02]  /*6c50*/  FMUL.FTZ R122, R132.reuse, R122 ;  /* 0x0000007a847a7220 */ /* 0x040fe40000410000 */
[C---:B------:R-:W-:Y:S01]  /*6c60*/  FMUL.FTZ R123, R132.reuse, R123 ;  /* 0x0000007b847b7220 */ /* 0x040fe20000410000 */
[----:B------:R1:W3:Y:S01]  /*6c70*/  MUFU.EX2 R229, R33 ;  /* 0x0000002100e57308 */ /* 0x0002e20000000800 */
[C---:B------:R-:W-:Y:S01]  /*6c80*/  HMMA.16816.F32 R96, R144.reuse, R150, R96 ;  /* 0x000000969060723c */ /* 0x040fe20000001860 */
[----:B------:R-:W5:Y:S03]  /*6c90*/  LDSM.16.MT88.4 R148, [R208+0x2100] ;  /* 0x00210000d094783b */ /* 0x000f660000004200 */
[----:B--2---:R-:W-:Y:S02]  /*6ca0*/  FMUL.FTZ R22, R132, R158 ;  /* 0x0000009e84167220 */ /* 0x004fe40000410000 */
[C---:B------:R-:W-:Y:S02]  /*6cb0*/  FMUL.FTZ R124, R3.reuse, R124 ;  /* 0x0000007c037c7220 */ /* 0x040fe40000410000 */
[C---:B------:R-:W-:Y:S01]  /*6cc0*/  FMUL.FTZ R125, R3.reuse, R125 ;  /* 0x0000007d037d7220 */ /* 0x040fe20000410000 */
[----:B------:R2:W2:Y:S01]  /*6cd0*/  MUFU.EX2 R227, R32 ;  /* 0x0000002000e37308 */ /* 0x0004a20000000800 */
[----:B------:R-:W-:Y:S01]  /*6ce0*/  LDSM.16.MT88.4 R156, [R209+0x500] ;  /* 0x00050000d19c783b */ /* 0x000fe20000004200 */
[-C--:B------:R-:W-:Y:S03]  /*6cf0*/  HMMA.16816.F32 R20, R144, R152.reuse, R20 ;  /* 0x000000989014723c */ /* 0x080fe60000001814 */
[C---:B------:R-:W-:Y:S02]  /*6d00*/  FMUL.FTZ R126, R0.reuse, R126 ;  /* 0x0000007e007e7220 */ /* 0x040fe40000410000 */
[----:B------:R-:W-:Y:S02]  /*6d10*/  FMUL.FTZ R127, R0, R127 ;  /* 0x0000007f007f7220 */ /* 0x000fe40000410000 */
[C---:B------:R-:W-:Y:S01]  /*6d20*/  FMUL.FTZ R128, R3.reuse, R128 ;  /* 0x0000008003807220 */ /* 0x040fe20000410000 */
[C---:B------:R-:W-:Y:S01]  /*6d30*/  HMMA.16816.F32 R100, R140.reuse, R152, R100 ;  /* 0x000000988c64723c */ /* 0x040fe20000001864 */
[----:B------:R3:W-:Y:S03]  /*6d40*/  MUFU.EX2 R226, R34 ;  /* 0x0000002200e27308 */ /* 0x0007e60000000800 */
[----:B-1----:R-:W-:Y:S02]  /*6d50*/  FMUL.FTZ R33, R3, R161 ;  /* 0x000000a103217220 */ /* 0x002fe40000410000 */
[--C-:B------:R-:W-:Y:S02]  /*6d60*/  FFMA.FTZ R28, R28, c[0x0][0x2d0], -R182.reuse ;  /* 0x0000b4001c1c7a23 */ /* 0x100fe400000108b6 */
[--C-:B------:R-:W-:Y:S03]  /*6d70*/  FFMA.FTZ R24, R24, c[0x0][0x2d0], -R182.reuse ;  /* 0x0000b40018187a23 */ /* 0x100fe600000108b6 */
[----:B------:R-:W-:Y:S01]  /*6d80*/  MUFU.EX2 R204, R28 ;  /* 0x0000001c00cc7308 */ /* 0x000fe20000000800 */
[--C-:B------:R-:W-:Y:S02]  /*6d90*/  FFMA.FTZ R25, R25, c[0x0][0x2d0], -R182.reuse ;  /* 0x0000b40019197a23 */ /* 0x100fe400000108b6 */
[C---:B--2---:R-:W-:Y:S02]  /*6da0*/  FMUL.FTZ R32, R3.reuse, R160 ;  /* 0x000000a003207220 */ /* 0x044fe40000410000 */
[--C-:B------:R-:W-:Y:S02]  /*6db0*/  FFMA.FTZ R26, R26, c[0x0][0x2d0], -R137.reuse ;  /* 0x0000b4001a1a7a23 */ /* 0x100fe40000010889 */
[----:B------:R-:W-:Y:S02]  /*6dc0*/  FMUL.FTZ R129, R3, R129 ;  /* 0x0000008103817220 */ /* 0x000fe40000410000 */
[C---:B------:R-:W-:Y:S01]  /*6dd0*/  FMUL.FTZ R130, R0.reuse, R130 ;  /* 0x0000008200827220 */ /* 0x040fe20000410000 */
[----:B------:R1:W-:Y:S01]  /*6de0*/  MUFU.EX2 R206, R24 ;  /* 0x0000001800ce7308 */ /* 0x0003e20000000800 */
[----:B------:R-:W-:Y:S02]  /*6df0*/  FMUL.FTZ R131, R0, R131 ;  /* 0x0000008300837220 */ /* 0x000fe40000410000 */
[--C-:B------:R-:W-:Y:S02]  /*6e00*/  FFMA.FTZ R40, R40, c[0x0][0x2d0], -R182.reuse ;  /* 0x0000b40028287a23 */ /* 0x100fe400000108b6 */
[----:B---3--:R-:W-:Y:S02]  /*6e10*/  FMUL.FTZ R34, R0, R162 ;  /* 0x000000a200227220 */ /* 0x008fe40000410000 */
[----:B------:R-:W-:Y:S02]  /*6e20*/  FFMA.FTZ R41, R41, c[0x0][0x2d0], -R182 ;  /* 0x0000b40029297a23 */ /* 0x000fe400000108b6 */
[--C-:B------:R-:W-:Y:S01]  /*6e30*/  FFMA.FTZ R42, R42, c[0x0][0x2d0], -R137.reuse ;  /* 0x0000b4002a2a7a23 */ /* 0x100fe20000010889 */
[----:B------:R-:W-:Y:S01]  /*6e40*/  MUFU.EX2 R192, R45 ;  /* 0x0000002d00c07308 */ /* 0x000fe20000000800 */
[----:B------:R-:W-:Y:S01]  /*6e50*/  FFMA.FTZ R43, R43, c[0x0][0x2d0], -R137 ;  /* 0x0000b4002b2b7a23 */ /* 0x000fe20000010889 */
[-C--:B------:R-:W-:Y:S03]  /*6e60*/  HMMA.16816.F32 R32, R140, R154.reuse, R32 ;  /* 0x0000009a8c20723c */ /* 0x080fe60000001820 */
[--C-:B------:R-:W-:Y:S02]  /*6e70*/  FFMA.FTZ R64, R64, c[0x0][0x2d0], -R180.reuse ;  /* 0x0000b40040407a23 */ /* 0x100fe400000108b4 */
[----:B------:R-:W-:Y:S02]  /*6e80*/  FFMA.FTZ R65, R65, c[0x0][0x2d0], -R180 ;  /* 0x0000b40041417a23 */ /* 0x000fe400000108b4 */
[--C-:B------:R-:W-:Y:S01]  /*6e90*/  FFMA.FTZ R66, R66, c[0x0][0x2d0], -R181.reuse ;  /* 0x0000b40042427a23 */ /* 0x100fe200000108b5 */
[C---:B------:R-:W-:Y:S01]  /*6ea0*/  HMMA.16816.F32 R104, R144.reuse, R154, R104 ;  /* 0x0000009a9068723c */ /* 0x040fe20000001868 */
[----:B------:R-:W2:Y:S01]  /*6eb0*/  LDSM.16.MT88.4 R152, [R209+0x2100] ;  /* 0x00210000d198783b */ /* 0x000ea20000004200 */
[----:B------:R3:W-:Y:S02]  /*6ec0*/  MUFU.EX2 R205, R25 ;  /* 0x0000001900cd7308 */ /* 0x0007e40000000800 */
[----:B-1----:R-:W-:Y:S02]  /*6ed0*/  FMUL.FTZ R24, R133, R164 ;  /* 0x000000a485187220 */ /* 0x002fe40000410000 */
[----:B------:R-:W-:Y:S02]  /*6ee0*/  FFMA.FTZ R67, R67, c[0x0][0x2d0], -R181 ;  /* 0x0000b40043437a23 */ /* 0x000fe400000108b5 */
[-C--:B-----5:R-:W-:Y:S04]  /*6ef0*/  HMMA.16816.F32 R108, R144, R148.reuse, R108 ;  /* 0x00000094906c723c */ /* 0x0a0fe8000000186c */
[----:B------:R1:W-:Y:S01]  /*6f00*/  MUFU.EX2 R176, R26 ;  /* 0x0000001a00b07308 */ /* 0x0003e20000000800 */
[--C-:B------:R-:W-:Y:S02]  /*6f10*/  FFMA.FTZ R60, R60, c[0x0][0x2d0], -R182.reuse ;  /* 0x0000b4003c3c7a23 */ /* 0x100fe400000108b6 */
[--C-:B------:R-:W-:Y:S01]  /*6f20*/  FFMA.FTZ R61, R61, c[0x0][0x2d0], -R182.reuse ;  /* 0x0000b4003d3d7a23 */ /* 0x100fe200000108b6 */
[C---:B------:R-:W-:Y:S04]  /*6f30*/  HMMA.16816.F32 R112, R140.reuse, R148, R112 ;  /* 0x000000948c70723c */ /* 0x040fe80000001870 */
[----:B------:R-:W-:Y:S02]  /*6f40*/  FFMA.FTZ R29, R29, c[0x0][0x2d0], -R182 ;  /* 0x0000b4001d1d7a23 */ /* 0x000fe400000108b6 */
[----:B------:R-:W-:Y:S01]  /*6f50*/  MUFU.EX2 R172, R46 ;  /* 0x0000002e00ac7308 */ /* 0x000fe20000000800 */
[--C-:B------:R-:W-:Y:S01]  /*6f60*/  FFMA.FTZ R28, R27, c[0x0][0x2d0], -R137.reuse ;  /* 0x0000b4001b1c7a23 */ /* 0x100fe20000010889 */
[-C--:B------:R-:W-:Y:S04]  /*6f70*/  HMMA.16816.F32 R116, R140, R150.reuse, R116 ;  /* 0x000000968c74723c */ /* 0x080fe80000001874 */
[--C-:B------:R-:W-:Y:S02]  /*6f80*/  FFMA.FTZ R30, R30, c[0x0][0x2d0], -R137.reuse ;  /* 0x0000b4001e1e7a23 */ /* 0x100fe40000010889 */
[--C-:B------:R-:W-:Y:S02]  /*6f90*/  FFMA.FTZ R31, R31, c[0x0][0x2d0], -R137.reuse ;  /* 0x0000b4001f1f7a23 */ /* 0x100fe40000010889 */
[C---:B------:R-:W-:Y:S01]  /*6fa0*/  HMMA.16816.F32 R120, R144.reuse, R150, R120 ;  /* 0x000000969078723c */ /* 0x040fe20000001878 */
[----:B------:R-:W5:Y:S01]  /*6fb0*/  LDSM.16.MT88.4 R148, [R208+0x500] ;  /* 0x00050000d094783b */ /* 0x000f620000004200 */
[----:B------:R4:W-:Y:S02]  /*6fc0*/  MUFU.EX2 R203, R29 ;  /* 0x0000001d00cb7308 */ /* 0x0009e40000000800 */
[----:B---3--:R-:W-:Y:S02]  /*6fd0*/  FMUL.FTZ R25, R133, R165 ;  /* 0x000000a585197220 */ /* 0x008fe40000410000 */
[C---:B-1----:R-:W-:Y:S02]  /*6fe0*/  FMUL.FTZ R26, R132.reuse, R166 ;  /* 0x000000a6841a7220 */ /* 0x042fe40000410000 */
[----:B------:R-:W-:Y:S04]  /*6ff0*/  FMUL.FTZ R27, R132, R167 ;  /* 0x000000a7841b7220 */ /* 0x000fe80000410000 */
[----:B------:R1:W-:Y:S01]  /*7000*/  MUFU.EX2 R165, R28 ;  /* 0x0000001c00a57308 */ /* 0x0003e20000000800 */
[--C-:B------:R-:W-:Y:S02]  /*7010*/  FFMA.FTZ R62, R62, c[0x0][0x2d0], -R137.reuse ;  /* 0x0000b4003e3e7a23 */ /* 0x100fe40000010889 */
[-C--:B--2---:R-:W-:Y:S03]  /*7020*/  HMMA.16816.F32 R24, R144, R152.reuse, R24 ;  /* 0x000000989018723c */ /* 0x084fe60000001818 */
[----:B------:R-:W-:Y:S02]  /*7030*/  FFMA.FTZ R137, R63, c[0x0][0x2d0], -R137 ;  /* 0x0000b4003f897a23 */ /* 0x000fe40000010889 */
[----:B------:R-:W-:Y:S02]  /*7040*/  FFMA.FTZ R3, R3, R247, R236 ;  /* 0x000000f703037223 */ /* 0x000fe400000100ec */
[----:B------:R2:W-:Y:S01]  /*7050*/  MUFU.EX2 R164, R30 ;  /* 0x0000001e00a47308 */ /* 0x0005e20000000800 */
[C---:B------:R-:W-:Y:S04]  /*7060*/  HMMA.16816.F32 R124, R140.reuse, R152, R124 ;  /* 0x000000988c7c723c */ /* 0x040fe8000000187c */
[----:B----4-:R-:W-:Y:S02]  /*7070*/  FMUL.FTZ R29, R133, R169 ;  /* 0x000000a9851d7220 */ /* 0x010fe40000410000 */
[----:B------:R-:W-:Y:S02]  /*7080*/  FFMA.FTZ R0, R0, R248, R184 ;  /* 0x000000f800007223 */ /* 0x000fe400000100b8 */
[-C--:B------:R-:W-:Y:S01]  /*7090*/  HMMA.16816.F32 R128, R140, R154.reuse, R128 ;  /* 0x0000009a8c80723c */ /* 0x080fe20000001880 */
[----:B------:R3:W-:Y:S03]  /*70a0*/  MUFU.EX2 R175, R31 ;  /* 0x0000001f00af7308 */ /* 0x0007e60000000800 */
[----:B------:R-:W-:Y:S02]  /*70b0*/  FADD.FTZ R3, R235, R3 ;  /* 0x00000003eb037221 */ /* 0x000fe40000010000 */
[----:B-1----:R-:W-:Y:S01]  /*70c0*/  FMUL.FTZ R28, R133, R168 ;  /* 0x000000a8851c7220 */ /* 0x002fe20000410000 */
[----:B------:R-:W-:Y:S01]  /*70d0*/  F2FP.PACK_AB R140, R231, R232 ;  /* 0x000000e8e78c723e */ /* 0x000fe200000000ff */
[----:B------:R-:W-:Y:S01]  /*70e0*/  FFMA.FTZ R133, R133, R245, R241 ;  /* 0x000000f585857223 */ /* 0x000fe200000100f1 */
[----:B------:R-:W-:Y:S02]  /*70f0*/  F2FP.PACK_AB R142, R229, R230 ;  /* 0x000000e6e58e723e */ /* 0x000fe400000000ff */
[----:B------:R-:W1:Y:S01]  /*7100*/  MUFU.EX2 R207, R138 ;  /* 0x0000008a00cf7308 */ /* 0x000e620000000800 */
[----:B------:R-:W-:Y:S01]  /*7110*/  F2FP.PACK_AB R141, R227, R228 ;  /* 0x000000e4e38d723e */ /* 0x000fe200000000ff */
[----:B------:R-:W-:Y:S02]  /*7120*/  FADD.FTZ R0, R183, R0 ;  /* 0x00000000b7007221 */ /* 0x000fe40000010000 */
[C---:B--2---:R-:W-:Y:S06]  /*7130*/  FMUL.FTZ R30, R132.reuse, R170 ;  /* 0x000000aa841e7220 */ /* 0x044fec0000410000 */
        /* <DEDUP_REMOVED lines=8> */
[----:B------:R-:W1:Y:S02]  /*71c0*/  MUFU.EX2 R190, R53 ;  /* 0x0000003500be7308 */ /* 0x000e640000000800 */
[-C--:B-----5:R-:W-:Y:S01]  /*71d0*/  HMMA.16816.F32 R4, R140, R148.reuse, R4 ;  /* 0x000000948c04723c */ /* 0x0a0fe20000001804 */
[----:B--2---:R-:W-:Y:S04]  /*71e0*/  LDSM.16.MT88.4 R44, [R209+0x900] ;  /* 0x00090000d12c783b */ /* 0x004fe80000004200 */
[----:B------:R-:W-:Y:S02]  /*71f0*/  F2FP.PACK_AB R146, R203, R204 ;  /* 0x000000cccb92723e */ /* 0x000fe400000000ff */
[----:B------:R-:W-:Y:S01]  /*7200*/  F2FP.PACK_AB R145, R165, R176 ;  /* 0x000000b0a591723e */ /* 0x000fe200000000ff */
[----:B------:R-:W-:Y:S01]  /*7210*/  MUFU.EX2 R180, R54 ;  /* 0x0000003600b47308 */ /* 0x000fe20000000800 */
[----:B------:R-:W-:Y:S07]  /*7220*/  F2FP.PACK_AB R147, R175, R164 ;  /* 0x000000a4af93723e */ /* 0x000fee00000000ff */
[C---:B------:R-:W-:Y:S02]  /*7230*/  HMMA.16816.F32 R8, R144.reuse, R148, R8 ;  /* 0x000000949008723c */ /* 0x040fe40000001808 */
[----:B------:R2:W4:Y:S02]  /*7240*/  MUFU.EX2 R179, R55 ;  /* 0x0000003700b37308 */ /* 0x0005240000000800 */
[----:B-1----:R-:W-:Y:S04]  /*7250*/  F2FP.PACK_AB R168, R190, R189 ;  /* 0x000000bdbea8723e */ /* 0x002fe800000000ff */
[-C--:B------:R-:W-:Y:S04]  /*7260*/  HMMA.16816.F32 R12, R144, R150.reuse, R12 ;  /* 0x00000096900c723c */ /* 0x080fe8000000180c */
[----:B------:R-:W-:Y:S04]  /*7270*/  MUFU.EX2 R193, R40 ;  /* 0x0000002800c17308 */ /* 0x000fe80000000800 */
[C---:B------:R-:W-:Y:S01]  /*7280*/  HMMA.16816.F32 R16, R140.reuse, R150, R16 ;  /* 0x000000968c10723c */ /* 0x040fe20000001810 */
[----:B------:R-:W1:Y:S05]  /*7290*/  LDSM.16.MT88.4 R148, [R209+0x1500] ;  /* 0x00150000d194783b */ /* 0x000e6a0000004200 */
[----:B------:R-:W5:Y:S02]  /*72a0*/  MUFU.EX2 R194, R41 ;  /* 0x0000002900c27308 */ /* 0x000f640000000800 */
[-C--:B------:R-:W-:Y:S01]  /*72b0*/  HMMA.16816.F32 R68, R140, R156.reuse, R68 ;  /* 0x0000009c8c44723c */ /* 0x080fe20000001844 */
[----:B--2---:R-:W-:Y:S03]  /*72c0*/  LDSM.16.MT88.4 R52, [R209+0x2900] ;  /* 0x00290000d134783b */ /* 0x004fe60000004200 */
[----:B----4-:R-:W-:Y:S04]  /*72d0*/  F2FP.PACK_AB R169, R179, R180 ;  /* 0x000000b4b3a9723e */ /* 0x010fe800000000ff */
[C---:B------:R-:W-:Y:S01]  /*72e0*/  HMMA.16816.F32 R72, R144.reuse, R156, R72 ;  /* 0x0000009c9048723c */ /* 0x040fe20000001848 */
[----:B------:R2:W-:Y:S07]  /*72f0*/  MUFU.EX2 R173, R42 ;  /* 0x0000002a00ad7308 */ /* 0x0005ee0000000800 */
[-C--:B------:R-:W-:Y:S03]  /*7300*/  HMMA.16816.F32 R76, R144, R158.reuse, R76 ;  /* 0x0000009e904c723c */ /* 0x080fe6000000184c */
[----:B------:R-:W4:Y:S01]  /*7310*/  MUFU.EX2 R174, R43 ;  /* 0x0000002b00ae7308 */ /* 0x000f220000000800 */
[----:B-----5:R-:W-:Y:S04]  /*7320*/  F2FP.PACK_AB R40, R194, R193 ;  /* 0x000000c1c228723e */ /* 0x020fe800000000ff */
[C---:B------:R-:W-:Y:S01]  /*7330*/  HMMA.16816.F32 R80, R140.reuse, R158, R80 ;  /* 0x0000009e8c50723c */ /* 0x040fe20000001850 */
[----:B------:R-:W5:Y:S04]  /*7340*/  LDSM.16.MT88.4 R156, [R208+0x2500] ;  /* 0x00250000d09c783b */ /* 0x000f680000004200 */
[----:B------:R-:W-:Y:S03]  /*7350*/  MUFU.EX2 R178, R66 ;  /* 0x0000004200b27308 */ /* 0x000fe60000000800 */
[-C--:B---3--:R-:W-:Y:S04]  /*7360*/  HMMA.16816.F32 R84, R140, R152.reuse, R84 ;  /* 0x000000988c54723c */ /* 0x088fe80000001854 */
[----:B--2---:R-:W-:Y:S03]  /*7370*/  F2FP.PACK_AB R42, R192, R191 ;  /* 0x000000bfc02a723e */ /* 0x004fe600000000ff */
[----:B------:R-:W-:Y:S01]  /*7380*/  MUFU.EX2 R66, R57 ;  /* 0x0000003900427308 */ /* 0x000fe20000000800 */
[C---:B------:R-:W-:Y:S04]  /*7390*/  HMMA.16816.F32 R88, R144.reuse, R152, R88 ;  /* 0x000000989058723c */ /* 0x040fe80000001858 */
[----:B----4-:R-:W-:Y:S02]  /*73a0*/  F2FP.PACK_AB R41, R174, R173 ;  /* 0x000000adae29723e */ /* 0x010fe400000000ff */
[----:B------:R-:W-:Y:S02]  /*73b0*/  F2FP.PACK_AB R43, R138, R172 ;  /* 0x000000ac8a2b723e */ /* 0x000fe400000000ff */
[-C--:B------:R-:W-:Y:S01]  /*73c0*/  HMMA.16816.F32 R92, R144, R154.reuse, R92 ;  /* 0x0000009a905c723c */ /* 0x080fe2000000185c */
[----:B------:R-:W2:Y:S07]  /*73d0*/  MUFU.EX2 R177, R67 ;  /* 0x0000004300b17308 */ /* 0x000eae0000000800 */
[C---:B------:R-:W-:Y:S01]  /*73e0*/  HMMA.16816.F32 R96, R140.reuse, R154, R96 ;  /* 0x0000009a8c60723c */ /* 0x040fe20000001860 */
[----:B------:R-:W-:Y:S02]  /*73f0*/  LDSM.16.MT88.4 R152, [R208+0xd00] ;  /* 0x000d0000d098783b */ /* 0x000fe40000004200 */
[----:B------:R-:W-:Y:S05]  /*7400*/  MUFU.EX2 R67, R56 ;  /* 0x0000003800437308 */ /* 0x000fea0000000800 */
[-C--:B-1----:R-:W-:Y:S05]  /*7410*/  HMMA.16816.F32 R20, R140, R148.reuse, R20 ;  /* 0x000000948c14723c */ /* 0x082fea0000001814 */
[----:B------:R-:W-:Y:S03]  /*7420*/  MUFU.EX2 R188, R64 ;  /* 0x0000004000bc7308 */ /* 0x000fe60000000800 */
[C---:B------:R-:W-:Y:S04]  /*7430*/  HMMA.16816.F32 R100, R144.reuse, R148, R100 ;  /* 0x000000949064723c */ /* 0x040fe80000001864 */
[----:B--2---:R-:W-:Y:S03]  /*7440*/  F2FP.PACK_AB R171, R177, R178 ;  /* 0x000000b2b1ab723e */ /* 0x004fe600000000ff */
[----:B------:R-:W-:Y:S01]  /*7450*/  MUFU.EX2 R64, R61 ;  /* 0x0000003d00407308 */ /* 0x000fe20000000800 */
[-C--:B------:R-:W-:Y:S08]  /*7460*/  HMMA.16816.F32 R32, R144, R150.reuse, R32 ;  /* 0x000000969020723c */ /* 0x080ff00000001820 */
[C---:B------:R-:W-:Y:S01]  /*7470*/  HMMA.16816.F32 R104, R140.reuse, R150, R104 ;  /* 0x000000968c68723c */ /* 0x040fe20000001868 */
[----:B------:R-:W-:Y:S07]  /*7480*/  MUFU.EX2 R61, R58 ;  /* 0x0000003a003d7308 */ /* 0x000fee0000000800 */
[-C--:B-----5:R-:W-:Y:S03]  /*7490*/  HMMA.16816.F32 R108, R140, R156.reuse, R108 ;  /* 0x0000009c8c6c723c */ /* 0x0a0fe6000000186c */
[----:B------:R-:W1:Y:S05]  /*74a0*/  MUFU.EX2 R187, R65 ;  /* 0x0000004100bb7308 */ /* 0x000e6a0000000800 */
[C---:B------:R-:W-:Y:S05]  /*74b0*/  HMMA.16816.F32 R112, R144.reuse, R156, R112 ;  /* 0x0000009c9070723c */ /* 0x040fea0000001870 */
[----:B------:R-:W2:Y:S03]  /*74c0*/  MUFU.EX2 R65, R60 ;  /* 0x0000003c00417308 */ /* 0x000ea60000000800 */
[-C--:B------:R-:W-:Y:S07]  /*74d0*/  HMMA.16816.F32 R116, R144, R158.reuse, R116 ;  /* 0x0000009e9074723c */ /* 0x080fee0000001874 */
[----:B------:R3:W4:Y:S01]  /*74e0*/  MUFU.EX2 R60, R59 ;  /* 0x0000003b003c7308 */ /* 0x0007220000000800 */
[C---:B------:R-:W-:Y:S04]  /*74f0*/  HMMA.16816.F32 R120, R140.reuse, R158, R120 ;  /* 0x0000009e8c78723c */ /* 0x040fe80000001878 */
[----:B-1----:R-:W-:Y:S04]  /*7500*/  F2FP.PACK_AB R170, R187, R188 ;  /* 0x000000bcbbaa723e */ /* 0x002fe800000000ff */
[-C--:B------:R-:W-:Y:S01]  /*7510*/  HMMA.16816.F32 R24, R140, R36.reuse, R24 ;  /* 0x000000248c18723c */ /* 0x080fe20000001818 */
[----:B------:R-:W-:Y:S07]  /*7520*/  MUFU.EX2 R62, R62 ;  /* 0x0000003e003e7308 */ /* 0x000fee0000000800 */
[C---:B------:R-:W-:Y:S03]  /*7530*/  HMMA.16816.F32 R124, R144.reuse, R36, R124 ;  /* 0x00000024907c723c */ /* 0x040fe6000000187c */
[----:B------:R-:W1:Y:S01]  /*7540*/  MUFU.EX2 R137, R137 ;  /* 0x0000008900897308 */ /* 0x000e620000000800 */
[----:B---3--:R-:W-:Y:S04]  /*7550*/  LDSM.16.MT88.4 R56, [R209+0x1d00] ;  /* 0x001d0000d138783b */ /* 0x008fe80000004200 */
[-C--:B------:R-:W-:Y:S04]  /*7560*/  HMMA.16816.F32 R128, R144, R38.reuse, R128 ;  /* 0x000000269080723c */ /* 0x080fe80000001880 */
[----:B------:R-:W-:Y:S02]  /*7570*/  F2FP.PACK_AB R36, R201, R202 ;  /* 0x000000cac924723e */ /* 0x000fe400000000ff */
[----:B------:R-:W-:Y:S02]  /*7580*/  F2FP.PACK_AB R37, R196, R198 ;  /* 0x000000c6c425723e */ /* 0x000fe400000000ff */
[----:B------:R-:W-:Y:S01]  /*7590*/  HMMA.16816.F32 R28, R140, R38, R28 ;  /* 0x000000268c1c723c */ /* 0x000fe2000000181c */
[----:B------:R-:W3:Y:S06]  /*75a0*/  LDSM.16.MT88.4 R140, [R208+0x1900] ;  /* 0x00190000d08c783b */ /* 0x000eec0000004200 */
[----:B------:R-:W-:Y:S02]  /*75b0*/  F2FP.PACK_AB R38, R199, R200 ;  /* 0x000000c8c726723e */ /* 0x000fe400000000ff */
[----:B------:R-:W-:Y:S07]  /*75c0*/  F2FP.PACK_AB R39, R197, R195 ;  /* 0x000000c3c527723e */ /* 0x000fee00000000ff */
[-C--:B------:R-:W-:Y:S08]  /*75d0*/  HMMA.16816.F32 R4, R36, R48.reuse, R4 ;  /* 0x000000302404723c */ /* 0x080ff00000001804 */
[C---:B------:R-:W-:Y:S08]  /*75e0*/  HMMA.16816.F32 R8, R40.reuse, R48, R8 ;  /* 0x000000302808723c */ /* 0x040ff00000001808 */
[-C--:B------:R-:W-:Y:S08]  /*75f0*/  HMMA.16816.F32 R12, R40, R50.reuse, R12 ;  /* 0x00000032280c723c */ /* 0x080ff0000000180c */
[C---:B------:R-:W-:Y:S01]  /*7600*/  HMMA.16816.F32 R16, R36.reuse, R50, R16 ;  /* 0x000000322410723c */ /* 0x040fe20000001810 */
[----:B------:R-:W5:Y:S07]  /*7610*/  LDSM.16.MT88.4 R48, [R209+0x1900] ;  /* 0x00190000d130783b */ /* 0x000f6e0000004200 */
[-C--:B------:R-:W-:Y:S08]  /*7620*/  HMMA.16816.F32 R68, R36, R44.reuse, R68 ;  /* 0x0000002c2444723c */ /* 0x080ff00000001844 */
        /* <DEDUP_REMOVED lines=8> */
[-C--:B-----5:R-:W-:Y:S08]  /*76b0*/  HMMA.16816.F32 R20, R36, R48.reuse, R20 ;  /* 0x000000302414723c */ /* 0x0a0ff00000001814 */
[C---:B------:R-:W-:Y:S08]  /*76c0*/  HMMA.16816.F32 R100, R40.reuse, R48, R100 ;  /* 0x000000302864723c */ /* 0x040ff00000001864 */
[-C--:B------:R-:W-:Y:S08]  /*76d0*/  HMMA.16816.F32 R32, R40, R50.reuse, R32 ;  /* 0x000000322820723c */ /* 0x080ff00000001820 */
[C---:B------:R-:W-:Y:S01]  /*76e0*/  HMMA.16816.F32 R104, R36.reuse, R50, R104 ;  /* 0x000000322468723c */ /* 0x040fe20000001868 */
[----:B------:R-:W-:Y:S07]  /*76f0*/  LDSM.16.MT88.4 R48, [R208+0x1d00] ;  /* 0x001d0000d030783b */ /* 0x000fee0000004200 */
[-C--:B-1----:R-:W-:Y:S08]  /*7700*/  HMMA.16816.F32 R108, R36, R44.reuse, R108 ;  /* 0x0000002c246c723c */ /* 0x082ff0000000186c */
[C---:B------:R-:W-:Y:S08]  /*7710*/  HMMA.16816.F32 R112, R40.reuse, R44, R112 ;  /* 0x0000002c2870723c */ /* 0x040ff00000001870 */
[-C--:B------:R-:W-:Y:S08]  /*7720*/  HMMA.16816.F32 R116, R40, R46.reuse, R116 ;  /* 0x0000002e2874723c */ /* 0x080ff00000001874 */
[C---:B------:R-:W-:Y:S01]  /*7730*/  HMMA.16816.F32 R120, R36.reuse, R46, R120 ;  /* 0x0000002e2478723c */ /* 0x040fe20000001878 */
[----:B------:R-:W1:Y:S07]  /*7740*/  LDSM.16.MT88.4 R44, [R209+0xd00] ;  /* 0x000d0000d12c783b */ /* 0x000e6e0000004200 */
[-C--:B------:R-:W-:Y:S08]  /*7750*/  HMMA.16816.F32 R24, R36, R52.reuse, R24 ;  /* 0x000000342418723c */ /* 0x080ff00000001818 */
[C---:B------:R-:W-:Y:S08]  /*7760*/  HMMA.16816.F32 R124, R40.reuse, R52, R124 ;  /* 0x00000034287c723c */ /* 0x040ff0000000187c */
[-C--:B------:R-:W-:Y:S01]  /*7770*/  HMMA.16816.F32 R128, R40, R54.reuse, R128 ;  /* 0x000000362880723c */ /* 0x080fe20000001880 */
[----:B------:R-:W3:Y:S07]  /*7780*/  LDSM.16.MT88.4 R40, [R208+0x2d00] ;  /* 0x002d0000d028783b */ /* 0x000eee0000004200 */
[----:B------:R-:W-:Y:S07]  /*7790*/  HMMA.16816.F32 R28, R36, R54, R28 ;  /* 0x00000036241c723c */ /* 0x000fee000000181c */
[----:B------:R-:W-:Y:S01]  /*77a0*/  F2FP.PACK_AB R36, R66, R67 ;  /* 0x000000434224723e */ /* 0x000fe200000000ff */
[-C--:B------:R-:W-:Y:S01]  /*77b0*/  HMMA.16816.F32 R144, R168, R152.reuse, R4 ;  /* 0x00000098a890723c */ /* 0x080fe20000001804 */
[----:B------:R-:W5:Y:S04]  /*77c0*/  LDSM.16.MT88.4 R4, [R209+0x2d00] ;  /* 0x002d0000d104783b */ /* 0x000f680000004200 */
[----:B--2---:R-:W-:Y:S02]  /*77d0*/  F2FP.PACK_AB R38, R64, R65 ;  /* 0x000000414026723e */ /* 0x004fe400000000ff */
[----:B----4-:R-:W-:Y:S02]  /*77e0*/  F2FP.PACK_AB R37, R60, R61 ;  /* 0x0000003d3c25723e */ /* 0x010fe400000000ff */
[----:B------:R-:W-:Y:S07]  /*77f0*/  F2FP.PACK_AB R39, R137, R62 ;  /* 0x0000003e8927723e */ /* 0x000fee00000000ff */
[C---:B------:R-:W-:Y:S07]  /*7800*/  HMMA.16816.F32 R140, R36.reuse, R152, R8 ;  /* 0x00000098248c723c */ /* 0x040fee0000001808 */
[----:B------:R-:W-:Y:S01]  /*7810*/  FADD.FTZ R9, R242, R133 ;  /* 0x00000085f2097221 */ /* 0x000fe20000010000 */
        /* <DEDUP_REMOVED lines=42> */
[-C--:B---3--:R-:W-:Y:S04]  /*7ac0*/  HMMA.16816.F32 R108, R168, R40.reuse, R108 ;  /* 0x00000028a86c723c */ /* 0x088fe8000000186c */
        /* <DEDUP_REMOVED lines=8> */
[----:B------:R-:W-:Y:S03]  /*7b50*/  FADD.FTZ R9, R199, R0 ;  /* 0x00000000c7097221 */ /* 0x000fe60000010000 */
[C---:B------:R-:W-:Y:S04]  /*7b60*/  HMMA.16816.F32 R120, R168.reuse, R42, R120 ;  /* 0x0000002aa878723c */ /* 0x040fe80000001878 */
[----:B------:R-:W-:Y:S04]  /*7b70*/  FADD.FTZ R9, R189, R9 ;  /* 0x00000009bd097221 */ /* 0x000fe80000010000 */
[-C--:B-----5:R-:W-:Y:S08]  /*7b80*/  HMMA.16816.F32 R164, R168, R4.reuse, R24 ;  /* 0x00000004a8a4723c */ /* 0x0a0ff00000001818 */
        /* <DEDUP_REMOVED lines=8> */
[----:B------:R-:W-:Y:S01]  /*7c10*/  FADD.FTZ R0, R138, R5 ;  /* 0x000000058a007221 */ /* 0x000fe20000010000 */
[----:B------:R-:W-:Y:S01]  /*7c20*/  MOV R138, R2 ;  /* 0x00000002008a7202 */ /* 0x000fe20000000f00 */
        /* <DEDUP_REMOVED lines=16> */
[----:B------:R-:W-:Y:S02]  /*7d30*/  MOV R0, R136 ;  /* 0x0000008800007202 */ /* 0x000fe40000000f00 */
[----:B------:R-:W-:Y:S01]  /*7d40*/  MOV R137, R134 ;  /* 0x0000008600897202 */ /* 0x000fe20000000f00 */
[----:B------:R-:W-:-:S05]  /*7d50*/  @P0 BRA `(.L_x_783) ;  /* 0xffffcf5000000947 */ /* 0x000fca000383ffff */
.L_x_782:
[----:B------:R-:W1:Y:S01]  /*7d60*/  SHFL.BFLY PT, R5, R245, 0x2, 0x1f ;  /* 0x0c401f00f5057f89 */ /* 0x000e6200000e0000 */
[----:B------:R-:W-:-:S02]  /*7d70*/  MOV R50, 0xff800000 ;  /* 0xff80000000327802 */ /* 0x000fc40000000f00 */
[----:B------:R-:W-:Y:S01]  /*7d80*/  MOV R51, 0xff800000 ;  /* 0xff80000000337802 */ /* 0x000fe20000000f00 */
[----:B------:R-:W2:Y:S01]  /*7d90*/  SHFL.BFLY PT, R7, R247, 0x2, 0x1f ;  /* 0x0c401f00f7077f89 */ /* 0x000ea200000e0000 */
[----:B------:R-:W-:Y:S02]  /*7da0*/  MOV R53, 0xff800000 ;  /* 0xff80000000357802 */ /* 0x000fe40000000f00 */
[----:B------:R-:W-:Y:S01]  /*7db0*/  MOV R54, 0xff800000 ;  /* 0xff80000000367802 */ /* 0x000fe20000000f00 */
[----:B------:R-:W3:Y:S01]  /*7dc0*/  SHFL.BFLY PT, R9, R246, 0x2, 0x1f ;  /* 0x0c401f00f6097f89 */ /* 0x000ee200000e0000 */
[----:B------:R-:W-:-:S03]  /*7dd0*/  PLOP3.LUT P1, PT, PT, PT, PT, 0x8, 0x0 ;  /* 0x000000000000781c */ /* 0x000fc60003f2e170 */
[----:B------:R-:W4:Y:S01]  /*7de0*/  SHFL.BFLY PT, R6, R248, 0x2, 0x1f ;  /* 0x0c401f00f8067f89 */ /* 0x000f2200000e0000 */
[----:B-1----:R-:W-:Y:S02]  /*7df0*/  FADD.FTZ R5, R5, R245 ;  /* 0x000000f505057221 */ /* 0x002fe40000010000 */
        /* <DEDUP_REMOVED lines=139> */
.L_x_775:
[----:B-1----:R-:W-:Y:S05]  /*86b0*/  @P1 BRA `(.L_x_784) ;  /* 0x0000177000001947 */ /* 0x002fea0003800000 */
        /* <DEDUP_REMOVED lines=150> */
.L_x_785:
        /* <DEDUP_REMOVED lines=152> */
.L_x_787:
[----:B---3--:R-:W-:Y:S05]  /*99a0*/  BSYNC B0 ;  /* 0x0000000000007941 */ /* 0x008fea0003800000 */
.L_x_786:
        /* <DEDUP_REMOVED lines=23> */
.L_x_789:
[----:B------:R-:W-:Y:S05]  /*9b20*/  BSYNC B0 ;  /* 0x0000000000007941 */ /* 0x000fea0003800000 */
.L_x_788:
        /* <DEDUP_REMOVED lines=23> */
.L_x_791:
[----:B------:R-:W-:Y:S05]  /*9ca0*/  BSYNC B0 ;  /* 0x0000000000007941 */ /* 0x000fea0003800000 */
.L_x_790:
        /* <DEDUP_REMOVED lines=24> */
.L_x_784:
        /* <DEDUP_REMOVED lines=19> */
.L_x_792:
        /* <DEDUP_REMOVED lines=42> */
.L_x_794:
[----:B------:R-:W-:Y:S05]  /*a200*/  BSYNC B0 ;  /* 0x0000000000007941 */ /* 0x000fea0003800000 */
.L_x_793:
        /* <DEDUP_REMOVED lines=66> */
.L_x_796:
[----:B------:R-:W-:Y:S05]  /*a630*/  BSYNC B0 ;  /* 0x0000000000007941 */ /* 0x000fea0003800000 */
.L_x_795:
        /* <DEDUP_REMOVED lines=21> */
.L_x_798:
[----:B------:R-:W-:Y:S05]  /*a790*/  BSYNC B0 ;  /* 0x0000000000007941 */ /* 0x000fea0003800000 */
.L_x_797:
        /* <DEDUP_REMOVED lines=21> */
.L_x_800:
[----:B------:R-:W-:Y:S05]  /*a8f0*/  BSYNC B0 ;  /* 0x0000000000007941 */ /* 0x000fea0003800000 */
.L_x_799:
        /* <DEDUP_REMOVED lines=22> */
.L_x_801:
        /* <DEDUP_REMOVED lines=10> */
.L_x_1520:


//--------------------- .text._ZN7cutlass13device_kernelIN5flash19enable_sm80_to_sm89INS1_16FlashAttnFwdSm80INS1_25CollectiveMainloopFwdSm80ILi4ELi1ELb0EN4cute5tupleIJNS5_1CILi128EEENS7_ILi64EEENS7_ILi96EEEEEELi96ENS_6half_tEfNS_4arch4Sm80ELb0ELb0ELb0ELb1ELb0ELb1ELb1ELb0EEENS1_21CollectiveEpilogueFwdINS6_IJS8_SA_S9_EEENS6_IJNS7_ILi1EEESI_SI_EEESC_SE_Li128ELb1ELb1ELb0ELb0EEENS1_19SingleTileSchedulerILb1ELb0ELb1ELi128EEEEEEEEEvNT_6ParamsE --------------------------
	.section	.text._ZN7cutlass13device_kernelIN5flash19enable_sm80_to_sm89INS1_16FlashAttnFwdSm80INS1_25CollectiveMainloopFwdSm80ILi4ELi1ELb0EN4cute5tupleIJNS5_1CILi128EEENS7_ILi64EEENS7_ILi96EEEEEELi96ENS_6half_tEfNS_4arch4Sm80ELb0ELb0ELb0ELb1ELb0ELb1ELb1ELb0EEENS1_21CollectiveEpilogueFwdINS6_IJS8_SA_S9_EEENS6_IJNS7_ILi1EEESI_SI_EEESC_SE_Li128ELb1ELb1ELb0ELb0EEENS1_19SingleTileSchedulerILb1ELb0ELb1ELi128EEEEEEEEEvNT_6ParamsE,"ax",@progbits
	.sectioninfo	@"SHI_REGISTERS=255"
	.align	128
.text._ZN7cutlass13device_kernelIN5flash19enable_sm80_to_sm89INS1_16FlashAttnFwdSm80INS1_25CollectiveMainloopFwdSm80ILi4ELi1ELb0EN4cute5tupleIJNS5_1CILi128EEENS7_ILi64EEENS7_ILi96EEEEEELi96ENS_6half_tEfNS_4arch4Sm80ELb0ELb0ELb0ELb1ELb0ELb1ELb1ELb0EEENS1_21CollectiveEpilogueFwdINS6_IJS8_SA_S9_EEENS6_IJNS7_ILi1EEESI_SI_EEESC_SE_Li128ELb1ELb1ELb0ELb0EEENS1_19SingleTileSchedulerILb1ELb0ELb1ELi128EEEEEEEEEvNT_6ParamsE:
        .type           _ZN7cutlass13device_kernelIN5flash19enable_sm80_to_sm89INS1_16FlashAttnFwdSm80INS1_25CollectiveMainloopFwdSm80ILi4ELi1ELb0EN4cute5tupleIJNS5_1CILi128EEENS7_ILi64EEENS7_ILi96EEEEEELi96ENS_6half_tEfNS_4arch4Sm80ELb0ELb0ELb0ELb1ELb0ELb1ELb1ELb0EEENS1_21CollectiveEpilogueFwdINS6_IJS8_SA_S9_EEENS6_IJNS7_ILi1EEESI_SI_EEESC_SE_Li128ELb1ELb1ELb0ELb0EEENS1_19SingleTileSchedulerILb1ELb0ELb1ELi128EEEEEEEEEvNT_6ParamsE,@function
        .size           _ZN7cutlass13device_kernelIN5flash19enable_sm80_to_sm89INS1_16FlashAttnFwdSm80INS1_25CollectiveMainloopFwdSm80ILi4ELi1ELb0EN4cute5tupleIJNS5_1CILi128EEENS7_ILi64EEENS7_ILi96EEEEEELi96ENS_6half_tEfNS_4arch4Sm80ELb0ELb0ELb0ELb1ELb0ELb1ELb1ELb0EEENS1_21CollectiveEpilogueFwdINS6_IJS8_SA_S9_EEENS6_IJNS7_ILi1EEESI_SI_EEESC_SE_Li128ELb1ELb1ELb0ELb0EEENS1_19SingleTileSchedulerILb1ELb0ELb1ELi128EEEEEEEEEvNT_6ParamsE,(.L_x_1521 - _ZN7cutlass13device_kernelIN5flash19enable_sm80_to_sm89INS1_16FlashAttnFwdSm80INS1_25CollectiveMainloopFwdSm80ILi4ELi1ELb0EN4cute5tupleIJNS5_1CILi128EEENS7_ILi64EEENS7_ILi96EEEEEELi96ENS_6half_tEfNS_4arch4Sm80ELb0ELb0ELb0ELb1ELb0ELb1ELb1ELb0EEENS1_21CollectiveEpilogueFwdINS6_IJS8_SA_S9_EEENS6_IJNS7_ILi1EEESI_SI_EEESC_SE_Li128ELb1ELb1ELb0ELb0EEENS1_19SingleTileSchedulerILb1ELb0ELb1ELi128EEEEEEEEEvNT_6ParamsE)
        .other          _ZN7cutlass13device_kernelIN5flash19enable_sm80_to_sm89INS1_16FlashAttnFwdSm80INS1_25CollectiveMainloopFwdSm80ILi4ELi1ELb0EN4cute5tupleIJNS5_1CILi128EEENS7_ILi64EEENS7_ILi96EEEEEELi96ENS_6half_tEfNS_4arch4Sm80ELb0ELb0ELb0ELb1ELb0ELb1ELb1ELb0EEENS1_21CollectiveEpilogueFwdINS6_IJS8_SA_S9_EEENS6_IJNS7_ILi1EEESI_SI_EEESC_SE_Li128ELb1ELb1ELb0ELb0EEENS1_19SingleTileSchedulerILb1ELb0ELb1ELi128EEEEEEEEEvNT_6ParamsE,@"STO_CUDA_ENTRY STV_DEFAULT"
_ZN7cutlass13device_kernelIN5flash19enable_sm80_to_sm89INS1_16FlashAttnFwdSm80INS1_25CollectiveMainloopFwdSm80ILi4ELi1ELb0EN4cute5tupleIJNS5_1CILi128EEENS7_ILi64EEENS7_ILi96EEEEEELi96ENS_6half_tEfNS_4arch4Sm80ELb0ELb0ELb0ELb1ELb0ELb1ELb1ELb0EEENS1_21CollectiveEpilogueFwdINS6_IJS8_SA_S9_EEENS6_IJNS7_ILi1EEESI_SI_EEESC_SE_Li128ELb1ELb1ELb0ELb0EEENS1_19SingleTileSchedulerILb1ELb0ELb1ELi128EEEEEEEEEvNT_6ParamsE:
        /* <DEDUP_REMOVED lines=17> */
.L_x_803:
        /* <DEDUP_REMOVED lines=8> */
.L_x_805:
[----:B------:R-:W-:-:S05]  /*0190*/  MOV R0, c[0x0][0x54c] ;  /* 0x0001530000007a02 */ /* 0x000fca0000000f00 */
.L_x_804:
[----:B-----5:R-:W-:Y:S01]  /*01a0*/  IMAD R0, R0, c[0x0][0x548], RZ ;  /* 0x0001520000007a24 */ /* 0x020fe200078e02ff */
[----:B-1----:R-:W-:-:S04]  /*01b0*/  SHF.L.U32 R2, R173, 0x7, RZ ;  /* 0x00000007ad027819 */ /* 0x002fc800000006ff */
[----:B------:R-:W-:-:S04]  /*01c0*/  ISETP.GE.AND P0, PT, R2, R0, PT ;  /* 0x000000000200720c */ /* 0x000fc80003f06270 */
[----:B------:R-:W-:-:S05]  /*01d0*/  SEL R0, R5, 0xffffffff, !P0 ;  /* 0xffffffff05007807 */ /* 0x000fca0004000000 */
[----:B------:R1:W-:Y:S01]  /*01e0*/  STL [R1+0x34], R0 ;  /* 0x0000340001007387 */ /* 0x0003e20000100800 */
[----:B------:R-:W-:Y:S05]  /*01f0*/  BRA `(.L_x_806) ;  /* 0x0000013000007947 */ /* 0x000fea0003800000 */
.L_x_802:
[----:B---3--:R-:W-:-:S04]  /*0200*/  ISETP.NE.U32.AND P0, PT, RZ, c[0x0][0x568], PT ;  /* 0x00015a00ff007a0c */ /* 0x008fc80003f05070 */
[----:B------:R-:W-:-:S13]  /*0210*/  ISETP.NE.AND.EX P0, PT, RZ, c[0x0][0x56c], PT, P0 ;  /* 0x00015b00ff007a0c */ /* 0x000fda0003f05300 */
[----:B------:R-:W-:Y:S05]  /*0220*/  @!P0 BRA `(.L_x_807) ;  /* 0x0000002000008947 */ /* 0x000fea0003800000 */
[----:B------:R1:W5:Y:S01]  /*0230*/  LDG.E R0, [R2.64] ;  /* 0x0000000602007981 */ /* 0x000362000c1e1900 */
[----:B------:R-:W-:Y:S05]  /*0240*/  BRA `(.L_x_808) ;  /* 0x0000009000007947 */ /* 0x000fea0003800000 */
.L_x_807:
        /* <DEDUP_REMOVED lines=8> */
.L_x_809:
[----:B------:R-:W-:-:S05]  /*02d0*/  MOV R0, c[0x0][0x54c] ;  /* 0x0001530000007a02 */ /* 0x000fca0000000f00 */
.L_x_808:
[----:B-----5:R-:W-:Y:S01]  /*02e0*/  IMAD R0, R0, c[0x0][0x548], RZ ;  /* 0x0001520000007a24 */ /* 0x020fe200078e02ff */
[----:B-1----:R-:W-:-:S04]  /*02f0*/  SHF.L.U32 R2, R173, 0x7, RZ ;  /* 0x00000007ad027819 */ /* 0x002fc800000006ff */
[----:B------:R-:W-:-:S04]  /*0300*/  ISETP.GE.AND P0, PT, R2, R0, PT ;  /* 0x000000000200720c */ /* 0x000fc80003f06270 */
[----:B------:R-:W-:-:S05]  /*0310*/  SEL R0, R5, 0xffffffff, !P0 ;  /* 0xffffffff05007807 */ /* 0x000fca0004000000 */
[----:B------:R1:W-:Y:S04]  /*0320*/  STL [R1+0x34], R0 ;  /* 0x0000340001007387 */ /* 0x0003e80000100800 */
.L_x_806:
        /* <DEDUP_REMOVED lines=37> */
.L_x_810:
[----:B---3--:R-:W-:-:S04]  /*0580*/  ISETP.NE.U32.AND P0, PT, RZ, c[0x0][0x368], PT ;  /* 0x0000da00ff007a0c */ /* 0x008fc80003f05070 */
[----:B------:R-:W-:-:S13]  /*0590*/  ISETP.NE.AND.EX P0, PT, RZ, c[0x0][0x36c], PT, P0 ;  /* 0x0000db00ff007a0c */ /* 0x000fda0003f05300 */
[----:B------:R-:W-:Y:S05]  /*05a0*/  @!P0 BRA `(.L_x_811) ;  /* 0x0000003000008947 */ /* 0x000fea0003800000 */
[----:B------:R-:W-:-:S05]  /*05b0*/  IMAD.WIDE R4, R17, R13, c[0x0][0x368] ;  /* 0x0000da0011047625 */ /* 0x000fca00078e020d */
[----:B------:R2:W5:Y:S01]  /*05c0*/  LDG.E R8, [R4.64] ;  /* 0x0000000604087981 */ /* 0x000562000c1e1900 */
[----:B------:R-:W-:Y:S05]  /*05d0*/  BRA `(.L_x_812) ;  /* 0x0000004000007947 */ /* 0x000fea0003800000 */
.L_x_811:
[----:B------:R-:W-:Y:S05]  /*05e0*/  @!P5 BRA `(.L_x_812) ;  /* 0x000000300000d947 */ /* 0x000fea0003800000 */
[----:B-1----:R1:W2:Y:S04]  /*05f0*/  LDG.E R0, [R4.64] ;  /* 0x0000000604007981 */ /* 0x0022a8000c1e1900 */
[----:B-1----:R-:W2:Y:S02]  /*0600*/  LDG.E R4, [R4.64+0x4] ;  /* 0x0000040604047981 */ /* 0x002ea4000c1e1900 */
[----:B--2---:R-:W-:Y:S02]  /*0610*/  IADD3 R8, -R0, R4, RZ ;  /* 0x0000000400087210 */ /* 0x004fe40007ffe1ff */
.L_x_812:
        /* <DEDUP_REMOVED lines=14> */
[----:B------:R-:W-:Y:S01]  /*0700*/  LOP3.LUT R2, R6, 0xffffffc0, RZ, 0xc0, !PT ;  /* 0xffffffc006027812 */ /* 0x000fe200078ec0ff */
[----:B------:R1:W-:Y:S04]  /*0710*/  STL [R1+0x38], R6 ;  /* 0x0000380601007387 */ /* 0x0003e80000100800 */
        /* <DEDUP_REMOVED lines=12> */
[----:B-1----:R-:W-:-:S04]  /*07e0*/  ISETP.NE.U32.AND P2, PT, RZ, c[0x0][0x340], PT ;  /* 0x0000d000ff007a0c */ /* 0x002fc80003f45070 */
        /* <DEDUP_REMOVED lines=8> */
[C---:B------:R-:W-:Y:S01]  /*0870*/  IMAD.SHL.U32 R162, R161.reuse, 0x40, RZ ;  /* 0x00000040a1a27824 */ /* 0x040fe200078e00ff */
[----:B------:R-:W-:Y:S01]  /*0880*/  LEA.HI R34, R172, R172, RZ, 0x1 ;  /* 0x000000acac227211 */ /* 0x000fe200078f08ff */
        /* <DEDUP_REMOVED lines=292> */
.L_x_838:
        /* <DEDUP_REMOVED lines=84> */
.L_x_818:
[----:B------:R-:W-:Y:S05]  /*2010*/  BSYNC B0 ;  /* 0x0000000000007941 */ /* 0x000fea0003800000 */
.L_x_817:
        /* <DEDUP_REMOVED lines=89> */
.L_x_821:
[----:B------:R-:W-:Y:S05]  /*25b0*/  BSYNC B0 ;  /* 0x0000000000007941 */ /* 0x000fea0003800000 */
.L_x_820:
        /* <DEDUP_REMOVED lines=56> */
.L_x_823:
[----:B------:R-:W-:Y:S05]  /*2940*/  BSYNC B0 ;  /* 0x0000000000007941 */ /* 0x000fea0003800000 */
.L_x_822:
        /* <DEDUP_REMOVED lines=56> */
.L_x_825:
[----:B------:R-:W-:Y:S05]  /*2cd0*/  BSYNC B0 ;  /* 0x0000000000007941 */ /* 0x000fea0003800000 */
.L_x_824:
        /* <DEDUP_REMOVED lines=56> */
.L_x_827:
[----:B------:R-:W-:Y:S05]  /*3060*/  BSYNC B0 ;  /* 0x0000000000007941 */ /* 0x000fea0003800000 */
.L_x_826:
        /* <DEDUP_REMOVED lines=56> */
.L_x_829:
[----:B------:R-:W-:Y:S05]  /*33f0*/  BSYNC B0 ;  /* 0x0000000000007941 */ /* 0x000fea0003800000 */
.L_x_828:
        /* <DEDUP_REMOVED lines=56> */
.L_x_816:
        /* <DEDUP_REMOVED lines=47> */
.L_x_831:
[----:B------:R-:W-:Y:S05]  /*3a70*/  BSYNC B0 ;  /* 0x0000000000007941 */ /* 0x000fea0003800000 */
.L_x_830:
        /* <DEDUP_REMOVED lines=48> */
[--C-:B------:R-:W-:Y:S01]  /*3d80*/  IMAD.MOV.U32 R2, RZ, RZ, R5.reuse ;  /* 0x000000ffff027224 */ /* 0x100fe200078e0005 */
[----:B------:R-:W-:Y:S11]  /*3d90*/  ISETP.GE.AND P0, PT, R26, c[0x0][0x27c], PT ;  /* 0x00009f001a007a0c */ /* 0x000ff60003f06270 */
[----:B------:R-:W-:Y:S02]  /*3da0*/  @!UPT UIADD3 URZ, URZ, URZ, URZ ;  /* 0x0000003f3f3ff290 */ /* 0x000fe4000fffe03f */
        /* <DEDUP_REMOVED lines=98> */
.L_x_833:
[----:B------:R-:W-:Y:S05]  /*43d0*/  BSYNC B0 ;  /* 0x0000000000007941 */ /* 0x000fea0003800000 */
.L_x_832:
        /* <DEDUP_REMOVED lines=115> */
.L_x_835:
[----:B------:R-:W-:Y:S05]  /*4b10*/  BSYNC B0 ;  /* 0x0000000000007941 */ /* 0x000fea0003800000 */
.L_x_834:
[----:B------:R-:W-:Y:S11]  /*4b20*/  ISETP.GE.AND P0, PT, R28, c[0x0][0x1d4], PT ;  /* 0x000075001c007a0c */ /* 0x000ff60003f06270 */
[----:B------:R-:W-:Y:S02]  /*4b30*/  @!UPT UIADD3 URZ, URZ, URZ, URZ ;  /* 0x0000003f3f3ff290 */ /* 0x000fe4000fffe03f */
        /* <DEDUP_REMOVED lines=113> */
.L_x_815:
[----:B------:R-:W-:Y:S05]  /*5250*/  IMAD R0, R78, -0x40, R96 ;  /* 0xffffffc04e007824 */ /* 0x000fea00078e0260 */
[----:B------:R-:W-:Y:S04]  /*5260*/  IMNMX R0, R0, 0x40, PT ;  /* 0x0000004000007817 */ /* 0x000fe80003800200 */
[----:B------:R-:W-:Y:S11]  /*5270*/  ISETP.GE.AND P0, PT, R92, R0, PT ;  /* 0x000000005c00720c */ /* 0x000ff60003f06270 */
[----:B------:R-:W-:Y:S02]  /*5280*/  @!UPT UIADD3 URZ, URZ, URZ, URZ ;  /* 0x0000003f3f3ff290 */ /* 0x000fe4000fffe03f */
        /* <DEDUP_REMOVED lines=19> */
.L_x_819:
[----:B------:R-:W-:Y:S05]  /*53c0*/  BSYNC B1 ;  /* 0x0000000000017941 */ /* 0x000fea0003800000 */
.L_x_814:
        /* <DEDUP_REMOVED lines=9> */
[----:B------:R-:W-:Y:S11]  /*5460*/  ISETP.GE.AND P1, PT, R3, 0x1, PT ;  /* 0x000000010300780c */ /* 0x000ff60003f26270 */
[----:B------:R-:W-:Y:S02]  /*5470*/  @!UPT UIADD3 URZ, URZ, URZ, URZ ;  /* 0x0000003f3f3ff290 */ /* 0x000fe4000fffe03f */
        /* <DEDUP_REMOVED lines=44> */
[----:B------:R-:W-:Y:S11]  /*5740*/  ISETP.GE.AND P0, PT, R29, c[0x0][0x1d4], PT ;  /* 0x000075001d007a0c */ /* 0x000ff60003f06270 */
[----:B------:R-:W-:Y:S02]  /*5750*/  @!UPT UIADD3 URZ, URZ, URZ, URZ ;  /* 0x0000003f3f3ff290 */ /* 0x000fe4000fffe03f */
[----:B------:R-:W2:Y:S04]  /*5760*/  @!P0 LDS.128 R4, [R87] ;  /* 0x0000000057048984 */ /* 0x000ea80000000c00 */
[----:B-1----:R-:W-:Y:S01]  /*5770*/  @!P1 STG.E.128 [R2.64], R8 ;  /* 0x0000000802009986 */ /* 0x002fe2000c101d06 */
[----:B------:R-:W-:Y:S11]  /*5780*/  ISETP.GE.AND P1, PT, R28, c[0x0][0x1d4], PT ;  /* 0x000075001c007a0c */ /* 0x000ff60003f26270 */
[----:B------:R-:W-:Y:S02]  /*5790*/  @!UPT UIADD3 URZ, URZ, URZ, URZ ;  /* 0x0000003f3f3ff290 */ /* 0x000fe4000fffe03f */
[----:B------:R-:W1:Y:S04]  /*57a0*/  @!P1 LDS.128 R8, [R86+0x1000] ;  /* 0x0010000056089984 */ /* 0x000e680000000c00 */
[----:B--2---:R-:W-:Y:S01]  /*57b0*/  @!P0 STG.E.128 [R2.64+0x20], R4 ;  /* 0x0000200402008986 */ /* 0x004fe2000c101d06 */
[----:B------:R-:W-:Y:S11]  /*57c0*/  ISETP.GE.AND P0, PT, R95, c[0x0][0x1d4], PT ;  /* 0x000075005f007a0c */ /* 0x000ff60003f06270 */
[----:B------:R-:W-:Y:S02]  /*57d0*/  @!UPT UIADD3 URZ, URZ, URZ, URZ ;  /* 0x0000003f3f3ff290 */ /* 0x000fe4000fffe03f */
[----:B------:R-:W2:Y:S04]  /*57e0*/  @!P0 LDS.128 R4, [R87+0x1000] ;  /* 0x0010000057048984 */ /* 0x000ea80000000c00 */
[----:B-1----:R-:W-:Y:S01]  /*57f0*/  @!P1 STG.E.128 [R2.64+0x40], R8 ;  /* 0x0000400802009986 */ /* 0x002fe2000c101d06 */
[----:B------:R-:W-:Y:S11]  /*5800*/  ISETP.GE.AND P1, PT, R94, c[0x0][0x1d4], PT ;  /* 0x000075005e007a0c */ /* 0x000ff60003f26270 */
[----:B------:R-:W-:Y:S02]  /*5810*/  @!UPT UIADD3 URZ, URZ, URZ, URZ ;  /* 0x0000003f3f3ff290 */ /* 0x000fe4000fffe03f */
[----:B------:R-:W1:Y:S04]  /*5820*/  @!P1 LDS.128 R8, [R86+0x2000] ;  /* 0x0020000056089984 */ /* 0x000e680000000c00 */
[----:B--2---:R-:W-:Y:S01]  /*5830*/  @!P0 STG.E.128 [R2.64+0x60], R4 ;  /* 0x0000600402008986 */ /* 0x004fe2000c101d06 */
[----:B------:R-:W-:Y:S11]  /*5840*/  ISETP.GE.AND P0, PT, R93, c[0x0][0x1d4], PT ;  /* 0x000075005d007a0c */ /* 0x000ff60003f06270 */
[----:B------:R-:W-:Y:S02]  /*5850*/  @!UPT UIADD3 URZ, URZ, URZ, URZ ;  /* 0x0000003f3f3ff290 */ /* 0x000fe4000fffe03f */
[----:B------:R-:W2:Y:S04]  /*5860*/  @!P0 LDS.128 R4, [R87+0x2000] ;  /* 0x0020000057048984 */ /* 0x000ea80000000c00 */
[----:B-1----:R1:W-:Y:S04]  /*5870*/  @!P1 STG.E.128 [R2.64+0x80], R8 ;  /* 0x0000800802009986 */ /* 0x0023e8000c101d06 */
[----:B--2---:R1:W-:Y:S02]  /*5880*/  @!P0 STG.E.128 [R2.64+0xa0], R4 ;  /* 0x0000a00402008986 */ /* 0x0043e4000c101d06 */
.L_x_837:
[----:B-1----:R-:W-:Y:S05]  /*5890*/  BSYNC B0 ;  /* 0x0000000000007941 */ /* 0x002fea0003800000 */
.L_x_836:
        /* <DEDUP_REMOVED lines=25> */
.L_x_813:
[----:B-1----:R-:W-:Y:S01]  /*5a30*/  ISETP.GE.AND P0, PT, R163, 0x1, PT ;  /* 0x00000001a300780c */ /* 0x002fe20003f06270 */
        /* <DEDUP_REMOVED lines=107> */
[----:B------:R-:W-:Y:S02]  /*60f0*/  SHF.R.S32.HI R16, RZ, 0x5, R137 ;  /* 0x00000005ff107819 */ /* 0x000fe40000011489 */
[----:B------:R-:W-:-:S02]  /*6100*/  SHF.R.S32.HI R63, RZ, 0x4, R27 ;  /* 0x00000004ff3f7819 */ /* 0x000fc4000001141b */
[----:B------:R-:W-:Y:S01]  /*6110*/  ISETP.GE.AND P6, PT, R6, c[0x0][0x1d4], PT ;  /* 0x0000750006007a0c */ /* 0x000fe20003fc6270 */
        /* <DEDUP_REMOVED lines=36> */
[----:B------:R-:W-:Y:S01]  /*6360*/  LOP3.LUT P0, RZ, R72, 0x2, RZ, 0xc0, !PT ;  /* 0x0000000248ff7812 */ /* 0x000fe2000780c0ff */
[----:B------:R-:W-:Y:S01]  /*6370*/  IMAD R4, R5, c[0x0][0x208], RZ ;  /* 0x0000820005047a24 */ /* 0x000fe200078e02ff */
[----:B------:R-:W-:Y:S01]  /*6380*/  SHF.R.S32.HI R5, RZ, 0x1f, R11 ;  /* 0x0000001fff057819 */ /* 0x000fe2000001140b */
[----:B------:R-:W-:Y:S01]  /*6390*/  IMAD.IADD R13, R96, 0x1, -R8 ;  /* 0x00000001600d7824 */ /* 0x000fe200078e0a08 */
[----:B------:R-:W-:Y:S01]  /*63a0*/  P2R R112, PR, RZ, 0x8 ;  /* 0x00000008ff707803 */ /* 0x000fe20000000000 */
[----:B------:R-:W-:Y:S01]  /*63b0*/  IMAD R17, R0, c[0x0][0x1e4], R9 ;  /* 0x0000790000117a24 */ /* 0x000fe200078e0209 */
[----:B------:R-:W-:Y:S01]  /*63c0*/  LEA.HI R11, R5, R12, RZ, 0x2 ;  /* 0x0000000c050b7211 */ /* 0x000fe200078f10ff */
[----:B------:R-:W-:Y:S01]  /*63d0*/  IMAD R14, R16, 0x8, R13 ;  /* 0x00000008100e7824 */ /* 0x000fe200078e020d */
[----:B------:R-:W-:Y:S01]  /*63e0*/  SHF.R.S32.HI R13, RZ, 0x1f, R10 ;  /* 0x0000001fff0d7819 */ /* 0x000fe2000001140a */
[----:B------:R-:W-:Y:S01]  /*63f0*/  IMAD R19, R0, c[0x0][0x20c], R4 ;  /* 0x0000830000137a24 */ /* 0x000fe200078e0204 */
[----:B------:R-:W-:Y:S01]  /*6400*/  LOP3.LUT R11, R11, 0xfffffffc, RZ, 0xc0, !PT ;  /* 0xfffffffc0b0b7812 */ /* 0x000fe200078ec0ff */
[----:B------:R-:W-:Y:S01]  /*6410*/  IMAD.U32 R224, R14, 0x20, R20 ;  /* 0x000000200ee07824 */ /* 0x000fe200078e0014 */
[----:B------:R1:W-:Y:S01]  /*6420*/  STL [R1+0x30], R112 ;  /* 0x0000307001007387 */ /* 0x0003e20000100800 */
[----:B------:R-:W-:-:S04]  /*6430*/  IMAD.WIDE.U32 R8, R0, c[0x0][0x1e0], R6 ;  /* 0x0000780000087a25 */ /* 0x000fc800078e0006 */
[----:B------:R-:W-:-:S04]  /*6440*/  IMAD.WIDE.U32 R4, R0, c[0x0][0x208], R6 ;  /* 0x0000820000047a25 */ /* 0x000fc800078e0006 */
[----:B------:R-:W-:Y:S02]  /*6450*/  IMAD.IADD R20, R12, 0x1, -R11 ;  /* 0x000000010c147824 */ /* 0x000fe400078e0a0b */
[----:B------:R-:W-:Y:S02]  /*6460*/  IMAD.SHL.U32 R0, R23, 0x20, RZ ;  /* 0x0000002017007824 */ /* 0x000fe400078e00ff */
[----:B------:R-:W-:Y:S01]  /*6470*/  IMAD R12, R13, c[0x0][0x1b0], RZ ;  /* 0x00006c000d0c7a24 */ /* 0x000fe200078e02ff */
[----:B------:R-:W-:Y:S01]  /*6480*/  LOP3.LUT P1, RZ, R20, 0x2, RZ, 0xc0, !PT ;  /* 0x0000000214ff7812 */ /* 0x000fe2000782c0ff */
[----:B------:R-:W-:Y:S01]  /*6490*/  IMAD.MOV R13, RZ, RZ, -R10 ;  /* 0x000000ffff0d7224 */ /* 0x000fe200078e0a0a */
[----:B------:R-:W-:Y:S01]  /*64a0*/  LOP3.LUT R0, R0, 0xffffff00, RZ, 0xc0, !PT ;  /* 0xffffff0000007812 */ /* 0x000fe200078ec0ff */
[----:B------:R-:W-:Y:S02]  /*64b0*/  IMAD.IADD R3, R3, 0x1, R18 ;  /* 0x0000000103037824 */ /* 0x000fe400078e0212 */
[----:B------:R-:W-:Y:S01]  /*64c0*/  IMAD.IADD R11, R9, 0x1, R17 ;  /* 0x00000001090b7824 */ /* 0x000fe200078e0211 */
[----:B------:R-:W-:Y:S01]  /*64d0*/  IADD3 R9, R5, R19, RZ ;  /* 0x0000001305097210 */ /* 0x000fe20007ffe0ff */
[----:B------:R-:W-:Y:S01]  /*64e0*/  IMAD R5, R13, c[0x0][0x2c4], R15 ;  /* 0x0000b1000d057a24 */ /* 0x000fe200078e020f */
[----:B------:R-:W-:Y:S01]  /*64f0*/  IADD3 R15, R6, 0x20, RZ ;  /* 0x00000020060f7810 */ /* 0x000fe20007ffe0ff */
[----:B------:R-:W-:-:S02]  /*6500*/  IMAD R14, R10, c[0x0][0x1b4], R12 ;  /* 0x00006d000a0e7a24 */ /* 0x000fc400078e020c */
[----:B------:R-:W-:Y:S01]  /*6510*/  IMAD.WIDE.U32 R2, R10, c[0x0][0x1b0], R2 ;  /* 0x00006c000a027a25 */ /* 0x000fe200078e0002 */
[----:B------:R-:W-:-:S03]  /*6520*/  ISETP.GE.AND P5, PT, R15, c[0x0][0x1d4], PT ;  /* 0x000075000f007a0c */ /* 0x000fc60003fa6270 */
[----:B------:R-:W-:Y:S02]  /*6530*/  IMAD.MOV.U32 R10, RZ, RZ, R8 ;  /* 0x000000ffff0a7224 */ /* 0x000fe400078e0008 */
[----:B------:R-:W-:Y:S01]  /*6540*/  IMAD.MOV.U32 R8, RZ, RZ, R4 ;  /* 0x000000ffff087224 */ /* 0x000fe200078e0004 */
[----:B------:R-:W-:Y:S01]  /*6550*/  SHF.R.S32.HI R4, RZ, 0x1f, R5 ;  /* 0x0000001fff047819 */ /* 0x000fe20000011405 */
[--C-:B------:R-:W-:Y:S02]  /*6560*/  IMAD R12, R16, 0x200, R0.reuse ;  /* 0x00000200100c7824 */ /* 0x100fe400078e0200 */
[C---:B------:R-:W-:Y:S02]  /*6570*/  IMAD R23, R21.reuse, 0x20, R0 ;  /* 0x0000002015177824 */ /* 0x040fe400078e0200 */
        /* <DEDUP_REMOVED lines=34> */
[----:B------:R-:W-:Y:S01]  /*67a0*/  ISETP.GE.AND P3, PT, R6, c[0x0][0x198], PT ;  /* 0x0000660006007a0c */ /* 0x000fe20003f66270 */
[----:B------:R-:W-:Y:S02]  /*67b0*/  IMAD.SHL.U32 R3, R13, 0x8, RZ ;  /* 0x000000080d037824 */ /* 0x000fe400078e00ff */
        /* <DEDUP_REMOVED lines=40> */
[----:B------:R-:W-:Y:S02]  /*6a40*/  LEA R10, P0, R6, R8, 0x1 ;  /* 0x00000008060a7211 */ /* 0x000fe400078008ff */
        /* <DEDUP_REMOVED lines=10> */
.L_x_841:
[----:B--2-4-:R-:W-:Y:S05]  /*6af0*/  BSYNC B0 ;  /* 0x0000000000007941 */ /* 0x014fea0003800000 */
.L_x_840:
        /* <DEDUP_REMOVED lines=22> */
.L_x_843:
[----:B------:R-:W-:Y:S05]  /*6c60*/  BSYNC B0 ;  /* 0x0000000000007941 */ /* 0x000fea0003800000 */
.L_x_842:
        /* <DEDUP_REMOVED lines=22> */
.L_x_845:
[----:B------:R-:W-:Y:S05]  /*6dd0*/  BSYNC B0 ;  /* 0x0000000000007941 */ /* 0x000fea0003800000 */
.L_x_844:
[----:B--2---:R-:W2:Y:S01]  /*6de0*/  LDL R150, [R1+0x38] ;  /* 0x0000380001967983 */ /* 0x004ea20000100800 */
[----:B-1----:R-:W-:Y:S01]  /*6df0*/  IADD3 R5, R16, 0x60, RZ ;  /* 0x0000006010057810 */ /* 0x002fe20007ffe0ff */
[----:B------:R-:W-:-:S02]  /*6e00*/  IMAD.MOV.U32 R13, RZ, RZ, c[0x0][0x1e0] ;  /* 0x00007800ff0d7624 */ /* 0x000fc400078e00ff */
[----:B----4-:R-:W1:Y:S01]  /*6e10*/  SHFL.IDX PT, R8, R19, 0x3, 0x1c1f ;  /* 0x007c1f0013087f89 */ /* 0x010e6200000e0000 */
[----:B------:R-:W-:Y:S01]  /*6e20*/  ISETP.GE.AND P0, PT, R5, R54, PT ;  /* 0x000000360500720c */ /* 0x000fe20003f06270 */
[----:B------:R-:W-:Y:S02]  /*6e30*/  IMAD.MOV.U32 R14, RZ, RZ, 0x6 ;  /* 0x00000006ff0e7424 */ /* 0x000fe400078e00ff */
[----:B------:R-:W4:Y:S01]  /*6e40*/  SHFL.IDX PT, R9, R18, 0x3, 0x1c1f ;  /* 0x007c1f0012097f89 */ /* 0x000f2200000e0000 */
[----:B------:R-:W-:Y:S02]  /*6e50*/  IMAD.MOV.U32 R154, RZ, RZ, R26 ;  /* 0x000000ffff9a7224 */ /* 0x000fe400078e001a */
[C---:B------:R-:W-:Y:S01]  /*6e60*/  SHF.L.U64.HI R148, R13.reuse, R14, c[0x0][0x1e4] ;  /* 0x000079000d947619 */ /* 0x040fe2000001020e */
[----:B------:R-:W-:Y:S02]  /*6e70*/  IMAD.MOV.U32 R155, RZ, RZ, R27 ;  /* 0x000000ffff9b7224 */ /* 0x000fe400078e001b */
[----:B------:R-:W-:-:S02]  /*6e80*/  IMAD.SHL.U32 R149, R13, 0x40, RZ ;  /* 0x000000400d957824 */ /* 0x000fc400078e00ff */
[----:B------:R-:W-:Y:S02]  /*6e90*/  IMAD.MOV.U32 R154, RZ, RZ, R24 ;  /* 0x000000ffff9a7224 */ /* 0x000fe400078e0018 */
[----:B------:R-:W-:Y:S02]  /*6ea0*/  @!P0 IMAD.SHL.U32 R12, R224, 0x2, RZ ;  /* 0x00000002e00c8824 */ /* 0x000fe400078e00ff */
[----:B------:R-:W-:Y:S01]  /*6eb0*/  IMAD.SHL.U32 R151, R13, 0x20, RZ ;  /* 0x000000200d977824 */ /* 0x000fe200078e00ff */
        /* <DEDUP_REMOVED lines=15> */
[----:B------:R-:W-:Y:S01]  /*6fb0*/  @!P0 IMAD.WIDE R8, R10, 0x2, R8 ;  /* 0x000000020a088825 */ /* 0x000fe200078e0208 */
[----:B------:R1:W-:Y:S04]  /*6fc0*/  @!P0 LDGSTS.E.BYPASS.LTC128B.128 [R12+0x9900], [R6.64], !P2 ;  /* 0x09900000060c8fae */ /* 0x0003e8000d101d46 */
[----:B------:R4:W-:Y:S04]  /*6fd0*/  @!P0 LDGSTS.E.BYPASS.LTC128B.128 [R12+0xb900], [R8.64], !P4 ;  /* 0x0b900000080c8fae */ /* 0x0009e8000e101d46 */
[----:B------:R-:W0:Y:S01]  /*6fe0*/  LDGDEPBAR ;  /* 0x00000000000079af */ /* 0x000e220000000000 */
[----:B----4-:R-:W-:-:S05]  /*6ff0*/  IMAD.MOV.U32 R9, RZ, RZ, 0x5 ;  /* 0x00000005ff097424 */ /* 0x010fca00078e00ff */
[----:B------:R-:W-:Y:S02]  /*7000*/  SHF.L.U64.HI R152, R13, R9, c[0x0][0x1e4] ;  /* 0x000079000d987619 */ /* 0x000fe40000010209 */
[----:B--2---:R-:W-:-:S04]  /*7010*/  LEA.HI.SX32 R136, R150, 0xffffffff, 0x1a ;  /* 0xffffffff96887811 */ /* 0x004fc800078fd2ff */
[----:B------:R-:W-:Y:S01]  /*7020*/  SHF.R.S32.HI R98, RZ, 0x1f, R136 ;  /* 0x0000001fff627819 */ /* 0x000fe20000011488 */
[----:B------:R-:W-:Y:S02]  /*7030*/  IMAD R5, R136, -0x40, R11 ;  /* 0xffffffc088057824 */ /* 0x000fe400078e020b */
[----:B------:R-:W-:Y:S02]  /*7040*/  IMAD R8, R148, R136, RZ ;  /* 0x0000008894087224 */ /* 0x000fe400078e02ff */
[-C--:B-1----:R-:W-:Y:S01]  /*7050*/  IMAD.WIDE.U32 R6, R136, R149.reuse, R154 ;  /* 0x0000009588067225 */ /* 0x082fe200078e009a */
[----:B------:R-:W-:Y:S01]  /*7060*/  BAR.SYNC.DEFER_BLOCKING 0x0 ;  /* 0x0000000000007b1d */ /* 0x000fe20000010000 */
[C---:B------:R-:W-:Y:S02]  /*7070*/  ISETP.GE.AND P1, PT, R5.reuse, 0x1, PT ;  /* 0x000000010500780c */ /* 0x040fe40003f26270 */
[----:B------:R-:W-:Y:S01]  /*7080*/  ISETP.GE.AND P0, PT, R5, 0x21, PT ;  /* 0x000000210500780c */ /* 0x000fe20003f06270 */
[----:B------:R-:W-:-:S04]  /*7090*/  IMAD R5, R98, R149, R8 ;  /* 0x0000009562057224 */ /* 0x000fc800078e0208 */
[----:B------:R-:W-:-:S06]  /*70a0*/  IMAD.IADD R5, R7, 0x1, R5 ;  /* 0x0000000107057824 */ /* 0x000fcc00078e0205 */
[----:B------:R-:W-:Y:S01]  /*70b0*/  @P1 LEA R8, P2, R6, c[0x0][0x1c8], 0x1 ;  /* 0x0000720006081a11 */ /* 0x000fe200078408ff */
[----:B------:R-:W-:-:S03]  /*70c0*/  @P1 IMAD.SHL.U32 R10, R224, 0x2, RZ ;  /* 0x00000002e00a1824 */ /* 0x000fc600078e00ff */
        /* <DEDUP_REMOVED lines=10> */
[----:B------:R-:W-:Y:S01]  /*7170*/  @P0 IMAD.SHL.U32 R5, R224, 0x2, RZ ;  /* 0x00000002e0050824 */ /* 0x000fe200078e00ff */
        /* <DEDUP_REMOVED lines=10> */
[----:B---3--:R-:W-:-:S04]  /*7220*/  DEPBAR.LE SB0, 0x1 ;  /* 0x000080400000791a */ /* 0x008fc80000000000 */
[----:B------:R-:W-:Y:S05]  /*7230*/  BRA `(.L_x_847) ;  /* 0x00005d5000007947 */ /* 0x000fea0003800000 */
.L_x_846:
[----:B---3-5:R-:W-:Y:S01]  /*7240*/  SHF.R.S32.HI R5, RZ, 0x1f, R147 ;  /* 0x0000001fff057819 */ /* 0x028fe20000011493 */
        /* <DEDUP_REMOVED lines=100> */
.L_x_850:
[----:B------:R-:W-:Y:S05]  /*7890*/  BSYNC B0 ;  /* 0x0000000000007941 */ /* 0x000fea0003800000 */
.L_x_849:
        /* <DEDUP_REMOVED lines=131> */
.L_x_854:
[----:B------:R-:W-:Y:S05]  /*80d0*/  BSYNC B0 ;  /* 0x0000000000007941 */ /* 0x000fea0003800000 */
.L_x_853:
        /* <DEDUP_REMOVED lines=42> */
.L_x_856:
[----:B------:R-:W-:Y:S05]  /*8380*/  BSYNC B0 ;  /* 0x0000000000007941 */ /* 0x000fea0003800000 */
.L_x_855:
        /* <DEDUP_REMOVED lines=42> */
.L_x_858:
[----:B------:R-:W-:Y:S05]  /*8630*/  BSYNC B0 ;  /* 0x0000000000007941 */ /* 0x000fea0003800000 */
.L_x_857:
        /* <DEDUP_REMOVED lines=42> */
.L_x_860:
[----:B------:R-:W-:Y:S05]  /*88e0*/  BSYNC B0 ;  /* 0x0000000000007941 */ /* 0x000fea0003800000 */
.L_x_859:
        /* <DEDUP_REMOVED lines=42> */
.L_x_862:
[----:B------:R-:W-:Y:S05]  /*8b90*/  BSYNC B0 ;  /* 0x0000000000007941 */ /* 0x000fea0003800000 */
.L_x_861:
        /* <DEDUP_REMOVED lines=41> */
.L_x_852:
[----:B------:R-:W-:Y:S05]  /*8e30*/  BSYNC B1 ;  /* 0x0000000000017941 */ /* 0x000fea0003800000 */
.L_x_851:
        /* <DEDUP_REMOVED lines=44> */
.L_x_865:
[----:B------:R-:W-:Y:S05]  /*9100*/  BSYNC B0 ;  /* 0x0000000000007941 */ /* 0x000fea0003800000 */
.L_x_864:
        /* <DEDUP_REMOVED lines=42> */
.L_x_867:
[----:B------:R-:W-:Y:S05]  /*93b0*/  BSYNC B0 ;  /* 0x0000000000007941 */ /* 0x000fea0003800000 */
.L_x_866:
        /* <DEDUP_REMOVED lines=42> */
.L_x_869:
[----:B------:R-:W-:Y:S05]  /*9660*/  BSYNC B0 ;  /* 0x0000000000007941 */ /* 0x000fea0003800000 */
.L_x_868:
        /* <DEDUP_REMOVED lines=42> */
.L_x_871:
[----:B------:R-:W-:Y:S05]  /*9910*/  BSYNC B0 ;  /* 0x0000000000007941 */ /* 0x000fea0003800000 */
.L_x_870:
        /* <DEDUP_REMOVED lines=42> */
.L_x_873:
[----:B------:R-:W-:Y:S05]  /*9bc0*/  BSYNC B0 ;  /* 0x0000000000007941 */ /* 0x000fea0003800000 */
.L_x_872:
        /* <DEDUP_REMOVED lines=42> */
.L_x_848:
        /* <DEDUP_REMOVED lines=50> */
.L_x_875:
[----:B------:R-:W-:Y:S05]  /*a190*/  BSYNC B0 ;  /* 0x0000000000007941 */ /* 0x000fea0003800000 */
.L_x_874:
        /* <DEDUP_REMOVED lines=181> */
.L_x_879:
[----:B------:R-:W-:Y:S05]  /*acf0*/  BSYNC B0 ;  /* 0x0000000000007941 */ /* 0x000fea0003800000 */
.L_x_878:
        /* <DEDUP_REMOVED lines=109> */
.L_x_881:
[----:B------:R-:W-:Y:S05]  /*b3d0*/  BSYNC B0 ;  /* 0x0000000000007941 */ /* 0x000fea0003800000 */
.L_x_880:
        /* <DEDUP_REMOVED lines=108> */
.L_x_877:
[----:B------:R-:W-:Y:S05]  /*baa0*/  BSYNC B1 ;  /* 0x0000000000017941 */ /* 0x000fea0003800000 */
.L_x_876:
        /* <DEDUP_REMOVED lines=108> */
.L_x_883:
[----:B------:R-:W-:Y:S05]  /*c170*/  BSYNC B0 ;  /* 0x0000000000007941 */ /* 0x000fea0003800000 */
.L_x_882:
        /* <DEDUP_REMOVED lines=112> */
.L_x_885:
[----:B------:R-:W-:Y:S05]  /*c880*/  BSYNC B0 ;  /* 0x0000000000007941 */ /* 0x000fea0003800000 */
.L_x_884:
        /* <DEDUP_REMOVED lines=111> */
.L_x_863:
[----:B------:R-:W-:Y:S05]  /*cf80*/  BSYNC B2 ;  /* 0x0000000000027941 */ /* 0x000fea0003800000 */
.L_x_847:
[----:B------:R-:W-:-:S04]  /*cf90*/  DEPBAR.LE SB0, 0x0 ;  /* 0x000080000000791a */ /* 0x000fc80000000000 */
[----:B------:R-:W-:Y:S01]  /*cfa0*/  IMAD.SHL.U32 R210, R3, 0x2, RZ ;  /* 0x0000000203d27824 */ /* 0x000fe200078e00ff */
[----:B------:R-:W-:Y:S01]  /*cfb0*/  BAR.SYNC.DEFER_BLOCKING 0x0 ;  /* 0x0000000000007b1d */ /* 0x000fe20000010000 */
[----:B------:R-:W-:Y:S01]  /*cfc0*/  IMAD.SHL.U32 R139, R2, 0x2, RZ ;  /* 0x00000002028b7824 */ /* 0x000fe200078e00ff */
[----:B------:R-:W-:Y:S01]  /*cfd0*/  LOP3.LUT P0, RZ, R72, 0x2, RZ, 0xc0, !PT ;  /* 0x0000000248ff7812 */ /* 0x000fe2000780c0ff */
[----:B------:R-:W-:Y:S01]  /*cfe0*/  IMAD.MOV.U32 R6, RZ, RZ, R74 ;  /* 0x000000ffff067224 */ /* 0x000fe200078e004a */
[----:B------:R-:W-:Y:S01]  /*cff0*/  LOP3.LUT R5, R97, 0x1, RZ, 0xc0, !PT ;  /* 0x0000000161057812 */ /* 0x000fe200078ec0ff */
[----:B------:R-:W-:Y:S01]  /*d000*/  IMAD.MOV.U32 R7, RZ, RZ, R75 ;  /* 0x000000ffff077224 */ /* 0x000fe200078e004b */
[C---:B------:R-:W-:Y:S01]  /*d010*/  IADD3 R2, R139.reuse, 0x3100, RZ ;  /* 0x000031008b027810 */ /* 0x040fe20007ffe0ff */
[----:B------:R-:W-:Y:S01]  /*d020*/  IMAD R211, R0, 0x2, R210 ;  /* 0x0000000200d37824 */ /* 0x000fe200078e02d2 */
[----:B------:R-:W-:Y:S01]  /*d030*/  IADD3 R212, R139, 0x3120, RZ ;  /* 0x000031208bd47810 */ /* 0x000fe20007ffe0ff */
[----:B------:R-:W-:Y:S01]  /*d040*/  IMAD.MOV.U32 R6, RZ, RZ, R110 ;  /* 0x000000ffff067224 */ /* 0x000fe200078e006e */
[----:B------:R-:W-:Y:S01]  /*d050*/  ISETP.NE.U32.AND P2, PT, R5, 0x1, PT ;  /* 0x000000010500780c */ /* 0x000fe20003f45070 */
[----:B------:R-:W-:Y:S01]  /*d060*/  IMAD.SHL.U32 R224, R224, 0x2, RZ ;  /* 0x00000002e0e07824 */ /* 0x000fe200078e00ff */
[----:B------:R-:W-:Y:S01]  /*d070*/  LOP3.LUT P1, RZ, R97, 0x2, RZ, 0xc0, !PT ;  /* 0x0000000261ff7812 */ /* 0x000fe2000782c0ff */
[----:B------:R-:W-:Y:S01]  /*d080*/  IMAD.SHL.U32 R208, R4, 0x2, RZ ;  /* 0x0000000204d07824 */ /* 0x000fe200078e00ff */
[----:B------:R-:W-:Y:S01]  /*d090*/  STL.64 [R1+0x20], R6 ;  /* 0x0000200601007387 */ /* 0x000fe20000100a00 */
[----:B------:R-:W-:Y:S01]  /*d0a0*/  @P0 IADD3 R212, R2, -0x20, RZ ;  /* 0xffffffe002d40810 */ /* 0x000fe20007ffe0ff */
[----:B------:R-:W-:-:S02]  /*d0b0*/  IMAD R2, R99, R136, RZ ;  /* 0x0000008863027224 */ /* 0x000fc400078e02ff */
[----:B------:R-:W-:Y:S02]  /*d0c0*/  IMAD R209, R0, 0x2, R208 ;  /* 0x0000000200d17824 */ /* 0x000fe400078e02d0 */
[-C--:B------:R-:W-:Y:S01]  /*d0d0*/  IMAD R2, R98, R108.reuse, R2 ;  /* 0x0000006c62027224 */ /* 0x080fe200078e0202 */
[----:B-1----:R-:W-:Y:S04]  /*d0e0*/  LDSM.16.M88.4 R8, [R210+0x7100] ;  /* 0x00710000d208783b */ /* 0x002fe80000000200 */
[----:B------:R-:W1:Y:S04]  /*d0f0*/  LDSM.16.M88.4 R16, [R139+0x3100] ;  /* 0x003100008b10783b */ /* 0x000e680000000200 */
[----:B------:R-:W2:Y:S04]  /*d100*/  LDSM.16.M88.4 R12, [R210+0x6100] ;  /* 0x00610000d20c783b */ /* 0x000ea80000000200 */
[----:B------:R-:W3:Y:S04]  /*d110*/  LDSM.16.M88.4 R20, [R139+0x3500] ;  /* 0x003500008b14783b */ /* 0x000ee80000000200 */
[----:B------:R-:W4:Y:S04]  /*d120*/  LDSM.16.M88.4 R24, [R139+0x3900] ;  /* 0x003900008b18783b */ /* 0x000f280000000200 */
[----:B------:R-:W3:Y:S04]  /*d130*/  LDSM.16.M88.4 R32, [R139+0x3d00] ;  /* 0x003d00008b20783b */ /* 0x000ee80000000200 */
[----:B------:R-:W-:Y:S04]  /*d140*/  LDSM.16.M88.4 R28, [R212+0xc00] ;  /* 0x000c0000d41c783b */ /* 0x000fe80000000200 */
[----:B------:R-:W-:Y:S04]  /*d150*/  LDSM.16.M88.4 R36, [R212+0x400] ;  /* 0x00040000d424783b */ /* 0x000fe80000000200 */
[----:B------:R-:W-:Y:S01]  /*d160*/  LDSM.16.M88.4 R40, [R212] ;  /* 0x00000000d428783b */ /* 0x000fe20000000200 */
[-C--:B-1----:R-:W-:Y:S08]  /*d170*/  HMMA.16816.F32 R44, R8, R16.reuse, RZ ;  /* 0x00000010082c723c */ /* 0x082ff000000018ff */
[----:B--2---:R-:W-:Y:S07]  /*d180*/  HMMA.16816.F32 R84, R12, R16, RZ ;  /* 0x000000100c54723c */ /* 0x004fee00000018ff */
[C---:B------:R-:W-:Y:S01]  /*d190*/  IMAD.WIDE.U32 R16, R136.reuse, R108, R6 ;  /* 0x0000006c88107225 */ /* 0x040fe200078e0006 */
[----:B---3--:R-:W-:Y:S03]  /*d1a0*/  HMMA.16816.F32 R64, R8, R20, RZ ;  /* 0x000000140840723c */ /* 0x008fe600000018ff */
[----:B------:R-:W-:Y:S01]  /*d1b0*/  IMAD R136, R136, -0x40, R163 ;  /* 0xffffffc088887824 */ /* 0x000fe200078e02a3 */
[----:B------:R-:W-:Y:S01]  /*d1c0*/  LEA R6, P0, R16, c[0x0][0x1f8], 0x1 ;  /* 0x00007e0010067a11 */ /* 0x000fe200078008ff */
[----:B------:R-:W-:-:S02]  /*d1d0*/  IMAD.IADD R3, R17, 0x1, R2 ;  /* 0x0000000111037824 */ /* 0x000fc400078e0202 */
[----:B------:R-:W-:Y:S01]  /*d1e0*/  IMAD.IADD R2, R136, 0x1, -R96 ;  /* 0x0000000188027824 */ /* 0x000fe200078e0a60 */
[C---:B----4-:R-:W-:Y:S02]  /*d1f0*/  HMMA.16816.F32 R52, R8.reuse, R24, RZ ;  /* 0x000000180834723c */ /* 0x050fe400000018ff */
[----:B------:R-:W-:Y:S02]  /*d200*/  LEA.HI.X R7, R16, c[0x0][0x1fc], R3, 0x1, P0 ;  /* 0x00007f0010077a11 */ /* 0x000fe400000f0c03 */
[C---:B------:R-:W-:Y:S02]  /*d210*/  ISETP.LT.OR P4, PT, R2.reuse, 0x1, P2 ;  /* 0x000000010200780c */ /* 0x040fe40001781670 */
[C---:B------:R-:W-:Y:S02]  /*d220*/  ISETP.LT.OR P3, PT, R2.reuse, 0x1, !P1 ;  /* 0x000000010200780c */ /* 0x040fe40004f61670 */
[----:B------:R-:W-:Y:S01]  /*d230*/  HMMA.16816.F32 R48, R8, R32, RZ ;  /* 0x000000200830723c */ /* 0x000fe200000018ff */
[----:B------:R-:W-:-:S02]  /*d240*/  ISETP.LT.OR P2, PT, R2, 0x21, P2 ;  /* 0x000000210200780c */ /* 0x000fc40001741670 */
[----:B------:R-:W-:-:S05]  /*d250*/  ISETP.LT.OR P1, PT, R2, 0x21, !P1 ;  /* 0x000000210200780c */ /* 0x000fca0004f21670 */
[C---:B------:R-:W-:Y:S08]  /*d260*/  HMMA.16816.F32 R68, R8.reuse, R18, RZ ;  /* 0x000000120844723c */ /* 0x040ff000000018ff */
[C---:B------:R-:W-:Y:S08]  /*d270*/  HMMA.16816.F32 R56, R8.reuse, R22, RZ ;  /* 0x000000160838723c */ /* 0x040ff000000018ff */
[C---:B------:R-:W-:Y:S08]  /*d280*/  HMMA.16816.F32 R76, R8.reuse, R26, RZ ;  /* 0x0000001a084c723c */ /* 0x040ff000000018ff */
[----:B------:R-:W-:Y:S01]  /*d290*/  HMMA.16816.F32 R88, R8, R34, RZ ;  /* 0x000000220858723c */ /* 0x000fe200000018ff */
[----:B------:R-:W1:Y:S07]  /*d2a0*/  LDSM.16.M88.4 R8, [R211+0x7100] ;  /* 0x00710000d308783b */ /* 0x000e6e0000000200 */
[C---:B------:R-:W-:Y:S08]  /*d2b0*/  HMMA.16816.F32 R60, R12.reuse, R32, RZ ;  /* 0x000000200c3c723c */ /* 0x040ff000000018ff */
[C---:B------:R-:W-:Y:S01]  /*d2c0*/  HMMA.16816.F32 R104, R12.reuse, R18, RZ ;  /* 0x000000120c68723c */ /* 0x040fe200000018ff */
[----:B------:R-:W-:Y:S07]  /*d2d0*/  LDSM.16.M88.4 R16, [R211+0x6100] ;  /* 0x00610000d310783b */ /* 0x000fee0000000200 */
[C---:B------:R-:W-:Y:S08]  /*d2e0*/  HMMA.16816.F32 R80, R12.reuse, R20, RZ ;  /* 0x000000140c50723c */ /* 0x040ff000000018ff */
[C---:B------:R-:W-:Y:S08]  /*d2f0*/  HMMA.16816.F32 R100, R12.reuse, R22, RZ ;  /* 0x000000160c64723c */ /* 0x040ff000000018ff */
[C---:B------:R-:W-:Y:S08]  /*d300*/  HMMA.16816.F32 R72, R12.reuse, R24, RZ ;  /* 0x000000180c48723c */ /* 0x040ff000000018ff */
[----:B------:R-:W-:Y:S01]  /*d310*/  HMMA.16816.F32 R92, R12, R26, RZ ;  /* 0x0000001a0c5c723c */ /* 0x000fe200000018ff */
[----:B------:R-:W2:Y:S04]  /*d320*/  LDSM.16.M88.4 R24, [R212+0x800] ;  /* 0x00080000d418783b */ /* 0x000ea80000000200 */
[----:B------:R-:W-:Y:S01]  /*d330*/  @!PT LDS RZ, [RZ] ;  /* 0x00000000fffff984 */ /* 0x000fe20000000800 */
[----:B------:R-:W-:Y:S01]  /*d340*/  @!PT LDS RZ, [RZ] ;  /* 0x00000000fffff984 */ /* 0x000fe20000000800 */
[----:B------:R-:W-:Y:S01]  /*d350*/  @!PT LDS RZ, [RZ] ;  /* 0x00000000fffff984 */ /* 0x000fe20000000800 */
[----:B------:R3:W-:Y:S01]  /*d360*/  LDGSTS.E.BYPASS.LTC128B.128 [R224+0x100], [R6.64], !P4 ;  /* 0x0010000006e07fae */ /* 0x0007e2000e101d46 */
[----:B------:R-:W-:-:S02]  /*d370*/  ISETP.NE.AND P4, PT, R112, RZ, PT ;  /* 0x000000ff7000720c */ /* 0x000fc40003f85270 */
[----:B------:R-:W-:Y:S01]  /*d380*/  HMMA.16816.F32 R32, R12, R34, RZ ;  /* 0x000000220c20723c */ /* 0x000fe200000018ff */
[----:B------:R3:W-:Y:S06]  /*d390*/  LDGSTS.E.BYPASS.LTC128B.128 [R224+0x1100], [R6.64+0x40], !P3 ;  /* 0x0110004006e07fae */ /* 0x0007ec000d901d46 */
[----:B------:R-:W-:Y:S01]  /*d3a0*/  IADD3 R12, P0, R108, R6, RZ ;  /* 0x000000066c0c7210 */ /* 0x000fe20007f1e0ff */
[----:B-1----:R-:W-:Y:S04]  /*d3b0*/  HMMA.16816.F32 R128, R8, R28, R48 ;  /* 0x0000001c0880723c */ /* 0x002fe80000001830 */
[----:B------:R-:W-:Y:S01]  /*d3c0*/  IMAD.X R13, R99, 0x1, R7, P0 ;  /* 0x00000001630d7824 */ /* 0x000fe200000e0607 */
[----:B------:R-:W-:-:S03]  /*d3d0*/  LOP3.LUT P0, RZ, R97, 0x4, RZ, 0xc0, !PT ;  /* 0x0000000461ff7812 */ /* 0x000fc6000780c0ff */
[----:B------:R-:W-:Y:S01]  /*d3e0*/  HMMA.16816.F32 R124, R8, R38, R56 ;  /* 0x00000026087c723c */ /* 0x000fe20000001838 */
[C---:B------:R-:W-:Y:S02]  /*d3f0*/  ISETP.LT.OR P3, PT, R2.reuse, 0x1, !P0 ;  /* 0x000000010200780c */ /* 0x040fe40004761670 */
[----:B------:R-:W-:Y:S02]  /*d400*/  ISETP.LT.OR P0, PT, R2, 0x21, !P0 ;  /* 0x000000210200780c */ /* 0x000fe40004701670 */
[----:B------:R-:W-:-:S03]  /*d410*/  LOP3.LUT R2, R137, 0xffffffe0, RZ, 0xc0, !PT ;  /* 0xffffffe089027812 */ /* 0x000fc600078ec0ff */
[----:B------:R-:W-:Y:S02]  /*d420*/  HMMA.16816.F32 R108, R8, R40, R44 ;  /* 0x00000028086c723c */ /* 0x000fe4000000182c */
[----:B------:R-:W-:-:S04]  /*d430*/  IMAD.IADD R2, R172, 0x1, -R2 ;  /* 0x00000001ac027824 */ /* 0x000fc800078e0a02 */
[----:B------:R3:W-:Y:S01]  /*d440*/  LDGSTS.E.BYPASS.LTC128B.128 [R224+0x2100], [R6.64+0x80], !P3 ;  /* 0x0210008006e07fae */ /* 0x0007e2000d901d46 */
[----:B------:R-:W-:Y:S01]  /*d450*/  SHF.R.S32.HI R3, RZ, 0x1f, R2 ;  /* 0x0000001fff037819 */ /* 0x000fe20000011402 */
[----:B------:R-:W-:Y:S02]  /*d460*/  HMMA.16816.F32 R132, R8, R42, R68 ;  /* 0x0000002a0884723c */ /* 0x000fe40000001844 */
[----:B------:R1:W-:Y:S01]  /*d470*/  LDGSTS.E.BYPASS.LTC128B.128 [R224+0x900], [R12.64], !P2 ;  /* 0x009000000ce07fae */ /* 0x0003e2000d101d46 */
[----:B------:R-:W-:-:S03]  /*d480*/  LEA.HI R3, R3, R2, RZ, 0x2 ;  /* 0x0000000203037211 */ /* 0x000fc600078f10ff */
[----:B------:R1:W-:Y:S01]  /*d490*/  LDGSTS.E.BYPASS.LTC128B.128 [R224+0x1900], [R12.64+0x40], !P1 ;  /* 0x019000400ce07fae */ /* 0x0003e2000c901d46 */
[----:B------:R-:W-:Y:S01]  /*d4a0*/  LOP3.LUT R3, R3, 0x7ffffffc, RZ, 0xc0, !PT ;  /* 0x7ffffffc03037812 */ /* 0x000fe200078ec0ff */
[C---:B--2---:R-:W-:Y:S02]  /*d4b0*/  HMMA.16816.F32 R140, R8.reuse, R24, R52 ;  /* 0x00000018088c723c */ /* 0x044fe40000001834 */
[----:B------:R1:W-:Y:S02]  /*d4c0*/  LDGSTS.E.BYPASS.LTC128B.128 [R224+0x2900], [R12.64+0x80], !P0 ;  /* 0x029000800ce07fae */ /* 0x0003e4000c101d46 */
[----:B------:R-:W-:Y:S02]  /*d4d0*/  IMAD.IADD R2, R2, 0x1, -R3 ;  /* 0x0000000102027824 */ /* 0x000fe400078e0a03 */
[----:B------:R-:W-:Y:S02]  /*d4e0*/  LDSM.16.M88.4 R20, [R210+0x9100] ;  /* 0x00910000d214783b */ /* 0x000fe40000000200 */
[----:B-----5:R-:W-:Y:S01]  /*d4f0*/  HMMA.16816.F32 R144, R8, R36, R64 ;  /* 0x000000240890723c */ /* 0x020fe20000001840 */
[----:B------:R-:W-:Y:S01]  /*d500*/  IMAD R2, R2, -0x2, R136 ;  /* 0xfffffffe02027824 */ /* 0x000fe200078e0288 */
[----:B------:R-:W2:Y:S04]  /*d510*/  LDSM.16.M88.4 R48, [R139+0x4900] ;  /* 0x004900008b30783b */ /* 0x000ea80000000200 */
[----:B------:R-:W4:Y:S01]  /*d520*/  LDSM.16.M88.4 R56, [R139+0x4100] ;  /* 0x004100008b38783b */ /* 0x000f220000000200 */
[C---:B------:R-:W-:Y:S01]  /*d530*/  ISETP.GT.AND P1, PT, R2.reuse, RZ, PT ;  /* 0x000000ff0200720c */ /* 0x040fe20003f24270 */
[----:B------:R-:W-:Y:S01]  /*d540*/  HMMA.16816.F32 R112, R16, R40, R84 ;  /* 0x000000281070723c */ /* 0x000fe20000001854 */
[C---:B------:R-:W-:Y:S01]  /*d550*/  ISETP.GT.AND P0, PT, R2.reuse, 0x1, PT ;  /* 0x000000010200780c */ /* 0x040fe20003f04270 */
[----:B------:R-:W2:Y:S01]  /*d560*/  LDSM.16.M88.4 R52, [R139+0x4500] ;  /* 0x004500008b34783b */ /* 0x000ea20000000200 */
[----:B------:R-:W-:-:S02]  /*d570*/  ISETP.GT.AND P3, PT, R2, 0x8, PT ;  /* 0x000000080200780c */ /* 0x000fc40003f64270 */
[----:B------:R-:W-:Y:S01]  /*d580*/  ISETP.GT.AND P2, PT, R2, 0x9, PT ;  /* 0x000000090200780c */ /* 0x000fe20003f44270 */
[----:B------:R-:W2:Y:S02]  /*d590*/  LDSM.16.M88.4 R44, [R139+0x4d00] ;  /* 0x004d00008b2c783b */ /* 0x000ea40000000200 */
[C---:B------:R-:W-:Y:S02]  /*d5a0*/  HMMA.16816.F32 R96, R16.reuse, R36, R80 ;  /* 0x000000241060723c */ /* 0x040fe40000001850 */
[----:B------:R-:W0:Y:S04]  /*d5b0*/  LDGDEPBAR ;  /* 0x00000000000079af */ /* 0x000e280000000000 */
[----:B-1----:R-:W1:Y:S02]  /*d5c0*/  LDSM.16.M88.4 R12, [R210+0x8100] ;  /* 0x00810000d20c783b */ /* 0x002e640000000200 */
[C---:B------:R-:W-:Y:S08]  /*d5d0*/  HMMA.16816.F32 R68, R16.reuse, R42, R104 ;  /* 0x0000002a1044723c */ /* 0x040ff00000001868 */
[C---:B------:R-:W-:Y:S08]  /*d5e0*/  HMMA.16816.F32 R84, R16.reuse, R24, R72 ;  /* 0x000000181054723c */ /* 0x040ff00000001848 */
[C---:B------:R-:W-:Y:S01]  /*d5f0*/  HMMA.16816.F32 R80, R16.reuse, R28, R60 ;  /* 0x0000001c1050723c */ /* 0x040fe2000000183c */
[----:B------:R-:W-:Y:S07]  /*d600*/  LDSM.16.M88.4 R60, [R212+0x1c00] ;  /* 0x001c0000d43c783b */ /* 0x000fee0000000200 */
[C---:B------:R-:W-:Y:S01]  /*d610*/  HMMA.16816.F32 R64, R16.reuse, R38, R100 ;  /* 0x000000261040723c */ /* 0x040fe20000001864 */
[----:B------:R-:W-:Y:S07]  /*d620*/  LDSM.16.M88.4 R36, [R212+0x1000] ;  /* 0x00100000d424783b */ /* 0x000fee0000000200 */
[-C--:B------:R-:W-:Y:S08]  /*d630*/  HMMA.16816.F32 R40, R16, R26.reuse, R92 ;  /* 0x0000001a1028723c */ /* 0x080ff0000000185c */
[C---:B------:R-:W-:Y:S01]  /*d640*/  HMMA.16816.F32 R120, R8.reuse, R26, R76 ;  /* 0x0000001a0878723c */ /* 0x040fe2000000184c */
[----:B------:R-:W-:Y:S07]  /*d650*/  LDSM.16.M88.4 R24, [R211+0x8100] ;  /* 0x00810000d318783b */ /* 0x000fee0000000200 */
[-C--:B------:R-:W-:Y:S01]  /*d660*/  HMMA.16816.F32 R116, R8, R30.reuse, R88 ;  /* 0x0000001e0874723c */ /* 0x080fe20000001858 */
[----:B------:R-:W-:Y:S07]  /*d670*/  LDSM.16.M88.4 R8, [R211+0x9100] ;  /* 0x00910000d308783b */ /* 0x000fee0000000200 */
[----:B------:R-:W-:Y:S01]  /*d680*/  HMMA.16816.F32 R16, R16, R30, R32 ;  /* 0x0000001e1010723c */ /* 0x000fe20000001820 */
[----:B------:R-:W1:Y:S04]  /*d690*/  LDSM.16.M88.4 R28, [R212+0x1800] ;  /* 0x00180000d41c783b */ /* 0x000e680000000200 */
[----:B------:R-:W1:Y:S03]  /*d6a0*/  LDSM.16.M88.4 R32, [R212+0x1400] ;  /* 0x00140000d420783b */ /* 0x000e660000000200 */
[C---:B--2---:R-:W-:Y:S08]  /*d6b0*/  HMMA.16816.F32 R100, R20.reuse, R48, R140 ;  /* 0x000000301464723c */ /* 0x044ff0000000188c */
[C---:B----4-:R-:W-:Y:S08]  /*d6c0*/  HMMA.16816.F32 R76, R20.reuse, R56, R108 ;  /* 0x00000038144c723c */ /* 0x050ff0000000186c */
[C---:B------:R-:W-:Y:S08]  /*d6d0*/  HMMA.16816.F32 R72, R20.reuse, R58, R132 ;  /* 0x0000003a1448723c */ /* 0x040ff00000001884 */
[C---:B------:R-:W-:Y:S08]  /*d6e0*/  HMMA.16816.F32 R92, R20.reuse, R54, R124 ;  /* 0x00000036145c723c */ /* 0x040ff0000000187c */
[C---:B------:R-:W-:Y:S08]  /*d6f0*/  HMMA.16816.F32 R104, R20.reuse, R50, R120 ;  /* 0x000000321468723c */ /* 0x040ff00000001878 */
[C---:B------:R-:W-:Y:S08]  /*d700*/  HMMA.16816.F32 R88, R20.reuse, R52, R144 ;  /* 0x000000341458723c */ /* 0x040ff00000001890 */
[C---:B------:R-:W-:Y:S08]  /*d710*/  HMMA.16816.F32 R108, R20.reuse, R44, R128 ;  /* 0x0000002c146c723c */ /* 0x040ff00000001880 */
[----:B------:R-:W-:Y:S01]  /*d720*/  HMMA.16816.F32 R120, R20, R46, R116 ;  /* 0x0000002e1478723c */ /* 0x000fe20000001874 */
[----:B------:R-:W-:Y:S07]  /*d730*/  LDSM.16.M88.4 R20, [R210+0xb100] ;  /* 0x00b10000d214783b */ /* 0x000fee0000000200 */
[C---:B-1----:R-:W-:Y:S08]  /*d740*/  HMMA.16816.F32 R128, R12.reuse, R56, R112 ;  /* 0x000000380c80723c */ /* 0x042ff00000001870 */
[C---:B------:R-:W-:Y:S08]  /*d750*/  HMMA.16816.F32 R124, R12.reuse, R58, R68 ;  /* 0x0000003a0c7c723c */ /* 0x040ff00000001844 */
[C---:B------:R-:W-:Y:S08]  /*d760*/  HMMA.16816.F32 R116, R12.reuse, R52, R96 ;  /* 0x000000340c74723c */ /* 0x040ff00000001860 */
[C---:B------:R-:W-:Y:S08]  /*d770*/  HMMA.16816.F32 R96, R12.reuse, R48, R84 ;  /* 0x000000300c60723c */ /* 0x040ff00000001854 */
[C---:B------:R-:W-:Y:S01]  /*d780*/  HMMA.16816.F32 R56, R12.reuse, R50, R40 ;  /* 0x000000320c38723c */ /* 0x040fe20000001828 */
[----:B------:R-:W1:Y:S04]  /*d790*/  LDSM.16.M88.4 R40, [R139+0x5100] ;  /* 0x005100008b28783b */ /* 0x000e680000000200 */
[----:B------:R-:W-:Y:S03]  /*d7a0*/  LDSM.16.M88.4 R48, [R139+0x5500] ;  /* 0x005500008b30783b */ /* 0x000fe60000000200 */
[C---:B------:R-:W-:Y:S08]  /*d7b0*/  HMMA.16816.F32 R112, R12.reuse, R54, R64 ;  /* 0x000000360c70723c */ /* 0x040ff00000001840 */
[C---:B------:R-:W-:Y:S08]  /*d7c0*/  HMMA.16816.F32 R52, R12.reuse, R44, R80 ;  /* 0x0000002c0c34723c */ /* 0x040ff00000001850 */
[----:B------:R-:W-:Y:S01]  /*d7d0*/  HMMA.16816.F32 R12, R12, R46, R16 ;  /* 0x0000002e0c0c723c */ /* 0x000fe20000001810 */
[----:B------:R-:W2:Y:S04]  /*d7e0*/  LDSM.16.M88.4 R44, [R139+0x5900] ;  /* 0x005900008b2c783b */ /* 0x000ea80000000200 */
[----:B------:R-:W-:Y:S03]  /*d7f0*/  LDSM.16.M88.4 R16, [R210+0xa100] ;  /* 0x00a10000d210783b */ /* 0x000fe60000000200 */
[C---:B------:R-:W-:Y:S01]  /*d800*/  HMMA.16816.F32 R80, R8.reuse, R28, R100 ;  /* 0x0000001c0850723c */ /* 0x040fe20000001864 */
[----:B------:R-:W4:Y:S07]  /*d810*/  LDSM.16.M88.4 R100, [R139+0x5d00] ;  /* 0x005d00008b64783b */ /* 0x000f2e0000000200 */
[C---:B------:R-:W-:Y:S08]  /*d820*/  HMMA.16816.F32 R76, R8.reuse, R36, R76 ;  /* 0x00000024084c723c */ /* 0x040ff0000000184c */
        /* <DEDUP_REMOVED lines=9> */
[C---:B------:R-:W-:Y:S08]  /*d8c0*/  HMMA.16816.F32 R108, R24.reuse, R28, R96 ;  /* 0x0000001c186c723c */ /* 0x040ff00000001860 */
[C---:B------:R-:W-:Y:S01]  /*d8d0*/  HMMA.16816.F32 R104, R24.reuse, R30, R56 ;  /* 0x0000001e1868723c */ /* 0x040fe20000001838 */
[----:B------:R-:W2:Y:S07]  /*d8e0*/  LDSM.16.M88.4 R28, [R212+0x2000] ;  /* 0x00200000d41c783b */ /* 0x000eae0000000200 */
[C---:B------:R-:W-:Y:S01]  /*d8f0*/  HMMA.16816.F32 R140, R24.reuse, R62, R12 ;  /* 0x0000003e188c723c */ /* 0x040fe2000000180c */
[----:B------:R-:W2:Y:S07]  /*d900*/  LDSM.16.M88.4 R12, [R211+0xa100] ;  /* 0x00a10000d30c783b */ /* 0x000eae0000000200 */
[C---:B------:R-:W-:Y:S08]  /*d910*/  HMMA.16816.F32 R124, R24.reuse, R38, R124 ;  /* 0x00000026187c723c */ /* 0x040ff0000000187c */
[C---:B------:R-:W-:Y:S08]  /*d920*/  HMMA.16816.F32 R116, R24.reuse, R32, R116 ;  /* 0x000000201874723c */ /* 0x040ff00000001874 */
[----:B------:R-:W-:Y:S01]  /*d930*/  HMMA.16816.F32 R112, R24, R34, R112 ;  /* 0x000000221870723c */ /* 0x000fe20000001870 */
[----:B------:R-:W3:Y:S07]  /*d940*/  LDSM.16.M88.4 R32, [R212+0x2400] ;  /* 0x00240000d420783b */ /* 0x000eee0000000200 */
[----:B-1----:R-:W-:Y:S08]  /*d950*/  HMMA.16816.F32 R76, R20, R40, R76 ;  /* 0x00000028144c723c */ /* 0x002ff0000000184c */
[----:B------:R-:W-:Y:S01]  /*d960*/  HMMA.16816.F32 R96, R24, R60, R52 ;  /* 0x0000003c1860723c */ /* 0x000fe20000001834 */
[----:B------:R-:W1:Y:S01]  /*d970*/  LDSM.16.M88.4 R52, [R212+0x2800] ;  /* 0x00280000d434783b */ /* 0x000e620000000200 */
[----:B------:R-:W-:-:S06]  /*d980*/  DEPBAR.LE SB0, 0x0 ;  /* 0x000080000000791a */ /* 0x000fcc0000000000 */
[C---:B------:R-:W-:Y:S08]  /*d990*/  HMMA.16816.F32 R72, R20.reuse, R42, R72 ;  /* 0x0000002a1448723c */ /* 0x040ff00000001848 */
[C---:B--2---:R-:W-:Y:S08]  /*d9a0*/  HMMA.16816.F32 R60, R20.reuse, R44, R80 ;  /* 0x0000002c143c723c */ /* 0x044ff00000001850 */
[C---:B----4-:R-:W-:Y:S08]  /*d9b0*/  HMMA.16816.F32 R80, R20.reuse, R100, R92 ;  /* 0x000000641450723c */ /* 0x050ff0000000185c */
[----:B------:R-:W-:Y:S08]  /*d9c0*/  HMMA.16816.F32 R36, R20, R102, R88 ;  /* 0x000000661424723c */ /* 0x000ff00000001858 */
[----:B------:R-:W-:Y:S08]  /*d9d0*/  HMMA.16816.F32 R24, R16, R40, R120 ;  /* 0x000000281018723c */ /* 0x000ff00000001878 */
[C---:B------:R-:W-:Y:S08]  /*d9e0*/  HMMA.16816.F32 R68, R20.reuse, R48, R68 ;  /* 0x000000301444723c */ /* 0x040ff00000001844 */
[C---:B------:R-:W-:Y:S08]  /*d9f0*/  HMMA.16816.F32 R64, R20.reuse, R50, R64 ;  /* 0x000000321440723c */ /* 0x040ff00000001840 */
[----:B------:R-:W-:Y:S08]  /*da00*/  HMMA.16816.F32 R56, R20, R46, R84 ;  /* 0x0000002e1438723c */ /* 0x000ff00000001854 */
[C---:B------:R-:W-:Y:S08]  /*da10*/  HMMA.16816.F32 R20, R16.reuse, R42, R124 ;  /* 0x0000002a1014723c */ /* 0x040ff0000000187c */
[----:B------:R-:W-:Y:S08]  /*da20*/  HMMA.16816.F32 R40, R16, R48, R116 ;  /* 0x000000301028723c */ /* 0x000ff00000001874 */
        /* <DEDUP_REMOVED lines=8> */
[----:B---3--:R-:W-:Y:S08]  /*dab0*/  HMMA.16816.F32 R68, R8, R32, R68 ;  /* 0x000000200844723c */ /* 0x008ff00000001844 */
        /* <DEDUP_REMOVED lines=26> */
[----:B------:R-:W-:Y:S02]  /*dc60*/  ISETP.GT.AND P0, PT, R2, 0x10, PT ;  /* 0x000000100200780c */ /* 0x000fe40003f04270 */
        /* <DEDUP_REMOVED lines=17> */
[----:B------:R-:W-:-:S02]  /*dd80*/  ISETP.GT.AND P2, PT, R2, 0x20, PT ;  /* 0x000000200200780c */ /* 0x000fc40003f44270 */
[----:B------:R-:W-:Y:S02]  /*dd90*/  FMNMX.FTZ R3, R55, R3, !PT ;  /* 0x0000000337037209 */ /* 0x000fe40007810000 */
[----:B------:R-:W-:Y:S02]  /*dda0*/  FSEL R121, R67, -INF , P0 ;  /* 0xff80000043797808 */ /* 0x000fe40000000000 */
[----:B------:R-:W-:Y:S02]  /*ddb0*/  FSEL R138, R35, -INF , P0 ;  /* 0xff800000238a7808 */ /* 0x000fe40000000000 */
[----:B------:R-:W-:Y:S02]  /*ddc0*/  FSEL R123, R33, -INF , P0 ;  /* 0xff800000217b7808 */ /* 0x000fe40000000000 */
[----:B------:R-:W-:Y:S02]  /*ddd0*/  ISETP.GT.AND P0, PT, R2, 0x21, PT ;  /* 0x000000210200780c */ /* 0x000fe40003f04270 */
[----:B------:R-:W-:-:S02]  /*dde0*/  FSEL R147, R60, -INF , P2 ;  /* 0xff8000003c937808 */ /* 0x000fc40001000000 */
[----:B------:R-:W-:Y:S02]  /*ddf0*/  FMNMX.FTZ R3, R117, R3, !PT ;  /* 0x0000000375037209 */ /* 0x000fe40007810000 */
[----:B------:R-:W-:Y:S02]  /*de00*/  FSEL R144, R23, -INF , P1 ;  /* 0xff80000017907808 */ /* 0x000fe40000800000 */
[----:B------:R-:W-:Y:S02]  /*de10*/  FSEL R137, R21, -INF , P1 ;  /* 0xff80000015897808 */ /* 0x000fe40000800000 */
[----:B------:R-:W-:Y:S01]  /*de20*/  FSEL R119, R71, -INF , P1 ;  /* 0xff80000047777808 */ /* 0x000fe20000800000 */
[----:B------:R-:W-:Y:S01]  /*de30*/  HMMA.16816.F32 R20, R12, R128, R96 ;  /* 0x000000800c14723c */ /* 0x000fe20000001860 */
[----:B------:R-:W-:Y:S02]  /*de40*/  ISETP.GT.AND P1, PT, R2, 0x28, PT ;  /* 0x000000280200780c */ /* 0x000fe40003f24270 */
[----:B------:R-:W-:-:S02]  /*de50*/  FSEL R169, R61, -INF , P0 ;  /* 0xff8000003da97808 */ /* 0x000fc40000000000 */
        /* <DEDUP_REMOVED lines=8> */
[----:B------:R-:W-:Y:S02]  /*dee0*/  FMNMX.FTZ R5, R46, R5, !PT ;  /* 0x000000052e057209 */ /* 0x000fe40007810000 */
[----:B------:R-:W-:Y:S02]  /*def0*/  FSEL R173, R59, -INF , P0 ;  /* 0xff8000003bad7808 */ /* 0x000fe40000000000 */
[----:B------:R-:W-:Y:S02]  /*df00*/  FSEL R168, R57, -INF , P0 ;  /* 0xff80000039a87808 */ /* 0x000fe40000000000 */
[----:B------:R-:W-:-:S02]  /*df10*/  FSEL R180, R27, -INF , P0 ;  /* 0xff8000001bb47808 */ /* 0x000fc40000000000 */
[----:B------:R-:W-:Y:S02]  /*df20*/  FSEL R177, R25, -INF , P0 ;  /* 0xff80000019b17808 */ /* 0x000fe40000000000 */
[----:B------:R-:W-:Y:S02]  /*df30*/  ISETP.GT.AND P0, PT, R2, 0x30, PT ;  /* 0x000000300200780c */ /* 0x000fe40003f04270 */
        /* <DEDUP_REMOVED lines=27> */
[----:B------:R-:W-:-:S02]  /*e0f0*/  FMNMX.FTZ R6, R217, R3, !PT ;  /* 0x00000003d9067209 */ /* 0x000fc40007810000 */
        /* <DEDUP_REMOVED lines=53> */
[----:B------:R-:W-:Y:S01]  /*e450*/  @P0 IMAD.WIDE.U32 R2, R2, R149, R154 ;  /* 0x0000009502020225 */ /* 0x000fe200078e009a */
        /* <DEDUP_REMOVED lines=27> */
[----:B------:R-:W1:Y:S01]  /*e610*/  SHFL.BFLY PT, R13, R5, 0x2, 0x1f ;  /* 0x0c401f00050d7f89 */ /* 0x000e6200000e0000 */
        /* <DEDUP_REMOVED lines=8> */
[----:B------:R-:W-:Y:S01]  /*e6a0*/  FMUL.FTZ R3, R2, c[0x0][0x2d0] ;  /* 0x0000b40002037a20 */ /* 0x000fe20000410000 */
[----:B------:R3:W-:Y:S04]  /*e6b0*/  @P0 LDGSTS.E.BYPASS.LTC128B.128 [R224+0x4900], [R8.64+0x40], !P5 ;  /* 0x0490004008e00fae */ /* 0x0007e8000e901d46 */
[----:B------:R-:W-:Y:S01]  /*e6c0*/  FSEL R3, R3, RZ, P1 ;  /* 0x000000ff03037208 */ /* 0x000fe20000800000 */
[----:B------:R3:W-:Y:S01]  /*e6d0*/  @P0 LDGSTS.E.BYPASS.LTC128B.128 [R224+0x5900], [R8.64+0x80], !P4 ;  /* 0x0590008008e00fae */ /* 0x0007e2000e101d46 */
[----:B------:R-:W-:-:S03]  /*e6e0*/  FSETP.NEU.FTZ.AND P1, PT, R136, -INF , PT ;  /* 0xff8000008800780b */ /* 0x000fc60003f3d000 */
[--C-:B-1----:R-:W-:Y:S01]  /*e6f0*/  FFMA.FTZ R6, R45, c[0x0][0x2d0], -R3.reuse ;  /* 0x0000b4002d067a23 */ /* 0x102fe20000010803 */
        /* <DEDUP_REMOVED lines=89> */
[----:B------:R4:W1:Y:S04]  /*ec90*/  MUFU.EX2 R248, R4 ;  /* 0x0000000400f87308 */ /* 0x0008680000000800 */
[----:B------:R-:W-:Y:S02]  /*eca0*/  FFMA.FTZ R8, R132, c[0x0][0x2d0], -R0 ;  /* 0x0000b40084087a23 */ /* 0x000fe40000010800 */
[----:B------:R-:W-:Y:S02]  /*ecb0*/  IMAD.MOV.U32 R11, RZ, RZ, R150 ;  /* 0x000000ffff0b7224 */ /* 0x000fe400078e0096 */
[----:B------:R2:W-:Y:S01]  /*ecc0*/  MUFU.EX2 R220, R8 ;  /* 0x0000000800dc7308 */ /* 0x0005e20000000800 */
[----:B------:R-:W-:-:S02]  /*ecd0*/  IMAD.MOV.U32 R10, RZ, RZ, R149 ;  /* 0x000000ffff0a7224 */ /* 0x000fc400078e0095 */
[----:B------:R-:W-:Y:S02]  /*ece0*/  IMAD.MOV.U32 R9, RZ, RZ, R148 ;  /* 0x000000ffff097224 */ /* 0x000fe400078e0094 */
[----:B----4-:R-:W-:Y:S01]  /*ecf0*/  FFMA.FTZ R4, R120, c[0x0][0x2d0], -R3 ;  /* 0x0000b40078047a23 */ /* 0x010fe20000010803 */
[----:B-1----:R-:W-:-:S03]  /*ed00*/  F2FP.PACK_AB R5, R248, R230 ;  /* 0x000000e6f805723e */ /* 0x002fc600000000ff */
[----:B------:R1:W-:Y:S01]  /*ed10*/  MUFU.EX2 R232, R4 ;  /* 0x0000000400e87308 */ /* 0x0003e20000000800 */
[----:B--2---:R-:W-:-:S07]  /*ed20*/  FFMA.FTZ R8, R123, c[0x0][0x2d0], -R0 ;  /* 0x0000b4007b087a23 */ /* 0x004fce0000010800 */
[----:B------:R2:W-:Y:S01]  /*ed30*/  MUFU.EX2 R218, R8 ;  /* 0x0000000800da7308 */ /* 0x0005e20000000800 */
[----:B-1----:R-:W-:-:S07]  /*ed40*/  FFMA.FTZ R4, R121, c[0x0][0x2d0], -R3 ;  /* 0x0000b40079047a23 */ /* 0x002fce0000010803 */
[----:B------:R1:W4:Y:S01]  /*ed50*/  MUFU.EX2 R231, R4 ;  /* 0x0000000400e77308 */ /* 0x0003220000000800 */
[----:B--2---:R-:W-:-:S07]  /*ed60*/  FFMA.FTZ R8, R145, c[0x0][0x2d0], -R13 ;  /* 0x0000b40091087a23 */ /* 0x004fce000001080d */
[----:B------:R2:W-:Y:S01]  /*ed70*/  MUFU.EX2 R206, R8 ;  /* 0x0000000800ce7308 */ /* 0x0005e20000000800 */
[----:B-1----:R-:W-:Y:S01]  /*ed80*/  FFMA.FTZ R4, R122, c[0x0][0x2d0], -R0 ;  /* 0x0000b4007a047a23 */ /* 0x002fe20000010800 */
[----:B----4-:R-:W-:-:S06]  /*ed90*/  F2FP.PACK_AB R7, R231, R232 ;  /* 0x000000e8e707723e */ /* 0x010fcc00000000ff */
[----:B------:R1:W-:Y:S01]  /*eda0*/  MUFU.EX2 R222, R4 ;  /* 0x0000000400de7308 */ /* 0x0003e20000000800 */
[----:B--2---:R-:W-:-:S07]  /*edb0*/  FFMA.FTZ R8, R144, c[0x0][0x2d0], -R13 ;  /* 0x0000b40090087a23 */ /* 0x004fce000001080d */
[----:B------:R2:W-:Y:S01]  /*edc0*/  MUFU.EX2 R246, R8 ;  /* 0x0000000800f67308 */ /* 0x0005e20000000800 */
[----:B-1----:R-:W-:-:S07]  /*edd0*/  FFMA.FTZ R4, R137, c[0x0][0x2d0], -R0 ;  /* 0x0000b40089047a23 */ /* 0x002fce0000010800 */
[----:B------:R1:W4:Y:S01]  /*ede0*/  MUFU.EX2 R245, R4 ;  /* 0x0000000400f57308 */ /* 0x0003220000000800 */
[----:B--2---:R-:W-:-:S07]  /*edf0*/  FFMA.FTZ R8, R133, c[0x0][0x2d0], -R13 ;  /* 0x0000b40085087a23 */ /* 0x004fce000001080d */
[----:B------:R2:W-:Y:S01]  /*ee00*/  MUFU.EX2 R205, R8 ;  /* 0x0000000800cd7308 */ /* 0x0005e20000000800 */
[----:B-1----:R-:W-:-:S07]  /*ee10*/  F2FP.PACK_AB R4, R247, R236 ;  /* 0x000000ecf704723e */ /* 0x002fce00000000ff */
[----:B------:R-:W-:Y:S01]  /*ee20*/  HMMA.16816.F32 R164, R4, R24, R112 ;  /* 0x0000001804a4723c */ /* 0x000fe20000001870 */
[----:B--2---:R-:W-:-:S04]  /*ee30*/  FFMA.FTZ R8, R138, c[0x0][0x2d0], -R13 ;  /* 0x0000b4008a087a23 */ /* 0x004fc8000001080d */
        /* <DEDUP_REMOVED lines=18> */
[----:B------:R1:W1:Y:S03]  /*ef60*/  MUFU.EX2 R200, R8 ;  /* 0x0000000800c87308 */ /* 0x0002660000000800 */
[----:B------:R-:W-:Y:S07]  /*ef70*/  HMMA.16816.F32 R88, R4, R42, R64 ;  /* 0x0000002a0458723c */ /* 0x000fee0000001840 */
[----:B----4-:R-:W-:-:S02]  /*ef80*/  F2FP.PACK_AB R4, R245, R222 ;  /* 0x000000def504723e */ /* 0x010fc400000000ff */
        /* <DEDUP_REMOVED lines=16> */
[----:B------:R-:W4:Y:S01]  /*f090*/  LDSM.16.MT88.4 R16, [R209+0x900] ;  /* 0x00090000d110783b */ /* 0x000f220000004200 */
[----:B-1----:R-:W-:-:S06]  /*f0a0*/  FFMA.FTZ R8, R173, c[0x0][0x2d0], -R3 ;  /* 0x0000b400ad087a23 */ /* 0x002fcc0000010803 */
[C---:B------:R-:W-:Y:S01]  /*f0b0*/  HMMA.16816.F32 R60, R4.reuse, R26, R140 ;  /* 0x0000001a043c723c */ /* 0x040fe2000000188c */
[----:B------:R-:W1:Y:S01]  /*f0c0*/  LDSM.16.MT88.4 R24, [R208+0x900] ;  /* 0x00090000d018783b */ /* 0x000e620000004200 */
[----:B------:R2:W1:Y:S06]  /*f0d0*/  MUFU.EX2 R185, R8 ;  /* 0x0000000800b97308 */ /* 0x00046c0000000800 */
[C---:B------:R-:W-:Y:S01]  /*f0e0*/  HMMA.16816.F32 R52, R4.reuse, R22, R128 ;  /* 0x000000160434723c */ /* 0x040fe20000001880 */
[----:B------:R-:W4:Y:S07]  /*f0f0*/  LDSM.16.MT88.4 R20, [R208+0x1900] ;  /* 0x00190000d014783b */ /* 0x000f2e0000004200 */
[----:B------:R-:W-:Y:S01]  /*f100*/  HMMA.16816.F32 R44, R4, R30, R116 ;  /* 0x0000001e042c723c */ /* 0x000fe20000001874 */
[----:B------:R-:W4:Y:S01]  /*f110*/  LDSM.16.MT88.4 R28, [R209+0x1900] ;  /* 0x00190000d11c783b */ /* 0x000f220000004200 */
[----:B--2---:R-:W-:-:S04]  /*f120*/  FFMA.FTZ R8, R174, c[0x0][0x2d0], -R0 ;  /* 0x0000b400ae087a23 */ /* 0x004fc80000010800 */
[----:B------:R2:W-:Y:S02]  /*f130*/  MUFU.EX2 R175, R8 ;  /* 0x0000000800af7308 */ /* 0x0005e40000000800 */
[C---:B------:R-:W-:Y:S01]  /*f140*/  HMMA.16816.F32 R56, R4.reuse, R34, R152 ;  /* 0x000000220438723c */ /* 0x040fe20000001898 */
[----:B------:R-:W4:Y:S04]  /*f150*/  LDSM.16.MT88.4 R32, [R208+0x2900] ;  /* 0x00290000d020783b */ /* 0x000f280000004200 */
[----:B------:R-:W-:Y:S03]  /*f160*/  LDSM.16.MT88.4 R152, [R208+0xd00] ;  /* 0x000d0000d098783b */ /* 0x000fe60000004200 */
[----:B------:R-:W-:Y:S01]  /*f170*/  HMMA.16816.F32 R40, R4, R42, R156 ;  /* 0x0000002a0428723c */ /* 0x000fe2000000189c */
[----:B--2---:R-:W-:-:S06]  /*f180*/  FFMA.FTZ R8, R178, c[0x0][0x2d0], -R0 ;  /* 0x0000b400b2087a23 */ /* 0x004fcc0000010800 */
[----:B---3--:R-:W-:Y:S02]  /*f190*/  F2FP.PACK_AB R4, R202, R203 ;  /* 0x000000cbca04723e */ /* 0x008fe400000000ff */
[----:B------:R-:W-:Y:S01]  /*f1a0*/  F2FP.PACK_AB R6, R200, R201 ;  /* 0x000000c9c806723e */ /* 0x000fe200000000ff */
[----:B------:R2:W3:Y:S01]  /*f1b0*/  MUFU.EX2 R172, R8 ;  /* 0x0000000800ac7308 */ /* 0x0004e20000000800 */
[----:B------:R-:W-:Y:S02]  /*f1c0*/  F2FP.PACK_AB R5, R186, R187 ;  /* 0x000000bbba05723e */ /* 0x000fe400000000ff */
[----:B-1----:R-:W-:-:S07]  /*f1d0*/  F2FP.PACK_AB R7, R185, R184 ;  /* 0x000000b8b907723e */ /* 0x002fce00000000ff */
[----:B----4-:R-:W-:Y:S01]  /*f1e0*/  HMMA.16816.F32 R124, R4, R16, R160 ;  /* 0x00000010047c723c */ /* 0x010fe200000018a0 */
        /* <DEDUP_REMOVED lines=19> */
[----:B------:R-:W4:Y:S07]  /*f320*/  LDSM.16.MT88.4 R96, [R208+0x1d00] ;  /* 0x001d0000d060783b */ /* 0x000f2e0000004200 */
        /* <DEDUP_REMOVED lines=168> */
[----:B--2---:R-:W-:Y:S01]  /*fdb0*/  IMAD.MOV.U32 R34, RZ, RZ, R216 ;  /* 0x000000ffff227224 */ /* 0x004fe200078e00d8 */
[----:B---3--:R-:W-:-:S04]  /*fdc0*/  IADD3 RZ, P3, R28, 0x20, RZ ;  /* 0x000000201cff7810 */ /* 0x008fc80007f7e0ff */
[----:B------:R-:W-:Y:S02]  /*fdd0*/  IADD3 R2, P1, R34, 0x20, RZ ;  /* 0x0000002022027810 */ /* 0x000fe40007f3e0ff */
[----:B------:R-:W-:Y:S01]  /*fde0*/  IADD3 RZ, P2, R28, 0x40, RZ ;  /* 0x000000401cff7810 */ /* 0x000fe20007f5e0ff */
[--C-:B----4-:R-:W-:Y:S02]  /*fdf0*/  IMAD.X R5, RZ, RZ, R33.reuse, P3 ;  /* 0x000000ffff057224 */ /* 0x110fe400018e0621 */
[----:B------:R5:W-:Y:S02]  /*fe00*/  STL [R1+0x4], R2 ;  /* 0x0000040201007387 */ /* 0x000be40000100800 */
[----:B------:R-:W-:Y:S02]  /*fe10*/  IMAD.X R4, RZ, RZ, R33, P2 ;  /* 0x000000ffff047224 */ /* 0x000fe400010e0621 */
[----:B------:R1:W-:Y:S01]  /*fe20*/  STL [R1+0xc], R5 ;  /* 0x00000c0501007387 */ /* 0x0003e20000100800 */
[----:B-----5:R-:W-:-:S05]  /*fe30*/  IMAD.X R2, RZ, RZ, R31, P1 ;  /* 0x000000ffff027224 */ /* 0x020fca00008e061f */
[----:B------:R1:W-:Y:S04]  /*fe40*/  STL [R1], R2 ;  /* 0x0000000201007387 */ /* 0x0003e80000100800 */
[----:B------:R1:W-:Y:S01]  /*fe50*/  STL [R1+0x8], R4 ;  /* 0x0000080401007387 */ /* 0x0003e20000100800 */
[----:B------:R-:W-:Y:S01]  /*fe60*/  IADD3 R252, P0, R34, 0x40, RZ ;  /* 0x0000004022fc7810 */ /* 0x000fe20007f1e0ff */
[----:B------:R-:W-:Y:S01]  /*fe70*/  IMAD.MOV.U32 R35, RZ, RZ, R217 ;  /* 0x000000ffff237224 */ /* 0x000fe200078e00d9 */
[----:B------:R-:W-:Y:S02]  /*fe80*/  LEA.HI.SX32 R225, R219, 0xfffffffe, 0x1a ;  /* 0xfffffffedbe17811 */ /* 0x000fe400078fd2ff */
[C---:B------:R-:W-:Y:S01]  /*fe90*/  IADD3 R219, R212.reuse, 0x1400, RZ ;  /* 0x00001400d4db7810 */ /* 0x040fe20007ffe0ff */
[----:B------:R-:W-:Y:S01]  /*fea0*/  IMAD.X R251, RZ, RZ, R31, P0 ;  /* 0x000000fffffb7224 */ /* 0x000fe200000e061f */
[----:B------:R-:W-:-:S02]  /*feb0*/  IADD3 R217, R212, 0x1c00, RZ ;  /* 0x00001c00d4d97810 */ /* 0x000fc40007ffe0ff */
[----:B------:R-:W-:Y:S02]  /*fec0*/  IADD3 R216, R212, 0x2000, RZ ;  /* 0x00002000d4d87810 */ /* 0x000fe40007ffe0ff */
[C---:B------:R-:W-:Y:S02]  /*fed0*/  IADD3 R250, R28.reuse, 0x40, RZ ;  /* 0x000000401cfa7810 */ /* 0x040fe40007ffe0ff */
[----:B------:R-:W-:Y:S02]  /*fee0*/  IADD3 R249, R28, 0x20, RZ ;  /* 0x000000201cf97810 */ /* 0x000fe40007ffe0ff */
.L_x_887:
[----:B------:R-:W2:Y:S01]  /*fef0*/  LDL.64 R188, [R1+0x18] ;  /* 0x0000180001bc7983 */ /* 0x000ea20000100a00 */
[----:B------:R-:W-:Y:S04]  /*ff00*/  DEPBAR.LE SB0, 0x0 ;  /* 0x000080000000791a */ /* 0x000fe80000000000 */
[----:B-1----:R-:W-:Y:S01]  /*ff10*/  SHF.R.S32.HI R2, RZ, 0x1f, R225 ;  /* 0x0000001fff027819 */ /* 0x002fe200000114e1 */
[----:B------:R-:W3:Y:S01]  /*ff20*/  LDL.64 R192, [R1+0x20] ;  /* 0x0000200001c07983 */ /* 0x000ee20000100a00 */
[C---:B------:R-:W-:Y:S01]  /*ff30*/  IMAD.WIDE.U32 R54, R225.reuse, c[0x0][0x208], RZ ;  /* 0x00008200e1367a25 */ /* 0x040fe200078e00ff */
[----:B------:R-:W-:Y:S02]  /*ff40*/  MOV R194, c[0x0][0x208] ;  /* 0x0000820000c27a02 */ /* 0x000fe40000000f00 */
[----:B------:R-:W-:Y:S01]  /*ff50*/  MOV R195, c[0x0][0x20c] ;  /* 0x0000830000c37a02 */ /* 0x000fe20000000f00 */
[----:B------:R-:W-:Y:S01]  /*ff60*/  IMAD R2, R2, c[0x0][0x208], RZ ;  /* 0x0000820002027a24 */ /* 0x000fe200078e02ff */
[----:B------:R-:W4:Y:S01]  /*ff70*/  LDL R190, [R1+0xc] ;  /* 0x00000c0001be7983 */ /* 0x000f220000100800 */
[----:B------:R-:W-:Y:S02]  /*ff80*/  SHF.L.U32 R136, R54, 0x6, RZ ;  /* 0x0000000636887819 */ /* 0x000fe400000006ff */
[----:B------:R-:W-:Y:S01]  /*ff90*/  IMAD R2, R225, c[0x0][0x20c], R2 ;  /* 0x00008300e1027a24 */ /* 0x000fe200078e0202 */
[----:B------:R-:W5:Y:S01]  /*ffa0*/  LDL R191, [R1+0x8] ;  /* 0x0000080001bf7983 */ /* 0x000f620000100800 */
[C---:B------:R-:W-:Y:S02]  /*ffb0*/  IADD3 R57, P3, R136.reuse, R249, RZ ;  /* 0x000000f988397210 */ /* 0x040fe40007f7e0ff */
[----:B------:R-:W-:Y:S01]  /*ffc0*/  IADD3 R56, P2, R136, R250, RZ ;  /* 0x000000fa88387210 */ /* 0x000fe20007f5e0ff */
[----:B------:R-:W5:Y:S01]  /*ffd0*/  LDL R226, [R1+0x30] ;  /* 0x0000300001e27983 */ /* 0x000f620000100800 */
[----:B------:R-:W-:Y:S02]  /*ffe0*/  IADD3 R2, R55, R2, RZ ;  /* 0x0000000237027210 */ /* 0x000fe40007ffe0ff */
[----:B------:R-:W-:Y:S01]  /*fff0*/  MOV R232, 0x5 ;  /* 0x0000000500e87802 */ /* 0x000fe20000000f00 */
[----:B------:R-:W-:Y:S01]  /*10000*/  BAR.SYNC.DEFER_BLOCKING 0x0 ;  /* 0x0000000000007b1d */ /* 0x000fe20000010000 */
[----:B------:R-:W-:Y:S02]  /*10010*/  SHF.L.U64.HI R2, R54, 0x6, R2 ;  /* 0x0000000636027819 */ /* 0x000fe40000010202 */
[----:B------:R-:W-:Y:S04]  /*10020*/  MOV R231, c[0x0][0x1e0] ;  /* 0x0000780000e77a02 */ /* 0x000fe80000000f00 */
[----:B------:R-:W-:Y:S01]  /*10030*/  SHF.L.U32 R231, R231, 0x5, RZ ;  /* 0x00000005e7e77819 */ /* 0x000fe200000006ff */
[----:B------:R-:W-:Y:S08]  /*10040*/  LDSM.16.M88.4 R64, [R210+0x6100] ;  /* 0x00610000d240783b */ /* 0x000ff00000000200 */
[----:B------:R-:W1:Y:S08]  /*10050*/  LDSM.16.M88.4 R16, [R139+0x3100] ;  /* 0x003100008b10783b */ /* 0x000e700000000200 */
[----:B------:R-:W1:Y:S08]  /*10060*/  LDSM.16.M88.4 R60, [R210+0x7100] ;  /* 0x00710000d23c783b */ /* 0x000e700000000200 */
[----:B------:R-:W1:Y:S08]  /*10070*/  LDSM.16.M88.4 R32, [R139+0x3500] ;  /* 0x003500008b20783b */ /* 0x000e700000000200 */
[----:B------:R-:W5:Y:S06]  /*10080*/  LDL.64 R234, [R1+0x28] ;  /* 0x0000280001ea7983 */ /* 0x000f6c0000100a00 */
[----:B------:R-:W1:Y:S08]  /*10090*/  LDSM.16.M88.4 R48, [R139+0x3900] ;  /* 0x003900008b30783b */ /* 0x000e700000000200 */
[----:B------:R-:W5:Y:S01]  /*100a0*/  LDL.64 R228, [R1+0x10] ;  /* 0x0000100001e47983 */ /* 0x000f620000100a00 */
[-C--:B-1----:R-:W-:Y:S05]  /*100b0*/  HMMA.16816.F32 R4, R64, R16.reuse, RZ ;  /* 0x000000104004723c */ /* 0x082fea00000018ff */
[----:B------:R-:W1:Y:S03]  /*100c0*/  LDSM.16.M88.4 R132, [R139+0x3d00] ;  /* 0x003d00008b84783b */ /* 0x000e660000000200 */
[C---:B------:R-:W-:Y:S05]  /*100d0*/  HMMA.16816.F32 R8, R60.reuse, R16, RZ ;  /* 0x000000103c08723c */ /* 0x040fea00000018ff */
[----:B------:R-:W5:Y:S03]  /*100e0*/  LDL R230, [R1+0x4] ;  /* 0x0000040001e67983 */ /* 0x000f660000100800 */
[-C--:B------:R-:W-:Y:S01]  /*100f0*/  HMMA.16816.F32 R12, R60, R18.reuse, RZ ;  /* 0x000000123c0c723c */ /* 0x080fe200000018ff */
[----:B------:R-:W-:Y:S07]  /*10100*/  LDSM.16.M88.4 R172, [R211+0x6100] ;  /* 0x00610000d3ac783b */ /* 0x000fee0000000200 */
[C---:B------:R-:W-:Y:S01]  /*10110*/  HMMA.16816.F32 R16, R64.reuse, R18, RZ ;  /* 0x000000124010723c */ /* 0x040fe200000018ff */
[----:B------:R-:W1:Y:S07]  /*10120*/  LDSM.16.M88.4 R176, [R212] ;  /* 0x00000000d4b0783b */ /* 0x000e6e0000000200 */
[-C--:B------:R-:W-:Y:S01]  /*10130*/  HMMA.16816.F32 R20, R64, R32.reuse, RZ ;  /* 0x000000204014723c */ /* 0x080fe200000018ff */
[----:B------:R-:W1:Y:S07]  /*10140*/  LDSM.16.M88.4 R180, [R211+0x7100] ;  /* 0x00710000d3b4783b */ /* 0x000e6e0000000200 */
[C---:B------:R-:W-:Y:S01]  /*10150*/  HMMA.16816.F32 R24, R60.reuse, R32, RZ ;  /* 0x000000203c18723c */ /* 0x040fe200000018ff */
[----:B------:R-:W1:Y:S07]  /*10160*/  LDSM.16.M88.4 R184, [R223] ;  /* 0x00000000dfb8783b */ /* 0x000e6e0000000200 */
[-C--:B------:R-:W-:Y:S01]  /*10170*/  HMMA.16816.F32 R28, R60, R34.reuse, RZ ;  /* 0x000000223c1c723c */ /* 0x080fe200000018ff */
[----:B------:R-:W5:Y:S07]  /*10180*/  LDL R227, [R1] ;  /* 0x0000000001e37983 */ /* 0x000f6e0000100800 */
[C---:B------:R-:W-:Y:S08]  /*10190*/  HMMA.16816.F32 R32, R64.reuse, R34, RZ ;  /* 0x000000224020723c */ /* 0x040ff000000018ff */
[-C--:B------:R-:W-:Y:S08]  /*101a0*/  HMMA.16816.F32 R36, R64, R48.reuse, RZ ;  /* 0x000000304024723c */ /* 0x080ff000000018ff */
[C---:B------:R-:W-:Y:S08]  /*101b0*/  HMMA.16816.F32 R40, R60.reuse, R48, RZ ;  /* 0x000000303c28723c */ /* 0x040ff000000018ff */
[-C--:B------:R-:W-:Y:S08]  /*101c0*/  HMMA.16816.F32 R44, R60, R50.reuse, RZ ;  /* 0x000000323c2c723c */ /* 0x080ff000000018ff */
[C---:B------:R-:W-:Y:S04]  /*101d0*/  HMMA.16816.F32 R48, R64.reuse, R50, RZ ;  /* 0x000000324030723c */ /* 0x040fe800000018ff */
[----:B--2---:R-:W-:Y:S04]  /*101e0*/  IADD3 R52, P1, R136, R188, RZ ;  /* 0x000000bc88347210 */ /* 0x004fe80007f3e0ff */
[----:B------:R-:W-:Y:S04]  /*101f0*/  LEA R200, P0, R52, c[0x0][0x1f8], 0x1 ;  /* 0x00007e0034c87a11 */ /* 0x000fe800078008ff */
[----:B---3--:R-:W-:Y:S02]  /*10200*/  IADD3.X R53, R2, R193, RZ, P1, !PT ;  /* 0x000000c102357210 */ /* 0x008fe40000ffe4ff */
[C---:B------:R-:W-:Y:S02]  /*10210*/  LEA R204, P1, R57.reuse, c[0x0][0x1f8], 0x1 ;  /* 0x00007e0039cc7a11 */ /* 0x040fe400078208ff */
[----:B------:R-:W-:Y:S02]  /*10220*/  LEA.HI.X R201, R52, c[0x0][0x1fc], R53, 0x1, P0 ;  /* 0x00007f0034c97a11 */ /* 0x000fe400000f0c35 */
[-C--:B-1----:R-:W-:Y:S01]  /*10230*/  HMMA.16816.F32 R52, R64, R132.reuse, RZ ;  /* 0x000000844034723c */ /* 0x082fe200000018ff */
[----:B------:R-:W-:Y:S02]  /*10240*/  LEA R202, P0, R56, c[0x0][0x1f8], 0x1 ;  /* 0x00007e0038ca7a11 */ /* 0x000fe400078008ff */
[C---:B----4-:R-:W-:Y:S02]  /*10250*/  IADD3.X R58, R2.reuse, R190, RZ, P3, !PT ;  /* 0x000000be023a7210 */ /* 0x050fe40001ffe4ff */
[----:B-----5:R-:W-:Y:S02]  /*10260*/  IADD3.X R59, R2, R191, RZ, P2, !PT ;  /* 0x000000bf023b7210 */ /* 0x020fe400017fe4ff */
[----:B------:R-:W-:Y:S02]  /*10270*/  LEA.HI.X R205, R57, c[0x0][0x1fc], R58, 0x1, P1 ;  /* 0x00007f0039cd7a11 */ /* 0x000fe400008f0c3a */
[----:B------:R-:W-:Y:S02]  /*10280*/  LEA.HI.X R203, R56, c[0x0][0x1fc], R59, 0x1, P0 ;  /* 0x00007f0038cb7a11 */ /* 0x000fe400000f0c3b */
[C---:B------:R-:W-:Y:S02]  /*10290*/  HMMA.16816.F32 R56, R60.reuse, R132, RZ ;  /* 0x000000843c38723c */ /* 0x040fe400000018ff */
[----:B------:R-:W-:Y:S04]  /*102a0*/  LEA R136, P3, R194, R136, 0x5 ;  /* 0x00000088c2887211 */ /* 0x000fe800078628ff */
[C---:B------:R-:W-:Y:S02]  /*102b0*/  IADD3 R188, P0, R136.reuse, R188, RZ ;  /* 0x000000bc88bc7210 */ /* 0x040fe40007f1e0ff */
[-C--:B------:R-:W-:Y:S01]  /*102c0*/  HMMA.16816.F32 R60, R60, R134.reuse, RZ ;  /* 0x000000863c3c723c */ /* 0x080fe200000018ff */
[----:B------:R-:W-:Y:S03]  /*102d0*/  IADD3 R189, P2, R136, R249, RZ ;  /* 0x000000f988bd7210 */ /* 0x000fe60007f5e0ff */
[----:B------:R-:W-:Y:S02]  /*102e0*/  LEA R132, P4, R188, c[0x0][0x1f8], 0x1 ;  /* 0x00007e00bc847a11 */ /* 0x000fe400078808ff */
[----:B------:R-:W-:Y:S02]  /*102f0*/  LEA.HI.X R2, R194, R2, R195, 0x5, P3 ;  /* 0x00000002c2027211 */ /* 0x000fe400018f2cc3 */
[----:B------:R-:W-:Y:S04]  /*10300*/  HMMA.16816.F32 R64, R64, R134, RZ ;  /* 0x000000864040723c */ /* 0x000fe800000018ff */
[C---:B------:R-:W-:Y:S02]  /*10310*/  LEA R198, P1, R189.reuse, c[0x0][0x1f8], 0x1 ;  /* 0x00007e00bdc67a11 */ /* 0x040fe400078208ff */
[C---:B------:R-:W-:Y:S02]  /*10320*/  IADD3.X R133, R2.reuse, R193, RZ, P0, !PT ;  /* 0x000000c102857210 */ /* 0x040fe400007fe4ff */
[-C--:B------:R-:W-:Y:S01]  /*10330*/  HMMA.16816.F32 R4, R172, R176.reuse, R4 ;  /* 0x000000b0ac04723c */ /* 0x080fe20000001804 */
[----:B------:R-:W-:Y:S04]  /*10340*/  LDSM.16.M88.4 R192, [R221] ;  /* 0x00000000ddc0783b */ /* 0x000fe80000000200 */
[----:B------:R-:W-:Y:S02]  /*10350*/  IADD3.X R190, R2, R190, RZ, P2, !PT ;  /* 0x000000be02be7210 */ /* 0x000fe400017fe4ff */
[----:B------:R-:W-:Y:S01]  /*10360*/  IADD3 R136, P3, R136, R250, RZ ;  /* 0x000000fa88887210 */ /* 0x000fe20007f7e0ff */
[C---:B------:R-:W-:Y:S04]  /*10370*/  HMMA.16816.F32 R8, R180.reuse, R176, R8 ;  /* 0x000000b0b408723c */ /* 0x040fe80000001808 */
[----:B------:R-:W-:Y:S02]  /*10380*/  IADD3.X R2, R2, R191, RZ, P3, !PT ;  /* 0x000000bf02027210 */ /* 0x000fe40001ffe4ff */
[----:B------:R-:W-:Y:S02]  /*10390*/  LEA.HI.X R133, R188, c[0x0][0x1fc], R133, 0x1, P4 ;  /* 0x00007f00bc857a11 */ /* 0x000fe400020f0c85 */
[-C--:B------:R-:W-:Y:S03]  /*103a0*/  HMMA.16816.F32 R12, R180, R178.reuse, R12 ;  /* 0x000000b2b40c723c */ /* 0x080fe6000000180c */
[----:B------:R-:W-:Y:S02]  /*103b0*/  ISETP.NE.AND P2, PT, R226, RZ, PT ;  /* 0x000000ffe200720c */ /* 0x000fe40003f45270 */
[----:B------:R-:W-:Y:S02]  /*103c0*/  LEA.HI.X R199, R189, c[0x0][0x1fc], R190, 0x1, P1 ;  /* 0x00007f00bdc77a11 */ /* 0x000fe400008f0cbe */
[----:B------:R-:W1:Y:S01]  /*103d0*/  LDSM.16.M88.4 R188, [R222] ;  /* 0x00000000debc783b */ /* 0x000e620000000200 */
[C---:B------:R-:W-:Y:S04]  /*103e0*/  HMMA.16816.F32 R16, R172.reuse, R178, R16 ;  /* 0x000000b2ac10723c */ /* 0x040fe80000001810 */
[C---:B------:R-:W-:Y:S03]  /*103f0*/  LEA R196, P0, R136.reuse, c[0x0][0x1f8], 0x1 ;  /* 0x00007e0088c47a11 */ /* 0x040fe600078008ff */
[----:B------:R-:W-:Y:S01]  /*10400*/  @!PT LDS RZ, [RZ] ;  /* 0x00000000fffff984 */ /* 0x000fe20000000800 */
[----:B------:R-:W-:Y:S01]  /*10410*/  @!PT LDS RZ, [RZ] ;  /* 0x00000000fffff984 */ /* 0x000fe20000000800 */
[----:B------:R-:W-:Y:S01]  /*10420*/  @!PT LDS RZ, [RZ] ;  /* 0x00000000fffff984 */ /* 0x000fe20000000800 */
[----:B------:R2:W-:Y:S01]  /*10430*/  LDGSTS.E.BYPASS.LTC128B.128 [R224+0x100], [R200.64], !P6 ;  /* 0x00100000c8e07fae */ /* 0x0005e2000f101d46 */
[-C--:B------:R-:W-:Y:S04]  /*10440*/  HMMA.16816.F32 R20, R172, R184.reuse, R20 ;  /* 0x000000b8ac14723c */ /* 0x080fe80000001814 */
[----:B------:R-:W-:Y:S02]  /*10450*/  LEA.HI.X R197, R136, c[0x0][0x1fc], R2, 0x1, P0 ;  /* 0x00007f0088c57a11 */ /* 0x000fe400000f0c02 */
[C---:B------:R-:W-:Y:S01]  /*10460*/  ISETP.GT.AND P0, PT, R225.reuse, RZ, PT ;  /* 0x000000ffe100720c */ /* 0x040fe20003f04270 */
[----:B------:R3:W-:Y:S01]  /*10470*/  LDGSTS.E.BYPASS.LTC128B.128 [R224+0x1100], [R204.64], !P5 ;  /* 0x01100000cce07fae */ /* 0x0007e2000e901d46 */
[C---:B------:R-:W-:Y:S04]  /*10480*/  HMMA.16816.F32 R24, R180.reuse, R184, R24 ;  /* 0x000000b8b418723c */ /* 0x040fe80000001818 */
[----:B------:R-:W-:Y:S03]  /*10490*/  IADD3 R225, R225, -0x1, RZ ;  /* 0xffffffffe1e17810 */ /* 0x000fe60007ffe0ff */
[----:B------:R2:W-:Y:S01]  /*104a0*/  LDGSTS.E.BYPASS.LTC128B.128 [R224+0x2100], [R202.64], !P2 ;  /* 0x02100000cae07fae */ /* 0x0005e2000d101d46 */
[-C--:B------:R-:W-:Y:S07]  /*104b0*/  HMMA.16816.F32 R28, R180, R186.reuse, R28 ;  /* 0x000000bab41c723c */ /* 0x080fee000000181c */
[----:B------:R4:W-:Y:S01]  /*104c0*/  LDGSTS.E.BYPASS.LTC128B.128 [R224+0x900], [R132.64], !P6 ;  /* 0x0090000084e07fae */ /* 0x0009e2000f101d46 */
[C---:B------:R-:W-:Y:S07]  /*104d0*/  HMMA.16816.F32 R32, R172.reuse, R186, R32 ;  /* 0x000000baac20723c */ /* 0x040fee0000001820 */
[----:B------:R5:W-:Y:S01]  /*104e0*/  LDGSTS.E.BYPASS.LTC128B.128 [R224+0x1900], [R198.64], !P5 ;  /* 0x01900000c6e07fae */ /* 0x000be2000e901d46 */
[-C--:B-1----:R-:W-:Y:S07]  /*104f0*/  HMMA.16816.F32 R36, R172, R188.reuse, R36 ;  /* 0x000000bcac24723c */ /* 0x082fee0000001824 */
[----:B------:R5:W-:Y:S01]  /*10500*/  LDGSTS.E.BYPASS.LTC128B.128 [R224+0x2900], [R196.64], !P2 ;  /* 0x02900000c4e07fae */ /* 0x000be2000d101d46 */
[C---:B------:R-:W-:Y:S07]  /*10510*/  HMMA.16816.F32 R40, R180.reuse, R188, R40 ;  /* 0x000000bcb428723c */ /* 0x040fee0000001828 */
[----:B--2---:R-:W-:Y:S01]  /*10520*/  LDSM.16.M88.4 R200, [R210+0x9100] ;  /* 0x00910000d2c8783b */ /* 0x004fe20000000200 */
[-C--:B------:R-:W-:Y:S07]  /*10530*/  HMMA.16816.F32 R44, R180, R190.reuse, R44 ;  /* 0x000000beb42c723c */ /* 0x080fee000000182c */
[----:B------:R-:W0:Y:S01]  /*10540*/  LDGDEPBAR ;  /* 0x00000000000079af */ /* 0x000e220000000000 */
[C---:B------:R-:W-:Y:S07]  /*10550*/  HMMA.16816.F32 R48, R172.reuse, R190, R48 ;  /* 0x000000beac30723c */ /* 0x040fee0000001830 */
[----:B----4-:R-:W-:Y:S01]  /*10560*/  LDSM.16.M88.4 R132, [R210+0x8100] ;  /* 0x00810000d284783b */ /* 0x010fe20000000200 */
[-C--:B------:R-:W-:Y:S07]  /*10570*/  HMMA.16816.F32 R52, R172, R192.reuse, R52 ;  /* 0x000000c0ac34723c */ /* 0x080fee0000001834 */
[----:B-----5:R-:W1:Y:S01]  /*10580*/  LDSM.16.M88.4 R196, [R139+0x4100] ;  /* 0x004100008bc4783b */ /* 0x020e620000000200 */
[C---:B------:R-:W-:Y:S07]  /*10590*/  HMMA.16816.F32 R56, R180.reuse, R192, R56 ;  /* 0x000000c0b438723c */ /* 0x040fee0000001838 */
[----:B---3--:R-:W2:Y:S01]  /*105a0*/  LDSM.16.M88.4 R204, [R139+0x4500] ;  /* 0x004500008bcc783b */ /* 0x008ea20000000200 */
[-C--:B------:R-:W-:Y:S07]  /*105b0*/  HMMA.16816.F32 R60, R180, R194.reuse, R60 ;  /* 0x000000c2b43c723c */ /* 0x080fee000000183c */
[----:B------:R-:W3:Y:S01]  /*105c0*/  LDSM.16.M88.4 R176, [R139+0x4900] ;  /* 0x004900008bb0783b */ /* 0x000ee20000000200 */
[----:B------:R-:W-:Y:S07]  /*105d0*/  HMMA.16816.F32 R64, R172, R194, R64 ;  /* 0x000000c2ac40723c */ /* 0x000fee0000001840 */
        /* <DEDUP_REMOVED lines=161> */
[----:B---3--:R-:W-:Y:S01]  /*10ff0*/  FMNMX.FTZ R132, R132, R172, !PT ;  /* 0x000000ac84847209 */ /* 0x008fe20007810000 */
[--C-:B------:R-:W-:Y:S01]  /*11000*/  FFMA.FTZ R5, R5, c[0x0][0x2d0], -R180.reuse ;  /* 0x0000b40005057a23 */ /* 0x100fe200000108b4 */
[----:B------:R-:W-:Y:S01]  /*11010*/  FMNMX.FTZ R2, R59, R2, !PT ;  /* 0x000000023b027209 */ /* 0x000fe20007810000 */
[--C-:B------:R-:W-:Y:S02]  /*11020*/  FFMA.FTZ R6, R6, c[0x0][0x2d0], -R181.reuse ;  /* 0x0000b40006067a23 */ /* 0x100fe400000108b5 */
[----:B------:R-:W3:Y:S01]  /*11030*/  SHFL.BFLY PT, R134, R132, 0x1, 0x1f ;  /* 0x0c201f0084867f89 */ /* 0x000ee200000e0000 */
[--C-:B------:R-:W-:Y:S01]  /*11040*/  FFMA.FTZ R7, R7, c[0x0][0x2d0], -R181.reuse ;  /* 0x0000b40007077a23 */ /* 0x100fe200000108b5 */
        /* <DEDUP_REMOVED lines=12> */
[----:B------:R-:W-:Y:S01]  /*11110*/  FMNMX.FTZ R0, R62, R2, !PT ;  /* 0x000000023e007209 */ /* 0x000fe20007810000 */
[----:B------:R1:W-:Y:S01]  /*11120*/  MUFU.EX2 R239, R7 ;  /* 0x0000000700ef7308 */ /* 0x0003e20000000800 */
[----:B---3--:R-:W-:Y:S01]  /*11130*/  FMNMX.FTZ R134, R132, R134, !PT ;  /* 0x0000008684867209 */ /* 0x008fe20007810000 */
[--C-:B------:R-:W-:Y:S01]  /*11140*/  FFMA.FTZ R48, R48, c[0x0][0x2d0], -R180.reuse ;  /* 0x0000b40030307a23 */ /* 0x100fe200000108b4 */
[----:B------:R-:W-:Y:S01]  /*11150*/  FMNMX.FTZ R0, R63, R0, !PT ;  /* 0x000000003f007209 */ /* 0x000fe20007810000 */
[----:B------:R-:W-:Y:S01]  /*11160*/  FFMA.FTZ R49, R49, c[0x0][0x2d0], -R180 ;  /* 0x0000b40031317a23 */ /* 0x000fe200000108b4 */
[----:B----4-:R-:W-:Y:S01]  /*11170*/  @P0 SHF.R.S32.HI R4, RZ, 0x1f, R225 ;  /* 0x0000001fff040819 */ /* 0x010fe200000114e1 */
[C---:B------:R-:W-:Y:S02]  /*11180*/  FADD.FTZ R2, -R134.reuse, R137 ;  /* 0x0000008986027221 */ /* 0x040fe40000010100 */
[----:B------:R-:W-:Y:S02]  /*11190*/  FMUL.FTZ R182, R134, c[0x0][0x2d0] ;  /* 0x0000b40086b67a20 */ /* 0x000fe40000410000 */
[----:B------:R3:W4:Y:S01]  /*111a0*/  MUFU.EX2 R132, R3 ;  /* 0x0000000300847308 */ /* 0x0007220000000800 */
[----:B------:R-:W-:Y:S02]  /*111b0*/  @P0 IMAD R4, R4, c[0x0][0x1e0], RZ ;  /* 0x0000780004040a24 */ /* 0x000fe400078e02ff */
[----:B------:R-:W-:Y:S02]  /*111c0*/  FFMA.FTZ R12, R12, c[0x0][0x2d0], -R182 ;  /* 0x0000b4000c0c7a23 */ /* 0x000fe400000108b6 */
        /* <DEDUP_REMOVED lines=18> */
[--C-:B------:R-:W-:Y:S02]  /*112f0*/  FFMA.FTZ R56, R56, c[0x0][0x2d0], -R182.reuse ;  /* 0x0000b40038387a23 */ /* 0x100fe400000108b6 */
[--C-:B-----5:R-:W-:Y:S02]  /*11300*/  FFMA.FTZ R19, R8, c[0x0][0x2d0], -R182.reuse ;  /* 0x0000b40008137a23 */ /* 0x120fe400000108b6 */
[----:B------:R-:W-:Y:S02]  /*11310*/  FFMA.FTZ R57, R57, c[0x0][0x2d0], -R182 ;  /* 0x0000b40039397a23 */ /* 0x000fe400000108b6 */
[--C-:B------:R-:W-:Y:S01]  /*11320*/  FFMA.FTZ R32, R32, c[0x0][0x2d0], -R180.reuse ;  /* 0x0000b40020207a23 */ /* 0x100fe200000108b4 */
[----:B------:R5:W-:Y:S01]  /*11330*/  MUFU.EX2 R243, R17 ;  /* 0x0000001100f37308 */ /* 0x000be20000000800 */
[C---:B--2---:R-:W-:Y:S02]  /*11340*/  FMUL.FTZ R84, R133.reuse, R84 ;  /* 0x0000005485547220 */ /* 0x044fe40000410000 */
[----:B------:R-:W-:Y:S01]  /*11350*/  FMUL.FTZ R85, R133, R85 ;  /* 0x0000005585557220 */ /* 0x000fe20000410000 */
[----:B-1----:R-:W-:Y:S01]  /*11360*/  @P0 SHF.L.U32 R5, R6, 0x6, RZ ;  /* 0x0000000606050819 */ /* 0x002fe200000006ff */
[C---:B----4-:R-:W-:Y:S02]  /*11370*/  FMUL.FTZ R86, R132.reuse, R86 ;  /* 0x0000005684567220 */ /* 0x050fe40000410000 */
[----:B------:R-:W-:Y:S01]  /*11380*/  FMUL.FTZ R87, R132, R87 ;  /* 0x0000005784577220 */ /* 0x000fe20000410000 */
[----:B------:R-:W-:Y:S01]  /*11390*/  @P0 IADD3 R7, P2, R5, R234, RZ ;  /* 0x000000ea05070210 */ /* 0x000fe20007f5e0ff */
[--C-:B------:R-:W-:Y:S01]  /*113a0*/  FFMA.FTZ R20, R20, c[0x0][0x2d0], -R180.reuse ;  /* 0x0000b40014147a23 */ /* 0x100fe200000108b4 */
[----:B---3--:R-:W-:Y:S01]  /*113b0*/  FMNMX.FTZ R0, R0, R2, !PT ;  /* 0x0000000200007209 */ /* 0x008fe20007810000 */
[----:B------:R1:W-:Y:S01]  /*113c0*/  MUFU.EX2 R240, R18 ;  /* 0x0000001200f07308 */ /* 0x0003e20000000800 */
[----:B------:R-:W-:Y:S01]  /*113d0*/  @P0 LEA R172, P1, R7, c[0x0][0x1c8], 0x1 ;  /* 0x0000720007ac0a11 */ /* 0x000fe200078208ff */
[----:B------:R-:W-:Y:S01]  /*113e0*/  FFMA.FTZ R21, R21, c[0x0][0x2d0], -R180 ;  /* 0x0000b40015157a23 */ /* 0x000fe200000108b4 */
[----:B------:R-:W-:Y:S01]  /*113f0*/  @P0 IADD3.X R6, R4, R229, RZ, P2, !PT ;  /* 0x000000e504060210 */ /* 0x000fe200017fe4ff */
[----:B------:R-:W2:Y:S01]  /*11400*/  SHFL.BFLY PT, R2, R0, 0x1, 0x1f ;  /* 0x0c201f0000027f89 */ /* 0x000ea200000e0000 */
[----:B------:R-:W-:Y:S02]  /*11410*/  FFMA.FTZ R22, R22, c[0x0][0x2d0], -R181 ;  /* 0x0000b40016167a23 */ /* 0x000fe400000108b5 */
[----:B------:R-:W-:Y:S01]  /*11420*/  @P0 LEA.HI.X R173, R7, c[0x0][0x1cc], R6, 0x1, P1 ;  /* 0x0000730007ad0a11 */ /* 0x000fe200008f0c06 */
[----:B------:R-:W-:Y:S01]  /*11430*/  FFMA.FTZ R33, R33, c[0x0][0x2d0], -R180 ;  /* 0x0000b40021217a23 */ /* 0x000fe200000108b4 */
[C---:B------:R-:W-:Y:S01]  /*11440*/  @P0 IADD3 R6, P2, R5.reuse, R230, RZ ;  /* 0x000000e605060210 */ /* 0x040fe20007f5e0ff */
[----:B------:R3:W-:Y:S01]  /*11450*/  MUFU.EX2 R236, R19 ;  /* 0x0000001300ec7308 */ /* 0x0007e20000000800 */
[----:B------:R-:W-:Y:S01]  /*11460*/  @P0 IADD3 R7, P1, R5, R252, RZ ;  /* 0x000000fc05070210 */ /* 0x000fe20007f3e0ff */
[----:B------:R4:W-:Y:S01]  /*11470*/  @P0 LDGSTS.E.BYPASS.LTC128B.128 [R224+0x3100], [R172.64], !P6 ;  /* 0x03100000ace00fae */ /* 0x0009e2000f101d46 */
[----:B-----5:R-:W-:Y:S01]  /*11480*/  @P0 IADD3.X R17, R4, R227, RZ, P2, !PT ;  /* 0x000000e304110210 */ /* 0x020fe200017fe4ff */
[C---:B------:R-:W-:Y:S01]  /*11490*/  FMUL.FTZ R96, R133.reuse, R96 ;  /* 0x0000006085607220 */ /* 0x040fe20000410000 */
[----:B------:R-:W-:Y:S01]  /*114a0*/  @P0 LEA R16, P2, R6, c[0x0][0x1c8], 0x1 ;  /* 0x0000720006100a11 */ /* 0x000fe200078408ff */
[----:B------:R-:W-:Y:S01]  /*114b0*/  FMUL.FTZ R97, R133, R97 ;  /* 0x0000006185617220 */ /* 0x000fe20000410000 */
[----:B------:R-:W-:Y:S01]  /*114c0*/  @P0 IADD3 R5, P3, R231, R5, RZ ;  /* 0x00000005e7050210 */ /* 0x000fe20007f7e0ff */
[----:B------:R-:W-:Y:S01]  /*114d0*/  FMUL.FTZ R98, R132, R98 ;  /* 0x0000006284627220 */ /* 0x000fe20000410000 */
[----:B------:R-:W-:Y:S01]  /*114e0*/  MOV R231, c[0x0][0x1e0] ;  /* 0x0000780000e77a02 */ /* 0x000fe20000000f00 */
[----:B------:R-:W5:Y:S01]  /*114f0*/  MUFU.EX2 R3, R3 ;  /* 0x0000000300037308 */ /* 0x000f620000000800 */
[----:B------:R-:W-:Y:S01]  /*11500*/  @P0 LEA.HI.X R17, R6, c[0x0][0x1cc], R17, 0x1, P2 ;  /* 0x0000730006110a11 */ /* 0x000fe200010f0c11 */
[----:B------:R-:W-:Y:S01]  /*11510*/  FFMA.FTZ R6, R9, c[0x0][0x2d0], -R182 ;  /* 0x0000b40009067a23 */ /* 0x000fe200000108b6 */
[----:B------:R-:W-:Y:S01]  /*11520*/  @P0 IADD3.X R8, R4, R251, RZ, P1, !PT ;  /* 0x000000fb04080210 */ /* 0x000fe20000ffe4ff */
[----:B------:R-:W-:Y:S01]  /*11530*/  FMUL.FTZ R99, R132, R99 ;  /* 0x0000006384637220 */ /* 0x000fe20000410000 */
[----:B-1----:R-:W-:Y:S01]  /*11540*/  @P0 LEA R18, P1, R7, c[0x0][0x1c8], 0x1 ;  /* 0x0000720007120a11 */ /* 0x002fe200078208ff */
[----:B------:R1:W-:Y:S01]  /*11550*/  @P0 LDGSTS.E.BYPASS.LTC128B.128 [R224+0x4100], [R16.64], !P5 ;  /* 0x0410000010e00fae */ /* 0x0003e2000e901d46 */
[----:B------:R-:W-:Y:S01]  /*11560*/  SHF.L.U64.HI R231, R231, R232, c[0x0][0x1e4] ;  /* 0x00007900e7e77619 */ /* 0x000fe200000102e8 */
[----:B------:R-:W-:Y:S01]  /*11570*/  FMUL.FTZ R104, R133, R104 ;  /* 0x0000006885687220 */ /* 0x000fe20000410000 */
[----:B--2---:R-:W-:Y:S01]  /*11580*/  FMNMX.FTZ R2, R0, R2, !PT ;  /* 0x0000000200027209 */ /* 0x004fe20007810000 */
[----:B------:R2:W-:Y:S01]  /*11590*/  MUFU.EX2 R235, R6 ;  /* 0x0000000600eb7308 */ /* 0x0005e20000000800 */
[----:B------:R-:W-:Y:S01]  /*115a0*/  @P0 IADD3 R137, P2, R5, R234, RZ ;  /* 0x000000ea05890210 */ /* 0x000fe20007f5e0ff */
[----:B------:R-:W-:Y:S01]  /*115b0*/  FMUL.FTZ R105, R133, R105 ;  /* 0x0000006985697220 */ /* 0x000fe20000410000 */
[----:B------:R-:W-:Y:S01]  /*115c0*/  @P0 IADD3.X R4, R231, R4, RZ, P3, !PT ;  /* 0x00000004e7040210 */ /* 0x000fe20001ffe4ff */
[----:B------:R-:W-:Y:S01]  /*115d0*/  FADD.FTZ R0, -R2, R138 ;  /* 0x0000008a02007221 */ /* 0x000fe20000010100 */
[----:B---3--:R-:W-:Y:S01]  /*115e0*/  @P0 LEA.HI.X R19, R7, c[0x0][0x1cc], R8, 0x1, P1 ;  /* 0x0000730007130a11 */ /* 0x008fe200008f0c08 */
[----:B------:R-:W-:Y:S01]  /*115f0*/  FMUL.FTZ R106, R132, R106 ;  /* 0x0000006a846a7220 */ /* 0x000fe20000410000 */
[C---:B------:R-:W-:Y:S01]  /*11600*/  @P0 IADD3 R7, P1, R5.reuse, R230, RZ ;  /* 0x000000e605070210 */ /* 0x040fe20007f3e0ff */
[----:B------:R-:W-:Y:S01]  /*11610*/  FMUL.FTZ R0, R0, c[0x0][0x2d0] ;  /* 0x0000b40000007a20 */ /* 0x000fe20000410000 */
[----:B------:R-:W-:Y:S01]  /*11620*/  @P0 IADD3 R5, P3, R5, R252, RZ ;  /* 0x000000fc05050210 */ /* 0x000fe20007f7e0ff */
[----:B------:R3:W-:Y:S01]  /*11630*/  MUFU.EX2 R234, R12 ;  /* 0x0000000c00ea7308 */ /* 0x0007e20000000800 */
[----:B------:R-:W-:Y:S01]  /*11640*/  @P0 LEA R8, P4, R137, c[0x0][0x1c8], 0x1 ;  /* 0x0000720089080a11 */ /* 0x000fe200078808ff */
[----:B------:R-:W-:Y:S01]  /*11650*/  FMUL.FTZ R107, R132, R107 ;  /* 0x0000006b846b7220 */ /* 0x000fe20000410000 */
[----:B------:R-:W-:Y:S01]  /*11660*/  @P0 IADD3.X R138, R4, R251, RZ, P3, !PT ;  /* 0x000000fb048a0210 */ /* 0x000fe20001ffe4ff */
[C---:B-----5:R-:W-:Y:S01]  /*11670*/  FMUL.FTZ R88, R3.reuse, R88 ;  /* 0x0000005803587220 */ /* 0x060fe20000410000 */
[----:B------:R-:W-:Y:S01]  /*11680*/  ISETP.NE.AND P3, PT, R226, RZ, PT ;  /* 0x000000ffe200720c */ /* 0x000fe20003f65270 */
[C---:B------:R-:W-:Y:S01]  /*11690*/  FMUL.FTZ R89, R3.reuse, R89 ;  /* 0x0000005903597220 */ /* 0x040fe20000410000 */
[C---:B------:R-:W-:Y:S01]  /*116a0*/  @P0 IADD3.X R9, R4.reuse, R229, RZ, P2, !PT ;  /* 0x000000e504090210 */ /* 0x040fe200017fe4ff */
[----:B------:R-:W-:Y:S01]  /*116b0*/  FMUL.FTZ R92, R3, R92 ;  /* 0x0000005c035c7220 */ /* 0x000fe20000410000 */
[----:B------:R-:W-:Y:S01]  /*116c0*/  @P0 IADD3.X R174, R4, R227, RZ, P1, !PT ;  /* 0x000000e304ae0210 */ /* 0x000fe20000ffe4ff */
[----:B------:R-:W5:Y:S01]  /*116d0*/  MUFU.EX2 R0, R0 ;  /* 0x0000000000007308 */ /* 0x000f620000000800 */
[----:B------:R-:W-:Y:S01]  /*116e0*/  @P0 LEA.HI.X R9, R137, c[0x0][0x1cc], R9, 0x1, P4 ;  /* 0x0000730089090a11 */ /* 0x000fe200020f0c09 */
[----:B------:R-:W-:Y:S01]  /*116f0*/  FMUL.FTZ R137, R2, c[0x0][0x2d0] ;  /* 0x0000b40002897a20 */ /* 0x000fe20000410000 */
[----:B------:R-:W-:Y:S01]  /*11700*/  @P0 LEA R4, P1, R5, c[0x0][0x1c8], 0x1 ;  /* 0x0000720005040a11 */ /* 0x000fe200078208ff */
[----:B-1----:R-:W-:Y:S01]  /*11710*/  FMUL.FTZ R16, R133, R152 ;  /* 0x0000009885107220 */ /* 0x002fe20000410000 */
[----:B--2---:R-:W-:Y:S01]  /*11720*/  @P0 LEA R6, P2, R7, c[0x0][0x1c8], 0x1 ;  /* 0x0000720007060a11 */ /* 0x004fe200078408ff */
[--C-:B------:R-:W-:Y:S01]  /*11730*/  FFMA.FTZ R14, R14, c[0x0][0x2d0], -R137.reuse ;  /* 0x0000b4000e0e7a23 */ /* 0x100fe20000010889 */
[----:B------:R-:W-:Y:S01]  /*11740*/  @P0 LEA.HI.X R5, R5, c[0x0][0x1cc], R138, 0x1, P1 ;  /* 0x0000730005050a11 */ /* 0x000fe200008f0c8a */
[----:B------:R1:W-:Y:S01]  /*11750*/  @P0 LDGSTS.E.BYPASS.LTC128B.128 [R224+0x5100], [R18.64], !P3 ;  /* 0x0510000012e00fae */ /* 0x0003e2000d901d46 */
[----:B------:R-:W-:Y:S01]  /*11760*/  @P0 LEA.HI.X R7, R7, c[0x0][0x1cc], R174, 0x1, P2 ;  /* 0x0000730007070a11 */ /* 0x000fe200010f0cae */
[--C-:B------:R-:W-:Y:S01]  /*11770*/  FFMA.FTZ R15, R15, c[0x0][0x2d0], -R137.reuse ;  /* 0x0000b4000f0f7a23 */ /* 0x100fe20000010889 */
[----:B------:R2:W-:Y:S01]  /*11780*/  MUFU.EX2 R233, R13 ;  /* 0x0000000d00e97308 */ /* 0x0005e20000000800 */
[--C-:B------:R-:W-:Y:S02]  /*11790*/  FFMA.FTZ R10, R10, c[0x0][0x2d0], -R137.reuse ;  /* 0x0000b4000a0a7a23 */ /* 0x100fe40000010889 */
[--C-:B------:R-:W-:Y:S02]  /*117a0*/  FFMA.FTZ R11, R11, c[0x0][0x2d0], -R137.reuse ;  /* 0x0000b4000b0b7a23 */ /* 0x100fe40000010889 */
[----:B------:R4:W-:Y:S01]  /*117b0*/  @P0 LDGSTS.E.BYPASS.LTC128B.128 [R224+0x3900], [R8.64], !P6 ;  /* 0x0390000008e00fae */ /* 0x0009e2000f101d46 */
[----:B---3--:R-:W-:Y:S02]  /*117c0*/  FMUL.FTZ R12, R3, R148 ;  /* 0x00000094030c7220 */ /* 0x008fe40000410000 */
[----:B------:R-:W-:Y:S02]  /*117d0*/  FMUL.FTZ R17, R133, R153 ;  /* 0x0000009985117220 */ /* 0x000fe40000410000 */
[----:B------:R3:W-:Y:S01]  /*117e0*/  MUFU.EX2 R185, R14 ;  /* 0x0000000e00b97308 */ /* 0x0007e20000000800 */
[--C-:B------:R-:W-:Y:S02]  /*117f0*/  FFMA.FTZ R46, R46, c[0x0][0x2d0], -R137.reuse ;  /* 0x0000b4002e2e7a23 */ /* 0x100fe40000010889 */
[----:B------:R3:W-:Y:S01]  /*11800*/  @P0 LDGSTS.E.BYPASS.LTC128B.128 [R224+0x4900], [R6.64], !P5 ;  /* 0x0490000006e00fae */ /* 0x0007e2000e901d46 */
[--C-:B------:R-:W-:Y:S02]  /*11810*/  FFMA.FTZ R47, R47, c[0x0][0x2d0], -R137.reuse ;  /* 0x0000b4002f2f7a23 */ /* 0x100fe40000010889 */
[--C-:B------:R-:W-:Y:S02]  /*11820*/  FFMA.FTZ R58, R58, c[0x0][0x2d0], -R137.reuse ;  /* 0x0000b4003a3a7a23 */ /* 0x100fe40000010889 */
[----:B------:R-:W-:Y:S02]  /*11830*/  FFMA.FTZ R59, R59, c[0x0][0x2d0], -R137 ;  /* 0x0000b4003b3b7a23 */ /* 0x000fe40000010889 */
[----:B------:R3:W-:Y:S01]  /*11840*/  MUFU.EX2 R186, R15 ;  /* 0x0000000f00ba7308 */ /* 0x0007e20000000800 */
[----:B------:R3:W-:Y:S01]  /*11850*/  @P0 LDGSTS.E.BYPASS.LTC128B.128 [R224+0x5900], [R4.64], !P3 ;  /* 0x0590000004e00fae */ /* 0x0007e2000d901d46 */
[----:B-----5:R-:W-:Y:S02]  /*11860*/  FMUL.FTZ R90, R0, R90 ;  /* 0x0000005a005a7220 */ /* 0x020fe40000410000 */
[C---:B--2---:R-:W-:Y:S02]  /*11870*/  FMUL.FTZ R13, R3.reuse, R149 ;  /* 0x00000095030d7220 */ /* 0x044fe40000410000 */
[C---:B-1----:R-:W-:Y:S02]  /*11880*/  FMUL.FTZ R18, R132.reuse, R154 ;  /* 0x0000009a84127220 */ /* 0x042fe40000410000 */
[----:B------:R-:W-:Y:S01]  /*11890*/  FMUL.FTZ R19, R132, R155 ;  /* 0x0000009b84137220 */ /* 0x000fe20000410000 */
[----:B----4-:R-:W1:Y:S01]  /*118a0*/  LDSM.16.MT88.4 R172, [R208+0x100] ;  /* 0x00010000d0ac783b */ /* 0x010e620000004200 */
[----:B------:R-:W-:Y:S01]  /*118b0*/  MUFU.EX2 R184, R10 ;  /* 0x0000000a00b87308 */ /* 0x000fe20000000800 */
[C---:B------:R-:W-:Y:S02]  /*118c0*/  FMUL.FTZ R91, R0.reuse, R91 ;  /* 0x0000005b005b7220 */ /* 0x040fe40000410000 */
[----:B------:R-:W-:Y:S01]  /*118d0*/  FMUL.FTZ R8, R3, R140 ;  /* 0x0000008c03087220 */ /* 0x000fe20000410000 */
[----:B------:R-:W-:Y:S01]  /*118e0*/  F2FP.PACK_AB R140, R235, R236 ;  /* 0x000000eceb8c723e */ /* 0x000fe200000000ff */
[----:B------:R-:W-:Y:S02]  /*118f0*/  FMUL.FTZ R9, R3, R141 ;  /* 0x0000008d03097220 */ /* 0x000fe40000410000 */
[----:B------:R-:W2:Y:S01]  /*11900*/  LDSM.16.MT88.4 R176, [R209+0x100] ;  /* 0x00010000d1b0783b */ /* 0x000ea20000004200 */
[----:B---3--:R-:W-:Y:S02]  /*11910*/  FMUL.FTZ R14, R0, R150 ;  /* 0x00000096000e7220 */ /* 0x008fe40000410000 */
[----:B------:R-:W3:Y:S01]  /*11920*/  MUFU.EX2 R183, R11 ;  /* 0x0000000b00b77308 */ /* 0x000ee20000000800 */
[C---:B------:R-:W-:Y:S01]  /*11930*/  FMUL.FTZ R6, R132.reuse, R146 ;  /* 0x0000009284067220 */ /* 0x040fe20000410000 */
[----:B------:R-:W-:Y:S01]  /*11940*/  F2FP.PACK_AB R146, R243, R244 ;  /* 0x000000f4f392723e */ /* 0x000fe200000000ff */
[----:B------:R-:W-:Y:S01]  /*11950*/  FMUL.FTZ R7, R132, R147 ;  /* 0x0000009384077220 */ /* 0x000fe20000410000 */
[----:B------:R-:W-:Y:S01]  /*11960*/  F2FP.PACK_AB R147, R238, R240 ;  /* 0x000000f0ee93723e */ /* 0x000fe200000000ff */
[----:B------:R-:W-:Y:S01]  /*11970*/  FMUL.FTZ R15, R0, R151 ;  /* 0x00000097000f7220 */ /* 0x000fe20000410000 */
[----:B------:R-:W-:Y:S01]  /*11980*/  LDSM.16.MT88.4 R152, [R209+0x1100] ;  /* 0x00110000d198783b */ /* 0x000fe20000004200 */
[----:B------:R-:W-:Y:S02]  /*11990*/  FMUL.FTZ R93, R3, R93 ;  /* 0x0000005d035d7220 */ /* 0x000fe40000410000 */
[C---:B------:R-:W-:Y:S01]  /*119a0*/  FMUL.FTZ R4, R133.reuse, R144 ;  /* 0x0000009085047220 */ /* 0x040fe20000410000 */
[----:B------:R-:W-:Y:S01]  /*119b0*/  F2FP.PACK_AB R144, R242, R241 ;  /* 0x000000f1f290723e */ /* 0x000fe200000000ff */
[----:B------:R-:W-:Y:S01]  /*119c0*/  FMUL.FTZ R5, R133, R145 ;  /* 0x0000009185057220 */ /* 0x000fe20000410000 */
[----:B------:R-:W-:Y:S01]  /*119d0*/  F2FP.PACK_AB R145, R239, R237 ;  /* 0x000000edef91723e */ /* 0x000fe200000000ff */
[----:B------:R-:W-:Y:S01]  /*119e0*/  MUFU.EX2 R202, R36 ;  /* 0x0000002400ca7308 */ /* 0x000fe20000000800 */
[----:B------:R-:W4:Y:S01]  /*119f0*/  LDSM.16.MT88.4 R148, [R208+0x1100] ;  /* 0x00110000d094783b */ /* 0x000f220000004200 */
[C---:B------:R-:W-:Y:S02]  /*11a00*/  FMUL.FTZ R94, R0.reuse, R94 ;  /* 0x0000005e005e7220 */ /* 0x040fe40000410000 */
[C---:B------:R-:W-:Y:S02]  /*11a10*/  FMUL.FTZ R95, R0.reuse, R95 ;  /* 0x0000005f005f7220 */ /* 0x040fe40000410000 */
[C---:B------:R-:W-:Y:S02]  /*11a20*/  FMUL.FTZ R100, R3.reuse, R100 ;  /* 0x0000006403647220 */ /* 0x040fe40000410000 */
[----:B------:R-:W-:Y:S01]  /*11a30*/  FMUL.FTZ R101, R3, R101 ;  /* 0x0000006503657220 */ /* 0x000fe20000410000 */
[----:B------:R-:W0:Y:S01]  /*11a40*/  LDGDEPBAR ;  /* 0x00000000000079af */ /* 0x000e220000000000 */
[----:B------:R-:W-:Y:S01]  /*11a50*/  MUFU.EX2 R201, R37 ;  /* 0x0000002500c97308 */ /* 0x000fe20000000800 */
[----:B---3--:R-:W-:Y:S01]  /*11a60*/  F2FP.PACK_AB R141, R183, R184 ;  /* 0x000000b8b78d723e */ /* 0x008fe200000000ff */
[C---:B------:R-:W-:Y:S02]  /*11a70*/  FMUL.FTZ R102, R0.reuse, R102 ;  /* 0x0000006600667220 */ /* 0x040fe40000410000 */
[C---:B------:R-:W-:Y:S01]  /*11a80*/  FMUL.FTZ R103, R0.reuse, R103 ;  /* 0x0000006700677220 */ /* 0x040fe20000410000 */
[-C--:B-1----:R-:W-:Y:S05]  /*11a90*/  HMMA.16816.F32 R4, R144, R172.reuse, R4 ;  /* 0x000000ac9004723c */ /* 0x082fea0000001804 */
[----:B------:R-:W-:Y:S01]  /*11aa0*/  MUFU.EX2 R198, R38 ;  /* 0x0000002600c67308 */ /* 0x000fe20000000800 */
[C---:B------:R-:W-:Y:S01]  /*11ab0*/  FMUL.FTZ R10, R0.reuse, R142 ;  /* 0x0000008e000a7220 */ /* 0x040fe20000410000 */
[----:B------:R-:W-:Y:S01]  /*11ac0*/  F2FP.PACK_AB R142, R233, R234 ;  /* 0x000000eae98e723e */ /* 0x000fe200000000ff */
[----:B------:R-:W-:Y:S01]  /*11ad0*/  FMUL.FTZ R11, R0, R143 ;  /* 0x0000008f000b7220 */ /* 0x000fe20000410000 */
[----:B------:R-:W-:Y:S03]  /*11ae0*/  F2FP.PACK_AB R143, R186, R185 ;  /* 0x000000b9ba8f723e */ /* 0x000fe600000000ff */
[--C-:B------:R-:W-:Y:S02]  /*11af0*/  FFMA.FTZ R138, R35, c[0x0][0x2d0], -R181.reuse ;  /* 0x0000b400238a7a23 */ /* 0x100fe400000108b5 */
[----:B------:R-:W-:Y:S01]  /*11b00*/  FMUL.FTZ R35, R0, R163 ;  /* 0x000000a300237220 */ /* 0x000fe20000410000 */
[----:B------:R1:W-:Y:S01]  /*11b10*/  MUFU.EX2 R196, R39 ;  /* 0x0000002700c47308 */ /* 0x0003e20000000800 */
[C---:B------:R-:W-:Y:S04]  /*11b20*/  HMMA.16816.F32 R8, R140.reuse, R172, R8 ;  /* 0x000000ac8c08723c */ /* 0x040fe80000001808 */
[C---:B------:R-:W-:Y:S02]  /*11b30*/  FMUL.FTZ R108, R133.reuse, R108 ;  /* 0x0000006c856c7220 */ /* 0x040fe40000410000 */
[C---:B------:R-:W-:Y:S02]  /*11b40*/  FMUL.FTZ R109, R133.reuse, R109 ;  /* 0x0000006d856d7220 */ /* 0x040fe40000410000 */
[-C--:B------:R-:W-:Y:S01]  /*11b50*/  HMMA.16816.F32 R12, R140, R174.reuse, R12 ;  /* 0x000000ae8c0c723c */ /* 0x080fe2000000180c */
[----:B------:R-:W-:Y:S03]  /*11b60*/  MUFU.EX2 R200, R48 ;  /* 0x0000003000c87308 */ /* 0x000fe60000000800 */
[C---:B------:R-:W-:Y:S02]  /*11b70*/  FMUL.FTZ R110, R132.reuse, R110 ;  /* 0x0000006e846e7220 */ /* 0x040fe40000410000 */
[C---:B------:R-:W-:Y:S02]  /*11b80*/  FMUL.FTZ R111, R132.reuse, R111 ;  /* 0x0000006f846f7220 */ /* 0x040fe40000410000 */
[C---:B------:R-:W-:Y:S03]  /*11b90*/  HMMA.16816.F32 R16, R144.reuse, R174, R16 ;  /* 0x000000ae9010723c */ /* 0x040fe60000001810 */
[----:B------:R-:W-:Y:S01]  /*11ba0*/  MUFU.EX2 R199, R49 ;  /* 0x0000003100c77308 */ /* 0x000fe20000000800 */
[C---:B------:R-:W-:Y:S02]  /*11bb0*/  FMUL.FTZ R68, R133.reuse, R68 ;  /* 0x0000004485447220 */ /* 0x040fe40000410000 */
[----:B------:R-:W-:Y:S01]  /*11bc0*/  FMUL.FTZ R69, R133, R69 ;  /* 0x0000004585457220 */ /* 0x000fe20000410000 */
[----:B-1----:R-:W-:Y:S01]  /*11bd0*/  LDSM.16.MT88.4 R36, [R209+0x2500] ;  /* 0x00250000d124783b */ /* 0x002fe20000004200 */
[C---:B------:R-:W-:Y:S04]  /*11be0*/  FMUL.FTZ R70, R132.reuse, R70 ;  /* 0x0000004684467220 */ /* 0x040fe80000410000 */
[----:B------:R-:W-:Y:S01]  /*11bf0*/  FMUL.FTZ R71, R132, R71 ;  /* 0x0000004784477220 */ /* 0x000fe20000410000 */
[----:B------:R-:W-:Y:S01]  /*11c00*/  MUFU.EX2 R195, R50 ;  /* 0x0000003200c37308 */ /* 0x000fe20000000800 */
[C---:B------:R-:W-:Y:S02]  /*11c10*/  FMUL.FTZ R112, R3.reuse, R112 ;  /* 0x0000007003707220 */ /* 0x040fe40000410000 */
[C---:B------:R-:W-:Y:S02]  /*11c20*/  FMUL.FTZ R113, R3.reuse, R113 ;  /* 0x0000007103717220 */ /* 0x040fe40000410000 */
[C---:B------:R-:W-:Y:S01]  /*11c30*/  FMUL.FTZ R114, R0.reuse, R114 ;  /* 0x0000007200727220 */ /* 0x040fe20000410000 */
[-C--:B--2---:R-:W-:Y:S03]  /*11c40*/  HMMA.16816.F32 R68, R144, R176.reuse, R68 ;  /* 0x000000b09044723c */ /* 0x084fe60000001844 */
[C---:B------:R-:W-:Y:S01]  /*11c50*/  FMUL.FTZ R72, R3.reuse, R72 ;  /* 0x0000004803487220 */ /* 0x040fe20000410000 */
[----:B------:R1:W-:Y:S01]  /*11c60*/  MUFU.EX2 R230, R32 ;  /* 0x0000002000e67308 */ /* 0x0003e20000000800 */
[C---:B------:R-:W-:Y:S02]  /*11c70*/  FMUL.FTZ R73, R3.reuse, R73 ;  /* 0x0000004903497220 */ /* 0x040fe40000410000 */
[C---:B------:R-:W-:Y:S02]  /*11c80*/  FMUL.FTZ R74, R0.reuse, R74 ;  /* 0x0000004a004a7220 */ /* 0x040fe40000410000 */
[C---:B------:R-:W-:Y:S03]  /*11c90*/  FMUL.FTZ R75, R0.reuse, R75 ;  /* 0x0000004b004b7220 */ /* 0x040fe60000410000 */
[C---:B------:R-:W-:Y:S02]  /*11ca0*/  FMUL.FTZ R115, R0.reuse, R115 ;  /* 0x0000007300737220 */ /* 0x040fe40000410000 */
[----:B------:R2:W-:Y:S01]  /*11cb0*/  MUFU.EX2 R197, R51 ;  /* 0x0000003300c57308 */ /* 0x0005e20000000800 */
[C---:B------:R-:W-:Y:S01]  /*11cc0*/  FMUL.FTZ R116, R3.reuse, R116 ;  /* 0x0000007403747220 */ /* 0x040fe20000410000 */
[C---:B------:R-:W-:Y:S04]  /*11cd0*/  HMMA.16816.F32 R72, R140.reuse, R176, R72 ;  /* 0x000000b08c48723c */ /* 0x040fe80000001848 */
[C---:B------:R-:W-:Y:S02]  /*11ce0*/  FMUL.FTZ R76, R3.reuse, R76 ;  /* 0x0000004c034c7220 */ /* 0x040fe40000410000 */
[----:B------:R-:W-:Y:S02]  /*11cf0*/  FMUL.FTZ R77, R3, R77 ;  /* 0x0000004d034d7220 */ /* 0x000fe40000410000 */
[C---:B------:R-:W-:Y:S01]  /*11d00*/  FMUL.FTZ R78, R0.reuse, R78 ;  /* 0x0000004e004e7220 */ /* 0x040fe20000410000 */
[----:B------:R3:W-:Y:S03]  /*11d10*/  MUFU.EX2 R232, R20 ;  /* 0x0000001400e87308 */ /* 0x0007e60000000800 */
[----:B------:R-:W-:Y:S02]  /*11d20*/  FMUL.FTZ R79, R0, R79 ;  /* 0x0000004f004f7220 */ /* 0x000fe40000410000 */
[--C-:B-1----:R-:W-:Y:S02]  /*11d30*/  FFMA.FTZ R32, R23, c[0x0][0x2d0], -R181.reuse ;  /* 0x0000b40017207a23 */ /* 0x102fe400000108b5 */
[C---:B------:R-:W-:Y:S02]  /*11d40*/  FMUL.FTZ R23, R132.reuse, R159 ;  /* 0x0000009f84177220 */ /* 0x040fe40000410000 */
[----:B------:R-:W-:Y:S01]  /*11d50*/  FMUL.FTZ R117, R3, R117 ;  /* 0x0000007503757220 */ /* 0x000fe20000410000 */
[-C--:B------:R-:W-:Y:S01]  /*11d60*/  HMMA.16816.F32 R76, R140, R178.reuse, R76 ;  /* 0x000000b28c4c723c */ /* 0x080fe2000000184c */
[----:B------:R1:W5:Y:S02]  /*11d70*/  MUFU.EX2 R231, R21 ;  /* 0x0000001500e77308 */ /* 0x0003640000000800 */
[C---:B------:R-:W-:Y:S01]  /*11d80*/  FMUL.FTZ R80, R133.reuse, R80 ;  /* 0x0000005085507220 */ /* 0x040fe20000410000 */
[----:B--2---:R-:W-:Y:S01]  /*11d90*/  LDSM.16.MT88.4 R48, [R208+0x900] ;  /* 0x00090000d030783b */ /* 0x004fe20000004200 */
[C---:B------:R-:W-:Y:S02]  /*11da0*/  FMUL.FTZ R81, R133.reuse, R81 ;  /* 0x0000005185517220 */ /* 0x040fe40000410000 */
[C---:B------:R-:W-:Y:S02]  /*11db0*/  FMUL.FTZ R82, R132.reuse, R82 ;  /* 0x0000005284527220 */ /* 0x040fe40000410000 */
[----:B------:R-:W-:Y:S02]  /*11dc0*/  FMUL.FTZ R83, R132, R83 ;  /* 0x0000005384537220 */ /* 0x000fe40000410000 */
[----:B------:R-:W-:Y:S01]  /*11dd0*/  MUFU.EX2 R191, R44 ;  /* 0x0000002c00bf7308 */ /* 0x000fe20000000800 */
[C---:B------:R-:W-:Y:S02]  /*11de0*/  FMUL.FTZ R118, R0.reuse, R118 ;  /* 0x0000007600767220 */ /* 0x040fe40000410000 */
[C---:B---3--:R-:W-:Y:S02]  /*11df0*/  FMUL.FTZ R20, R133.reuse, R156 ;  /* 0x0000009c85147220 */ /* 0x048fe40000410000 */
[C---:B------:R-:W-:Y:S04]  /*11e00*/  HMMA.16816.F32 R80, R144.reuse, R178, R80 ;  /* 0x000000b29050723c */ /* 0x040fe80000001850 */
[----:B------:R-:W-:Y:S01]  /*11e10*/  FMUL.FTZ R119, R0, R119 ;  /* 0x0000007700777220 */ /* 0x000fe20000410000 */
[----:B------:R-:W-:Y:S01]  /*11e20*/  MUFU.EX2 R192, R45 ;  /* 0x0000002d00c07308 */ /* 0x000fe20000000800 */
[C---:B------:R-:W-:Y:S02]  /*11e30*/  FMUL.FTZ R120, R133.reuse, R120 ;  /* 0x0000007885787220 */ /* 0x040fe40000410000 */
[-C--:B----4-:R-:W-:Y:S04]  /*11e40*/  HMMA.16816.F32 R84, R144, R148.reuse, R84 ;  /* 0x000000949054723c */ /* 0x090fe80000001854 */
[C---:B-1----:R-:W-:Y:S02]  /*11e50*/  FMUL.FTZ R21, R133.reuse, R157 ;  /* 0x0000009d85157220 */ /* 0x042fe40000410000 */
[----:B------:R-:W-:Y:S01]  /*11e60*/  FMUL.FTZ R121, R133, R121 ;  /* 0x0000007985797220 */ /* 0x000fe20000410000 */
[----:B------:R1:W-:Y:S01]  /*11e70*/  MUFU.EX2 R228, R22 ;  /* 0x0000001600e47308 */ /* 0x0003e20000000800 */
[C---:B------:R-:W-:Y:S04]  /*11e80*/  HMMA.16816.F32 R88, R140.reuse, R148, R88 ;  /* 0x000000948c58723c */ /* 0x040fe80000001858 */
[----:B------:R-:W-:Y:S02]  /*11e90*/  FFMA.FTZ R34, R34, c[0x0][0x2d0], -R181 ;  /* 0x0000b40022227a23 */ /* 0x000fe400000108b5 */
[C---:B------:R-:W-:Y:S02]  /*11ea0*/  FMUL.FTZ R122, R132.reuse, R122 ;  /* 0x0000007a847a7220 */ /* 0x040fe40000410000 */
[-C--:B------:R-:W-:Y:S01]  /*11eb0*/  HMMA.16816.F32 R92, R140, R150.reuse, R92 ;  /* 0x000000968c5c723c */ /* 0x080fe2000000185c */
[----:B------:R2:W3:Y:S03]  /*11ec0*/  MUFU.EX2 R229, R33 ;  /* 0x0000002100e57308 */ /* 0x0004e60000000800 */
[----:B------:R-:W-:Y:S02]  /*11ed0*/  FMUL.FTZ R123, R132, R123 ;  /* 0x0000007b847b7220 */ /* 0x000fe40000410000 */
[C---:B------:R-:W-:Y:S02]  /*11ee0*/  FMUL.FTZ R124, R3.reuse, R124 ;  /* 0x0000007c037c7220 */ /* 0x040fe40000410000 */
[C---:B------:R-:W-:Y:S01]  /*11ef0*/  HMMA.16816.F32 R96, R144.reuse, R150, R96 ;  /* 0x000000969060723c */ /* 0x040fe20000001860 */
[----:B------:R-:W4:Y:S02]  /*11f00*/  LDSM.16.MT88.4 R148, [R208+0x2100] ;  /* 0x00210000d094783b */ /* 0x000f240000004200 */
[----:B------:R3:W3:Y:S01]  /*11f10*/  MUFU.EX2 R227, R32 ;  /* 0x0000002000e37308 */ /* 0x0006e20000000800 */
[C---:B------:R-:W-:Y:S02]  /*11f20*/  FMUL.FTZ R125, R3.reuse, R125 ;  /* 0x0000007d037d7220 */ /* 0x040fe40000410000 */
[----:B------:R-:W-:Y:S02]  /*11f30*/  FMUL.FTZ R126, R0, R126 ;  /* 0x0000007e007e7220 */ /* 0x000fe40000410000 */
[----:B-1----:R-:W-:Y:S02]  /*11f40*/  FMUL.FTZ R22, R132, R158 ;  /* 0x0000009e84167220 */ /* 0x002fe40000410000 */
[----:B------:R-:W-:Y:S02]  /*11f50*/  LDSM.16.MT88.4 R156, [R209+0x500] ;  /* 0x00050000d19c783b */ /* 0x000fe40000004200 */
[C---:B------:R-:W-:Y:S01]  /*11f60*/  FMUL.FTZ R127, R0.reuse, R127 ;  /* 0x0000007f007f7220 */ /* 0x040fe20000410000 */
[----:B------:R1:W-:Y:S01]  /*11f70*/  MUFU.EX2 R226, R34 ;  /* 0x0000002200e27308 */ /* 0x0003e20000000800 */
[C---:B------:R-:W-:Y:S01]  /*11f80*/  FMUL.FTZ R128, R3.reuse, R128 ;  /* 0x0000008003807220 */ /* 0x040fe20000410000 */
[-C--:B------:R-:W-:Y:S03]  /*11f90*/  HMMA.16816.F32 R20, R144, R152.reuse, R20 ;  /* 0x000000989014723c */ /* 0x080fe60000001814 */
[C---:B--2---:R-:W-:Y:S02]  /*11fa0*/  FMUL.FTZ R33, R3.reuse, R161 ;  /* 0x000000a103217220 */ /* 0x044fe40000410000 */
[C---:B------:R-:W-:Y:S02]  /*11fb0*/  FMUL.FTZ R129, R3.reuse, R129 ;  /* 0x0000008103817220 */ /* 0x040fe40000410000 */
[----:B------:R-:W-:Y:S01]  /*11fc0*/  FMUL.FTZ R130, R0, R130 ;  /* 0x0000008200827220 */ /* 0x000fe20000410000 */
[C---:B------:R-:W-:Y:S01]  /*11fd0*/  HMMA.16816.F32 R100, R140.reuse, R152, R100 ;  /* 0x000000988c64723c */ /* 0x040fe20000001864 */
[----:B------:R-:W-:Y:S03]  /*11fe0*/  MUFU.EX2 R172, R46 ;  /* 0x0000002e00ac7308 */ /* 0x000fe60000000800 */
[----:B---3--:R-:W-:Y:S02]  /*11ff0*/  FMUL.FTZ R32, R3, R160 ;  /* 0x000000a003207220 */ /* 0x008fe40000410000 */
[--C-:B------:R-:W-:Y:S02]  /*12000*/  FFMA.FTZ R28, R28, c[0x0][0x2d0], -R182.reuse ;  /* 0x0000b4001c1c7a23 */ /* 0x100fe400000108b6 */
[--C-:B------:R-:W-:Y:S03]  /*12010*/  FFMA.FTZ R24, R24, c[0x0][0x2d0], -R182.reuse ;  /* 0x0000b40018187a23 */ /* 0x100fe600000108b6 */
[----:B------:R2:W-:Y:S01]  /*12020*/  MUFU.EX2 R204, R28 ;  /* 0x0000001c00cc7308 */ /* 0x0005e20000000800 */
[--C-:B------:R-:W-:Y:S02]  /*12030*/  FFMA.FTZ R25, R25, c[0x0][0x2d0], -R182.reuse ;  /* 0x0000b40019197a23 */ /* 0x100fe400000108b6 */
[C---:B-1----:R-:W-:Y:S02]  /*12040*/  FMUL.FTZ R34, R0.reuse, R162 ;  /* 0x000000a200227220 */ /* 0x042fe40000410000 */
[----:B------:R-:W-:Y:S02]  /*12050*/  FMUL.FTZ R131, R0, R131 ;  /* 0x0000008300837220 */ /* 0x000fe40000410000 */
[--C-:B------:R-:W-:Y:S02]  /*12060*/  FFMA.FTZ R40, R40, c[0x0][0x2d0], -R182.reuse ;  /* 0x0000b40028287a23 */ /* 0x100fe400000108b6 */
[----:B------:R-:W-:Y:S01]  /*12070*/  FFMA.FTZ R41, R41, c[0x0][0x2d0], -R182 ;  /* 0x0000b40029297a23 */ /* 0x000fe200000108b6 */
[-C--:B------:R-:W-:Y:S01]  /*12080*/  HMMA.16816.F32 R32, R140, R154.reuse, R32 ;  /* 0x0000009a8c20723c */ /* 0x080fe20000001820 */
[----:B------:R-:W-:Y:S02]  /*12090*/  MUFU.EX2 R189, R52 ;  /* 0x0000003400bd7308 */ /* 0x000fe40000000800 */
[--C-:B------:R-:W-:Y:S02]  /*120a0*/  FFMA.FTZ R42, R42, c[0x0][0x2d0], -R137.reuse ;  /* 0x0000b4002a2a7a23 */ /* 0x100fe40000010889 */
[--C-:B------:R-:W-:Y:S02]  /*120b0*/  FFMA.FTZ R43, R43, c[0x0][0x2d0], -R137.reuse ;  /* 0x0000b4002b2b7a23 */ /* 0x100fe40000010889 */
[--C-:B------:R-:W-:Y:S01]  /*120c0*/  FFMA.FTZ R64, R64, c[0x0][0x2d0], -R180.reuse ;  /* 0x0000b40040407a23 */ /* 0x100fe200000108b4 */
[C---:B------:R-:W-:Y:S01]  /*120d0*/  HMMA.16816.F32 R104, R144.reuse, R154, R104 ;  /* 0x0000009a9068723c */ /* 0x040fe20000001868 */
[----:B------:R-:W1:Y:S02]  /*120e0*/  LDSM.16.MT88.4 R152, [R209+0x2100] ;  /* 0x00210000d198783b */ /* 0x000e640000004200 */
[----:B------:R3:W-:Y:S01]  /*120f0*/  MUFU.EX2 R206, R24 ;  /* 0x0000001800ce7308 */ /* 0x0007e20000000800 */
[----:B------:R-:W-:Y:S02]  /*12100*/  FFMA.FTZ R26, R26, c[0x0][0x2d0], -R137 ;  /* 0x0000b4001a1a7a23 */ /* 0x000fe40000010889 */
[----:B------:R-:W-:Y:S02]  /*12110*/  FFMA.FTZ R65, R65, c[0x0][0x2d0], -R180 ;  /* 0x0000b40041417a23 */ /* 0x000fe400000108b4 */
[-C--:B----4-:R-:W-:Y:S04]  /*12120*/  HMMA.16816.F32 R108, R144, R148.reuse, R108 ;  /* 0x00000094906c723c */ /* 0x090fe8000000186c */
[--C-:B------:R-:W-:Y:S01]  /*12130*/  FFMA.FTZ R66, R66, c[0x0][0x2d0], -R181.reuse ;  /* 0x0000b40042427a23 */ /* 0x100fe200000108b5 */
[----:B------:R4:W-:Y:S01]  /*12140*/  MUFU.EX2 R205, R25 ;  /* 0x0000001900cd7308 */ /* 0x0009e20000000800 */
[----:B------:R-:W-:Y:S02]  /*12150*/  FFMA.FTZ R67, R67, c[0x0][0x2d0], -R181 ;  /* 0x0000b40043437a23 */ /* 0x000fe400000108b5 */
[C---:B------:R-:W-:Y:S04]  /*12160*/  HMMA.16816.F32 R112, R140.reuse, R148, R112 ;  /* 0x000000948c70723c */ /* 0x040fe80000001870 */
[--C-:B------:R-:W-:Y:S02]  /*12170*/  FFMA.FTZ R60, R60, c[0x0][0x2d0], -R182.reuse ;  /* 0x0000b4003c3c7a23 */ /* 0x100fe400000108b6 */
[--C-:B------:R-:W-:Y:S01]  /*12180*/  FFMA.FTZ R61, R61, c[0x0][0x2d0], -R182.reuse ;  /* 0x0000b4003d3d7a23 */ /* 0x100fe200000108b6 */
[----:B------:R1:W-:Y:S01]  /*12190*/  MUFU.EX2 R176, R26 ;  /* 0x0000001a00b07308 */ /* 0x0003e20000000800 */
[-C--:B------:R-:W-:Y:S04]  /*121a0*/  HMMA.16816.F32 R116, R140, R150.reuse, R116 ;  /* 0x000000968c74723c */ /* 0x080fe80000001874 */
[----:B------:R-:W-:Y:S02]  /*121b0*/  FFMA.FTZ R29, R29, c[0x0][0x2d0], -R182 ;  /* 0x0000b4001d1d7a23 */ /* 0x000fe400000108b6 */
[--C-:B--2---:R-:W-:Y:S02]  /*121c0*/  FFMA.FTZ R28, R27, c[0x0][0x2d0], -R137.reuse ;  /* 0x0000b4001b1c7a23 */ /* 0x104fe40000010889 */
[C---:B------:R-:W-:Y:S01]  /*121d0*/  HMMA.16816.F32 R120, R144.reuse, R150, R120 ;  /* 0x000000969078723c */ /* 0x040fe20000001878 */
[----:B------:R-:W2:Y:S01]  /*121e0*/  LDSM.16.MT88.4 R148, [R208+0x500] ;  /* 0x00050000d094783b */ /* 0x000ea20000004200 */
[----:B------:R5:W-:Y:S02]  /*121f0*/  MUFU.EX2 R203, R29 ;  /* 0x0000001d00cb7308 */ /* 0x000be40000000800 */
[--C-:B------:R-:W-:Y:S02]  /*12200*/  FFMA.FTZ R30, R30, c[0x0][0x2d0], -R137.reuse ;  /* 0x0000b4001e1e7a23 */ /* 0x100fe40000010889 */
[--C-:B------:R-:W-:Y:S02]  /*12210*/  FFMA.FTZ R31, R31, c[0x0][0x2d0], -R137.reuse ;  /* 0x0000b4001f1f7a23 */ /* 0x100fe40000010889 */
[C---:B---3--:R-:W-:Y:S04]  /*12220*/  FMUL.FTZ R24, R133.reuse, R164 ;  /* 0x000000a485187220 */ /* 0x048fe80000410000 */
[----:B----4-:R-:W-:Y:S01]  /*12230*/  FMUL.FTZ R25, R133, R165 ;  /* 0x000000a585197220 */ /* 0x010fe20000410000 */
[----:B------:R3:W-:Y:S01]  /*12240*/  MUFU.EX2 R164, R30 ;  /* 0x0000001e00a47308 */ /* 0x0007e20000000800 */
[C---:B------:R-:W-:Y:S02]  /*12250*/  FMUL.FTZ R27, R132.reuse, R167 ;  /* 0x000000a7841b7220 */ /* 0x040fe40000410000 */
[----:B-1----:R-:W-:Y:S02]  /*12260*/  FMUL.FTZ R26, R132, R166 ;  /* 0x000000a6841a7220 */ /* 0x002fe40000410000 */
[--C-:B------:R-:W-:Y:S02]  /*12270*/  FFMA.FTZ R62, R62, c[0x0][0x2d0], -R137.reuse ;  /* 0x0000b4003e3e7a23 */ /* 0x100fe40000010889 */
[----:B------:R-:W-:Y:S02]  /*12280*/  FFMA.FTZ R137, R63, c[0x0][0x2d0], -R137 ;  /* 0x0000b4003f897a23 */ /* 0x000fe40000010889 */
[----:B------:R-:W-:Y:S01]  /*12290*/  FFMA.FTZ R3, R3, R247, R236 ;  /* 0x000000f703037223 */ /* 0x000fe200000100ec */
[-C--:B------:R-:W-:Y:S01]  /*122a0*/  HMMA.16816.F32 R24, R144, R152.reuse, R24 ;  /* 0x000000989018723c */ /* 0x080fe20000001818 */
[----:B------:R1:W-:Y:S02]  /*122b0*/  MUFU.EX2 R165, R28 ;  /* 0x0000001c00a57308 */ /* 0x0003e40000000800 */
[----:B-----5:R-:W-:Y:S02]  /*122c0*/  FMUL.FTZ R29, R133, R169 ;  /* 0x000000a9851d7220 */ /* 0x020fe40000410000 */
[----:B------:R-:W-:Y:S02]  /*122d0*/  FFMA.FTZ R0, R0, R248, R184 ;  /* 0x000000f800007223 */ /* 0x000fe400000100b8 */
[----:B------:R-:W-:Y:S01]  /*122e0*/  FADD.FTZ R3, R235, R3 ;  /* 0x00000003eb037221 */ /* 0x000fe20000010000 */
[C---:B------:R-:W-:Y:S03]  /*122f0*/  HMMA.16816.F32 R124, R140.reuse, R152, R124 ;  /* 0x000000988c7c723c */ /* 0x040fe6000000187c */
[----:B------:R4:W-:Y:S01]  /*12300*/  MUFU.EX2 R175, R31 ;  /* 0x0000001f00af7308 */ /* 0x0009e20000000800 */
[----:B------:R-:W-:Y:S02]  /*12310*/  FADD.FTZ R0, R183, R0 ;  /* 0x00000000b7007221 */ /* 0x000fe40000010000 */
[C---:B---3--:R-:W-:Y:S02]  /*12320*/  FMUL.FTZ R30, R132.reuse, R170 ;  /* 0x000000aa841e7220 */ /* 0x048fe40000410000 */
[-C--:B------:R-:W-:Y:S05]  /*12330*/  HMMA.16816.F32 R128, R140, R154.reuse, R128 ;  /* 0x0000009a8c80723c */ /* 0x080fea0000001880 */
[----:B------:R-:W3:Y:S02]  /*12340*/  MUFU.EX2 R207, R138 ;  /* 0x0000008a00cf7308 */ /* 0x000ee40000000800 */
[----:B------:R-:W-:Y:S01]  /*12350*/  F2FP.PACK_AB R140, R231, R232 ;  /* 0x000000e8e78c723e */ /* 0x000fe200000000ff */
[----:B-1----:R-:W-:Y:S01]  /*12360*/  FMUL.FTZ R28, R133, R168 ;  /* 0x000000a8851c7220 */ /* 0x002fe20000410000 */
[----:B------:R-:W-:Y:S03]  /*12370*/  F2FP.PACK_AB R142, R229, R230 ;  /* 0x000000e6e58e723e */ /* 0x000fe600000000ff */
[----:B------:R-:W-:Y:S01]  /*12380*/  FFMA.FTZ R133, R133, R245, R241 ;  /* 0x000000f585857223 */ /* 0x000fe200000100f1 */
[----:B------:R-:W-:Y:S02]  /*12390*/  F2FP.PACK_AB R141, R227, R228 ;  /* 0x000000e4e38d723e */ /* 0x000fe400000000ff */
[----:B------:R1:W-:Y:S01]  /*123a0*/  MUFU.EX2 R138, R47 ;  /* 0x0000002f008a7308 */ /* 0x0003e20000000800 */
[C---:B----4-:R-:W-:Y:S02]  /*123b0*/  FMUL.FTZ R31, R132.reuse, R171 ;  /* 0x000000ab841f7220 */ /* 0x050fe40000410000 */
[----:B------:R-:W-:Y:S07]  /*123c0*/  FFMA.FTZ R132, R132, R246, R237 ;  /* 0x000000f684847223 */ /* 0x000fee00000100ed */
[----:B------:R-:W4:Y:S01]  /*123d0*/  MUFU.EX2 R190, R53 ;  /* 0x0000003500be7308 */ /* 0x000f220000000800 */
[----:B------:R-:W-:Y:S01]  /*123e0*/  HMMA.16816.F32 R28, R144, R154, R28 ;  /* 0x0000009a901c723c */ /* 0x000fe2000000181c */
[----:B------:R-:W5:Y:S03]  /*123f0*/  LDSM.16.MT88.4 R152, [R208+0x1500] ;  /* 0x00150000d098783b */ /* 0x000f660000004200 */
[----:B---3--:R-:W-:Y:S03]  /*12400*/  F2FP.PACK_AB R143, R207, R226 ;  /* 0x000000e2cf8f723e */ /* 0x008fe600000000ff */
[----:B------:R-:W-:Y:S02]  /*12410*/  F2FP.PACK_AB R144, R205, R206 ;  /* 0x000000cecd90723e */ /* 0x000fe400000000ff */
[----:B------:R-:W-:Y:S02]  /*12420*/  MUFU.EX2 R180, R54 ;  /* 0x0000003600b47308 */ /* 0x000fe40000000800 */
[-C--:B--2---:R-:W-:Y:S01]  /*12430*/  HMMA.16816.F32 R4, R140, R148.reuse, R4 ;  /* 0x000000948c04723c */ /* 0x084fe20000001804 */
[----:B-1----:R-:W-:Y:S04]  /*12440*/  LDSM.16.MT88.4 R44, [R209+0x900] ;  /* 0x00090000d12c783b */ /* 0x002fe80000004200 */
[----:B------:R-:W-:Y:S02]  /*12450*/  F2FP.PACK_AB R146, R203, R204 ;  /* 0x000000cccb92723e */ /* 0x000fe400000000ff */
[----:B------:R-:W-:Y:S01]  /*12460*/  F2FP.PACK_AB R145, R165, R176 ;  /* 0x000000b0a591723e */ /* 0x000fe200000000ff */
[----:B------:R-:W1:Y:S01]  /*12470*/  MUFU.EX2 R179, R55 ;  /* 0x0000003700b37308 */ /* 0x000e620000000800 */
[----:B------:R-:W-:Y:S03]  /*12480*/  F2FP.PACK_AB R147, R175, R164 ;  /* 0x000000a4af93723e */ /* 0x000fe600000000ff */
[----:B----4-:R-:W-:Y:S04]  /*12490*/  F2FP.PACK_AB R168, R190, R189 ;  /* 0x000000bdbea8723e */ /* 0x010fe800000000ff */
[C---:B------:R-:W-:Y:S02]  /*124a0*/  HMMA.16816.F32 R8, R144.reuse, R148, R8 ;  /* 0x000000949008723c */ /* 0x040fe40000001808 */
[----:B------:R-:W-:Y:S06]  /*124b0*/  MUFU.EX2 R193, R40 ;  /* 0x0000002800c17308 */ /* 0x000fec0000000800 */
[-C--:B------:R-:W-:Y:S04]  /*124c0*/  HMMA.16816.F32 R12, R144, R150.reuse, R12 ;  /* 0x00000096900c723c */ /* 0x080fe8000000180c */
[----:B------:R-:W2:Y:S04]  /*124d0*/  MUFU.EX2 R194, R41 ;  /* 0x0000002900c27308 */ /* 0x000ea80000000800 */
[C---:B------:R-:W-:Y:S01]  /*124e0*/  HMMA.16816.F32 R16, R140.reuse, R150, R16 ;  /* 0x000000968c10723c */ /* 0x040fe20000001810 */
[----:B------:R-:W3:Y:S03]  /*124f0*/  LDSM.16.MT88.4 R148, [R209+0x1500] ;  /* 0x00150000d194783b */ /* 0x000ee60000004200 */
[----:B-1----:R-:W-:Y:S02]  /*12500*/  F2FP.PACK_AB R169, R179, R180 ;  /* 0x000000b4b3a9723e */ /* 0x002fe400000000ff */
[----:B------:R1:W-:Y:S02]  /*12510*/  MUFU.EX2 R173, R42 ;  /* 0x0000002a00ad7308 */ /* 0x0003e40000000800 */
[-C--:B------:R-:W-:Y:S01]  /*12520*/  HMMA.16816.F32 R68, R140, R156.reuse, R68 ;  /* 0x0000009c8c44723c */ /* 0x080fe20000001844 */
[----:B------:R-:W-:Y:S07]  /*12530*/  LDSM.16.MT88.4 R52, [R209+0x2900] ;  /* 0x00290000d134783b */ /* 0x000fee0000004200 */
[C---:B------:R-:W-:Y:S01]  /*12540*/  HMMA.16816.F32 R72, R144.reuse, R156, R72 ;  /* 0x0000009c9048723c */ /* 0x040fe20000001848 */
[----:B------:R-:W4:Y:S03]  /*12550*/  MUFU.EX2 R174, R43 ;  /* 0x0000002b00ae7308 */ /* 0x000f260000000800 */
[----:B--2---:R-:W-:Y:S04]  /*12560*/  F2FP.PACK_AB R40, R194, R193 ;  /* 0x000000c1c228723e */ /* 0x004fe800000000ff */
[-C--:B------:R-:W-:Y:S03]  /*12570*/  HMMA.16816.F32 R76, R144, R158.reuse, R76 ;  /* 0x0000009e904c723c */ /* 0x080fe6000000184c */
[----:B------:R-:W-:Y:S01]  /*12580*/  MUFU.EX2 R178, R66 ;  /* 0x0000004200b27308 */ /* 0x000fe20000000800 */
[----:B-1----:R-:W-:Y:S04]  /*12590*/  F2FP.PACK_AB R42, R192, R191 ;  /* 0x000000bfc02a723e */ /* 0x002fe800000000ff */
[C---:B------:R-:W-:Y:S01]  /*125a0*/  HMMA.16816.F32 R80, R140.reuse, R158, R80 ;  /* 0x0000009e8c50723c */ /* 0x040fe20000001850 */
[----:B------:R-:W1:Y:S04]  /*125b0*/  LDSM.16.MT88.4 R156, [R208+0x2500] ;  /* 0x00250000d09c783b */ /* 0x000e680000004200 */
[----:B------:R-:W-:Y:S03]  /*125c0*/  MUFU.EX2 R66, R57 ;  /* 0x0000003900427308 */ /* 0x000fe60000000800 */
[-C--:B-----5:R-:W-:Y:S04]  /*125d0*/  HMMA.16816.F32 R84, R140, R152.reuse, R84 ;  /* 0x000000988c54723c */ /* 0x0a0fe80000001854 */
[----:B----4-:R-:W-:Y:S02]  /*125e0*/  F2FP.PACK_AB R41, R174, R173 ;  /* 0x000000adae29723e */ /* 0x010fe400000000ff */
[----:B------:R-:W-:Y:S01]  /*125f0*/  F2FP.PACK_AB R43, R138, R172 ;  /* 0x000000ac8a2b723e */ /* 0x000fe200000000ff */
[----:B------:R-:W2:Y:S01]  /*12600*/  MUFU.EX2 R177, R67 ;  /* 0x0000004300b17308 */ /* 0x000ea20000000800 */
[C---:B------:R-:W-:Y:S08]  /*12610*/  HMMA.16816.F32 R88, R144.reuse, R152, R88 ;  /* 0x000000989058723c */ /* 0x040ff00000001858 */
[-C--:B------:R-:W-:Y:S01]  /*12620*/  HMMA.16816.F32 R92, R144, R154.reuse, R92 ;  /* 0x0000009a905c723c */ /* 0x080fe2000000185c */
[----:B------:R-:W-:Y:S07]  /*12630*/  MUFU.EX2 R67, R56 ;  /* 0x0000003800437308 */ /* 0x000fee0000000800 */
[C---:B------:R-:W-:Y:S01]  /*12640*/  HMMA.16816.F32 R96, R140.reuse, R154, R96 ;  /* 0x0000009a8c60723c */ /* 0x040fe20000001860 */
[----:B------:R-:W-:Y:S02]  /*12650*/  LDSM.16.MT88.4 R152, [R208+0xd00] ;  /* 0x000d0000d098783b */ /* 0x000fe40000004200 */
[----:B------:R-:W-:Y:S01]  /*12660*/  MUFU.EX2 R188, R64 ;  /* 0x0000004000bc7308 */ /* 0x000fe20000000800 */
[----:B--2---:R-:W-:Y:S04]  /*12670*/  F2FP.PACK_AB R171, R177, R178 ;  /* 0x000000b2b1ab723e */ /* 0x004fe800000000ff */
[-C--:B---3--:R-:W-:Y:S05]  /*12680*/  HMMA.16816.F32 R20, R140, R148.reuse, R20 ;  /* 0x000000948c14723c */ /* 0x088fea0000001814 */
[----:B------:R-:W-:Y:S03]  /*12690*/  MUFU.EX2 R64, R61 ;  /* 0x0000003d00407308 */ /* 0x000fe60000000800 */
[C---:B------:R-:W-:Y:S07]  /*126a0*/  HMMA.16816.F32 R100, R144.reuse, R148, R100 ;  /* 0x000000949064723c */ /* 0x040fee0000001864 */
[----:B------:R-:W-:Y:S01]  /*126b0*/  MUFU.EX2 R61, R58 ;  /* 0x0000003a003d7308 */ /* 0x000fe20000000800 */
[-C--:B------:R-:W-:Y:S08]  /*126c0*/  HMMA.16816.F32 R32, R144, R150.reuse, R32 ;  /* 0x000000969020723c */ /* 0x080ff00000001820 */
[C---:B------:R-:W-:Y:S01]  /*126d0*/  HMMA.16816.F32 R104, R140.reuse, R150, R104 ;  /* 0x000000968c68723c */ /* 0x040fe20000001868 */
[----:B------:R-:W2:Y:S07]  /*126e0*/  MUFU.EX2 R187, R65 ;  /* 0x0000004100bb7308 */ /* 0x000eae0000000800 */
[-C--:B-1----:R-:W-:Y:S03]  /*126f0*/  HMMA.16816.F32 R108, R140, R156.reuse, R108 ;  /* 0x0000009c8c6c723c */ /* 0x082fe6000000186c */
[----:B------:R-:W1:Y:S05]  /*12700*/  MUFU.EX2 R65, R60 ;  /* 0x0000003c00417308 */ /* 0x000e6a0000000800 */
[C---:B------:R-:W-:Y:S05]  /*12710*/  HMMA.16816.F32 R112, R144.reuse, R156, R112 ;  /* 0x0000009c9070723c */ /* 0x040fea0000001870 */
[----:B------:R3:W4:Y:S03]  /*12720*/  MUFU.EX2 R60, R59 ;  /* 0x0000003b003c7308 */ /* 0x0007260000000800 */
[-C--:B------:R-:W-:Y:S04]  /*12730*/  HMMA.16816.F32 R116, R144, R158.reuse, R116 ;  /* 0x0000009e9074723c */ /* 0x080fe80000001874 */
[----:B--2---:R-:W-:Y:S03]  /*12740*/  F2FP.PACK_AB R170, R187, R188 ;  /* 0x000000bcbbaa723e */ /* 0x004fe600000000ff */
[----:B------:R-:W-:Y:S01]  /*12750*/  MUFU.EX2 R62, R62 ;  /* 0x0000003e003e7308 */ /* 0x000fe20000000800 */
[C---:B------:R-:W-:Y:S08]  /*12760*/  HMMA.16816.F32 R120, R140.reuse, R158, R120 ;  /* 0x0000009e8c78723c */ /* 0x040ff00000001878 */
[-C--:B------:R-:W-:Y:S01]  /*12770*/  HMMA.16816.F32 R24, R140, R36.reuse, R24 ;  /* 0x000000248c18723c */ /* 0x080fe20000001818 */
[----:B------:R-:W2:Y:S01]  /*12780*/  MUFU.EX2 R137, R137 ;  /* 0x0000008900897308 */ /* 0x000ea20000000800 */
[----:B---3--:R-:W-:Y:S06]  /*12790*/  LDSM.16.MT88.4 R56, [R209+0x1d00] ;  /* 0x001d0000d138783b */ /* 0x008fec0000004200 */
[C---:B------:R-:W-:Y:S07]  /*127a0*/  HMMA.16816.F32 R124, R144.reuse, R36, R124 ;  /* 0x00000024907c723c */ /* 0x040fee000000187c */
[----:B------:R-:W-:Y:S01]  /*127b0*/  F2FP.PACK_AB R36, R201, R202 ;  /* 0x000000cac924723e */ /* 0x000fe200000000ff */
[-C--:B------:R-:W-:Y:S04]  /*127c0*/  HMMA.16816.F32 R128, R144, R38.reuse, R128 ;  /* 0x000000269080723c */ /* 0x080fe80000001880 */
[----:B------:R-:W-:Y:S04]  /*127d0*/  F2FP.PACK_AB R37, R196, R198 ;  /* 0x000000c6c425723e */ /* 0x000fe800000000ff */
        /* <DEDUP_REMOVED lines=36> */
[----:B------:R-:W-:Y:S02]  /*12a20*/  F2FP.PACK_AB R38, R64, R65 ;  /* 0x000000414026723e */ /* 0x000fe400000000ff */
[----:B----4-:R-:W-:Y:S02]  /*12a30*/  F2FP.PACK_AB R37, R60, R61 ;  /* 0x0000003d3c25723e */ /* 0x010fe400000000ff */
[----:B--2---:R-:W-:Y:S07]  /*12a40*/  F2FP.PACK_AB R39, R137, R62 ;  /* 0x0000003e8927723e */ /* 0x004fee00000000ff */
        /* <DEDUP_REMOVED lines=86> */
.L_x_886:
        /* <DEDUP_REMOVED lines=149> */
.L_x_839:
        /* <DEDUP_REMOVED lines=153> */
.L_x_889:
        /* <DEDUP_REMOVED lines=148> */
.L_x_891:
[----:B---3--:R-:W-:Y:S05]  /*14bd0*/  BSYNC B0 ;  /* 0x0000000000007941 */ /* 0x008fea0003800000 */
.L_x_890:
        /* <DEDUP_REMOVED lines=23> */
.L_x_893:
[----:B------:R-:W-:Y:S05]  /*14d50*/  BSYNC B0 ;  /* 0x0000000000007941 */ /* 0x000fea0003800000 */
.L_x_892:
        /* <DEDUP_REMOVED lines=23> */
.L_x_895:
[----:B------:R-:W-:Y:S05]  /*14ed0*/  BSYNC B0 ;  /* 0x0000000000007941 */ /* 0x000fea0003800000 */
.L_x_894:
        /* <DEDUP_REMOVED lines=24> */
.L_x_888:
        /* <DEDUP_REMOVED lines=19> */
.L_x_896:
        /* <DEDUP_REMOVED lines=40> */
.L_x_898:
[----:B------:R-:W-:Y:S05]  /*15410*/  BSYNC B0 ;  /* 0x0000000000007941 */ /* 0x000fea0003800000 */
.L_x_897:
        /* <DEDUP_REMOVED lines=64> */
.L_x_900:
[----:B------:R-:W-:Y:S05]  /*15820*/  BSYNC B0 ;  /* 0x0000000000007941 */ /* 0x000fea0003800000 */
.L_x_899:
        /* <DEDUP_REMOVED lines=21> */
.L_x_902:
[----:B------:R-:W-:Y:S05]  /*15980*/  BSYNC B0 ;  /* 0x0000000000007941 */ /* 0x000fea0003800000 */
.L_x_901:
        /* <DEDUP_REMOVED lines=21> */
.L_x_904:
[----:B------:R-:W-:Y:S05]  /*15ae0*/  BSYNC B0 ;  /* 0x0000000000007941 */ /* 0x000fea0003800000 */
.L_x_903:
        /* <DEDUP_REMOVED lines=22> */
.L_x_905:
        /* <DEDUP_REMOVED lines=11> */
.L_x_1521:


//--------------------- .text._ZN7cutlass13device_kernelIN5flash19enable_sm80_to_sm89INS1_16FlashAttnFwdSm80INS1_25CollectiveMainloopFwdSm80ILi4ELi1ELb0EN4cute5tupleIJNS5_1CILi128EEENS7_ILi48EEENS7_ILi96EEEEEELi96ENS_6half_tEfNS_4arch4Sm80ELb0ELb1ELb0ELb0ELb0ELb0ELb1ELb0EEENS1_21CollectiveEpilogueFwdINS6_IJS8_SA_S9_EEENS6_IJNS7_ILi1EEESI_SI_EEESC_SE_Li128ELb0ELb1ELb0ELb0EEENS1_19SingleTileSchedulerILb0ELb0ELb1ELi128EEEEEEEEEvNT_6ParamsE --------------------------
	.section	.text._ZN7cutlass13device_kernelIN5flash19enable_sm80_to_sm89INS1_16FlashAttnFwdSm80INS1_25CollectiveMainloopFwdSm80ILi4ELi1ELb0EN4cute5tupleIJNS5_1CILi128EEENS7_ILi48EEENS7_ILi96EEEEEELi96ENS_6half_tEfNS_4arch4Sm80ELb0ELb1ELb0ELb0ELb0ELb0ELb1ELb0EEENS1_21CollectiveEpilogueFwdINS6_IJS8_SA_S9_EEENS6_IJNS7_ILi1EEESI_SI_EEESC_SE_Li128ELb0ELb1ELb0ELb0EEENS1_19SingleTileSchedulerILb0ELb0ELb1ELi128EEEEEEEEEvNT_6ParamsE,"ax",@progbits
	.sectioninfo	@"SHI_REGISTERS=255"
	.align	128
.text._ZN7cutlass13device_kernelIN5flash19enable_sm80_to_sm89INS1_16FlashAttnFwdSm80INS1_25CollectiveMainloopFwdSm80ILi4ELi1ELb0EN4cute5tupleIJNS5_1CILi128EEENS7_ILi48EEENS7_ILi96EEEEEELi96ENS_6half_tEfNS_4arch4Sm80ELb0ELb1ELb0ELb0ELb0ELb0ELb1ELb0EEENS1_21CollectiveEpilogueFwdINS6_IJS8_SA_S9_EEENS6_IJNS7_ILi1EEESI_SI_EEESC_SE_Li128ELb0ELb1ELb0ELb0EEENS1_19SingleTileSchedulerILb0ELb0ELb1ELi128EEEEEEEEEvNT_6ParamsE:
        .type           _ZN7cutlass13device_kernelIN5flash19enable_sm80_to_sm89INS1_16FlashAttnFwdSm80INS1_25CollectiveMainloopFwdSm80ILi4ELi1ELb0EN4cute5tupleIJNS5_1CILi128EEENS7_ILi48EEENS7_ILi96EEEEEELi96ENS_6half_tEfNS_4arch4Sm80ELb0ELb1ELb0ELb0ELb0ELb0ELb1ELb0EEENS1_21CollectiveEpilogueFwdINS6_IJS8_SA_S9_EEENS6_IJNS7_ILi1EEESI_SI_EEESC_SE_Li128ELb0ELb1ELb0ELb0EEENS1_19SingleTileSchedulerILb0ELb0ELb1ELi128EEEEEEEEEvNT_6ParamsE,@function
        .size           _ZN7cutlass13device_kernelIN5flash19enable_sm80_to_sm89INS1_16FlashAttnFwdSm80INS1_25CollectiveMainloopFwdSm80ILi4ELi1ELb0EN4cute5tupleIJNS5_1CILi128EEENS7_ILi48EEENS7_ILi96EEEEEELi96ENS_6half_tEfNS_4arch4Sm80ELb0ELb1ELb0ELb0ELb0ELb0ELb1ELb0EEENS1_21CollectiveEpilogueFwdINS6_IJS8_SA_S9_EEENS6_IJNS7_ILi1EEESI_SI_EEESC_SE_Li128ELb0ELb1ELb0ELb0EEENS1_19SingleTileSchedulerILb0ELb0ELb1ELi128EEEEEEEEEvNT_6ParamsE,(.L_x_1522 - _ZN7cutlass13device_kernelIN5flash19enable_sm80_to_sm89INS1_16FlashAttnFwdSm80INS1_25CollectiveMainloopFwdSm80ILi4ELi1ELb0EN4cute5tupleIJNS5_1CILi128EEENS7_ILi48EEENS7_ILi96EEEEEELi96ENS_6half_tEfNS_4arch4Sm80ELb0ELb1ELb0ELb0ELb0ELb0ELb1ELb0EEENS1_21CollectiveEpilogueFwdINS6_IJS8_SA_S9_EEENS6_IJNS7_ILi1EEESI_SI_EEESC_SE_Li128ELb0ELb1ELb0ELb0EEENS1_19SingleTileSchedulerILb0ELb0ELb1ELi128EEEEEEEEEvNT_6ParamsE)
        .other          _ZN7cutlass13device_kernelIN5flash19enable_sm80_to_sm89INS1_16FlashAttnFwdSm80INS1_25CollectiveMainloopFwdSm80ILi4ELi1ELb0EN4cute5tupleIJNS5_1CILi128EEENS7_ILi48EEENS7_ILi96EEEEEELi96ENS_6half_tEfNS_4arch4Sm80ELb0ELb1ELb0ELb0ELb0ELb0ELb1ELb0EEENS1_21CollectiveEpilogueFwdINS6_IJS8_SA_S9_EEENS6_IJNS7_ILi1EEESI_SI_EEESC_SE_Li128ELb0ELb1ELb0ELb0EEENS1_19SingleTileSchedulerILb0ELb0ELb1ELi128EEEEEEEEEvNT_6ParamsE,@"STO_CUDA_ENTRY STV_DEFAULT"
_ZN7cutlass13device_kernelIN5flash19enable_sm80_to_sm89INS1_16FlashAttnFwdSm80INS1_25CollectiveMainloopFwdSm80ILi4ELi1ELb0EN4cute5tupleIJNS5_1CILi128EEENS7_ILi48EEENS7_ILi96EEEEEELi96ENS_6half_tEfNS_4arch4Sm80ELb0ELb1ELb0ELb0ELb0ELb0ELb1ELb0EEENS1_21CollectiveEpilogueFwdINS6_IJS8_SA_S9_EEENS6_IJNS7_ILi1EEESI_SI_EEESC_SE_Li128ELb0ELb1ELb0ELb0EEENS1_19SingleTileSchedulerILb0ELb0ELb1ELi128EEEEEEEEEvNT_6ParamsE:
        /* <DEDUP_REMOVED lines=36> */
.L_x_907:
[----:B------:R-:W-:Y:S02]  /*0240*/  ULDC UR4, c[0x0][0x32c] ;  /* 0x0000cb0000047ab9 */ /* 0x000fe40000000800 */
[----:B------:R-:W-:-:S03]  /*0250*/  UISETP.NE.AND UP0, UPT, UR8, UR4, UPT ;  /* 0x000000040800728c */ /* 0x000fc6000bf05270 */
[----:B------:R-:W-:Y:S02]  /*0260*/  ULDC.64 UR4, c[0x0][0x330] ;  /* 0x0000cc0000047ab9 */ /* 0x000fe40000000a00 */
[----:B------:R-:W-:-:S06]  /*0270*/  UIMAD.WIDE.U32 UR8, UR6, UR4, URZ ;  /* 0x00000004060872a5 */ /* 0x000fcc000f8e003f */
[----:B------:R-:W-:Y:S02]  /*0280*/  @UP0 USHF.R.U32.HI UR6, URZ, UR5, UR9 ;  /* 0x000000053f060299 */ /* 0x000fe40008011609 */
.L_x_908:
[----:B------:R-:W-:Y:S02]  /*0290*/  ULDC UR4, c[0x0][0x32c] ;  /* 0x0000cb0000047ab9 */ /* 0x000fe40000000800 */
[----:B------:R-:W-:-:S06]  /*02a0*/  UIMAD UR4, UR6, UR4, UR4 ;  /* 0x00000004060472a4 */ /* 0x000fcc000f8e0204 */
[----:B------:R-:W-:-:S03]  /*02b0*/  IMNMX R3, R3, UR4, PT ;  /* 0x0000000403037c17 */ /* 0x000fc6000b800200 */
.L_x_906:
        /* <DEDUP_REMOVED lines=34> */
.L_x_910:
[----:B------:R-:W-:Y:S02]  /*04e0*/  ULDC UR4, c[0x0][0x32c] ;  /* 0x0000cb0000047ab9 */ /* 0x000fe40000000800 */
[----:B------:R-:W-:-:S03]  /*04f0*/  UISETP.NE.AND UP0, UPT, UR4, 0x1, UPT ;  /* 0x000000010400788c */ /* 0x000fc6000bf05270 */
[----:B------:R-:W-:Y:S02]  /*0500*/  ULDC.64 UR4, c[0x0][0x330] ;  /* 0x0000cc0000047ab9 */ /* 0x000fe40000000a00 */
[----:B------:R-:W-:-:S06]  /*0510*/  UIMAD.WIDE.U32 UR10, UR8, UR4, URZ ;  /* 0x00000004080a72a5 */ /* 0x000fcc000f8e003f */
[----:B------:R-:W-:Y:S02]  /*0520*/  @UP0 USHF.R.U32.HI UR8, URZ, UR5, UR11 ;  /* 0x000000053f080299 */ /* 0x000fe4000801160b */
.L_x_911:
[----:B------:R-:W-:Y:S02]  /*0530*/  ULDC UR4, c[0x0][0x32c] ;  /* 0x0000cb0000047ab9 */ /* 0x000fe40000000800 */
[----:B------:R-:W-:-:S04]  /*0540*/  UIMAD UR4, UR8, UR4, URZ ;  /* 0x00000004080472a4 */ /* 0x000fc8000f8e023f */
[----:B------:R-:W-:-:S04]  /*0550*/  UISETP.LT.AND UP0, UPT, UR6, UR4, UPT ;  /* 0x000000040600728c */ /* 0x000fc8000bf01270 */
[----:B------:R-:W-:-:S04]  /*0560*/  USEL UR6, UR6, UR4, !UP0 ;  /* 0x0000000406067287 */ /* 0x000fc8000c000000 */
.L_x_909:
[----:B------:R-:W-:Y:S01]  /*0570*/  UIMAD.WIDE UR4, UR6, 0x2aaaaaab, URZ ;  /* 0x2aaaaaab060478a5 */ /* 0x000fe2000f8e023f */
[----:B------:R-:W-:Y:S01]  /*0580*/  PLOP3.LUT P4, PT, PT, PT, PT, 0x80, 0x0 ;  /* 0x000000000000781c */ /* 0x000fe20003f8f070 */
[----:B------:R-:W-:Y:S01]  /*0590*/  ULDC.64 UR10, c[0x0][0x118] ;  /* 0x00004600000a7ab9 */ /* 0x000fe20000000a00 */
[----:B------:R-:W-:Y:S01]  /*05a0*/  CS2R R8, SRZ ;  /* 0x0000000000087805 */ /* 0x000fe2000001ff00 */
[----:B------:R-:W-:Y:S01]  /*05b0*/  USHF.R.U32.HI UR4, URZ, 0x1f, UR5 ;  /* 0x0000001f3f047899 */ /* 0x000fe20008011605 */
[----:B------:R-:W-:Y:S01]  /*05c0*/  CS2R R6, SRZ ;  /* 0x0000000000067805 */ /* 0x000fe2000001ff00 */
[----:B------:R-:W-:Y:S01]  /*05d0*/  CS2R R92, SRZ ;  /* 0x00000000005c7805 */ /* 0x000fe2000001ff00 */
[----:B------:R-:W-:Y:S01]  /*05e0*/  CS2R R98, SRZ ;  /* 0x0000000000627805 */ /* 0x000fe2000001ff00 */
[----:B------:R-:W-:Y:S01]  /*05f0*/  ULEA.HI.SX32 UR4, UR5, UR4, 0x1d ;  /* 0x0000000405047291 */ /* 0x000fe2000f8fea3f */
[----:B------:R-:W-:Y:S01]  /*0600*/  IMAD.MOV.U32 R96, RZ, RZ, RZ ;  /* 0x000000ffff607224 */ /* 0x000fe200078e00ff */
[----:B------:R-:W-:Y:S01]  /*0610*/  CS2R R90, SRZ ;  /* 0x00000000005a7805 */ /* 0x000fe2000001ff00 */
        /* <DEDUP_REMOVED lines=63> */
[----:B------:R-:W-:Y:S01]  /*0a10*/  UMOV UR7, 0x5 ;  /* 0x0000000500077882 */ /* 0x000fe20000000000 */
[----:B------:R-:W-:Y:S01]  /*0a20*/  SHF.R.S32.HI R228, RZ, 0x2, R5 ;  /* 0x00000002ffe47819 */ /* 0x000fe20000011405 */
[----:B------:R-:W-:Y:S01]  /*0a30*/  IMAD R93, R148, -0x30, R99 ;  /* 0xffffffd0945d7824 */ /* 0x000fe200078e0263 */
[----:B------:R-:W-:Y:S01]  /*0a40*/  SHF.R.S32.HI R17, RZ, 0x1f, R0 ;  /* 0x0000001fff117819 */ /* 0x000fe20000011400 */
[----:B------:R-:W-:Y:S01]  /*0a50*/  IMAD.IADD R97, R94, 0x1, -R97 ;  /* 0x000000015e617824 */ /* 0x000fe200078e0a61 */
[----:B------:R-:W-:-:S02]  /*0a60*/  LEA.HI R10, R7, R94, RZ, 0x3 ;  /* 0x0000005e070a7211 */ /* 0x000fc400078f18ff */
[----:B------:R-:W-:Y:S01]  /*0a70*/  LEA.HI R5, R5, R228, RZ, 0x1 ;  /* 0x000000e405057211 */ /* 0x000fe200078f08ff */
[C---:B------:R-:W-:Y:S01]  /*0a80*/  IMAD R2, R97.reuse, 0x20, R228 ;  /* 0x0000002061027824 */ /* 0x040fe200078e02e4 */
[----:B------:R-:W-:Y:S01]  /*0a90*/  IADD3 R18, R228, UR13, RZ ;  /* 0x0000000de4127c10 */ /* 0x000fe2000fffe0ff */
[----:B------:R-:W-:Y:S01]  /*0aa0*/  IMAD.SHL.U32 R20, R97, 0x8, RZ ;  /* 0x0000000861147824 */ /* 0x000fe200078e00ff */
[----:B------:R-:W-:Y:S02]  /*0ab0*/  LEA.HI R96, R7, R94, RZ, 0x5 ;  /* 0x0000005e07607211 */ /* 0x000fe400078f28ff */
[----:B------:R-:W-:Y:S02]  /*0ac0*/  IADD3 R2, R2, UR13, RZ ;  /* 0x0000000d02027c10 */ /* 0x000fe4000fffe0ff */
[----:B------:R-:W-:Y:S02]  /*0ad0*/  LOP3.LUT R5, R5, 0x7fffffe, RZ, 0xc0, !PT ;  /* 0x07fffffe05057812 */ /* 0x000fe400078ec0ff */
[----:B------:R-:W-:Y:S01]  /*0ae0*/  SHF.R.S32.HI R95, RZ, 0x5, R96 ;  /* 0x00000005ff5f7819 */ /* 0x000fe20000011460 */
[----:B-1----:R-:W-:Y:S01]  /*0af0*/  IMAD.WIDE.U32 R12, R16, c[0x0][0x1b8], RZ ;  /* 0x00006e00100c7a25 */ /* 0x002fe200078e00ff */
[----:B------:R-:W-:-:S02]  /*0b00*/  SHF.R.S32.HI R11, RZ, 0x1f, R16 ;  /* 0x0000001fff0b7819 */ /* 0x000fc40000011410 */
[----:B------:R-:W-:Y:S01]  /*0b10*/  SHF.R.S32.HI R21, RZ, 0x1f, R20 ;  /* 0x0000001fff157819 */ /* 0x000fe20000011414 */
[----:B------:R-:W-:Y:S01]  /*0b20*/  @P1 IMAD.HI.U32 R4, R2, c[0x0][0x2c8], RZ ;  /* 0x0000b20002041a27 */ /* 0x000fe200078e00ff */
[----:B------:R-:W-:Y:S02]  /*0b30*/  ISETP.GE.AND P5, PT, R20, c[0x0][0x198], PT ;  /* 0x0000660014007a0c */ /* 0x000fe40003fa6270 */
[----:B------:R-:W-:Y:S01]  /*0b40*/  LEA.HI R7, R7, R94, RZ, 0x4 ;  /* 0x0000005e07077211 */ /* 0x000fe200078f20ff */
[----:B------:R-:W-:Y:S01]  /*0b50*/  IMAD R3, R11, c[0x0][0x1b8], RZ ;  /* 0x00006e000b037a24 */ /* 0x000fe200078e02ff */
[----:B------:R-:W-:Y:S01]  /*0b60*/  IADD3 R101, R148, -0x1, RZ ;  /* 0xffffffff94657810 */ /* 0x000fe20007ffe0ff */
[----:B------:R-:W-:Y:S01]  /*0b70*/  IMAD.MOV.U32 R8, RZ, RZ, R2 ;  /* 0x000000ffff087224 */ /* 0x000fe200078e0002 */
[----:B------:R-:W-:Y:S01]  /*0b80*/  @P0 SHF.R.U32.HI R8, RZ, c[0x0][0x2cc], R4 ;  /* 0x0000b300ff080a19 */ /* 0x000fe20000011604 */
[----:B------:R-:W-:Y:S01]  /*0b90*/  IMAD R3, R16, c[0x0][0x1bc], R3 ;  /* 0x00006f0010037a24 */ /* 0x000fe200078e0203 */
[----:B------:R-:W-:Y:S01]  /*0ba0*/  IADD3 R72, R93, c[0x0][0x1d0], -R228 ;  /* 0x000074005d487a10 */ /* 0x000fe20007ffe8e4 */
[----:B------:R-:W-:Y:S01]  /*0bb0*/  IMAD.IADD R218, R228, 0x1, -R5 ;  /* 0x00000001e4da7824 */ /* 0x000fe200078e0a05 */
[----:B------:R-:W-:Y:S01]  /*0bc0*/  SHF.R.S32.HI R6, RZ, 0x1f, R8 ;  /* 0x0000001fff067819 */ /* 0x000fe20000011408 */
[----:B------:R-:W-:Y:S01]  /*0bd0*/  IMAD.IADD R13, R13, 0x1, R3 ;  /* 0x000000010d0d7824 */ /* 0x000fe200078e0203 */
[----:B------:R-:W-:Y:S01]  /*0be0*/  IADD3 R5, R18, 0x20, RZ ;  /* 0x0000002012057810 */ /* 0x000fe20007ffe0ff */
[----:B------:R-:W-:-:S02]  /*0bf0*/  IMAD R3, R17, c[0x0][0x1c0], RZ ;  /* 0x0000700011037a24 */ /* 0x000fc400078e02ff */
[----:B------:R-:W-:Y:S01]  /*0c00*/  IMAD.WIDE.U32 R12, R0, c[0x0][0x1c0], R12 ;  /* 0x00007000000c7a25 */ /* 0x000fe200078e000c */
[----:B------:R-:W-:Y:S02]  /*0c10*/  ISETP.GE.AND P2, PT, R5, UR4, PT ;  /* 0x0000000405007c0c */ /* 0x000fe4000bf46270 */
[----:B------:R-:W-:Y:S01]  /*0c20*/  IADD3 R5, R20, 0x20, RZ ;  /* 0x0000002014057810 */ /* 0x000fe20007ffe0ff */
[----:B------:R-:W-:Y:S02]  /*0c30*/  IMAD R4, R0, c[0x0][0x1c4], R3 ;  /* 0x0000710000047a24 */ /* 0x000fe400078e0203 */
[----:B------:R-:W-:Y:S01]  /*0c40*/  IMAD.MOV R3, RZ, RZ, -R8 ;  /* 0x000000ffff037224 */ /* 0x000fe200078e0a08 */
[----:B------:R-:W-:Y:S01]  /*0c50*/  ISETP.GE.AND P4, PT, R5, c[0x0][0x198], PT ;  /* 0x0000660005007a0c */ /* 0x000fe20003f86270 */
[----:B------:R-:W-:Y:S01]  /*0c60*/  IMAD.IADD R13, R13, 0x1, R4 ;  /* 0x000000010d0d7824 */ /* 0x000fe200078e0204 */
[----:B------:R-:W-:Y:S01]  /*0c70*/  SHF.R.S32.HI R4, RZ, 0x3, R10 ;  /* 0x00000003ff047819 */ /* 0x000fe2000001140a */
[----:B------:R-:W-:-:S02]  /*0c80*/  IMAD R3, R3, c[0x0][0x2c4], R2 ;  /* 0x0000b10003037a24 */ /* 0x000fc400078e0202 */
[----:B------:R-:W-:Y:S01]  /*0c90*/  IMAD R9, R6, c[0x0][0x1b0], RZ ;  /* 0x00006c0006097a24 */ /* 0x000fe200078e02ff */
[----:B------:R-:W-:Y:S01]  /*0ca0*/  IADD3 R6, R20, 0x40, RZ ;  /* 0x0000004014067810 */ /* 0x000fe20007ffe0ff */
[----:B------:R-:W-:Y:S01]  /*0cb0*/  IMAD.WIDE.U32 R12, R8, c[0x0][0x1b0], R12 ;  /* 0x00006c00080c7a25 */ /* 0x000fe200078e000c */
[----:B------:R-:W-:-:S03]  /*0cc0*/  SHF.R.S32.HI R2, RZ, 0x1f, R3 ;  /* 0x0000001fff027819 */ /* 0x000fc60000011403 */
[----:B------:R-:W-:Y:S02]  /*0cd0*/  IMAD R9, R8, c[0x0][0x1b4], R9 ;  /* 0x00006d0008097a24 */ /* 0x000fe400078e0209 */
[----:B------:R-:W-:Y:S02]  /*0ce0*/  IMAD R2, R2, c[0x0][0x1a8], RZ ;  /* 0x00006a0002027a24 */ /* 0x000fe400078e02ff */
[----:B------:R-:W-:Y:S02]  /*0cf0*/  IMAD.IADD R13, R13, 0x1, R9 ;  /* 0x000000010d0d7824 */ /* 0x000fe400078e0209 */
[C---:B------:R-:W-:Y:S02]  /*0d00*/  IMAD R9, R3.reuse, c[0x0][0x1ac], R2 ;  /* 0x00006b0003097a24 */ /* 0x040fe400078e0202 */
[----:B------:R-:W-:-:S04]  /*0d10*/  IMAD.WIDE.U32 R2, R3, c[0x0][0x1a8], R12 ;  /* 0x00006a0003027a25 */ /* 0x000fc800078e000c */
[----:B------:R-:W-:Y:S01]  /*0d20*/  IMAD.IADD R3, R3, 0x1, R9 ;  /* 0x0000000103037824 */ /* 0x000fe200078e0209 */
[----:B------:R-:W-:Y:S01]  /*0d30*/  LEA R13, P0, R2, c[0x0][0x160], 0x1 ;  /* 0x00005800020d7a11 */ /* 0x000fe200078008ff */
[----:B------:R-:W-:Y:S02]  /*0d40*/  IMAD.SHL.U32 R9, R4, 0x40, RZ ;  /* 0x0000004004097824 */ /* 0x000fe400078e00ff */
[----:B------:R-:W-:Y:S01]  /*0d50*/  IMAD R218, R95, 0x8, R218 ;  /* 0x000000085fda7824 */ /* 0x000fe200078e02da */
[----:B------:R-:W-:Y:S01]  /*0d60*/  LEA.HI.X R3, R2, c[0x0][0x164], R3, 0x1, P0 ;  /* 0x0000590002037a11 */ /* 0x000fe200000f0c03 */
[----:B------:R-:W1:Y:S01]  /*0d70*/  SHFL.IDX PT, R14, R13, RZ, 0x1c1f ;  /* 0x001c1fff0d0e7589 */ /* 0x000e6200000e0000 */
[----:B------:R-:W-:Y:S01]  /*0d80*/  LOP3.LUT R9, R9, 0xc0, RZ, 0xc0, !PT ;  /* 0x000000c009097812 */ /* 0x000fe200078ec0ff */
[----:B------:R-:W-:Y:S01]  /*0d90*/  IMAD.WIDE.U32 R78, R101, c[0x0][0x208], RZ ;  /* 0x00008200654e7a25 */ /* 0x000fe200078e00ff */
[----:B------:R-:W-:Y:S01]  /*0da0*/  ISETP.GE.AND P0, PT, R18, UR4, PT ;  /* 0x0000000412007c0c */ /* 0x000fe2000bf06270 */
[----:B------:R-:W3:Y:S01]  /*0db0*/  SHFL.IDX PT, R15, R3, RZ, 0x1c1f ;  /* 0x001c1fff030f7589 */ /* 0x000ee200000e0000 */
[----:B------:R-:W-:-:S02]  /*0dc0*/  LOP3.LUT R2, R9, 0x18, R20, 0xf8, !PT ;  /* 0x0000001809027812 */ /* 0x000fc400078ef814 */
[----:B------:R-:W-:Y:S01]  /*0dd0*/  SHF.R.U32.HI R9, RZ, 0x3, R9 ;  /* 0x00000003ff097819 */ /* 0x000fe20000011609 */
[----:B------:R-:W4:Y:S03]  /*0de0*/  SHFL.IDX PT, R22, R13, 0x1, 0x1c1f ;  /* 0x003c1f000d167f89 */ /* 0x000f2600000e0000 */
[----:B------:R-:W-:Y:S01]  /*0df0*/  LOP3.LUT R9, R2, R9, RZ, 0x3c, !PT ;  /* 0x0000000902097212 */ /* 0x000fe200078e3cff */
[----:B------:R-:W5:Y:S01]  /*0e00*/  SHFL.IDX PT, R23, R3, 0x1, 0x1c1f ;  /* 0x003c1f0003177f89 */ /* 0x000f6200000e0000 */
[C---:B------:R-:W-:Y:S02]  /*0e10*/  IADD3 R2, R18.reuse, 0x40, RZ ;  /* 0x0000004012027810 */ /* 0x040fe40007ffe0ff */
[----:B------:R-:W-:Y:S01]  /*0e20*/  IADD3 R18, R18, 0x60, RZ ;  /* 0x0000006012127810 */ /* 0x000fe20007ffe0ff */
[----:B------:R-:W-:Y:S01]  /*0e30*/  IMAD.U32 R218, R218, 0x20, R9 ;  /* 0x00000020dada7824 */ /* 0x000fe200078e0009 */
[----:B------:R-:W-:-:S02]  /*0e40*/  @!P0 SHF.R.S32.HI R9, RZ, 0x1f, R6 ;  /* 0x0000001fff098819 */ /* 0x000fc40000011406 */
[----:B------:R-:W-:Y:S01]  /*0e50*/  @!P0 SHF.R.S32.HI R8, RZ, 0x1f, R5 ;  /* 0x0000001fff088819 */ /* 0x000fe20000011405 */
[----:B------:R-:W-:Y:S01]  /*0e60*/  IMAD.SHL.U32 R218, R218, 0x2, RZ ;  /* 0x00000002dada7824 */ /* 0x000fe200078e00ff */
[----:B------:R-:W-:Y:S02]  /*0e70*/  ISETP.GE.AND P6, PT, R2, UR4, PT ;  /* 0x0000000402007c0c */ /* 0x000fe4000bfc6270 */
[----:B------:R-:W-:Y:S02]  /*0e80*/  @!P0 LEA.HI R2, R9, R6, RZ, 0x3 ;  /* 0x0000000609028211 */ /* 0x000fe400078f18ff */
[----:B------:R-:W-:Y:S02]  /*0e90*/  @!P0 LEA.HI R8, R8, R5, RZ, 0x3 ;  /* 0x0000000508088211 */ /* 0x000fe400078f18ff */
[----:B-1----:R-:W-:Y:S02]  /*0ea0*/  @!P0 LEA R24, P1, R20, R14, 0x1 ;  /* 0x0000000e14188211 */ /* 0x002fe400078208ff */
[----:B------:R-:W-:-:S02]  /*0eb0*/  @!P0 LOP3.LUT R2, R2, 0xfffffff8, RZ, 0xc0, !PT ;  /* 0xfffffff802028812 */ /* 0x000fc400078ec0ff */
[----:B------:R-:W-:Y:S02]  /*0ec0*/  @!P0 LOP3.LUT R8, R8, 0xfffffff8, RZ, 0xc0, !PT ;  /* 0xfffffff808088812 */ /* 0x000fe400078ec0ff */
[----:B---3--:R-:W-:Y:S01]  /*0ed0*/  @!P0 LEA.HI.X R25, R20, R15, R21, 0x1, P1 ;  /* 0x0000000f14198211 */ /* 0x008fe200008f0c15 */
[----:B------:R-:W-:Y:S01]  /*0ee0*/  @!P0 IMAD.WIDE R28, R2, 0x2, R14 ;  /* 0x00000002021c8825 */ /* 0x000fe200078e020e */
[----:B------:R-:W-:Y:S02]  /*0ef0*/  ISETP.GE.AND P1, PT, R6, c[0x0][0x198], PT ;  /* 0x0000660006007a0c */ /* 0x000fe40003f26270 */
[----:B------:R-:W-:Y:S01]  /*0f00*/  @!P2 SHF.R.S32.HI R2, RZ, 0x1f, R5 ;  /* 0x0000001fff02a819 */ /* 0x000fe20000011405 */
[----:B------:R-:W-:Y:S01]  /*0f10*/  @!P0 IMAD.WIDE R26, R8, 0x2, R14 ;  /* 0x00000002081a8825 */ /* 0x000fe200078e020e */
[----:B------:R-:W-:Y:S01]  /*0f20*/  SHF.R.S32.HI R15, RZ, 0x4, R7 ;  /* 0x00000004ff0f7819 */ /* 0x000fe20000011407 */
[----:B------:R-:W-:Y:S01]  /*0f30*/  SHFL.IDX PT, R8, R13, 0x2, 0x1c1f ;  /* 0x005c1f000d087f89 */ /* 0x000fe200000e0000 */
[----:B------:R-:W-:-:S02]  /*0f40*/  @!P2 SHF.R.S32.HI R9, RZ, 0x1f, R6 ;  /* 0x0000001fff09a819 */ /* 0x000fc40000011406 */
[----:B------:R-:W-:Y:S01]  /*0f50*/  @!P2 LEA.HI R2, R2, R5, RZ, 0x3 ;  /* 0x000000050202a211 */ /* 0x000fe200078f18ff */
[----:B------:R4:W-:Y:S01]  /*0f60*/  @!P0 LDGSTS.E.BYPASS.LTC128B.128 [R218+0x6080], [R24.64], !P5 ;  /* 0x0608000018da8fae */ /* 0x0009e2000e901d4a */
[----:B------:R-:W-:Y:S02]  /*0f70*/  LEA.HI R14, R7, R15, RZ, 0x1 ;  /* 0x0000000f070e7211 */ /* 0x000fe400078f08ff */
[----:B------:R-:W-:Y:S01]  /*0f80*/  @!P2 LEA.HI R12, R9, R6, RZ, 0x3 ;  /* 0x00000006090ca211 */ /* 0x000fe200078f18ff */
[----:B------:R1:W-:Y:S01]  /*0f90*/  @!P0 LDGSTS.E.BYPASS.LTC128B.128 [R218+0x8080], [R26.64], !P4 ;  /* 0x080800001ada8fae */ /* 0x0003e2000e101d4a */
[----:B------:R-:W-:Y:S02]  /*0fa0*/  @!P2 LOP3.LUT R2, R2, 0xfffffff8, RZ, 0xc0, !PT ;  /* 0xfffffff80202a812 */ /* 0x000fe400078ec0ff */
[----:B------:R-:W-:Y:S01]  /*0fb0*/  LOP3.LUT R14, R14, 0xfffffffe, RZ, 0xc0, !PT ;  /* 0xfffffffe0e0e7812 */ /* 0x000fe200078ec0ff */
[----:B------:R-:W3:Y:S01]  /*0fc0*/  SHFL.IDX PT, R9, R3, 0x2, 0x1c1f ;  /* 0x005c1f0003097f89 */ /* 0x000ee200000e0000 */
[----:B------:R-:W-:-:S02]  /*0fd0*/  @!P2 LOP3.LUT R12, R12, 0xfffffff8, RZ, 0xc0, !PT ;  /* 0xfffffff80c0ca812 */ /* 0x000fc400078ec0ff */
[----:B------:R-:W-:Y:S01]  /*0fe0*/  @!P6 SHF.R.S32.HI R19, RZ, 0x1f, R6 ;  /* 0x0000001fff13e819 */ /* 0x000fe20000011406 */
[----:B------:R1:W-:Y:S01]  /*0ff0*/  @!P0 LDGSTS.E.BYPASS.LTC128B.128 [R218+0xa080], [R28.64], !P1 ;  /* 0x0a0800001cda8fae */ /* 0x0003e2000c901d4a */
[----:B------:R-:W-:Y:S02]  /*1000*/  LOP3.LUT R7, R7, 0xfffffff0, RZ, 0xc0, !PT ;  /* 0xfffffff007077812 */ /* 0x000fe400078ec0ff */
[----:B------:R-:W-:-:S04]  /*1010*/  @!P6 LEA.HI R19, R19, R6, RZ, 0x3 ;  /* 0x000000061313e211 */ /* 0x000fc800078f18ff */
[----:B------:R-:W-:Y:S02]  /*1020*/  @!P6 LOP3.LUT R19, R19, 0xfffffff8, RZ, 0xc0, !PT ;  /* 0xfffffff81313e812 */ /* 0x000fe400078ec0ff */
[----:B----4-:R-:W-:-:S04]  /*1030*/  @!P2 LEA R24, P0, R20, R22, 0x1 ;  /* 0x000000161418a211 */ /* 0x010fc800078008ff */
[----:B-----5:R-:W-:Y:S01]  /*1040*/  @!P2 LEA.HI.X R25, R20, R23, R21, 0x1, P0 ;  /* 0x000000171419a211 */ /* 0x020fe200000f0c15 */
[----:B---3--:R-:W-:Y:S01]  /*1050*/  @!P6 IMAD.WIDE R30, R19, 0x2, R8 ;  /* 0x00000002131ee825 */ /* 0x008fe200078e0208 */
[----:B------:R-:W-:Y:S01]  /*1060*/  ISETP.GE.AND P0, PT, R18, UR4, PT ;  /* 0x0000000412007c0c */ /* 0x000fe2000bf06270 */
[----:B------:R-:W-:Y:S02]  /*1070*/  ULDC.64 UR4, c[0x0][0x1e0] ;  /* 0x0000780000047ab9 */ /* 0x000fe40000000a00 */
[----:B------:R3:W-:Y:S01]  /*1080*/  @!P2 LDGSTS.E.BYPASS.LTC128B.128 [R218+0x6880], [R24.64], !P5 ;  /* 0x0688000018daafae */ /* 0x0007e2000e901d4a */
[----:B------:R-:W-:Y:S01]  /*1090*/  USHF.L.U32 UR8, UR4, 0x5, URZ ;  /* 0x0000000504087899 */ /* 0x000fe2000800063f */
[----:B-1----:R-:W-:Y:S01]  /*10a0*/  @!P2 IMAD.WIDE R28, R2, 0x2, R22 ;  /* 0x00000002021ca825 */ /* 0x002fe200078e0216 */
[----:B------:R-:W-:-:S03]  /*10b0*/  USHF.L.U64.HI UR7, UR4, UR7, UR5 ;  /* 0x0000000704077299 */ /* 0x000fc60008010205 */
[----:B------:R-:W-:Y:S01]  /*10c0*/  IMAD.IADD R2, R15, 0x1, -R14 ;  /* 0x000000010f027824 */ /* 0x000fe200078e0a0e */
[----:B------:R1:W-:Y:S01]  /*10d0*/  @!P2 LDGSTS.E.BYPASS.LTC128B.128 [R218+0x8880], [R28.64], !P4 ;  /* 0x088800001cdaafae */ /* 0x0003e2000e101d4a */
[----:B------:R-:W-:Y:S01]  /*10e0*/  @!P2 IMAD.WIDE R22, R12, 0x2, R22 ;  /* 0x000000020c16a825 */ /* 0x000fe200078e0216 */
[----:B------:R-:W-:Y:S02]  /*10f0*/  @!P6 SHF.R.S32.HI R12, RZ, 0x1f, R5 ;  /* 0x0000001fff0ce819 */ /* 0x000fe40000011405 */
[----:B------:R4:W5:Y:S02]  /*1100*/  SHFL.IDX PT, R14, R13, 0x3, 0x1c1f ;  /* 0x007c1f000d0e7f89 */ /* 0x00096400000e0000 */
[----:B------:R-:W-:Y:S02]  /*1110*/  @!P6 LEA.HI R12, R12, R5, RZ, 0x3 ;  /* 0x000000050c0ce211 */ /* 0x000fe400078f18ff */
[----:B------:R5:W5:Y:S04]  /*1120*/  SHFL.IDX PT, R15, R3, 0x3, 0x1c1f ;  /* 0x007c1f00030f7f89 */ /* 0x000b6800000e0000 */
[----:B------:R5:W-:Y:S01]  /*1130*/  @!P2 LDGSTS.E.BYPASS.LTC128B.128 [R218+0xa880], [R22.64], !P1 ;  /* 0x0a88000016daafae */ /* 0x000be2000c901d4a */
[----:B------:R-:W-:-:S04]  /*1140*/  @!P6 LEA R26, P2, R20, R8, 0x1 ;  /* 0x00000008141ae211 */ /* 0x000fc800078408ff */
[----:B------:R-:W-:Y:S02]  /*1150*/  @!P6 LEA.HI.X R27, R20, R9, R21, 0x1, P2 ;  /* 0x00000009141be211 */ /* 0x000fe400010f0c15 */
[----:B---3--:R-:W-:Y:S01]  /*1160*/  @!P6 LOP3.LUT R25, R12, 0xfffffff8, RZ, 0xc0, !PT ;  /* 0xfffffff80c19e812 */ /* 0x008fe200078ec0ff */
[----:B------:R-:W-:Y:S02]  /*1170*/  IMAD.IADD R12, R94, 0x1, -R7 ;  /* 0x000000015e0c7824 */ /* 0x000fe400078e0a07 */
[----:B------:R3:W-:Y:S03]  /*1180*/  @!P6 LDGSTS.E.BYPASS.LTC128B.128 [R218+0x7080], [R26.64], !P5 ;  /* 0x070800001adaefae */ /* 0x0007e6000e901d4a */
[----:B------:R-:W-:Y:S01]  /*1190*/  LEA.HI R103, R12, R12, RZ, 0x1 ;  /* 0x0000000c0c677211 */ /* 0x000fe200078f08ff */
[----:B-1----:R-:W-:Y:S01]  /*11a0*/  @!P6 IMAD.WIDE R28, R25, 0x2, R8 ;  /* 0x00000002191ce825 */ /* 0x002fe200078e0208 */
[----:B----4-:R-:W-:-:S02]  /*11b0*/  SHF.R.S32.HI R13, RZ, 0x1f, R228 ;  /* 0x0000001fff0d7819 */ /* 0x010fc400000114e4 */
[----:B-----5:R-:W-:Y:S01]  /*11c0*/  IADD3 R3, R93, c[0x0][0x1d0], RZ ;  /* 0x000074005d037a10 */ /* 0x020fe20007ffe0ff */
[----:B------:R-:W-:Y:S01]  /*11d0*/  IMAD.WIDE.U32 R24, R228, c[0x0][0x1e0], R20 ;  /* 0x00007800e4187a25 */ /* 0x000fe200078e0014 */
[----:B------:R1:W-:Y:S02]  /*11e0*/  @!P6 LDGSTS.E.BYPASS.LTC128B.128 [R218+0x9080], [R28.64], !P4 ;  /* 0x090800001cdaefae */ /* 0x0003e4000e101d4a */
[----:B------:R-:W-:Y:S01]  /*11f0*/  IMNMX R19, R3, 0x30, PT ;  /* 0x0000003003137817 */ /* 0x000fe20003800200 */
[C---:B------:R-:W-:Y:S01]  /*1200*/  IMAD R9, R13.reuse, c[0x0][0x1e0], RZ ;  /* 0x000078000d097a24 */ /* 0x040fe200078e02ff */
[----:B------:R1:W-:Y:S01]  /*1210*/  @!P6 LDGSTS.E.BYPASS.LTC128B.128 [R218+0xb080], [R30.64], !P1 ;  /* 0x0b0800001edaefae */ /* 0x0003e2000c901d4a */
[C---:B------:R-:W-:Y:S01]  /*1220*/  ISETP.GE.AND P6, PT, R20.reuse, c[0x0][0x1d4], PT ;  /* 0x0000750014007a0c */ /* 0x040fe20003fc6270 */
[----:B------:R-:W-:Y:S01]  /*1230*/  IMAD R13, R13, c[0x0][0x208], RZ ;  /* 0x000082000d0d7a24 */ /* 0x000fe200078e02ff */
[----:B------:R-:W-:Y:S01]  /*1240*/  @!P0 LEA R22, P2, R20, R14, 0x1 ;  /* 0x0000000e14168211 */ /* 0x000fe200078408ff */
[----:B------:R-:W-:Y:S01]  /*1250*/  IMAD.IADD R8, R19, 0x1, -R228 ;  /* 0x0000000113087824 */ /* 0x000fe200078e0ae4 */
[----:B------:R-:W-:Y:S01]  /*1260*/  SEL R73, RZ, 0x1, P6 ;  /* 0x00000001ff497807 */ /* 0x000fe20003000000 */
[----:B------:R-:W-:Y:S01]  /*1270*/  IMAD R9, R228, c[0x0][0x1e4], R9 ;  /* 0x00007900e4097a24 */ /* 0x000fe200078e0209 */
[--C-:B------:R-:W-:Y:S01]  /*1280*/  @!P0 LEA.HI.X R23, R20, R15, R21.reuse, 0x1, P2 ;  /* 0x0000000f14178211 */ /* 0x100fe200010f0c15 */
[----:B------:R-:W-:Y:S01]  /*1290*/  IMAD.WIDE.U32 R20, R228, c[0x0][0x208], R20 ;  /* 0x00008200e4147a25 */ /* 0x000fe200078e0014 */
[----:B------:R-:W-:-:S03]  /*12a0*/  ISETP.GE.AND P2, PT, R8, 0x21, PT ;  /* 0x000000210800780c */ /* 0x000fc60003f46270 */
[----:B------:R-:W-:Y:S01]  /*12b0*/  IMAD.IADD R25, R25, 0x1, R9 ;  /* 0x0000000119197824 */ /* 0x000fe200078e0209 */
[----:B------:R4:W-:Y:S01]  /*12c0*/  @!P0 LDGSTS.E.BYPASS.LTC128B.128 [R218+0x7880], [R22.64], !P5 ;  /* 0x0788000016da8fae */ /* 0x0009e2000e901d4a */
[----:B------:R-:W-:Y:S01]  /*12d0*/  IMAD R9, R11, c[0x0][0x1e8], RZ ;  /* 0x00007a000b097a24 */ /* 0x000fe200078e02ff */
[----:B------:R-:W-:Y:S01]  /*12e0*/  ISETP.GE.AND P5, PT, R5, c[0x0][0x1d4], PT ;  /* 0x0000750005007a0c */ /* 0x000fe20003fa6270 */
[----:B------:R-:W-:-:S03]  /*12f0*/  IMAD.WIDE.U32 R24, R16, c[0x0][0x1e8], R24 ;  /* 0x00007a0010187a25 */ /* 0x000fc600078e0018 */
[----:B------:R-:W-:Y:S01]  /*1300*/  SEL R54, RZ, 0x2, P5 ;  /* 0x00000002ff367807 */ /* 0x000fe20002800000 */
[----:B------:R-:W-:Y:S02]  /*1310*/  IMAD R220, R16, c[0x0][0x1ec], R9 ;  /* 0x00007b0010dc7a24 */ /* 0x000fe400078e0209 */
[----:B------:R-:W-:Y:S02]  /*1320*/  IMAD R11, R11, c[0x0][0x210], RZ ;  /* 0x000084000b0b7a24 */ /* 0x000fe400078e02ff */
[----:B------:R-:W-:Y:S02]  /*1330*/  IMAD.IADD R221, R25, 0x1, R220 ;  /* 0x0000000119dd7824 */ /* 0x000fe400078e02dc */
[----:B------:R-:W-:Y:S02]  /*1340*/  IMAD.MOV.U32 R220, RZ, RZ, R24 ;  /* 0x000000ffffdc7224 */ /* 0x000fe400078e0018 */
[----:B------:R-:W-:Y:S01]  /*1350*/  IMAD.IADD R73, R54, 0x1, R73 ;  /* 0x0000000136497824 */ /* 0x000fe200078e0249 */
[----:B--2---:R-:W-:Y:S01]  /*1360*/  @P3 SHF.R.S32.HI R233, RZ, 0x1f, R232 ;  /* 0x0000001fffe93819 */ /* 0x004fe200000114e8 */
[----:B------:R-:W-:Y:S01]  /*1370*/  @!P3 IMAD.MOV.U32 R233, RZ, RZ, R17 ;  /* 0x000000ffffe9b224 */ /* 0x000fe200078e0011 */
[----:B------:R-:W-:Y:S01]  /*1380*/  LOP3.LUT R17, R10, 0xfffffff8, RZ, 0xc0, !PT ;  /* 0xfffffff80a117812 */ /* 0x000fe200078ec0ff */
[----:B------:R-:W-:Y:S01]  /*1390*/  @!P3 IMAD.MOV.U32 R232, RZ, RZ, R0 ;  /* 0x000000ffffe8b224 */ /* 0x000fe200078e0000 */
[----:B------:R-:W-:Y:S01]  /*13a0*/  ISETP.GE.AND P3, PT, R8, 0x1, PT ;  /* 0x000000010800780c */ /* 0x000fe20003f66270 */
[----:B------:R-:W-:Y:S01]  /*13b0*/  IMAD R223, R233, c[0x0][0x1f0], RZ ;  /* 0x00007c00e9df7a24 */ /* 0x000fe200078e02ff */
[----:B------:R-:W-:Y:S01]  /*13c0*/  @!P0 SHF.R.S32.HI R8, RZ, 0x1f, R5 ;  /* 0x0000001fff088819 */ /* 0x000fe20000011405 */
[----:B------:R-:W-:-:S02]  /*13d0*/  IMAD.IADD R0, R94, 0x1, -R17 ;  /* 0x000000015e007824 */ /* 0x000fc400078e0a11 */
[----:B------:R-:W-:Y:S01]  /*13e0*/  IMAD R223, R232, c[0x0][0x1f4], R223 ;  /* 0x00007d00e8df7a24 */ /* 0x000fe200078e02df */
[----:B------:R-:W-:Y:S01]  /*13f0*/  @!P0 LEA.HI R8, R8, R5, RZ, 0x3 ;  /* 0x0000000508088211 */ /* 0x000fe200078f18ff */
[----:B------:R-:W-:Y:S01]  /*1400*/  IMAD.WIDE.U32 R220, R232, c[0x0][0x1f0], R220 ;  /* 0x00007c00e8dc7a25 */ /* 0x000fe200078e00dc */
[----:B------:R-:W-:Y:S02]  /*1410*/  LEA.HI R10, R0, R0, RZ, 0x1 ;  /* 0x00000000000a7211 */ /* 0x000fe400078f08ff */
[----:B------:R-:W-:Y:S01]  /*1420*/  @!P0 LOP3.LUT R17, R8, 0xfffffff8, RZ, 0xc0, !PT ;  /* 0xfffffff808118812 */ /* 0x000fe200078ec0ff */
[----:B------:R-:W-:Y:S01]  /*1430*/  IMAD.IADD R223, R221, 0x1, R223 ;  /* 0x00000001dddf7824 */ /* 0x000fe200078e02df */
[----:B------:R-:W-:Y:S01]  /*1440*/  LOP3.LUT R9, R10, 0x3fffffe, RZ, 0xc0, !PT ;  /* 0x03fffffe0a097812 */ /* 0x000fe200078ec0ff */
[----:B------:R-:W-:Y:S01]  /*1450*/  IMAD.MOV.U32 R222, RZ, RZ, R220 ;  /* 0x000000ffffde7224 */ /* 0x000fe200078e00dc */
[----:B------:R-:W-:Y:S01]  /*1460*/  SHF.R.S32.HI R8, RZ, 0x1f, R103 ;  /* 0x0000001fff087819 */ /* 0x000fe20000011467 */
[----:B------:R-:W-:Y:S01]  /*1470*/  @!P0 IMAD.WIDE R18, R17, 0x2, R14 ;  /* 0x0000000211128825 */ /* 0x000fe200078e020e */
[----:B------:R-:W-:-:S03]  /*1480*/  @!P0 SHF.R.S32.HI R17, RZ, 0x1f, R6 ;  /* 0x0000001fff118819 */ /* 0x000fc60000011406 */
[----:B------:R-:W-:Y:S01]  /*1490*/  IMAD.IADD R5, R0, 0x1, -R9 ;  /* 0x0000000100057824 */ /* 0x000fe200078e0a09 */
[----:B------:R-:W-:Y:S01]  /*14a0*/  @!P0 LEA.HI R0, R17, R6, RZ, 0x3 ;  /* 0x0000000611008211 */ /* 0x000fe200078f18ff */
[C---:B------:R-:W-:Y:S01]  /*14b0*/  IMAD R9, R99.reuse, c[0x0][0x1e4], RZ ;  /* 0x0000790063097a24 */ /* 0x040fe200078e02ff */
[----:B------:R2:W-:Y:S01]  /*14c0*/  @!P0 LDGSTS.E.BYPASS.LTC128B.128 [R218+0x9880], [R18.64], !P4 ;  /* 0x0988000012da8fae */ /* 0x0005e2000e101d4a */
[----:B------:R-:W-:Y:S01]  /*14d0*/  IMAD.WIDE.U32 R98, R99, c[0x0][0x1e0], RZ ;  /* 0x0000780063627a25 */ /* 0x000fe200078e00ff */
[----:B------:R-:W-:Y:S02]  /*14e0*/  @!P0 LOP3.LUT R0, R0, 0xfffffff8, RZ, 0xc0, !PT ;  /* 0xfffffff800008812 */ /* 0x000fe400078ec0ff */
[----:B------:R-:W-:Y:S01]  /*14f0*/  ISETP.GE.AND P4, PT, R6, c[0x0][0x1d4], PT ;  /* 0x0000750006007a0c */ /* 0x000fe20003f86270 */
[----:B------:R-:W-:Y:S01]  /*1500*/  IMAD.IADD R92, R99, 0x1, R9 ;  /* 0x00000001635c7824 */ /* 0x000fe200078e0209 */
[----:B------:R-:W-:Y:S01]  /*1510*/  SHF.R.S32.HI R9, RZ, 0x1f, R101 ;  /* 0x0000001fff097819 */ /* 0x000fe20000011465 */
[----:B----4-:R-:W-:Y:S01]  /*1520*/  @!P0 IMAD.WIDE R22, R0, 0x2, R14 ;  /* 0x0000000200168825 */ /* 0x010fe200078e020e */
[----:B------:R-:W-:-:S02]  /*1530*/  SHF.R.S32.HI R15, RZ, 0x1, R103 ;  /* 0x00000001ff0f7819 */ /* 0x000fc40000011467 */
[----:B------:R-:W-:Y:S01]  /*1540*/  SHF.R.S32.HI R17, RZ, 0x1f, R12 ;  /* 0x0000001fff117819 */ /* 0x000fe2000001140c */
[----:B------:R-:W-:Y:S01]  /*1550*/  IMAD R6, R92, R101, RZ ;  /* 0x000000655c067224 */ /* 0x000fe200078e02ff */
[----:B------:R4:W-:Y:S01]  /*1560*/  @!P0 LDGSTS.E.BYPASS.LTC128B.128 [R218+0xb880], [R22.64], !P1 ;  /* 0x0b88000016da8fae */ /* 0x0009e2000c901d4a */
[----:B------:R-:W-:Y:S01]  /*1570*/  LEA.HI R8, R8, R15, RZ, 0x2 ;  /* 0x0000000f08087211 */ /* 0x000fe200078f10ff */
[----:B------:R-:W-:Y:S01]  /*1580*/  IMAD R5, R2, 0x8, R5 ;  /* 0x0000000802057824 */ /* 0x000fe200078e0205 */
[----:B------:R-:W-:Y:S01]  /*1590*/  LOP3.LUT R103, R103, 0x7fffffe, RZ, 0xc0, !PT ;  /* 0x07fffffe67677812 */ /* 0x000fe200078ec0ff */
[----:B------:R-:W0:Y:S01]  /*15a0*/  LDGDEPBAR ;  /* 0x00000000000079af */ /* 0x000e220000000000 */
[-C--:B------:R-:W-:Y:S01]  /*15b0*/  IMAD R0, R9, R98.reuse, R6 ;  /* 0x0000006209007224 */ /* 0x080fe200078e0206 */
[----:B------:R-:W-:Y:S01]  /*15c0*/  LOP3.LUT R8, R8, 0xfffffffc, RZ, 0xc0, !PT ;  /* 0xfffffffc08087812 */ /* 0x000fe200078ec0ff */
[----:B------:R-:W-:Y:S01]  /*15d0*/  IMAD.WIDE.U32 R6, R101, R98, R222 ;  /* 0x0000006265067225 */ /* 0x000fe200078e00de */
[----:B------:R-:W-:-:S03]  /*15e0*/  SEL R76, RZ, 0x4, P4 ;  /* 0x00000004ff4c7807 */ /* 0x000fc60002000000 */
[----:B------:R-:W-:Y:S01]  /*15f0*/  IMAD.IADD R0, R7, 0x1, R0 ;  /* 0x0000000107007824 */ /* 0x000fe200078e0200 */
[----:B------:R-:W-:Y:S01]  /*1600*/  BAR.SYNC.DEFER_BLOCKING 0x0 ;  /* 0x0000000000007b1d */ /* 0x000fe20000010000 */
[C---:B------:R-:W-:Y:S01]  /*1610*/  @P2 IADD3 R7, P0, R6.reuse, UR8, RZ ;  /* 0x0000000806072c10 */ /* 0x040fe2000ff1e0ff */
[----:B------:R-:W-:Y:S01]  /*1620*/  IMAD.IADD R8, R15, 0x1, -R8 ;  /* 0x000000010f087824 */ /* 0x000fe200078e0a08 */
[----:B--2---:R-:W-:Y:S01]  /*1630*/  @P3 LEA R18, P1, R6, c[0x0][0x1c8], 0x1 ;  /* 0x0000720006123a11 */ /* 0x004fe200078208ff */
[----:B------:R-:W-:Y:S02]  /*1640*/  IMAD.IADD R103, R12, 0x1, -R103 ;  /* 0x000000010c677824 */ /* 0x000fe400078e0a67 */
[----:B------:R-:W-:Y:S01]  /*1650*/  IMAD R235, R233, c[0x0][0x218], RZ ;  /* 0x00008600e9eb7a24 */ /* 0x000fe200078e02ff */
[----:B------:R-:W-:Y:S01]  /*1660*/  @P3 LEA.HI.X R19, R6, c[0x0][0x1cc], R0, 0x1, P1 ;  /* 0x0000730006133a11 */ /* 0x000fe200008f0c00 */
[----:B------:R-:W-:Y:S01]  /*1670*/  IMAD.IADD R76, R76, 0x1, R73 ;  /* 0x000000014c4c7824 */ /* 0x000fe200078e0249 */
[----:B------:R-:W-:Y:S01]  /*1680*/  @P2 IADD3.X R0, R0, UR7, RZ, P0, !PT ;  /* 0x0000000700002c10 */ /* 0x000fe200087fe4ff */
[----:B------:R-:W-:Y:S01]  /*1690*/  IMAD R235, R232, c[0x0][0x21c], R235 ;  /* 0x00008700e8eb7a24 */ /* 0x000fe200078e02eb */
[----:B------:R-:W-:-:S02]  /*16a0*/  @P2 LEA R14, P0, R7, c[0x0][0x1c8], 0x1 ;  /* 0x00007200070e2a11 */ /* 0x000fc400078008ff */
[----:B------:R-:W-:Y:S01]  /*16b0*/  LEA.HI R6, R17, R12, RZ, 0x3 ;  /* 0x0000000c11067211 */ /* 0x000fe200078f18ff */
[----:B------:R-:W-:Y:S01]  /*16c0*/  IMAD.SHL.U32 R17, R2, 0x8, RZ ;  /* 0x0000000802117824 */ /* 0x000fe200078e00ff */
[----:B------:R-:W-:Y:S01]  /*16d0*/  @P2 LEA.HI.X R15, R7, c[0x0][0x1cc], R0, 0x1, P0 ;  /* 0x00007300070f2a11 */ /* 0x000fe200000f0c00 */
[----:B------:R-:W-:Y:S01]  /*16e0*/  IMAD.SHL.U32 R7, R4, 0x8, RZ ;  /* 0x0000000804077824 */ /* 0x000fe200078e00ff */
[----:B------:R-:W-:Y:S01]  /*16f0*/  SHF.R.S32.HI R0, RZ, 0x1, R10 ;  /* 0x00000001ff007819 */ /* 0x000fe2000001140a */
[----:B------:R-:W-:Y:S01]  /*1700*/  IMAD.SHL.U32 R6, R6, 0x20, RZ ;  /* 0x0000002006067824 */ /* 0x000fe200078e00ff */
[C---:B------:R-:W-:Y:S01]  /*1710*/  LOP3.LUT P1, RZ, R8.reuse, 0x2, RZ, 0xc0, !PT ;  /* 0x0000000208ff7812 */ /* 0x040fe2000782c0ff */
[----:B------:R-:W-:Y:S01]  /*1720*/  IMAD.SHL.U32 R4, R8, 0x40, RZ ;  /* 0x0000004008047824 */ /* 0x000fe200078e00ff */
[C---:B------:R-:W-:Y:S01]  /*1730*/  LOP3.LUT P0, RZ, R0.reuse, 0x2, RZ, 0xc0, !PT ;  /* 0x0000000200ff7812 */ /* 0x040fe2000780c0ff */
[----:B------:R-:W-:Y:S01]  /*1740*/  IMAD.SHL.U32 R10, R0, 0x40, RZ ;  /* 0x00000040000a7824 */ /* 0x000fe200078e00ff */
[----:B------:R-:W-:Y:S01]  /*1750*/  LOP3.LUT R100, R6, 0xffffff00, RZ, 0xc0, !PT ;  /* 0xffffff0006647812 */ /* 0x000fe200078ec0ff */
[----:B------:R-:W-:Y:S01]  /*1760*/  @!PT LDS RZ, [RZ] ;  /* 0x00000000fffff984 */ /* 0x000fe20000000800 */
[----:B------:R-:W-:Y:S01]  /*1770*/  @!PT LDS RZ, [RZ] ;  /* 0x00000000fffff984 */ /* 0x000fe20000000800 */
[----:B------:R-:W-:Y:S01]  /*1780*/  @!PT LDS RZ, [RZ] ;  /* 0x00000000fffff984 */ /* 0x000fe20000000800 */
[----:B------:R2:W-:Y:S01]  /*1790*/  @P3 LDGSTS.E.BYPASS.LTC128B.128 [R218+0x3c80], [R18.64], !P6 ;  /* 0x03c8000012da3fae */ /* 0x0005e2000f101d4a */
[----:B------:R-:W-:Y:S01]  /*17a0*/  LOP3.LUT R4, R4, 0xc0, RZ, 0xc0, !PT ;  /* 0x000000c004047812 */ /* 0x000fe200078ec0ff */
[----:B------:R-:W-:Y:S01]  /*17b0*/  IMAD R8, R9, c[0x0][0x208], RZ ;  /* 0x0000820009087a24 */ /* 0x000fe200078e02ff */
[----:B------:R-:W-:Y:S01]  /*17c0*/  LOP3.LUT R10, R10, 0xc0, RZ, 0xc0, !PT ;  /* 0x000000c00a0a7812 */ /* 0x000fe200078ec0ff */
[----:B------:R2:W-:Y:S01]  /*17d0*/  @P3 LDGSTS.E.BYPASS.LTC128B.128 [R218+0x4880], [R18.64+0x40], !P5 ;  /* 0x0488004012da3fae */ /* 0x0005e2000e901d4a */
[----:B------:R-:W-:-:S02]  /*17e0*/  IMAD.MOV.U32 R0, RZ, RZ, 0x10 ;  /* 0x00000010ff007424 */ /* 0x000fc400078e00ff */
[----:B------:R-:W-:Y:S01]  /*17f0*/  LOP3.LUT R6, R10, 0x8, R7, 0xf8, !PT ;  /* 0x000000080a067812 */ /* 0x000fe200078ef807 */
[----:B------:R2:W-:Y:S01]  /*1800*/  @P3 LDGSTS.E.BYPASS.LTC128B.128 [R218+0x5480], [R18.64+0x80], !P4 ;  /* 0x0548008012da3fae */ /* 0x0005e2000e101d4a */
[----:B------:R-:W-:Y:S01]  /*1810*/  SHF.R.U32.HI R7, RZ, 0x3, R10 ;  /* 0x00000003ff077819 */ /* 0x000fe2000001160a */
[----:B------:R-:W-:Y:S01]  /*1820*/  IMAD R53, R101, c[0x0][0x20c], R8 ;  /* 0x0000830065357a24 */ /* 0x000fe200078e0208 */
[----:B------:R-:W-:Y:S01]  /*1830*/  LOP3.LUT R10, R4, 0x8, R17, 0xf8, !PT ;  /* 0x00000008040a7812 */ /* 0x000fe200078ef811 */
[----:B------:R5:W-:Y:S01]  /*1840*/  @P2 LDGSTS.E.BYPASS.LTC128B.128 [R218+0x4480], [R14.64], !P6 ;  /* 0x044800000eda2fae */ /* 0x000be2000f101d4a */
[----:B------:R-:W-:Y:S01]  /*1850*/  LOP3.LUT R6, R6, R7, RZ, 0x3c, !PT ;  /* 0x0000000706067212 */ /* 0x000fe200078e3cff */
[----:B------:R-:W-:Y:S01]  /*1860*/  IMAD.IADD R53, R79, 0x1, R53 ;  /* 0x000000014f357824 */ /* 0x000fe200078e0235 */
[----:B------:R-:W-:Y:S01]  /*1870*/  ISETP.GT.AND P3, PT, R94, 0x3f, PT ;  /* 0x0000003f5e00780c */ /* 0x000fe20003f64270 */
[----:B------:R5:W-:Y:S01]  /*1880*/  @P2 LDGSTS.E.BYPASS.LTC128B.128 [R218+0x5080], [R14.64+0x40], !P5 ;  /* 0x050800400eda2fae */ /* 0x000be2000e901d4a */
[----:B------:R-:W-:Y:S01]  /*1890*/  SEL R0, R0, 0xfffffff0, !P1 ;  /* 0xfffffff000007807 */ /* 0x000fe20004800000 */
[----:B------:R-:W-:Y:S01]  /*18a0*/  IMAD.U32 R216, R5, 0x20, R6 ;  /* 0x0000002005d87824 */ /* 0x000fe200078e0006 */
[C---:B------:R-:W-:Y:S01]  /*18b0*/  LOP3.LUT P1, RZ, R76.reuse, 0x1, RZ, 0xc0, !PT ;  /* 0x000000014cff7812 */ /* 0x040fe2000782c0ff */
[----:B------:R5:W-:Y:S01]  /*18c0*/  @P2 LDGSTS.E.BYPASS.LTC128B.128 [R218+0x5c80], [R14.64+0x80], !P4 ;  /* 0x05c800800eda2fae */ /* 0x000be2000e101d4a */
[----:B------:R-:W-:Y:S01]  /*18d0*/  IMAD R53, R53, 0x30, RZ ;  /* 0x0000003035357824 */ /* 0x000fe200078e02ff */
[----:B------:R-:W-:Y:S01]  /*18e0*/  LOP3.LUT P2, RZ, R76, 0x4, RZ, 0xc0, !PT ;  /* 0x000000044cff7812 */ /* 0x000fe2000784c0ff */
[----:B------:R-:W-:Y:S01]  /*18f0*/  IMAD.SHL.U32 R216, R216, 0x2, RZ ;  /* 0x00000002d8d87824 */ /* 0x000fe200078e00ff */
[----:B------:R-:W0:Y:S01]  /*1900*/  LDGDEPBAR ;  /* 0x00000000000079af */ /* 0x000e220000000000 */
[----:B------:R-:W-:-:S02]  /*1910*/  ISETP.LT.OR P1, PT, R72, 0x1, !P1 ;  /* 0x000000014800780c */ /* 0x000fc40004f21670 */
[----:B------:R-:W-:Y:S01]  /*1920*/  ISETP.LT.OR P2, PT, R72, 0x1, !P2 ;  /* 0x000000014800780c */ /* 0x000fe20005741670 */
[----:B------:R-:W-:Y:S01]  /*1930*/  @!P3 IMAD.MOV.U32 R77, RZ, RZ, c[0x0][0x20c] ;  /* 0x00008300ff4db624 */ /* 0x000fe200078e00ff */
[----:B------:R-:W-:Y:S01]  /*1940*/  IADD3 R215, R216, 0x3ca0, RZ ;  /* 0x00003ca0d8d77810 */ /* 0x000fe20007ffe0ff */
[----:B--2---:R-:W-:-:S04]  /*1950*/  IMAD R18, R228, c[0x0][0x20c], R13 ;  /* 0x00008300e4127a24 */ /* 0x004fc800078e020d */
[----:B------:R-:W-:Y:S02]  /*1960*/  IMAD.IADD R19, R21, 0x1, R18 ;  /* 0x0000000115137824 */ /* 0x000fe400078e0212 */
[----:B------:R-:W-:Y:S01]  /*1970*/  IMAD.MOV.U32 R18, RZ, RZ, R20 ;  /* 0x000000ffff127224 */ /* 0x000fe200078e0014 */
[----:B-----5:R-:W-:Y:S01]  /*1980*/  SHF.R.U32.HI R15, RZ, 0x3, R4 ;  /* 0x00000003ff0f7819 */ /* 0x020fe20000011604 */
[----:B------:R-:W-:-:S04]  /*1990*/  DEPBAR.LE SB0, 0x1 ;  /* 0x000080400000791a */ /* 0x000fc80000000000 */
[----:B------:R-:W-:-:S04]  /*19a0*/  DEPBAR.LE SB0, 0x0 ;  /* 0x000080000000791a */ /* 0x000fc80000000000 */
[----:B------:R-:W-:Y:S01]  /*19b0*/  BAR.SYNC.DEFER_BLOCKING 0x0 ;  /* 0x0000000000007b1d */ /* 0x000fe20000010000 */
[----:B------:R-:W-:Y:S01]  /*19c0*/  IMAD R4, R95, 0x200, R100 ;  /* 0x000002005f047824 */ /* 0x000fe200078e0264 */
[----:B------:R-:W-:Y:S01]  /*19d0*/  LOP3.LUT R2, R10, R15, RZ, 0x3c, !PT ;  /* 0x0000000f0a027212 */ /* 0x000fe200078e3cff */
[C---:B------:R-:W-:Y:S02]  /*19e0*/  IMAD R10, R16.reuse, c[0x0][0x214], R11 ;  /* 0x00008500100a7a24 */ /* 0x040fe400078e020b */
[----:B------:R-:W-:Y:S02]  /*19f0*/  IMAD R217, R103, 0x20, R4 ;  /* 0x0000002067d97824 */ /* 0x000fe400078e0204 */
[----:B------:R-:W-:-:S04]  /*1a00*/  IMAD.WIDE.U32 R16, R16, c[0x0][0x210], R18 ;  /* 0x0000840010107a25 */ /* 0x000fc800078e0012 */
[----:B------:R-:W-:Y:S02]  /*1a10*/  IMAD.IADD R217, R2, 0x1, R217 ;  /* 0x0000000102d97824 */ /* 0x000fe400078e02d9 */
[----:B------:R-:W-:Y:S02]  /*1a20*/  IMAD.IADD R11, R17, 0x1, R10 ;  /* 0x00000001110b7824 */ /* 0x000fe400078e020a */
[----:B------:R-:W-:Y:S02]  /*1a30*/  IMAD.SHL.U32 R217, R217, 0x2, RZ ;  /* 0x00000002d9d97824 */ /* 0x000fe400078e00ff */
[----:B------:R-:W-:Y:S02]  /*1a40*/  IMAD.MOV.U32 R10, RZ, RZ, R16 ;  /* 0x000000ffff0a7224 */ /* 0x000fe400078e0010 */
[----:B------:R-:W-:Y:S02]  /*1a50*/  IMAD R213, R0, 0x2, R217 ;  /* 0x0000000200d57824 */ /* 0x000fe400078e02d9 */
[----:B------:R-:W-:Y:S01]  /*1a60*/  IMAD.WIDE.U32 R232, R232, c[0x0][0x218], R10 ;  /* 0x00008600e8e87a25 */ /* 0x000fe200078e000a */
[----:B------:R-:W-:Y:S01]  /*1a70*/  IADD3 R10, R216, 0x3c80, RZ ;  /* 0x00003c80d80a7810 */ /* 0x000fe20007ffe0ff */
[----:B------:R-:W-:Y:S02]  /*1a80*/  LDSM.16.M88.4 R48, [R217+0x7080] ;  /* 0x00708000d930783b */ /* 0x000fe40000000200 */
[----:B------:R-:W-:Y:S01]  /*1a90*/  IMAD.IADD R235, R233, 0x1, R235 ;  /* 0x00000001e9eb7824 */ /* 0x000fe200078e02eb */
[----:B------:R-:W-:Y:S01]  /*1aa0*/  @P0 IADD3 R215, R10, -0x20, RZ ;  /* 0xffffffe00ad70810 */ /* 0x000fe20007ffe0ff */
[----:B------:R-:W-:Y:S01]  /*1ab0*/  IMAD.MOV.U32 R234, RZ, RZ, R232 ;  /* 0x000000ffffea7224 */ /* 0x000fe200078e00e8 */
[----:B------:R-:W2:Y:S01]  /*1ac0*/  LDSM.16.M88.4 R64, [R216+0x3c80] ;  /* 0x003c8000d840783b */ /* 0x000ea20000000200 */
[----:B------:R-:W-:Y:S01]  /*1ad0*/  IMAD R103, R103, 0x20, R100 ;  /* 0x0000002067677824 */ /* 0x000fe200078e0264 */
[C---:B------:R-:W-:Y:S01]  /*1ae0*/  IADD3 R211, R215.reuse, 0x400, RZ ;  /* 0x00000400d7d37810 */ /* 0x040fe20007ffe0ff */
[----:B------:R-:W-:Y:S01]  /*1af0*/  IMAD.WIDE.U32 R78, R78, 0x30, R234 ;  /* 0x000000304e4e7825 */ /* 0x000fe200078e00ea */
[----:B------:R-:W1:Y:S01]  /*1b00*/  LDSM.16.M88.4 R56, [R216+0x4080] ;  /* 0x00408000d838783b */ /* 0x000e620000000200 */
[----:B------:R-:W-:-:S02]  /*1b10*/  IADD3 R210, R215, 0x800, RZ ;  /* 0x00000800d7d27810 */ /* 0x000fc40007ffe0ff */
[----:B------:R-:W-:Y:S01]  /*1b20*/  IMAD.IADD R52, R79, 0x1, R53 ;  /* 0x000000014f347824 */ /* 0x000fe200078e0235 */
[----:B------:R-:W5:Y:S01]  /*1b30*/  LDSM.16.M88.4 R44, [R217+0x6080] ;  /* 0x00608000d92c783b */ /* 0x000f620000000200 */
[C---:B------:R-:W-:Y:S01]  /*1b40*/  LEA R74, P0, R78.reuse, c[0x0][0x1f8], 0x1 ;  /* 0x00007e004e4a7a11 */ /* 0x040fe200078008ff */
[----:B------:R-:W-:Y:S01]  /*1b50*/  @!P3 IMAD.MOV.U32 R79, RZ, RZ, c[0x0][0x208] ;  /* 0x00008200ff4fb624 */ /* 0x000fe200078e00ff */
[----:B------:R-:W-:Y:S01]  /*1b60*/  IADD3 R209, R215, 0xc00, RZ ;  /* 0x00000c00d7d17810 */ /* 0x000fe20007ffe0ff */
[----:B------:R-:W3:Y:S01]  /*1b70*/  LDSM.16.M88.4 R4, [R216+0x4480] ;  /* 0x00448000d804783b */ /* 0x000ee20000000200 */
[----:B------:R-:W-:Y:S01]  /*1b80*/  LEA.HI.X R75, R78, c[0x0][0x1fc], R52, 0x1, P0 ;  /* 0x00007f004e4b7a11 */ /* 0x000fe200000f0c34 */
[----:B------:R-:W-:Y:S01]  /*1b90*/  IMAD.IADD R2, R2, 0x1, R103 ;  /* 0x0000000102027824 */ /* 0x000fe200078e0267 */
[----:B------:R-:W-:Y:S01]  /*1ba0*/  @!P3 LEA R104, P0, R79, R74, 0x6 ;  /* 0x0000004a4f68b211 */ /* 0x000fe200078030ff */
[----:B------:R-:W-:Y:S01]  /*1bb0*/  LDSM.16.M88.4 R40, [R213+0x7080] ;  /* 0x00708000d528783b */ /* 0x000fe20000000200 */
[----:B------:R-:W-:-:S02]  /*1bc0*/  IADD3 R208, R215, 0x1000, RZ ;  /* 0x00001000d7d07810 */ /* 0x000fc40007ffe0ff */
[----:B------:R-:W-:Y:S01]  /*1bd0*/  @!P3 LEA.HI.X R105, R79, R75, R77, 0x6, P0 ;  /* 0x0000004b4f69b211 */ /* 0x000fe200000f344d */
[----:B------:R-:W3:Y:S01]  /*1be0*/  LDSM.16.M88.4 R16, [R215+0x400] ;  /* 0x00040000d710783b */ /* 0x000ee20000000200 */
[----:B------:R-:W-:Y:S02]  /*1bf0*/  LOP3.LUT P0, RZ, R76, 0x2, RZ, 0xc0, !PT ;  /* 0x000000024cff7812 */ /* 0x000fe4000780c0ff */
[C---:B------:R-:W-:Y:S01]  /*1c00*/  IADD3 R207, R215.reuse, 0x1400, RZ ;  /* 0x00001400d7cf7810 */ /* 0x040fe20007ffe0ff */
[----:B------:R-:W3:Y:S01]  /*1c10*/  LDSM.16.M88.4 R8, [R215+0x800] ;  /* 0x00080000d708783b */ /* 0x000ee20000000200 */
[----:B------:R-:W-:Y:S02]  /*1c20*/  ISETP.LT.OR P0, PT, R72, 0x1, !P0 ;  /* 0x000000014800780c */ /* 0x000fe40004701670 */
[C---:B------:R-:W-:Y:S01]  /*1c30*/  IADD3 R206, R215.reuse, 0x1800, RZ ;  /* 0x00001800d7ce7810 */ /* 0x040fe20007ffe0ff */
[----:B----4-:R-:W4:Y:S01]  /*1c40*/  LDSM.16.M88.4 R20, [R215] ;  /* 0x00000000d714783b */ /* 0x010f220000000200 */
[----:B------:R-:W-:-:S02]  /*1c50*/  IADD3 R205, R215, 0x1c00, RZ ;  /* 0x00001c00d7cd7810 */ /* 0x000fc40007ffe0ff */
[----:B------:R-:W-:Y:S01]  /*1c60*/  IADD3 R204, R215, 0x2000, RZ ;  /* 0x00002000d7cc7810 */ /* 0x000fe20007ffe0ff */
[C---:B--2---:R-:W-:Y:S08]  /*1c70*/  HMMA.16816.F32 R36, R48.reuse, R64, RZ ;  /* 0x000000403024723c */ /* 0x044ff000000018ff */
[C---:B-1----:R-:W-:Y:S08]  /*1c80*/  HMMA.16816.F32 R28, R48.reuse, R56, RZ ;  /* 0x00000038301c723c */ /* 0x042ff000000018ff */
[C---:B------:R-:W-:Y:S08]  /*1c90*/  HMMA.16816.F32 R32, R48.reuse, R66, RZ ;  /* 0x000000423020723c */ /* 0x040ff000000018ff */
[----:B---3--:R-:W-:Y:S08]  /*1ca0*/  HMMA.16816.F32 R24, R48, R58, RZ ;  /* 0x0000003a3018723c */ /* 0x008ff000000018ff */
[C---:B-----5:R-:W-:Y:S08]  /*1cb0*/  HMMA.16816.F32 R68, R44.reuse, R64, RZ ;  /* 0x000000402c44723c */ /* 0x060ff000000018ff */
[----:B------:R-:W-:Y:S08]  /*1cc0*/  HMMA.16816.F32 R60, R44, R56, RZ ;  /* 0x000000382c3c723c */ /* 0x000ff000000018ff */
[----:B------:R-:W-:Y:S08]  /*1cd0*/  HMMA.16816.F32 R12, R48, R4, RZ ;  /* 0x00000004300c723c */ /* 0x000ff000000018ff */
        /* <DEDUP_REMOVED lines=20> */
[C---:B----4-:R-:W-:Y:S03]  /*1e20*/  HMMA.16816.F32 R36, R40.reuse, R20, R36 ;  /* 0x000000142824723c */ /* 0x050fe60000001824 */
        /* <DEDUP_REMOVED lines=19> */
[----:B------:R-:W-:Y:S07]  /*1f60*/  LDSM.16.M88.4 R16, [R215+0xc00] ;  /* 0x000c0000d710783b */ /* 0x000fee0000000200 */
        /* <DEDUP_REMOVED lines=15> */
[----:B------:R-:W-:Y:S07]  /*2060*/  LDSM.16.M88.4 R80, [R216+0x5480] ;  /* 0x00548000d850783b */ /* 0x000fee0000000200 */
[C---:B------:R-:W-:Y:S08]  /*2070*/  HMMA.16816.F32 R52, R72.reuse, R76, R52 ;  /* 0x0000004c4834723c */ /* 0x040ff00000001834 */
[----:B------:R-:W-:Y:S01]  /*2080*/  HMMA.16816.F32 R44, R72, R78, R44 ;  /* 0x0000004e482c723c */ /* 0x000fe2000000182c */
[----:B------:R-:W2:Y:S04]  /*2090*/  LDSM.16.M88.4 R76, [R216+0x5880] ;  /* 0x00588000d84c783b */ /* 0x000ea80000000200 */
[----:B------:R-:W3:Y:S03]  /*20a0*/  LDSM.16.M88.4 R72, [R216+0x5c80] ;  /* 0x005c8000d848783b */ /* 0x000ee60000000200 */
        /* <DEDUP_REMOVED lines=9> */
[----:B------:R-:W-:Y:S07]  /*2140*/  LDSM.16.M88.4 R16, [R215+0x1800] ;  /* 0x00180000d710783b */ /* 0x000fee0000000200 */
[C---:B------:R-:W-:Y:S08]  /*2150*/  HMMA.16816.F32 R60, R4.reuse, R8, R60 ;  /* 0x00000008043c723c */ /* 0x040ff0000000183c */
[C---:B------:R-:W-:Y:S01]  /*2160*/  HMMA.16816.F32 R56, R4.reuse, R10, R56 ;  /* 0x0000000a0438723c */ /* 0x040fe20000001838 */
[----:B------:R-:W1:Y:S07]  /*2170*/  LDSM.16.M88.4 R8, [R215+0x1c00] ;  /* 0x001c0000d708783b */ /* 0x000e6e0000000200 */
[C---:B------:R-:W-:Y:S08]  /*2180*/  HMMA.16816.F32 R52, R4.reuse, R20, R52 ;  /* 0x000000140434723c */ /* 0x040ff00000001834 */
[----:B------:R-:W-:Y:S01]  /*2190*/  HMMA.16816.F32 R44, R4, R22, R44 ;  /* 0x00000016042c723c */ /* 0x000fe2000000182c */
[----:B------:R-:W4:Y:S04]  /*21a0*/  LDSM.16.M88.4 R4, [R215+0x2000] ;  /* 0x00200000d704783b */ /* 0x000f280000000200 */
[----:B------:R-:W5:Y:S01]  /*21b0*/  LDSM.16.M88.4 R20, [R213+0xa080] ;  /* 0x00a08000d514783b */ /* 0x000f620000000200 */
[----:B------:R-:W-:-:S04]  /*21c0*/  DEPBAR.LE SB0, 0x0 ;  /* 0x000080000000791a */ /* 0x000fc80000000000 */
[C---:B--2---:R-:W-:Y:S08]  /*21d0*/  HMMA.16816.F32 R24, R84.reuse, R78, R24 ;  /* 0x0000004e5418723c */ /* 0x044ff00000001818 */
[C---:B---3--:R-:W-:Y:S08]  /*21e0*/  HMMA.16816.F32 R12, R84.reuse, R72, R12 ;  /* 0x00000048540c723c */ /* 0x048ff0000000180c */
        /* <DEDUP_REMOVED lines=11> */
[C---:B----4-:R-:W-:Y:S08]  /*22a0*/  HMMA.16816.F32 R24, R40.reuse, R4, R12 ;  /* 0x000000042818723c */ /* 0x050ff0000000180c */
[C---:B------:R-:W-:Y:S08]  /*22b0*/  HMMA.16816.F32 R36, R40.reuse, R16, R36 ;  /* 0x000000102824723c */ /* 0x040ff00000001824 */
[C---:B------:R-:W-:Y:S08]  /*22c0*/  HMMA.16816.F32 R32, R40.reuse, R18, R32 ;  /* 0x000000122820723c */ /* 0x040ff00000001820 */
[C---:B------:R-:W-:Y:S08]  /*22d0*/  HMMA.16816.F32 R28, R40.reuse, R8, R28 ;  /* 0x00000008281c723c */ /* 0x040ff0000000181c */
[----:B------:R-:W-:Y:S08]  /*22e0*/  HMMA.16816.F32 R12, R40, R6, R48 ;  /* 0x00000006280c723c */ /* 0x000ff00000001830 */
[C---:B-----5:R-:W-:Y:S08]  /*22f0*/  HMMA.16816.F32 R68, R20.reuse, R16, R68 ;  /* 0x000000101444723c */ /* 0x060ff00000001844 */
        /* <DEDUP_REMOVED lines=33> */
.L_x_913:
[----:B-1----:R-:W-:Y:S01]  /*2510*/  LOP3.LUT R5, R96, 0xffffffe0, RZ, 0xc0, !PT ;  /* 0xffffffe060057812 */ /* 0x002fe200078ec0ff */
[----:B------:R-:W-:Y:S01]  /*2520*/  ULDC UR9, c[0x0][0x324] ;  /* 0x0000c90000097ab9 */ /* 0x000fe20000000800 */
[----:B------:R-:W-:Y:S01]  /*2530*/  SHF.R.S32.HI R6, RZ, 0x1f, R95 ;  /* 0x0000001fff067819 */ /* 0x000fe2000001145f */
[----:B------:R-:W-:Y:S01]  /*2540*/  ULOP3.LUT UR9, URZ, UR9, URZ, 0x33, !UPT ;  /* 0x000000093f097292 */ /* 0x000fe2000f8e333f */
[----:B------:R-:W-:Y:S01]  /*2550*/  PLOP3.LUT P1, PT, PT, PT, UP2, 0x80, 0x0 ;  /* 0x000000000000781c */ /* 0x000fe20003f2f028 */
[----:B------:R-:W-:Y:S01]  /*2560*/  IMAD.IADD R94, R94, 0x1, -R5 ;  /* 0x000000015e5e7824 */ /* 0x000fe200078e0a05 */
[----:B------:R-:W-:Y:S01]  /*2570*/  LEA.HI R6, R6, R95, RZ, 0x2 ;  /* 0x0000005f06067211 */ /* 0x000fe200078f10ff */
[----:B------:R-:W0:Y:S01]  /*2580*/  LDGDEPBAR ;  /* 0x00000000000079af */ /* 0x000e220000000000 */
[----:B------:R-:W-:-:S02]  /*2590*/  PLOP3.LUT P0, PT, PT, PT, UP2, 0x80, 0x0 ;  /* 0x000000000000781c */ /* 0x000fc40003f0f028 */
[----:B------:R-:W-:Y:S02]  /*25a0*/  SHF.R.S32.HI R5, RZ, 0x1f, R94 ;  /* 0x0000001fff057819 */ /* 0x000fe4000001145e */
[----:B------:R-:W-:Y:S02]  /*25b0*/  LOP3.LUT R6, R6, 0xffffffc, RZ, 0xc0, !PT ;  /* 0x0ffffffc06067812 */ /* 0x000fe400078ec0ff */
[----:B------:R-:W-:Y:S02]  /*25c0*/  LEA.HI R4, R5, R94, RZ, 0x2 ;  /* 0x0000005e05047211 */ /* 0x000fe400078f10ff */
[----:B------:R-:W-:Y:S01]  /*25d0*/  LEA.HI R5, R97, R97, RZ, 0x1 ;  /* 0x0000006161057211 */ /* 0x000fe200078f08ff */
[----:B------:R-:W-:Y:S01]  /*25e0*/  IMAD.IADD R95, R95, 0x1, -R6 ;  /* 0x000000015f5f7824 */ /* 0x000fe200078e0a06 */
[----:B------:R-:W-:Y:S02]  /*25f0*/  LEA.HI.SX32 R6, R4, UR13, 0x1e ;  /* 0x0000000d04067c11 */ /* 0x000fe4000f8ff2ff */
[C---:B------:R-:W-:Y:S01]  /*2600*/  LOP3.LUT R8, R5.reuse, 0x1ffffffe, RZ, 0xc0, !PT ;  /* 0x1ffffffe05087812 */ /* 0x040fe200078ec0ff */
[----:B------:R-:W-:-:S02]  /*2610*/  IMAD.SHL.U32 R7, R5, 0x20, RZ ;  /* 0x0000002005077824 */ /* 0x000fc400078e00ff */
[----:B------:R-:W-:Y:S02]  /*2620*/  IMAD R6, R95, 0x10, R6 ;  /* 0x000000105f067824 */ /* 0x000fe400078e0206 */
[----:B------:R-:W-:Y:S01]  /*2630*/  IMAD.IADD R8, R97, 0x1, -R8 ;  /* 0x0000000161087824 */ /* 0x000fe200078e0a08 */
[----:B------:R-:W-:-:S05]  /*2640*/  LOP3.LUT R7, R7, 0xffffffc0, RZ, 0xc0, !PT ;  /* 0xffffffc007077812 */ /* 0x000fca00078ec0ff */
[----:B------:R-:W-:-:S04]  /*2650*/  IMAD.IADD R7, R7, 0x1, R6 ;  /* 0x0000000107077824 */ /* 0x000fc800078e0206 */
[----:B------:R-:W-:-:S04]  /*2660*/  IMAD R219, R8, 0x8, R7 ;  /* 0x0000000808db7824 */ /* 0x000fc800078e0207 */
[----:B------:R-:W-:-:S04]  /*2670*/  @P1 IMAD.HI.U32 R5, R219, c[0x0][0x2c8], RZ ;  /* 0x0000b200db051a27 */ /* 0x000fc800078e00ff */
[----:B------:R-:W-:Y:S01]  /*2680*/  IMAD.MOV.U32 R49, RZ, RZ, R219 ;  /* 0x000000ffff317224 */ /* 0x000fe200078e00db */
[----:B------:R-:W-:Y:S02]  /*2690*/  @P0 SHF.R.U32.HI R49, RZ, c[0x0][0x2cc], R5 ;  /* 0x0000b300ff310a19 */ /* 0x000fe40000011605 */
[----:B------:R-:W-:Y:S02]  /*26a0*/  LOP3.LUT R5, R4, 0x7ffffffc, RZ, 0xc0, !PT ;  /* 0x7ffffffc04057812 */ /* 0x000fe400078ec0ff */
[----:B------:R-:W-:Y:S01]  /*26b0*/  PLOP3.LUT P0, PT, PT, PT, UP1, 0x40, 0x0 ;  /* 0x000000000000781c */ /* 0x000fe20003f0e818 */
[----:B------:R-:W1:Y:S02]  /*26c0*/  SHFL.IDX PT, R4, R49, RZ, 0x1c1f ;  /* 0x001c1fff31047589 */ /* 0x000e6400000e0000 */
[----:B------:R-:W-:-:S04]  /*26d0*/  IMAD.IADD R5, R94, 0x1, -R5 ;  /* 0x000000015e057824 */ /* 0x000fc800078e0a05 */
[----:B------:R-:W-:-:S04]  /*26e0*/  IMAD.SHL.U32 R224, R5, 0x2, RZ ;  /* 0x0000000205e07824 */ /* 0x000fc800078e00ff */
[----:B------:R-:W-:Y:S01]  /*26f0*/  IMAD.IADD R48, R93, 0x1, -R224 ;  /* 0x000000015d307824 */ /* 0x000fe200078e0ae0 */
[C---:B------:R-:W-:Y:S02]  /*2700*/  IADD3 R23, -R224.reuse, 0x1, R3 ;  /* 0x00000001e0177810 */ /* 0x040fe40007ffe103 */
[----:B------:R-:W-:Y:S02]  /*2710*/  IADD3 R77, -R224, c[0x0][0x1d0], R93 ;  /* 0x00007400e04d7a10 */ /* 0x000fe40007ffe15d */
[----:B------:R-:W-:-:S04]  /*2720*/  IADD3 R23, R23, -c[0x0][0x168], RZ ;  /* 0x80005a0017177a10 */ /* 0x000fc80007ffe0ff */
[C---:B------:R-:W-:Y:S02]  /*2730*/  IADD3 R78, R23.reuse, c[0x0][0x328], RZ ;  /* 0x0000ca00174e7a10 */ /* 0x040fe40007ffe0ff */
[----:B------:R-:W-:-:S03]  /*2740*/  IADD3 R23, R23, UR9, RZ ;  /* 0x0000000917177c10 */ /* 0x000fc6000fffe0ff */
[--C-:B-1----:R-:W-:Y:S02]  /*2750*/  IMAD.IADD R6, R78, 0x1, R4.reuse ;  /* 0x000000014e067824 */ /* 0x102fe400078e0204 */
[----:B------:R-:W-:-:S03]  /*2760*/  IMAD.IADD R5, R23, 0x1, R4 ;  /* 0x0000000117057824 */ /* 0x000fc600078e0204 */
[----:B------:R-:W-:Y:S01]  /*2770*/  IMNMX R9, R6, R77, PT ;  /* 0x0000004d06097217 */ /* 0x000fe20003800200 */
[----:B------:R-:W-:Y:S05]  /*2780*/  @P0 BRA `(.L_x_914) ;  /* 0x0000015000000947 */ /* 0x000fea0003800000 */
[----:B------:R-:W-:Y:S01]  /*2790*/  IADD3 R4, R4, c[0x0][0x1d0], RZ ;  /* 0x0000740004047a10 */ /* 0x000fe20007ffe0ff */
        /* <DEDUP_REMOVED lines=11> */
.L_x_916:
[----:B------:R-:W-:-:S04]  /*2850*/  MOV R3, c[0x0][0x32c] ;  /* 0x0000cb0000037a02 */ /* 0x000fc80000000f00 */
[----:B------:R-:W-:-:S13]  /*2860*/  ISETP.NE.AND P0, PT, R3, 0x1, PT ;  /* 0x000000010300780c */ /* 0x000fda0003f05270 */
[----:B------:R-:W-:-:S05]  /*2870*/  @P0 IMAD.HI.U32 R3, R7, c[0x0][0x330], RZ ;  /* 0x0000cc0007030a27 */ /* 0x000fca00078e00ff */
[----:B------:R-:W-:Y:S02]  /*2880*/  @P0 SHF.R.U32.HI R7, RZ, c[0x0][0x334], R3 ;  /* 0x0000cd00ff070a19 */ /* 0x000fe40000011603 */
.L_x_917:
[----:B------:R-:W-:Y:S05]  /*2890*/  BSYNC B0 ;  /* 0x0000000000007941 */ /* 0x000fea0003800000 */
.L_x_915:
[----:B------:R-:W-:-:S05]  /*28a0*/  IMAD R6, R7, c[0x0][0x32c], R48 ;  /* 0x0000cb0007067a24 */ /* 0x000fca00078e0230 */
[----:B------:R-:W-:Y:S02]  /*28b0*/  IADD3 R4, R6, c[0x0][0x32c], RZ ;  /* 0x0000cb0006047a10 */ /* 0x000fe40007ffe0ff */
[----:B------:R-:W-:Y:S02]  /*28c0*/  IMNMX R5, R5, R6, !PT ;  /* 0x0000000605057217 */ /* 0x000fe40007800200 */
[----:B------:R-:W-:Y:S02]  /*28d0*/  IMNMX R9, R9, R4, PT ;  /* 0x0000000409097217 */ /* 0x000fe40003800200 */
.L_x_914:
[----:B------:R-:W1:Y:S01]  /*28e0*/  SHFL.IDX PT, R4, R49, 0x1, 0x1c1f ;  /* 0x003c1f0031047f89 */ /* 0x000e6200000e0000 */
[----:B------:R-:W-:Y:S01]  /*28f0*/  PLOP3.LUT P0, PT, PT, PT, UP1, 0x40, 0x0 ;  /* 0x000000000000781c */ /* 0x000fe20003f0e818 */
[--C-:B-1----:R-:W-:Y:S02]  /*2900*/  IMAD.IADD R6, R78, 0x1, R4.reuse ;  /* 0x000000014e067824 */ /* 0x102fe400078e0204 */
[----:B------:R-:W-:-:S03]  /*2910*/  IMAD.IADD R3, R23, 0x1, R4 ;  /* 0x0000000117037824 */ /* 0x000fc600078e0204 */
[----:B------:R-:W-:-:S07]  /*2920*/  IMNMX R79, R6, R77, PT ;  /* 0x0000004d064f7217 */ /* 0x000fce0003800200 */
        /* <DEDUP_REMOVED lines=13> */
.L_x_920:
[----:B------:R-:W-:-:S04]  /*2a00*/  MOV R4, c[0x0][0x32c] ;  /* 0x0000cb0000047a02 */ /* 0x000fc80000000f00 */
[----:B------:R-:W-:-:S13]  /*2a10*/  ISETP.NE.AND P0, PT, R4, 0x1, PT ;  /* 0x000000010400780c */ /* 0x000fda0003f05270 */
[----:B------:R-:W-:-:S05]  /*2a20*/  @P0 IMAD.HI.U32 R4, R7, c[0x0][0x330], RZ ;  /* 0x0000cc0007040a27 */ /* 0x000fca00078e00ff */
[----:B------:R-:W-:Y:S02]  /*2a30*/  @P0 SHF.R.U32.HI R7, RZ, c[0x0][0x334], R4 ;  /* 0x0000cd00ff070a19 */ /* 0x000fe40000011604 */
.L_x_921:
[----:B------:R-:W-:Y:S05]  /*2a40*/  BSYNC B0 ;  /* 0x0000000000007941 */ /* 0x000fea0003800000 */
.L_x_919:
[----:B------:R-:W-:-:S05]  /*2a50*/  IMAD R6, R7, c[0x0][0x32c], R48 ;  /* 0x0000cb0007067a24 */ /* 0x000fca00078e0230 */
[----:B------:R-:W-:Y:S02]  /*2a60*/  IADD3 R4, R6, c[0x0][0x32c], RZ ;  /* 0x0000cb0006047a10 */ /* 0x000fe40007ffe0ff */
[----:B------:R-:W-:Y:S02]  /*2a70*/  IMNMX R3, R3, R6, !PT ;  /* 0x0000000603037217 */ /* 0x000fe40007800200 */
[----:B------:R-:W-:Y:S02]  /*2a80*/  IMNMX R79, R79, R4, PT ;  /* 0x000000044f4f7217 */ /* 0x000fe40003800200 */
.L_x_918:
[C---:B------:R-:W-:Y:S02]  /*2a90*/  ISETP.GE.AND P0, PT, R93.reuse, 0x2, PT ;  /* 0x000000025d00780c */ /* 0x040fe40003f06270 */
        /* <DEDUP_REMOVED lines=14> */
[----:B------:R-:W-:-:S04]  /*2b80*/  ISETP.LT.OR P0, PT, R9, 0xa, P0 ;  /* 0x0000000a0900780c */ /* 0x000fc80000701670 */
[----:B------:R-:W-:Y:S02]  /*2b90*/  FSEL R4, R65, -INF , !P0 ;  /* 0xff80000041047808 */ /* 0x000fe40004000000 */
[----:B------:R-:W-:Y:S02]  /*2ba0*/  ISETP.GT.AND P0, PT, R5, 0x10, !P1 ;  /* 0x000000100500780c */ /* 0x000fe40004f04270 */
[----:B------:R-:W-:Y:S02]  /*2bb0*/  P2R R65, PR, RZ, 0x2 ;  /* 0x00000002ff417803 */ /* 0x000fe40000000000 */
[----:B------:R-:W-:Y:S02]  /*2bc0*/  ISETP.LT.OR P0, PT, R9, 0x11, P0 ;  /* 0x000000110900780c */ /* 0x000fe40000701670 */
[----:B------:R-:W-:Y:S02]  /*2bd0*/  ISETP.GE.AND P1, PT, R93, 0x12, PT ;  /* 0x000000125d00780c */ /* 0x000fe40003f26270 */
[----:B------:R-:W-:-:S02]  /*2be0*/  FSEL R40, R60, -INF , !P0 ;  /* 0xff8000003c287808 */ /* 0x000fc40004000000 */
[----:B------:R-:W-:Y:S02]  /*2bf0*/  ISETP.GT.AND P0, PT, R5, 0x11, !P1 ;  /* 0x000000110500780c */ /* 0x000fe40004f04270 */
[----:B------:R-:W-:Y:S02]  /*2c00*/  P2R R60, PR, RZ, 0x2 ;  /* 0x00000002ff3c7803 */ /* 0x000fe40000000000 */
[----:B------:R-:W-:Y:S02]  /*2c10*/  ISETP.LT.OR P0, PT, R9, 0x12, P0 ;  /* 0x000000120900780c */ /* 0x000fe40000701670 */
[----:B------:R-:W-:Y:S02]  /*2c20*/  ISETP.GE.AND P1, PT, R93, 0x19, PT ;  /* 0x000000195d00780c */ /* 0x000fe40003f26270 */
[----:B------:R-:W-:Y:S02]  /*2c30*/  FSEL R10, R61, -INF , !P0 ;  /* 0xff8000003d0a7808 */ /* 0x000fe40004000000 */
[----:B------:R-:W-:-:S02]  /*2c40*/  ISETP.GT.AND P0, PT, R5, 0x18, !P1 ;  /* 0x000000180500780c */ /* 0x000fc40004f04270 */
[----:B------:R-:W-:Y:S02]  /*2c50*/  P2R R51, PR, RZ, 0x2 ;  /* 0x00000002ff337803 */ /* 0x000fe40000000000 */
[----:B------:R-:W-:Y:S02]  /*2c60*/  ISETP.LT.OR P0, PT, R9, 0x19, P0 ;  /* 0x000000190900780c */ /* 0x000fe40000701670 */
[----:B------:R-:W-:Y:S02]  /*2c70*/  ISETP.GE.AND P1, PT, R93, 0x1a, PT ;  /* 0x0000001a5d00780c */ /* 0x000fe40003f26270 */
[----:B------:R-:W-:Y:S02]  /*2c80*/  FSEL R56, R56, -INF , !P0 ;  /* 0xff80000038387808 */ /* 0x000fe40004000000 */
[----:B------:R-:W-:Y:S02]  /*2c90*/  ISETP.GT.AND P0, PT, R5, 0x19, !P1 ;  /* 0x000000190500780c */ /* 0x000fe40004f04270 */
[----:B------:R-:W-:-:S02]  /*2ca0*/  P2R R50, PR, RZ, 0x2 ;  /* 0x00000002ff327803 */ /* 0x000fc40000000000 */
[----:B------:R-:W-:Y:S02]  /*2cb0*/  ISETP.LT.OR P0, PT, R9, 0x1a, P0 ;  /* 0x0000001a0900780c */ /* 0x000fe40000701670 */
[----:B------:R-:W-:Y:S02]  /*2cc0*/  ISETP.GE.AND P1, PT, R93, 0x21, PT ;  /* 0x000000215d00780c */ /* 0x000fe40003f26270 */
[----:B------:R-:W-:Y:S02]  /*2cd0*/  FSEL R8, R57, -INF , !P0 ;  /* 0xff80000039087808 */ /* 0x000fe40004000000 */
[----:B------:R-:W-:Y:S02]  /*2ce0*/  ISETP.GT.AND P0, PT, R5, 0x20, !P1 ;  /* 0x000000200500780c */ /* 0x000fe40004f04270 */
[----:B------:R-:W-:Y:S02]  /*2cf0*/  P2R R43, PR, RZ, 0x2 ;  /* 0x00000002ff2b7803 */ /* 0x000fe40000000000 */
[----:B------:R-:W-:-:S02]  /*2d00*/  ISETP.LT.OR P0, PT, R9, 0x21, P0 ;  /* 0x000000210900780c */ /* 0x000fc40000701670 */
[----:B------:R-:W-:Y:S02]  /*2d10*/  ISETP.GE.AND P1, PT, R93, 0x22, PT ;  /* 0x000000225d00780c */ /* 0x000fe40003f26270 */
[----:B------:R-:W-:Y:S02]  /*2d20*/  FSEL R22, R52, -INF , !P0 ;  /* 0xff80000034167808 */ /* 0x000fe40004000000 */
[----:B------:R-:W-:Y:S02]  /*2d30*/  ISETP.GT.AND P0, PT, R5, 0x21, !P1 ;  /* 0x000000210500780c */ /* 0x000fe40004f04270 */
[----:B------:R-:W-:Y:S02]  /*2d40*/  P2R R42, PR, RZ, 0x2 ;  /* 0x00000002ff2a7803 */ /* 0x000fe40000000000 */
[----:B------:R-:W-:Y:S02]  /*2d50*/  ISETP.LT.OR P0, PT, R9, 0x22, P0 ;  /* 0x000000220900780c */ /* 0x000fe40000701670 */
[----:B------:R-:W-:-:S02]  /*2d60*/  ISETP.GE.AND P1, PT, R93, 0x1, PT ;  /* 0x000000015d00780c */ /* 0x000fc40003f26270 */
[----:B------:R-:W-:Y:S02]  /*2d70*/  FSEL R21, R53, -INF , !P0 ;  /* 0xff80000035157808 */ /* 0x000fe40004000000 */
[----:B------:R-:W-:-:S04]  /*2d80*/  ISETP.GT.AND P0, PT, R5, 0x28, !P2 ;  /* 0x000000280500780c */ /* 0x000fc80005704270 */
[----:B------:R-:W-:-:S04]  /*2d90*/  ISETP.LT.OR P0, PT, R9, 0x29, P0 ;  /* 0x000000290900780c */ /* 0x000fc80000701670 */
[----:B------:R-:W-:Y:S02]  /*2da0*/  FSEL R20, R44, -INF , !P0 ;  /* 0xff8000002c147808 */ /* 0x000fe40004000000 */
[----:B------:R-:W-:Y:S02]  /*2db0*/  ISETP.GT.AND P0, PT, R5, RZ, !P1 ;  /* 0x000000ff0500720c */ /* 0x000fe40004f04270 */
[----:B------:R-:W-:Y:S02]  /*2dc0*/  P2R R44, PR, RZ, 0x2 ;  /* 0x00000002ff2c7803 */ /* 0x000fe40000000000 */
[----:B------:R-:W-:Y:S02]  /*2dd0*/  ISETP.LT.OR P0, PT, R9, 0x1, P0 ;  /* 0x000000010900780c */ /* 0x000fe40000701670 */
[----:B------:R-:W-:Y:S02]  /*2de0*/  ISETP.GE.AND P1, PT, R93, 0x2a, PT ;  /* 0x0000002a5d00780c */ /* 0x000fe40003f26270 */
[----:B------:R-:W-:-:S02]  /*2df0*/  FSEL R68, R68, -INF , !P0 ;  /* 0xff80000044447808 */ /* 0x000fc40004000000 */
[----:B------:R-:W-:Y:S02]  /*2e00*/  ISETP.GT.AND P0, PT, R5, 0x29, !P1 ;  /* 0x000000290500780c */ /* 0x000fe40004f04270 */
[----:B------:R-:W1:Y:S02]  /*2e10*/  SHFL.IDX PT, R5, R49, 0x2, 0x1c1f ;  /* 0x005c1f0031057f89 */ /* 0x000e6400000e0000 */
[----:B------:R-:W-:-:S04]  /*2e20*/  ISETP.LT.OR P0, PT, R9, 0x2a, P0 ;  /* 0x0000002a0900780c */ /* 0x000fc80000701670 */
[----:B------:R-:W-:Y:S02]  /*2e30*/  FSEL R18, R45, -INF , !P0 ;  /* 0xff8000002d127808 */ /* 0x000fe40004000000 */
        /* <DEDUP_REMOVED lines=17> */
.L_x_924:
[----:B------:R-:W-:-:S04]  /*2f50*/  MOV R5, c[0x0][0x32c] ;  /* 0x0000cb0000057a02 */ /* 0x000fc80000000f00 */
[----:B------:R-:W-:-:S13]  /*2f60*/  ISETP.NE.AND P0, PT, R5, 0x1, PT ;  /* 0x000000010500780c */ /* 0x000fda0003f05270 */
[----:B------:R-:W-:-:S05]  /*2f70*/  @P0 IMAD.HI.U32 R5, R9, c[0x0][0x330], RZ ;  /* 0x0000cc0009050a27 */ /* 0x000fca00078e00ff */
[----:B------:R-:W-:Y:S02]  /*2f80*/  @P0 SHF.R.U32.HI R9, RZ, c[0x0][0x334], R5 ;  /* 0x0000cd00ff090a19 */ /* 0x000fe40000011605 */
.L_x_925:
[----:B------:R-:W-:Y:S05]  /*2f90*/  BSYNC B0 ;  /* 0x0000000000007941 */ /* 0x000fea0003800000 */
.L_x_923:
[----:B------:R-:W-:-:S05]  /*2fa0*/  IMAD R16, R9, c[0x0][0x32c], R48 ;  /* 0x0000cb0009107a24 */ /* 0x000fca00078e0230 */
[----:B------:R-:W-:Y:S02]  /*2fb0*/  IADD3 R5, R16, c[0x0][0x32c], RZ ;  /* 0x0000cb0010057a10 */ /* 0x000fe40007ffe0ff */
[----:B------:R-:W-:Y:S02]  /*2fc0*/  IMNMX R45, R45, R16, !PT ;  /* 0x000000102d2d7217 */ /* 0x000fe40007800200 */
[----:B------:R-:W-:Y:S02]  /*2fd0*/  IMNMX R52, R52, R5, PT ;  /* 0x0000000534347217 */ /* 0x000fe40003800200 */
.L_x_922:
[----:B------:R-:W-:Y:S02]  /*2fe0*/  ISETP.NE.AND P0, PT, R76, RZ, PT ;  /* 0x000000ff4c00720c */ /* 0x000fe40003f05270 */
[----:B------:R-:W-:Y:S02]  /*2ff0*/  P2R R80, PR, RZ, 0x40 ;  /* 0x00000040ff507803 */ /* 0x000fe40000000000 */
[----:B------:R-:W-:Y:S02]  /*3000*/  ISETP.GT.AND P0, PT, R3, 0x8, !P0 ;  /* 0x000000080300780c */ /* 0x000fe40004704270 */
[----:B------:R-:W-:-:S02]  /*3010*/  ISETP.NE.AND P6, PT, R51, RZ, PT ;  /* 0x000000ff3300720c */ /* 0x000fc40003fc5270 */
[----:B------:R-:W-:Y:S02]  /*3020*/  ISETP.LT.OR P0, PT, R79, 0x9, P0 ;  /* 0x000000094f00780c */ /* 0x000fe40000701670 */
[----:B------:R-:W-:Y:S02]  /*3030*/  P2R R61, PR, RZ, 0x20 ;  /* 0x00000020ff3d7803 */ /* 0x000fe40000000000 */
[----:B------:R-:W-:Y:S02]  /*3040*/  FSEL R5, R66, -INF , !P0 ;  /* 0xff80000042057808 */ /* 0x000fe40004000000 */
[----:B------:R-:W-:Y:S02]  /*3050*/  ISETP.NE.AND P0, PT, R69, RZ, PT ;  /* 0x000000ff4500720c */ /* 0x000fe40003f05270 */
[----:B------:R-:W-:Y:S02]  /*3060*/  ISETP.NE.AND P5, PT, R50, RZ, PT ;  /* 0x000000ff3200720c */ /* 0x000fe40003fa5270 */
[----:B------:R-:W-:-:S02]  /*3070*/  ISETP.GT.AND P0, PT, R3, 0x9, !P0 ;  /* 0x000000090300780c */ /* 0x000fc40004704270 */
[----:B------:R-:W-:Y:S02]  /*3080*/  P2R R57, PR, RZ, 0x10 ;  /* 0x00000010ff397803 */ /* 0x000fe40000000000 */
[----:B------:R-:W-:Y:S02]  /*3090*/  ISETP.LT.OR P0, PT, R79, 0xa, P0 ;  /* 0x0000000a4f00780c */ /* 0x000fe40000701670 */
[----:B------:R-:W-:Y:S02]  /*30a0*/  ISETP.NE.AND P4, PT, R43, RZ, PT ;  /* 0x000000ff2b00720c */ /* 0x000fe40003f85270 */
[----:B------:R-:W-:Y:S02]  /*30b0*/  FSEL R67, R67, -INF , !P0 ;  /* 0xff80000043437808 */ /* 0x000fe40004000000 */
[----:B------:R-:W-:Y:S02]  /*30c0*/  ISETP.NE.AND P0, PT, R65, RZ, PT ;  /* 0x000000ff4100720c */ /* 0x000fe40003f05270 */
[----:B------:R-:W-:-:S02]  /*30d0*/  P2R R53, PR, RZ, 0x8 ;  /* 0x00000008ff357803 */ /* 0x000fc40000000000 */
[----:B------:R-:W-:Y:S02]  /*30e0*/  ISETP.GT.AND P0, PT, R3, 0x10, !P0 ;  /* 0x000000100300780c */ /* 0x000fe40004704270 */
[----:B------:R-:W-:Y:S02]  /*30f0*/  ISETP.NE.AND P3, PT, R42, RZ, PT ;  /* 0x000000ff2a00720c */ /* 0x000fe40003f65270 */
[----:B------:R-:W-:-:S04]  /*3100*/  ISETP.LT.OR P0, PT, R79, 0x11, P0 ;  /* 0x000000114f00780c */ /* 0x000fc80000701670 */
[----:B------:R-:W-:Y:S02]  /*3110*/  FSEL R41, R62, -INF , !P0 ;  /* 0xff8000003e297808 */ /* 0x000fe40004000000 */
[----:B------:R-:W-:Y:S02]  /*3120*/  ISETP.NE.AND P0, PT, R60, RZ, PT ;  /* 0x000000ff3c00720c */ /* 0x000fe40003f05270 */
[----:B------:R-:W-:Y:S02]  /*3130*/  P2R R62, PR, RZ, 0x40 ;  /* 0x00000040ff3e7803 */ /* 0x000fe40000000000 */
[----:B------:R-:W-:-:S04]  /*3140*/  ISETP.GT.AND P0, PT, R3, 0x11, !P0 ;  /* 0x000000110300780c */ /* 0x000fc80004704270 */
[----:B------:R-:W-:-:S04]  /*3150*/  ISETP.LT.OR P0, PT, R79, 0x12, P0 ;  /* 0x000000124f00780c */ /* 0x000fc80000701670 */
[----:B------:R-:W-:Y:S02]  /*3160*/  FSEL R11, R63, -INF , !P0 ;  /* 0xff8000003f0b7808 */ /* 0x000fe40004000000 */
[----:B------:R-:W-:Y:S02]  /*3170*/  ISETP.GT.AND P0, PT, R3, 0x18, !P6 ;  /* 0x000000180300780c */ /* 0x000fe40007704270 */
[----:B------:R-:W-:Y:S02]  /*3180*/  ISETP.NE.AND P6, PT, R44, RZ, PT ;  /* 0x000000ff2c00720c */ /* 0x000fe40003fc5270 */
        /* <DEDUP_REMOVED lines=12> */
[----:B------:R-:W-:-:S04]  /*3250*/  ISETP.GT.AND P0, PT, R3, 0x1, !P0 ;  /* 0x000000010300780c */ /* 0x000fc80004704270 */
[----:B------:R-:W-:-:S04]  /*3260*/  ISETP.LT.OR P0, PT, R79, 0x2, P0 ;  /* 0x000000024f00780c */ /* 0x000fc80000701670 */
[----:B------:R-:W-:Y:S02]  /*3270*/  FSEL R71, R71, -INF , !P0 ;  /* 0xff80000047477808 */ /* 0x000fe40004000000 */
[----:B------:R-:W-:-:S04]  /*3280*/  ISETP.GT.AND P0, PT, R3, RZ, !P6 ;  /* 0x000000ff0300720c */ /* 0x000fc80007704270 */
        /* <DEDUP_REMOVED lines=8> */
[----:B------:R-:W-:Y:S02]  /*3310*/  ISETP.GT.AND P0, PT, R45, RZ, !P6 ;  /* 0x000000ff2d00720c */ /* 0x000fe40007704270 */
[----:B------:R-:W-:Y:S02]  /*3320*/  ISETP.NE.AND P6, PT, R62, RZ, PT ;  /* 0x000000ff3e00720c */ /* 0x000fe40003fc5270 */
        /* <DEDUP_REMOVED lines=22> */
[----:B------:R-:W-:Y:S02]  /*3490*/  ISETP.GT.AND P0, PT, R45, 0x18, !P6 ;  /* 0x000000182d00780c */ /* 0x000fe40007704270 */
[----:B------:R-:W-:Y:S02]  /*34a0*/  ISETP.NE.AND P6, PT, R80, RZ, PT ;  /* 0x000000ff5000720c */ /* 0x000fe40003fc5270 */
        /* <DEDUP_REMOVED lines=17> */
[----:B------:R-:W1:Y:S01]  /*35c0*/  SHFL.IDX PT, R12, R49, 0x3, 0x1c1f ;  /* 0x007c1f00310c7f89 */ /* 0x000e6200000e0000 */
[----:B------:R-:W-:-:S04]  /*35d0*/  ISETP.GT.AND P0, PT, R45, 0x29, !P1 ;  /* 0x000000292d00780c */ /* 0x000fc80004f04270 */
        /* <DEDUP_REMOVED lines=19> */
.L_x_928:
[----:B------:R-:W-:-:S04]  /*3710*/  MOV R12, c[0x0][0x32c] ;  /* 0x0000cb00000c7a02 */ /* 0x000fc80000000f00 */
[----:B------:R-:W-:-:S13]  /*3720*/  ISETP.NE.AND P0, PT, R12, 0x1, PT ;  /* 0x000000010c00780c */ /* 0x000fda0003f05270 */
[----:B------:R-:W-:-:S05]  /*3730*/  @P0 IMAD.HI.U32 R12, R25, c[0x0][0x330], RZ ;  /* 0x0000cc00190c0a27 */ /* 0x000fca00078e00ff */
[----:B------:R-:W-:Y:S02]  /*3740*/  @P0 SHF.R.U32.HI R25, RZ, c[0x0][0x334], R12 ;  /* 0x0000cd00ff190a19 */ /* 0x000fe4000001160c */
.L_x_929:
[----:B------:R-:W-:Y:S05]  /*3750*/  BSYNC B0 ;  /* 0x0000000000007941 */ /* 0x000fea0003800000 */
.L_x_927:
[----:B------:R-:W-:-:S05]  /*3760*/  IMAD R48, R25, c[0x0][0x32c], R48 ;  /* 0x0000cb0019307a24 */ /* 0x000fca00078e0230 */
[----:B------:R-:W-:Y:S02]  /*3770*/  IADD3 R12, R48, c[0x0][0x32c], RZ ;  /* 0x0000cb00300c7a10 */ /* 0x000fe40007ffe0ff */
[----:B------:R-:W-:Y:S02]  /*3780*/  IMNMX R23, R23, R48, !PT ;  /* 0x0000003017177217 */ /* 0x000fe40007800200 */
[----:B------:R-:W-:Y:S02]  /*3790*/  IMNMX R13, R13, R12, PT ;  /* 0x0000000c0d0d7217 */ /* 0x000fe40003800200 */
.L_x_926:
[----:B------:R-:W-:Y:S01]  /*37a0*/  ISETP.NE.AND P0, PT, R76, RZ, PT ;  /* 0x000000ff4c00720c */ /* 0x000fe20003f05270 */
[----:B------:R-:W-:Y:S01]  /*37b0*/  IMAD.SHL.U32 R214, R2, 0x2, RZ ;  /* 0x0000000202d67824 */ /* 0x000fe200078e00ff */
[C---:B------:R-:W-:Y:S01]  /*37c0*/  ISETP.GT.AND P2, PT, R23.reuse, 0x28, !P2 ;  /* 0x000000281700780c */ /* 0x040fe20005744270 */
[----:B------:R-:W-:Y:S01]  /*37d0*/  ULDC.64 UR4, c[0x0][0x2c8] ;  /* 0x0000b20000047ab9 */ /* 0x000fe20000000a00 */
[C---:B------:R-:W-:Y:S01]  /*37e0*/  ISETP.GT.AND P0, PT, R23.reuse, 0x8, !P0 ;  /* 0x000000081700780c */ /* 0x040fe20004704270 */
[----:B------:R-:W-:Y:S01]  /*37f0*/  IMAD R212, R0, 0x2, R214 ;  /* 0x0000000200d47824 */ /* 0x000fe200078e02d6 */
[----:B------:R-:W-:Y:S01]  /*3800*/  ISETP.GT.AND P1, PT, R23, 0x29, !P1 ;  /* 0x000000291700780c */ /* 0x000fe20004f24270 */
[----:B------:R-:W-:Y:S01]  /*3810*/  LDSM.16.MT88.4 R136, [R214+0x1880] ;  /* 0x00188000d688783b */ /* 0x000fe20000004200 */
[C---:B------:R-:W-:Y:S01]  /*3820*/  ISETP.LT.OR P0, PT, R13.reuse, 0x9, P0 ;  /* 0x000000090d00780c */ /* 0x040fe20000701670 */
[----:B------:R-:W-:Y:S01]  /*3830*/  UIMAD.WIDE.U32 UR14, UR13, UR4, URZ ;  /* 0x000000040d0e72a5 */ /* 0x000fe2000f8e003f */
[----:B------:R-:W-:Y:S01]  /*3840*/  ISETP.LT.OR P2, PT, R13, 0x29, P2 ;  /* 0x000000290d00780c */ /* 0x000fe20001741670 */
[----:B------:R-:W-:Y:S01]  /*3850*/  LDSM.16.MT88.4 R112, [R212+0x1880] ;  /* 0x00188000d470783b */ /* 0x000fe20000004200 */
[----:B------:R-:W-:Y:S01]  /*3860*/  FSEL R92, R34, -INF , !P0 ;  /* 0xff800000225c7808 */ /* 0x000fe20004000000 */
[----:B------:R-:W-:Y:S01]  /*3870*/  @UP2 USHF.R.U32.HI UR13, URZ, UR5, UR15 ;  /* 0x000000053f0d2299 */ /* 0x000fe2000801160f */
[----:B------:R-:W-:Y:S01]  /*3880*/  ISETP.NE.AND P0, PT, R69, RZ, PT ;  /* 0x000000ff4500720c */ /* 0x000fe20003f05270 */
[----:B------:R-:W-:Y:S01]  /*3890*/  LDSM.16.MT88.4 R132, [R214+0x2480] ;  /* 0x00248000d684783b */ /* 0x000fe20000004200 */
[----:B------:R-:W-:Y:S01]  /*38a0*/  ISETP.LT.OR P1, PT, R13, 0x2a, P1 ;  /* 0x0000002a0d00780c */ /* 0x000fe20000f21670 */
[----:B------:R-:W-:Y:S01]  /*38b0*/  UIADD3 UR4, UR12, UR13, URZ ;  /* 0x0000000d0c047290 */ /* 0x000fe2000fffe03f */
[----:B------:R-:W-:Y:S01]  /*38c0*/  ISETP.GT.AND P0, PT, R23, 0x9, !P0 ;  /* 0x000000091700780c */ /* 0x000fe20004704270 */
[----:B------:R-:W-:Y:S01]  /*38d0*/  LDSM.16.MT88.4 R76, [R214+0x3080] ;  /* 0x00308000d64c783b */ /* 0x000fe20000004200 */
[----:B------:R-:W-:Y:S01]  /*38e0*/  FSEL R187, R14, -INF , !P2 ;  /* 0xff8000000ebb7808 */ /* 0x000fe20005000000 */
[----:B------:R-:W-:Y:S01]  /*38f0*/  ULDC UR13, c[0x0][0x328] ;  /* 0x0000ca00000d7ab9 */ /* 0x000fe20000000800 */
[----:B------:R-:W-:Y:S01]  /*3900*/  ISETP.LT.OR P0, PT, R13, 0xa, P0 ;  /* 0x0000000a0d00780c */ /* 0x000fe20000701670 */
[----:B------:R-:W-:Y:S01]  /*3910*/  LDSM.16.MT88.4 R156, [R214+0x1c80] ;  /* 0x001c8000d69c783b */ /* 0x000fe20000004200 */
[----:B------:R-:W-:Y:S01]  /*3920*/  FSEL R189, R15, -INF , !P1 ;  /* 0xff8000000fbd7808 */ /* 0x000fe20004800000 */
[----:B------:R-:W-:Y:S01]  /*3930*/  UIADD3 UR13, UR4, UR13, URZ ;  /* 0x0000000d040d7290 */ /* 0x000fe2000fffe03f */
[----:B------:R-:W-:-:S02]  /*3940*/  FSEL R90, R35, -INF , !P0 ;  /* 0xff800000235a7808 */ /* 0x000fc40004000000 */
[----:B------:R-:W-:Y:S01]  /*3950*/  ISETP.NE.AND P0, PT, R65, RZ, PT ;  /* 0x000000ff4100720c */ /* 0x000fe20003f05270 */
[----:B------:R-:W-:Y:S01]  /*3960*/  LDSM.16.MT88.4 R32, [R212+0x3480] ;  /* 0x00348000d420783b */ /* 0x000fe20000004200 */
[----:B------:R-:W-:Y:S02]  /*3970*/  IADD3 R226, R148, -0x2, RZ ;  /* 0xfffffffe94e27810 */ /* 0x000fe40007ffe0ff */
[----:B------:R-:W-:-:S04]  /*3980*/  ISETP.GT.AND P0, PT, R23, 0x10, !P0 ;  /* 0x000000101700780c */ /* 0x000fc80004704270 */
[----:B------:R-:W-:-:S04]  /*3990*/  ISETP.LT.OR P0, PT, R13, 0x11, P0 ;  /* 0x000000110d00780c */ /* 0x000fc80000701670 */
[----:B------:R-:W-:Y:S02]  /*39a0*/  FSEL R88, R30, -INF , !P0 ;  /* 0xff8000001e587808 */ /* 0x000fe40004000000 */
[----:B------:R-:W-:Y:S02]  /*39b0*/  ISETP.NE.AND P0, PT, R60, RZ, PT ;  /* 0x000000ff3c00720c */ /* 0x000fe40003f05270 */
[----:B------:R-:W-:Y:S02]  /*39c0*/  LDSM.16.MT88.4 R60, [R212+0x2480] ;  /* 0x00248000d43c783b */ /* 0x000fe40000004200 */
[----:B------:R-:W-:-:S04]  /*39d0*/  ISETP.GT.AND P0, PT, R23, 0x11, !P0 ;  /* 0x000000111700780c */ /* 0x000fc80004704270 */
[----:B------:R-:W-:-:S04]  /*39e0*/  ISETP.LT.OR P0, PT, R13, 0x12, P0 ;  /* 0x000000120d00780c */ /* 0x000fc80000701670 */
[----:B------:R-:W-:Y:S02]  /*39f0*/  FSEL R72, R31, -INF , !P0 ;  /* 0xff8000001f487808 */ /* 0x000fe40004000000 */
[----:B------:R-:W-:-:S04]  /*3a00*/  ISETP.NE.AND P0, PT, R51, RZ, PT ;  /* 0x000000ff3300720c */ /* 0x000fc80003f05270 */
        /* <DEDUP_REMOVED lines=15> */
[----:B------:R-:W-:Y:S02]  /*3b00*/  FMNMX.FTZ R7, R40, R7, !PT ;  /* 0x0000000728077209 */ /* 0x000fe40007810000 */
[----:B------:R-:W-:Y:S02]  /*3b10*/  ISETP.NE.AND P0, PT, R44, RZ, PT ;  /* 0x000000ff2c00720c */ /* 0x000fe40003f05270 */
[----:B------:R-:W-:Y:S01]  /*3b20*/  FMNMX.FTZ R7, R10, R7, !PT ;  /* 0x000000070a077209 */ /* 0x000fe20007810000 */
[----:B------:R-:W-:Y:S01]  /*3b30*/  LDSM.16.MT88.4 R44, [R214+0x2880] ;  /* 0x00288000d62c783b */ /* 0x000fe20000004200 */
[----:B------:R-:W-:-:S02]  /*3b40*/  ISETP.GT.AND P0, PT, R23, RZ, !P0 ;  /* 0x000000ff1700720c */ /* 0x000fc40004704270 */
[----:B------:R-:W-:Y:S02]  /*3b50*/  FMNMX.FTZ R7, R56, R7, !PT ;  /* 0x0000000738077209 */ /* 0x000fe40007810000 */
[----:B------:R-:W-:Y:S02]  /*3b60*/  ISETP.LT.OR P0, PT, R13, 0x1, P0 ;  /* 0x000000010d00780c */ /* 0x000fe40000701670 */
[----:B------:R-:W-:Y:S02]  /*3b70*/  FMNMX.FTZ R7, R8, R7, !PT ;  /* 0x0000000708077209 */ /* 0x000fe40007810000 */
[----:B------:R-:W-:Y:S02]  /*3b80*/  FSEL R108, R38, -INF , !P0 ;  /* 0xff800000266c7808 */ /* 0x000fe40004000000 */
[----:B------:R-:W-:Y:S01]  /*3b90*/  FMNMX.FTZ R12, R22, R7, !PT ;  /* 0x00000007160c7209 */ /* 0x000fe20007810000 */
[----:B------:R-:W-:Y:S01]  /*3ba0*/  LDSM.16.MT88.4 R36, [R214+0x3480] ;  /* 0x00348000d624783b */ /* 0x000fe20000004200 */
[----:B------:R-:W-:-:S02]  /*3bb0*/  ISETP.NE.AND P0, PT, R43, RZ, PT ;  /* 0x000000ff2b00720c */ /* 0x000fc40003f05270 */
[----:B------:R-:W-:Y:S02]  /*3bc0*/  FMNMX.FTZ R7, R21, R12, !PT ;  /* 0x0000000c15077209 */ /* 0x000fe40007810000 */
[----:B------:R-:W-:Y:S02]  /*3bd0*/  FMNMX.FTZ R12, R70, R71, !PT ;  /* 0x00000047460c7209 */ /* 0x000fe40007810000 */
[----:B------:R-:W-:Y:S02]  /*3be0*/  FMNMX.FTZ R7, R20, R7, !PT ;  /* 0x0000000714077209 */ /* 0x000fe40007810000 */
[----:B------:R-:W-:Y:S02]  /*3bf0*/  FMNMX.FTZ R12, R5, R12, !PT ;  /* 0x0000000c050c7209 */ /* 0x000fe40007810000 */
[----:B------:R-:W-:Y:S02]  /*3c00*/  FMNMX.FTZ R7, R18, R7, !PT ;  /* 0x0000000712077209 */ /* 0x000fe40007810000 */
[----:B------:R-:W-:-:S02]  /*3c10*/  FMNMX.FTZ R12, R67, R12, !PT ;  /* 0x0000000c430c7209 */ /* 0x000fc40007810000 */
[----:B------:R-:W-:Y:S01]  /*3c20*/  ISETP.GT.AND P0, PT, R23, 0x20, !P0 ;  /* 0x000000201700780c */ /* 0x000fe20004704270 */
[----:B------:R-:W1:Y:S01]  /*3c30*/  SHFL.BFLY PT, R24, R7, 0x2, 0x1f ;  /* 0x0c401f0007187f89 */ /* 0x000e6200000e0000 */
[----:B------:R-:W-:Y:S02]  /*3c40*/  FMNMX.FTZ R12, R41, R12, !PT ;  /* 0x0000000c290c7209 */ /* 0x000fe40007810000 */
[----:B------:R-:W-:Y:S02]  /*3c50*/  ISETP.LT.OR P0, PT, R13, 0x21, P0 ;  /* 0x000000210d00780c */ /* 0x000fe40000701670 */
[----:B------:R-:W-:Y:S02]  /*3c60*/  FMNMX.FTZ R12, R11, R12, !PT ;  /* 0x0000000c0b0c7209 */ /* 0x000fe40007810000 */
[----:B------:R-:W-:Y:S02]  /*3c70*/  FSEL R178, R26, -INF , !P0 ;  /* 0xff8000001ab27808 */ /* 0x000fe40004000000 */
[----:B------:R-:W-:-:S02]  /*3c80*/  FMNMX.FTZ R12, R9, R12, !PT ;  /* 0x0000000c090c7209 */ /* 0x000fc40007810000 */
[----:B------:R-:W-:Y:S02]  /*3c90*/  FMNMX.FTZ R31, R108, R94, !PT ;  /* 0x0000005e6c1f7209 */ /* 0x000fe40007810000 */
[----:B------:R-:W-:Y:S02]  /*3ca0*/  FMNMX.FTZ R12, R59, R12, !PT ;  /* 0x0000000c3b0c7209 */ /* 0x000fe40007810000 */
[----:B------:R-:W-:Y:S02]  /*3cb0*/  FMNMX.FTZ R31, R92, R31, !PT ;  /* 0x0000001f5c1f7209 */ /* 0x000fe40007810000 */
[----:B------:R-:W-:Y:S02]  /*3cc0*/  FMNMX.FTZ R12, R19, R12, !PT ;  /* 0x0000000c130c7209 */ /* 0x000fe40007810000 */
[----:B------:R-:W-:Y:S02]  /*3cd0*/  FMNMX.FTZ R31, R90, R31, !PT ;  /* 0x0000001f5a1f7209 */ /* 0x000fe40007810000 */
[----:B-1----:R-:W-:-:S02]  /*3ce0*/  FMNMX.FTZ R24, R7, R24, !PT ;  /* 0x0000001807187209 */ /* 0x002fc40007810000 */
[----:B------:R-:W-:-:S03]  /*3cf0*/  FMNMX.FTZ R7, R17, R12, !PT ;  /* 0x0000000c11077209 */ /* 0x000fc60007810000 */
[----:B------:R-:W1:Y:S01]  /*3d00*/  SHFL.BFLY PT, R151, R24, 0x1, 0x1f ;  /* 0x0c201f0018977f89 */ /* 0x000e6200000e0000 */
[----:B------:R-:W-:-:S04]  /*3d10*/  FMNMX.FTZ R12, R16, R7, !PT ;  /* 0x00000007100c7209 */ /* 0x000fc80007810000 */
[----:B------:R-:W-:Y:S02]  /*3d20*/  FMNMX.FTZ R7, R3, R12, !PT ;  /* 0x0000000c03077209 */ /* 0x000fe40007810000 */
[----:B-1----:R-:W-:-:S03]  /*3d30*/  FMNMX.FTZ R151, R24, R151, !PT ;  /* 0x0000009718977209 */ /* 0x002fc60007810000 */
[----:B------:R-:W1:Y:S01]  /*3d40*/  SHFL.BFLY PT, R24, R7, 0x2, 0x1f ;  /* 0x0c401f0007187f89 */ /* 0x000e6200000e0000 */
[C---:B------:R-:W-:Y:S01]  /*3d50*/  FSETP.NEU.FTZ.AND P0, PT, R151.reuse, -INF , PT ;  /* 0xff8000009700780b */ /* 0x040fe20003f1d000 */
[----:B------:R-:W-:-:S05]  /*3d60*/  FMUL.FTZ R25, R151, c[0x0][0x2d0] ;  /* 0x0000b40097197a20 */ /* 0x000fca0000410000 */
[----:B------:R-:W-:-:S05]  /*3d70*/  FSEL R25, R25, RZ, P0 ;  /* 0x000000ff19197208 */ /* 0x000fca0000000000 */
[--C-:B------:R-:W-:Y:S02]  /*3d80*/  FFMA.FTZ R155, R56, c[0x0][0x2d0], -R25.reuse ;  /* 0x0000b400389b7a23 */ /* 0x100fe40000010819 */
[--C-:B------:R-:W-:Y:S02]  /*3d90*/  FFMA.FTZ R170, R20, c[0x0][0x2d0], -R25.reuse ;  /* 0x0000b40014aa7a23 */ /* 0x100fe40000010819 */
[--C-:B------:R-:W-:Y:S02]  /*3da0*/  FFMA.FTZ R164, R6, c[0x0][0x2d0], -R25.reuse ;  /* 0x0000b40006a47a23 */ /* 0x100fe40000010819 */
[--C-:B------:R-:W-:Y:S01]  /*3db0*/  FFMA.FTZ R160, R4, c[0x0][0x2d0], -R25.reuse ;  /* 0x0000b40004a07a23 */ /* 0x100fe20000010819 */
[----:B------:R-:W-:Y:S01]  /*3dc0*/  MUFU.EX2 R155, R155 ;  /* 0x0000009b009b7308 */ /* 0x000fe20000000800 */
[--C-:B------:R-:W-:Y:S02]  /*3dd0*/  FFMA.FTZ R173, R21, c[0x0][0x2d0], -R25.reuse ;  /* 0x0000b40015ad7a23 */ /* 0x100fe40000010819 */
[--C-:B------:R-:W-:Y:S01]  /*3de0*/  FFMA.FTZ R169, R68, c[0x0][0x2d0], -R25.reuse ;  /* 0x0000b40044a97a23 */ /* 0x100fe20000010819 */
[----:B-1----:R-:W-:Y:S01]  /*3df0*/  FMNMX.FTZ R24, R7, R24, !PT ;  /* 0x0000001807187209 */ /* 0x002fe20007810000 */
[----:B------:R-:W-:-:S02]  /*3e00*/  FFMA.FTZ R165, R64, c[0x0][0x2d0], -R25 ;  /* 0x0000b40040a57a23 */ /* 0x000fc40000010819 */
[--C-:B------:R-:W-:Y:S01]  /*3e10*/  FFMA.FTZ R163, R40, c[0x0][0x2d0], -R25.reuse ;  /* 0x0000b40028a37a23 */ /* 0x100fe20000010819 */
[----:B------:R-:W-:Y:S01]  /*3e20*/  MUFU.EX2 R164, R164 ;  /* 0x000000a400a47308 */ /* 0x000fe20000000800 */
[----:B------:R-:W1:Y:S01]  /*3e30*/  SHFL.BFLY PT, R149, R24, 0x1, 0x1f ;  /* 0x0c201f0018957f89 */ /* 0x000e6200000e0000 */
[--C-:B------:R-:W-:Y:S02]  /*3e40*/  FFMA.FTZ R154, R10, c[0x0][0x2d0], -R25.reuse ;  /* 0x0000b4000a9a7a23 */ /* 0x100fe40000010819 */
[--C-:B------:R-:W-:Y:S02]  /*3e50*/  FFMA.FTZ R2, R8, c[0x0][0x2d0], -R25.reuse ;  /* 0x0000b40008027a23 */ /* 0x100fe40000010819 */
[--C-:B------:R-:W-:Y:S02]  /*3e60*/  FFMA.FTZ R168, R22, c[0x0][0x2d0], -R25.reuse ;  /* 0x0000b40016a87a23 */ /* 0x100fe40000010819 */
[----:B------:R-:W2:Y:S01]  /*3e70*/  MUFU.EX2 R169, R169 ;  /* 0x000000a900a97308 */ /* 0x000ea20000000800 */
[----:B------:R-:W-:-:S07]  /*3e80*/  FFMA.FTZ R231, R18, c[0x0][0x2d0], -R25 ;  /* 0x0000b40012e77a23 */ /* 0x000fce0000010819 */
[----:B------:R-:W-:Y:S08]  /*3e90*/  MUFU.EX2 R165, R165 ;  /* 0x000000a500a57308 */ /* 0x000ff00000000800 */
[----:B------:R-:W3:Y:S01]  /*3ea0*/  MUFU.EX2 R160, R160 ;  /* 0x000000a000a07308 */ /* 0x000ee20000000800 */
[----:B-1----:R-:W-:Y:S02]  /*3eb0*/  FMNMX.FTZ R149, R24, R149, !PT ;  /* 0x0000009518957209 */ /* 0x002fe40007810000 */
[----:B------:R-:W-:-:S02]  /*3ec0*/  FMNMX.FTZ R24, R110, R111, !PT ;  /* 0x0000006f6e187209 */ /* 0x000fc40007810000 */
[C---:B------:R-:W-:Y:S01]  /*3ed0*/  FSETP.NEU.FTZ.AND P0, PT, R149.reuse, -INF , PT ;  /* 0xff8000009500780b */ /* 0x040fe20003f1d000 */
[----:B------:R-:W-:Y:S01]  /*3ee0*/  FMUL.FTZ R12, R149, c[0x0][0x2d0] ;  /* 0x0000b400950c7a20 */ /* 0x000fe20000410000 */
[----:B------:R-:W-:Y:S01]  /*3ef0*/  FMNMX.FTZ R24, R109, R24, !PT ;  /* 0x000000186d187209 */ /* 0x000fe20007810000 */
[----:B------:R-:W-:Y:S01]  /*3f00*/  MUFU.EX2 R163, R163 ;  /* 0x000000a300a37308 */ /* 0x000fe20000000800 */
[----:B--2---:R-:W-:Y:S01]  /*3f10*/  F2FP.PACK_AB R96, R164, R169 ;  /* 0x000000a9a460723e */ /* 0x004fe200000000ff */
[----:B------:R-:W-:Y:S01]  /*3f20*/  FADD.FTZ R164, R169, R164 ;  /* 0x000000a4a9a47221 */ /* 0x000fe20000010000 */
[----:B------:R-:W-:Y:S02]  /*3f30*/  FMNMX.FTZ R24, R95, R24, !PT ;  /* 0x000000185f187209 */ /* 0x000fe40007810000 */
[----:B------:R-:W-:Y:S02]  /*3f40*/  FSEL R12, R12, RZ, P0 ;  /* 0x000000ff0c0c7208 */ /* 0x000fe40000000000 */
[----:B------:R-:W-:Y:S01]  /*3f50*/  FMNMX.FTZ R24, R93, R24, !PT ;  /* 0x000000185d187209 */ /* 0x000fe20007810000 */
[----:B------:R-:W1:Y:S01]  /*3f60*/  MUFU.EX2 R154, R154 ;  /* 0x0000009a009a7308 */ /* 0x000e620000000800 */
[----:B------:R-:W-:Y:S01]  /*3f70*/  ISETP.NE.AND P0, PT, R42, RZ, PT ;  /* 0x000000ff2a00720c */ /* 0x000fe20003f05270 */
[--C-:B------:R-:W-:Y:S01]  /*3f80*/  FFMA.FTZ R167, R5, c[0x0][0x2d0], -R12.reuse ;  /* 0x0000b40005a77a23 */ /* 0x100fe2000001080c */
[----:B------:R-:W-:Y:S01]  /*3f90*/  FMNMX.FTZ R24, R91, R24, !PT ;  /* 0x000000185b187209 */ /* 0x000fe20007810000 */
[----:B------:R-:W-:Y:S01]  /*3fa0*/  LDSM.16.MT88.4 R4, [R212+0x3080] ;  /* 0x00308000d404783b */ /* 0x000fe20000004200 */
[----:B------:R-:W-:Y:S01]  /*3fb0*/  ISETP.GT.AND P0, PT, R23, 0x21, !P0 ;  /* 0x000000211700780c */ /* 0x000fe20004704270 */
[--C-:B------:R-:W-:Y:S01]  /*3fc0*/  FFMA.FTZ R0, R59, c[0x0][0x2d0], -R12.reuse ;  /* 0x0000b4003b007a23 */ /* 0x100fe2000001080c */
        /* <DEDUP_REMOVED lines=10> */
[----:B---3--:R-:W-:Y:S01]  /*4070*/  F2FP.PACK_AB R98, R160, R165 ;  /* 0x000000a5a062723e */ /* 0x008fe200000000ff */
[----:B------:R-:W-:Y:S01]  /*4080*/  LDSM.16.MT88.4 R40, [R212+0x2880] ;  /* 0x00288000d428783b */ /* 0x000fe20000004200 */
[----:B------:R-:W-:Y:S01]  /*4090*/  FMNMX.FTZ R24, R179, R24, !PT ;  /* 0x00000018b3187209 */ /* 0x000fe20007810000 */
[--C-:B------:R-:W-:Y:S01]  /*40a0*/  FFMA.FTZ R150, R11, c[0x0][0x2d0], -R12.reuse ;  /* 0x0000b4000b967a23 */ /* 0x100fe2000001080c */
[----:B-1----:R-:W-:Y:S01]  /*40b0*/  F2FP.PACK_AB R8, R154, R163 ;  /* 0x000000a39a08723e */ /* 0x002fe200000000ff */
[----:B------:R-:W1:Y:S01]  /*40c0*/  MUFU.EX2 R166, R166 ;  /* 0x000000a600a67308 */ /* 0x000e620000000800 */
[----:B------:R-:W-:Y:S01]  /*40d0*/  FMNMX.FTZ R29, R177, R24, !PT ;  /* 0x00000018b11d7209 */ /* 0x000fe20007810000 */
[--C-:B------:R-:W-:Y:S01]  /*40e0*/  FFMA.FTZ R153, R9, c[0x0][0x2d0], -R12.reuse ;  /* 0x0000b40009997a23 */ /* 0x100fe2000001080c */
[----:B------:R-:W-:Y:S01]  /*40f0*/  LDSM.16.MT88.4 R24, [R212+0x2080] ;  /* 0x00208000d418783b */ /* 0x000fe20000004200 */
[--C-:B------:R-:W-:Y:S01]  /*4100*/  FFMA.FTZ R229, R3, c[0x0][0x2d0], -R12.reuse ;  /* 0x0000b40003e57a23 */ /* 0x100fe2000001080c */
[----:B------:R-:W-:Y:S01]  /*4110*/  FMNMX.FTZ R56, R176, R29, !PT ;  /* 0x0000001db0387209 */ /* 0x000fe20007810000 */
[--C-:B------:R-:W-:Y:S01]  /*4120*/  FFMA.FTZ R172, R19, c[0x0][0x2d0], -R12.reuse ;  /* 0x0000b40013ac7a23 */ /* 0x100fe2000001080c */
[----:B------:R-:W-:Y:S01]  /*4130*/  FMNMX.FTZ R29, R88, R31, !PT ;  /* 0x0000001f581d7209 */ /* 0x000fe20007810000 */
[----:B------:R-:W-:Y:S01]  /*4140*/  MUFU.EX2 R167, R167 ;  /* 0x000000a700a77308 */ /* 0x000fe20000000800 */
[--C-:B------:R-:W-:Y:S01]  /*4150*/  FFMA.FTZ R175, R17, c[0x0][0x2d0], -R12.reuse ;  /* 0x0000b40011af7a23 */ /* 0x100fe2000001080c */
[----:B------:R-:W2:Y:S01]  /*4160*/  SHFL.BFLY PT, R21, R56, 0x2, 0x1f ;  /* 0x0c401f0038157f89 */ /* 0x000ea200000e0000 */
[----:B------:R-:W-:Y:S01]  /*4170*/  FMNMX.FTZ R29, R72, R29, !PT ;  /* 0x0000001d481d7209 */ /* 0x000fe20007810000 */
[----:B------:R-:W-:-:S02]  /*4180*/  FFMA.FTZ R174, R16, c[0x0][0x2d0], -R12 ;  /* 0x0000b40010ae7a23 */ /* 0x000fc4000001080c */
[----:B------:R-:W-:Y:S01]  /*4190*/  LDSM.16.MT88.4 R16, [R212+0x2c80] ;  /* 0x002c8000d410783b */ /* 0x000fe20000004200 */
[----:B------:R-:W-:Y:S01]  /*41a0*/  FMNMX.FTZ R20, R74, R29, !PT ;  /* 0x0000001d4a147209 */ /* 0x000fe20007810000 */
[----:B------:R-:W3:Y:S01]  /*41b0*/  MUFU.EX2 R162, R162 ;  /* 0x000000a200a27308 */ /* 0x000ee20000000800 */
[----:B-1----:R-:W-:Y:S01]  /*41c0*/  F2FP.PACK_AB R97, R166, R171 ;  /* 0x000000aba661723e */ /* 0x002fe200000000ff */
[----:B------:R-:W-:Y:S01]  /*41d0*/  LDSM.16.MT88.4 R28, [R214+0x2080] ;  /* 0x00208000d61c783b */ /* 0x000fe20000004200 */
[----:B------:R-:W-:Y:S01]  /*41e0*/  FMNMX.FTZ R23, R75, R20, !PT ;  /* 0x000000144b177209 */ /* 0x000fe20007810000 */
[----:B------:R-:W-:Y:S02]  /*41f0*/  FADD.FTZ R166, R171, R166 ;  /* 0x000000a6aba67221 */ /* 0x000fe40000010000 */
[----:B------:R-:W-:Y:S01]  /*4200*/  FADD.FTZ R165, R165, R164 ;  /* 0x000000a4a5a57221 */ /* 0x000fe20000010000 */
[----:B------:R-:W-:Y:S01]  /*4210*/  FMNMX.FTZ R13, R178, R23, !PT ;  /* 0x00000017b20d7209 */ /* 0x000fe20007810000 */
[----:B------:R-:W1:Y:S02]  /*4220*/  MUFU.EX2 R2, R2 ;  /* 0x0000000200027308 */ /* 0x000e640000000800 */
[----:B------:R-:W-:Y:S01]  /*4230*/  FADD.FTZ R160, R160, R165 ;  /* 0x000000a5a0a07221 */ /* 0x000fe20000010000 */
[----:B------:R-:W-:-:S02]  /*4240*/  FMNMX.FTZ R152, R186, R13, !PT ;  /* 0x0000000dba987209 */ /* 0x000fc40007810000 */
[----:B------:R-:W-:Y:S01]  /*4250*/  LDSM.16.MT88.4 R12, [R214+0x3880] ;  /* 0x00388000d60c783b */ /* 0x000fe20000004200 */
[----:B------:R-:W-:Y:S01]  /*4260*/  FADD.FTZ R163, R163, R160 ;  /* 0x000000a0a3a37221 */ /* 0x000fe20000010000 */
[----:B------:R-:W-:Y:S01]  /*4270*/  FMNMX.FTZ R152, R187, R152, !PT ;  /* 0x00000098bb987209 */ /* 0x000fe20007810000 */
[----:B------:R-:W-:Y:S01]  /*4280*/  MUFU.EX2 R161, R161 ;  /* 0x000000a100a17308 */ /* 0x000fe20000000800 */
[----:B---3--:R-:W-:Y:S01]  /*4290*/  F2FP.PACK_AB R99, R162, R167 ;  /* 0x000000a7a263723e */ /* 0x008fe200000000ff */
[----:B------:R-:W-:Y:S01]  /*42a0*/  FADD.FTZ R167, R167, R166 ;  /* 0x000000a6a7a77221 */ /* 0x000fe20000010000 */
[----:B------:R-:W-:Y:S01]  /*42b0*/  FMNMX.FTZ R152, R189, R152, !PT ;  /* 0x00000098bd987209 */ /* 0x000fe20007810000 */
[----:B------:R-:W-:Y:S01]  /*42c0*/  FADD.FTZ R154, R154, R163 ;  /* 0x000000a39a9a7221 */ /* 0x000fe20000010000 */
[----:B--2---:R-:W-:Y:S01]  /*42d0*/  FMNMX.FTZ R56, R56, R21, !PT ;  /* 0x0000001538387209 */ /* 0x004fe20007810000 */
[----:B------:R-:W-:Y:S01]  /*42e0*/  FADD.FTZ R162, R162, R167 ;  /* 0x000000a7a2a27221 */ /* 0x000fe20000010000 */
[----:B------:R-:W-:Y:S01]  /*42f0*/  LDSM.16.MT88.4 R20, [R214+0x2c80] ;  /* 0x002c8000d614783b */ /* 0x000fe20000004200 */
[----:B------:R-:W-:Y:S01]  /*4300*/  HMMA.16816.F32 R144, R96, R136, RZ ;  /* 0x000000886090723c */ /* 0x000fe200000018ff */
[----:B------:R-:W2:Y:S01]  /*4310*/  MUFU.EX2 R150, R150 ;  /* 0x0000009600967308 */ /* 0x000ea20000000800 */
[----:B-1----:R-:W-:Y:S01]  /*4320*/  F2FP.PACK_AB R10, R2, R155 ;  /* 0x0000009b020a723e */ /* 0x002fe200000000ff */
[----:B------:R-:W1:Y:S01]  /*4330*/  SHFL.BFLY PT, R59, R152, 0x2, 0x1f ;  /* 0x0c401f00983b7f89 */ /* 0x000e6200000e0000 */
[----:B------:R-:W-:-:S03]  /*4340*/  FADD.FTZ R155, R155, R154 ;  /* 0x0000009a9b9b7221 */ /* 0x000fc60000010000 */
[----:B------:R-:W3:Y:S01]  /*4350*/  SHFL.BFLY PT, R57, R56, 0x1, 0x1f ;  /* 0x0c201f0038397f89 */ /* 0x000ee200000e0000 */
[----:B------:R-:W-:Y:S01]  /*4360*/  HMMA.16816.F32 R104, R96, R112, RZ ;  /* 0x000000706068723c */ /* 0x000fe200000018ff */
[----:B------:R-:W-:Y:S01]  /*4370*/  MUFU.EX2 R153, R153 ;  /* 0x0000009900997308 */ /* 0x000fe20000000800 */
[----:B------:R-:W-:-:S06]  /*4380*/  FADD.FTZ R155, R2, R155 ;  /* 0x0000009b029b7221 */ /* 0x000fcc0000010000 */
[----:B------:R-:W-:Y:S01]  /*4390*/  HMMA.16816.F32 R120, R96, R132, RZ ;  /* 0x000000846078723c */ /* 0x000fe200000018ff */
[----:B------:R-:W4:Y:S01]  /*43a0*/  MUFU.EX2 R0, R0 ;  /* 0x0000000000007308 */ /* 0x000f220000000800 */
[----:B--2---:R-:W-:Y:S01]  /*43b0*/  F2FP.PACK_AB R9, R150, R161 ;  /* 0x000000a19609723e */ /* 0x004fe200000000ff */
[----:B------:R-:W-:-:S04]  /*43c0*/  FADD.FTZ R161, R161, R162 ;  /* 0x000000a2a1a17221 */ /* 0x000fc80000010000 */
[----:B------:R-:W-:Y:S01]  /*43d0*/  FADD.FTZ R150, R150, R161 ;  /* 0x000000a196967221 */ /* 0x000fe20000010000 */
[----:B------:R-:W-:Y:S01]  /*43e0*/  HMMA.16816.F32 R52, R96, R60, RZ ;  /* 0x0000003c6034723c */ /* 0x000fe200000018ff */
[----:B------:R-:W-:Y:S01]  /*43f0*/  MUFU.EX2 R168, R168 ;  /* 0x000000a800a87308 */ /* 0x000fe20000000800 */
[----:B-1----:R-:W-:Y:S02]  /*4400*/  FMNMX.FTZ R152, R152, R59, !PT ;  /* 0x0000003b98987209 */ /* 0x002fe40007810000 */
[----:B---3--:R-:W-:-:S03]  /*4410*/  FMNMX.FTZ R3, R56, R57, !PT ;  /* 0x0000003938037209 */ /* 0x008fc60007810000 */
[----:B------:R-:W1:Y:S01]  /*4420*/  SHFL.BFLY PT, R125, R152, 0x1, 0x1f ;  /* 0x0c201f00987d7f89 */ /* 0x000e6200000e0000 */
[----:B------:R-:W-:Y:S01]  /*4430*/  HMMA.16816.F32 R68, R96, R76, RZ ;  /* 0x0000004c6044723c */ /* 0x000fe200000018ff */
[----:B----4-:R-:W-:Y:S01]  /*4440*/  F2FP.PACK_AB R11, R0, R153 ;  /* 0x00000099000b723e */ /* 0x010fe200000000ff */
[----:B------:R-:W2:Y:S01]  /*4450*/  MUFU.EX2 R173, R173 ;  /* 0x000000ad00ad7308 */ /* 0x000ea20000000800 */
[C---:B------:R-:W-:Y:S01]  /*4460*/  FMUL.FTZ R200, R3.reuse, c[0x0][0x2d0] ;  /* 0x0000b40003c87a20 */ /* 0x040fe20000410000 */
[----:B------:R-:W-:Y:S01]  /*4470*/  FSETP.NEU.FTZ.AND P0, PT, R3, -INF , PT ;  /* 0xff8000000300780b */ /* 0x000fe20003f1d000 */
[----:B------:R-:W-:-:S03]  /*4480*/  FADD.FTZ R153, R153, R150 ;  /* 0x0000009699997221 */ /* 0x000fc60000010000 */
[----:B------:R-:W-:Y:S01]  /*4490*/  HMMA.16816.F32 R84, R96, R4, RZ ;  /* 0x000000046054723c */ /* 0x000fe200000018ff */
[----:B------:R-:W-:Y:S01]  /*44a0*/  FSEL R200, R200, RZ, P0 ;  /* 0x000000ffc8c87208 */ /* 0x000fe20000000000 */
[----:B------:R-:W-:Y:S01]  /*44b0*/  MUFU.EX2 R170, R170 ;  /* 0x000000aa00aa7308 */ /* 0x000fe20000000800 */
[----:B------:R-:W-:-:S03]  /*44c0*/  FADD.FTZ R153, R0, R153 ;  /* 0x0000009900997221 */ /* 0x000fc60000010000 */
[--C-:B------:R-:W-:Y:S02]  /*44d0*/  FFMA.FTZ R181, R110, c[0x0][0x2d0], -R200.reuse ;  /* 0x0000b4006eb57a23 */ /* 0x100fe400000108c8 */
[C---:B------:R-:W-:Y:S01]  /*44e0*/  HMMA.16816.F32 R100, R96.reuse, R138, RZ ;  /* 0x0000008a6064723c */ /* 0x040fe200000018ff */
[--C-:B------:R-:W-:Y:S01]  /*44f0*/  FFMA.FTZ R182, R111, c[0x0][0x2d0], -R200.reuse ;  /* 0x0000b4006fb67a23 */ /* 0x100fe200000108c8 */
[----:B------:R-:W3:Y:S01]  /*4500*/  MUFU.EX2 R231, R231 ;  /* 0x000000e700e77308 */ /* 0x000ee20000000800 */
[--C-:B------:R-:W-:Y:S01]  /*4510*/  FFMA.FTZ R183, R109, c[0x0][0x2d0], -R200.reuse ;  /* 0x0000b4006db77a23 */ /* 0x100fe200000108c8 */
[----:B--2---:R-:W-:Y:S01]  /*4520*/  F2FP.PACK_AB R56, R173, R168 ;  /* 0x000000a8ad38723e */ /* 0x004fe200000000ff */
[--C-:B------:R-:W-:Y:S01]  /*4530*/  FFMA.FTZ R184, R95, c[0x0][0x2d0], -R200.reuse ;  /* 0x0000b4005fb87a23 */ /* 0x100fe200000108c8 */
[----:B-1----:R-:W-:Y:S02]  /*4540*/  FMNMX.FTZ R152, R152, R125, !PT ;  /* 0x0000007d98987209 */ /* 0x002fe40007810000 */
[----:B------:R-:W-:Y:S01]  /*4550*/  HMMA.16816.F32 R116, R96, R114, RZ ;  /* 0x000000726074723c */ /* 0x000fe200000018ff */
[----:B------:R-:W-:Y:S01]  /*4560*/  FFMA.FTZ R192, R93, c[0x0][0x2d0], -R200 ;  /* 0x0000b4005dc07a23 */ /* 0x000fe200000108c8 */
[----:B------:R-:W-:Y:S01]  /*4570*/  MUFU.EX2 R181, R181 ;  /* 0x000000b500b57308 */ /* 0x000fe20000000800 */
[C---:B------:R-:W-:Y:S01]  /*4580*/  FSETP.NEU.FTZ.AND P0, PT, R152.reuse, -INF , PT ;  /* 0xff8000009800780b */ /* 0x040fe20003f1d000 */
[----:B------:R-:W-:-:S02]  /*4590*/  FMUL.FTZ R201, R152, c[0x0][0x2d0] ;  /* 0x0000b40098c97a20 */ /* 0x000fc40000410000 */
[--C-:B------:R-:W-:Y:S02]  /*45a0*/  FFMA.FTZ R195, R91, c[0x0][0x2d0], -R200.reuse ;  /* 0x0000b4005bc37a23 */ /* 0x100fe400000108c8 */
[C---:B------:R-:W-:Y:S01]  /*45b0*/  HMMA.16816.F32 R128, R96.reuse, R134, RZ ;  /* 0x000000866080723c */ /* 0x040fe200000018ff */
[----:B------:R-:W-:Y:S01]  /*45c0*/  FSEL R201, R201, RZ, P0 ;  /* 0x000000ffc9c97208 */ /* 0x000fe20000000000 */
[----:B------:R-:W1:Y:S01]  /*45d0*/  MUFU.EX2 R182, R182 ;  /* 0x000000b600b67308 */ /* 0x000e620000000800 */
[----:B---3--:R-:W-:Y:S01]  /*45e0*/  F2FP.PACK_AB R58, R231, R170 ;  /* 0x000000aae73a723e */ /* 0x008fe200000000ff */
[----:B------:R-:W-:Y:S01]  /*45f0*/  FFMA.FTZ R194, R89, c[0x0][0x2d0], -R200 ;  /* 0x0000b40059c27a23 */ /* 0x000fe200000108c8 */
[----:B------:R-:W-:Y:S01]  /*4600*/  PLOP3.LUT P0, PT, PT, PT, UP1, 0x40, 0x0 ;  /* 0x000000000000781c */ /* 0x000fe20003f0e818 */
[--C-:B------:R-:W-:Y:S02]  /*4610*/  FFMA.FTZ R185, R108, c[0x0][0x2d0], -R201.reuse ;  /* 0x0000b4006cb97a23 */ /* 0x100fe400000108c9 */
[----:B------:R-:W-:Y:S01]  /*4620*/  HMMA.16816.F32 R64, R96, R62, RZ ;  /* 0x0000003e6040723c */ /* 0x000fe200000018ff */
[--C-:B------:R-:W-:Y:S01]  /*4630*/  FFMA.FTZ R188, R94, c[0x0][0x2d0], -R201.reuse ;  /* 0x0000b4005ebc7a23 */ /* 0x100fe200000108c9 */
[----:B------:R-:W-:Y:S01]  /*4640*/  MUFU.EX2 R183, R183 ;  /* 0x000000b700b77308 */ /* 0x000fe20000000800 */
[----:B------:R-:W-:-:S02]  /*4650*/  FFMA.FTZ R191, R92, c[0x0][0x2d0], -R201 ;  /* 0x0000b4005cbf7a23 */ /* 0x000fc400000108c9 */
[--C-:B------:R-:W-:Y:S02]  /*4660*/  FFMA.FTZ R190, R90, c[0x0][0x2d0], -R201.reuse ;  /* 0x0000b4005abe7a23 */ /* 0x100fe400000108c9 */
[----:B------:R-:W-:Y:S01]  /*4670*/  FFMA.FTZ R193, R73, c[0x0][0x2d0], -R200 ;  /* 0x0000b40049c17a23 */ /* 0x000fe200000108c8 */
[C---:B------:R-:W-:Y:S01]  /*4680*/  HMMA.16816.F32 R80, R96.reuse, R78, RZ ;  /* 0x0000004e6050723c */ /* 0x040fe200000018ff */
[--C-:B------:R-:W-:Y:S01]  /*4690*/  FFMA.FTZ R199, R88, c[0x0][0x2d0], -R201.reuse ;  /* 0x0000b40058c77a23 */ /* 0x100fe200000108c9 */
[----:B------:R-:W2:Y:S01]  /*46a0*/  MUFU.EX2 R184, R184 ;  /* 0x000000b800b87308 */ /* 0x000ea20000000800 */
[----:B-1----:R-:W-:Y:S01]  /*46b0*/  F2FP.PACK_AB R92, R182, R181 ;  /* 0x000000b5b65c723e */ /* 0x002fe200000000ff */
[--C-:B------:R-:W-:Y:S02]  /*46c0*/  FFMA.FTZ R196, R72, c[0x0][0x2d0], -R201.reuse ;  /* 0x0000b40048c47a23 */ /* 0x100fe400000108c9 */
[--C-:B------:R-:W-:Y:S02]  /*46d0*/  FFMA.FTZ R197, R74, c[0x0][0x2d0], -R201.reuse ;  /* 0x0000b4004ac57a23 */ /* 0x100fe400000108c9 */
[----:B------:R-:W-:Y:S01]  /*46e0*/  HMMA.16816.F32 R96, R96, R6, RZ ;  /* 0x000000066060723c */ /* 0x000fe200000018ff */
[----:B------:R-:W-:Y:S01]  /*46f0*/  FFMA.FTZ R198, R75, c[0x0][0x2d0], -R201 ;  /* 0x0000b4004bc67a23 */ /* 0x000fe200000108c9 */
[----:B------:R-:W-:Y:S01]  /*4700*/  MUFU.EX2 R185, R185 ;  /* 0x000000b900b97308 */ /* 0x000fe20000000800 */
[----:B------:R-:W-:-:S02]  /*4710*/  FADD.FTZ R182, R181, R182 ;  /* 0x000000b6b5b67221 */ /* 0x000fc40000010000 */
[----:B------:R-:W-:Y:S02]  /*4720*/  FFMA.FTZ R227, R176, c[0x0][0x2d0], -R200 ;  /* 0x0000b400b0e37a23 */ /* 0x000fe400000108c8 */
[----:B------:R-:W-:Y:S01]  /*4730*/  FFMA.FTZ R225, R189, c[0x0][0x2d0], -R201 ;  /* 0x0000b400bde17a23 */ /* 0x000fe200000108c9 */
[C---:B------:R-:W-:Y:S01]  /*4740*/  HMMA.16816.F32 R144, R8.reuse, R156, R144 ;  /* 0x0000009c0890723c */ /* 0x040fe20000001890 */
[----:B------:R-:W-:Y:S01]  /*4750*/  FADD.FTZ R168, R168, R155 ;  /* 0x0000009ba8a87221 */ /* 0x000fe20000010000 */
[----:B------:R-:W1:Y:S01]  /*4760*/  MUFU.EX2 R188, R188 ;  /* 0x000000bc00bc7308 */ /* 0x000e620000000800 */
[C---:B--2---:R-:W-:Y:S01]  /*4770*/  F2FP.PACK_AB R94, R184.reuse, R183 ;  /* 0x000000b7b85e723e */ /* 0x044fe200000000ff */
[----:B------:R-:W-:Y:S02]  /*4780*/  FADD.FTZ R183, R183, R182 ;  /* 0x000000b6b7b77221 */ /* 0x000fe40000010000 */
[----:B------:R-:W-:Y:S02]  /*4790*/  FADD.FTZ R173, R173, R168 ;  /* 0x000000a8adad7221 */ /* 0x000fe40000010000 */
[----:B------:R-:W-:Y:S01]  /*47a0*/  HMMA.16816.F32 R104, R8, R48, R104 ;  /* 0x000000300868723c */ /* 0x000fe20000001868 */
[----:B------:R-:W-:Y:S01]  /*47b0*/  FADD.FTZ R183, R184, R183 ;  /* 0x000000b7b8b77221 */ /* 0x000fe20000010000 */
[----:B------:R-:W-:Y:S01]  /*47c0*/  MUFU.EX2 R191, R191 ;  /* 0x000000bf00bf7308 */ /* 0x000fe20000000800 */
[----:B------:R-:W-:-:S04]  /*47d0*/  FADD.FTZ R170, R170, R173 ;  /* 0x000000adaaaa7221 */ /* 0x000fc80000010000 */
[----:B------:R-:W-:Y:S01]  /*47e0*/  FADD.FTZ R231, R231, R170 ;  /* 0x000000aae7e77221 */ /* 0x000fe20000010000 */
[----:B------:R-:W-:Y:S02]  /*47f0*/  HMMA.16816.F32 R120, R8, R44, R120 ;  /* 0x0000002c0878723c */ /* 0x000fe40000001878 */
[----:B------:R-:W2:Y:S01]  /*4800*/  MUFU.EX2 R190, R190 ;  /* 0x000000be00be7308 */ /* 0x000ea20000000800 */
[----:B-1----:R-:W-:Y:S01]  /*4810*/  F2FP.PACK_AB R93, R188, R185 ;  /* 0x000000b9bc5d723e */ /* 0x002fe200000000ff */
[----:B------:R-:W-:-:S04]  /*4820*/  FADD.FTZ R188, R185, R188 ;  /* 0x000000bcb9bc7221 */ /* 0x000fc80000010000 */
[C---:B------:R-:W-:Y:S02]  /*4830*/  HMMA.16816.F32 R52, R8.reuse, R40, R52 ;  /* 0x000000280834723c */ /* 0x040fe40000001834 */
[----:B------:R-:W-:Y:S06]  /*4840*/  MUFU.EX2 R172, R172 ;  /* 0x000000ac00ac7308 */ /* 0x000fec0000000800 */
[----:B------:R-:W-:Y:S02]  /*4850*/  HMMA.16816.F32 R68, R8, R36, R68 ;  /* 0x000000240844723c */ /* 0x000fe40000001844 */
[----:B------:R-:W1:Y:S01]  /*4860*/  MUFU.EX2 R175, R175 ;  /* 0x000000af00af7308 */ /* 0x000e620000000800 */
[----:B--2---:R-:W-:Y:S01]  /*4870*/  F2FP.PACK_AB R95, R190, R191 ;  /* 0x000000bfbe5f723e */ /* 0x004fe200000000ff */
[----:B------:R-:W-:-:S04]  /*4880*/  FADD.FTZ R191, R191, R188 ;  /* 0x000000bcbfbf7221 */ /* 0x000fc80000010000 */
[C---:B------:R-:W-:Y:S01]  /*4890*/  HMMA.16816.F32 R84, R8.reuse, R32, R84 ;  /* 0x000000200854723c */ /* 0x040fe20000001854 */
[----:B------:R-:W-:Y:S01]  /*48a0*/  FADD.FTZ R190, R190, R191 ;  /* 0x000000bfbebe7221 */ /* 0x000fe20000010000 */
[----:B------:R-:W-:Y:S06]  /*48b0*/  MUFU.EX2 R174, R174 ;  /* 0x000000ae00ae7308 */ /* 0x000fec0000000800 */
[----:B------:R-:W-:Y:S02]  /*48c0*/  HMMA.16816.F32 R100, R8, R158, R100 ;  /* 0x0000009e0864723c */ /* 0x000fe40000001864 */
[----:B------:R-:W2:Y:S01]  /*48d0*/  MUFU.EX2 R229, R229 ;  /* 0x000000e500e57308 */ /* 0x000ea20000000800 */
[----:B-1----:R-:W-:Y:S01]  /*48e0*/  F2FP.PACK_AB R57, R175, R172 ;  /* 0x000000acaf39723e */ /* 0x002fe200000000ff */
[----:B------:R-:W-:-:S04]  /*48f0*/  FADD.FTZ R172, R172, R153 ;  /* 0x00000099acac7221 */ /* 0x000fc80000010000 */
[C---:B------:R-:W-:Y:S01]  /*4900*/  HMMA.16816.F32 R116, R8.reuse, R50, R116 ;  /* 0x000000320874723c */ /* 0x040fe20000001874 */
[----:B------:R-:W-:Y:S01]  /*4910*/  FADD.FTZ R175, R175, R172 ;  /* 0x000000acafaf7221 */ /* 0x000fe20000010000 */
[----:B------:R-:W-:Y:S06]  /*4920*/  MUFU.EX2 R192, R192 ;  /* 0x000000c000c07308 */ /* 0x000fec0000000800 */
[----:B------:R-:W-:Y:S01]  /*4930*/  HMMA.16816.F32 R128, R8, R46, R128 ;  /* 0x0000002e0880723c */ /* 0x000fe20000001880 */
[----:B--2---:R-:W-:Y:S01]  /*4940*/  F2FP.PACK_AB R59, R229, R174 ;  /* 0x000000aee53b723e */ /* 0x004fe200000000ff */
[----:B------:R-:W1:Y:S01]  /*4950*/  MUFU.EX2 R195, R195 ;  /* 0x000000c300c37308 */ /* 0x000e620000000800 */
[----:B------:R-:W-:-:S05]  /*4960*/  FADD.FTZ R174, R174, R175 ;  /* 0x000000afaeae7221 */ /* 0x000fca0000010000 */
[C---:B------:R-:W-:Y:S01]  /*4970*/  HMMA.16816.F32 R64, R8.reuse, R42, R64 ;  /* 0x0000002a0840723c */ /* 0x040fe20000001840 */
[----:B------:R-:W-:Y:S01]  /*4980*/  FADD.FTZ R229, R229, R174 ;  /* 0x000000aee5e57221 */ /* 0x000fe20000010000 */
[----:B------:R-:W-:Y:S06]  /*4990*/  MUFU.EX2 R194, R194 ;  /* 0x000000c200c27308 */ /* 0x000fec0000000800 */
[C---:B------:R-:W-:Y:S02]  /*49a0*/  HMMA.16816.F32 R80, R8.reuse, R38, R80 ;  /* 0x000000260850723c */ /* 0x040fe40000001850 */
[----:B------:R-:W-:Y:S06]  /*49b0*/  MUFU.EX2 R193, R193 ;  /* 0x000000c100c17308 */ /* 0x000fec0000000800 */
[----:B------:R-:W-:Y:S01]  /*49c0*/  HMMA.16816.F32 R96, R8, R34, R96 ;  /* 0x000000220860723c */ /* 0x000fe20000001860 */
[----:B------:R-:W2:Y:S01]  /*49d0*/  LDSM.16.MT88.4 R8, [R212+0x3880] ;  /* 0x00388000d408783b */ /* 0x000ea20000004200 */
[----:B------:R-:W-:Y:S06]  /*49e0*/  MUFU.EX2 R199, R199 ;  /* 0x000000c700c77308 */ /* 0x000fec0000000800 */
[C---:B------:R-:W-:Y:S02]  /*49f0*/  HMMA.16816.F32 R108, R92.reuse, R112, RZ ;  /* 0x000000705c6c723c */ /* 0x040fe400000018ff */
[----:B------:R-:W3:Y:S06]  /*4a00*/  MUFU.EX2 R196, R196 ;  /* 0x000000c400c47308 */ /* 0x000eec0000000800 */
[C---:B------:R-:W-:Y:S02]  /*4a10*/  HMMA.16816.F32 R124, R92.reuse, R132, RZ ;  /* 0x000000845c7c723c */ /* 0x040fe400000018ff */
[----:B------:R-:W-:Y:S06]  /*4a20*/  MUFU.EX2 R197, R197 ;  /* 0x000000c500c57308 */ /* 0x000fec0000000800 */
[----:B------:R-:W-:Y:S02]  /*4a30*/  HMMA.16816.F32 R88, R92, R4, RZ ;  /* 0x000000045c58723c */ /* 0x000fe400000018ff */
[----:B------:R-:W4:Y:S05]  /*4a40*/  MUFU.EX2 R198, R198 ;  /* 0x000000c600c67308 */ /* 0x000f2a0000000800 */
[----:B-1----:R-:W-:Y:S01]  /*4a50*/  F2FP.PACK_AB R4, R195, R192 ;  /* 0x000000c0c304723e */ /* 0x002fe200000000ff */
[----:B------:R-:W-:Y:S01]  /*4a60*/  HMMA.16816.F32 R144, R56, R28, R144 ;  /* 0x0000001c3890723c */ /* 0x000fe20000001890 */
[----:B---3--:R-:W-:Y:S01]  /*4a70*/  F2FP.PACK_AB R5, R196, R199 ;  /* 0x000000c7c405723e */ /* 0x008fe200000000ff */
[----:B------:R-:W-:Y:S01]  /*4a80*/  FADD.FTZ R192, R192, R183 ;  /* 0x000000b7c0c07221 */ /* 0x000fe20000010000 */
[----:B------:R-:W-:Y:S01]  /*4a90*/  MUFU.EX2 R227, R227 ;  /* 0x000000e300e37308 */ /* 0x000fe20000000800 */
[----:B------:R-:W-:-:S02]  /*4aa0*/  FADD.FTZ R199, R199, R190 ;  /* 0x000000bec7c77221 */ /* 0x000fc40000010000 */
[----:B------:R-:W-:Y:S02]  /*4ab0*/  FADD.FTZ R195, R195, R192 ;  /* 0x000000c0c3c37221 */ /* 0x000fe40000010000 */
[C---:B------:R-:W-:Y:S01]  /*4ac0*/  HMMA.16816.F32 R104, R56.reuse, R24, R104 ;  /* 0x000000183868723c */ /* 0x040fe20000001868 */
[----:B------:R-:W-:Y:S02]  /*4ad0*/  FADD.FTZ R196, R196, R199 ;  /* 0x000000c7c4c47221 */ /* 0x000fe40000010000 */
[----:B------:R-:W-:Y:S05]  /*4ae0*/  MUFU.EX2 R225, R225 ;  /* 0x000000e100e17308 */ /* 0x000fea0000000800 */
        /* <DEDUP_REMOVED lines=36> */
[----:B------:R-:W-:Y:S01]  /*4d30*/  FFMA.FTZ R40, R177, c[0x0][0x2d0], -R200 ;  /* 0x0000b400b1287a23 */ /* 0x000fe200000108c8 */
[C---:B------:R-:W-:Y:S05]  /*4d40*/  HMMA.16816.F32 R72, R4.reuse, R36, R72 ;  /* 0x000000240448723c */ /* 0x040fea0000001848 */
[----:B------:R-:W2:Y:S02]  /*4d50*/  MUFU.EX2 R33, R33 ;  /* 0x0000002100217308 */ /* 0x000ea40000000800 */
[----:B------:R-:W-:Y:S01]  /*4d60*/  FFMA.FTZ R36, R187, c[0x0][0x2d0], -R201 ;  /* 0x0000b400bb247a23 */ /* 0x000fe200000108c9 */
[C---:B------:R-:W-:Y:S05]  /*4d70*/  HMMA.16816.F32 R140, R4.reuse, R156, R140 ;  /* 0x0000009c048c723c */ /* 0x040fea000000188c */
[----:B------:R-:W3:Y:S03]  /*4d80*/  MUFU.EX2 R40, R40 ;  /* 0x0000002800287308 */ /* 0x000ee60000000800 */
[C---:B------:R-:W-:Y:S05]  /*4d90*/  HMMA.16816.F32 R136, R4.reuse, R158, R136 ;  /* 0x0000009e0488723c */ /* 0x040fea0000001888 */
[----:B------:R-:W4:Y:S03]  /*4da0*/  MUFU.EX2 R36, R36 ;  /* 0x0000002400247308 */ /* 0x000f260000000800 */
[C---:B------:R-:W-:Y:S08]  /*4db0*/  HMMA.16816.F32 R112, R4.reuse, R50, R112 ;  /* 0x000000320470723c */ /* 0x040ff00000001870 */
        /* <DEDUP_REMOVED lines=41> */
.L_x_931:
[----:B------:R-:W-:Y:S02]  /*5050*/  UISETP.NE.AND UP0, UPT, UR12, 0x1, UPT ;  /* 0x000000010c00788c */ /* 0x000fe4000bf05270 */
[----:B------:R-:W-:Y:S02]  /*5060*/  ULDC.64 UR4, c[0x0][0x330] ;  /* 0x0000cc0000047ab9 */ /* 0x000fe40000000a00 */
[----:B------:R-:W-:-:S07]  /*5070*/  UIMAD.WIDE.U32 UR16, UR14, UR4, URZ ;  /* 0x000000040e1072a5 */ /* 0x000fce000f8e003f */
[----:B------:R-:W-:Y:S02]  /*5080*/  @UP0 UMOV UR15, UR17 ;  /* 0x00000011000f0c82 */ /* 0x000fe40008000000 */
[----:B------:R-:W-:Y:S02]  /*5090*/  @UP0 USHF.R.U32.HI UR14, URZ, UR5, UR15 ;  /* 0x000000053f0e0299 */ /* 0x000fe4000801160f */
.L_x_932:
[----:B------:R-:W-:Y:S02]  /*50a0*/  ULDC UR4, c[0x0][0x32c] ;  /* 0x0000cb0000047ab9 */ /* 0x000fe40000000800 */
[----:B------:R-:W-:-:S04]  /*50b0*/  UIMAD UR4, UR14, UR12, UR4 ;  /* 0x0000000c0e0472a4 */ /* 0x000fc8000f8e0204 */
[----:B------:R-:W-:-:S04]  /*50c0*/  UISETP.LT.AND UP0, UPT, UR13, UR4, UPT ;  /* 0x000000040d00728c */ /* 0x000fc8000bf01270 */
[----:B------:R-:W-:-:S04]  /*50d0*/  USEL UR13, UR13, UR4, UP0 ;  /* 0x000000040d0d7287 */ /* 0x000fc80008000000 */
.L_x_930:
        /* <DEDUP_REMOVED lines=19> */
.L_x_952:
        /* <DEDUP_REMOVED lines=15> */
[C---:B------:R-:W-:Y:S04]  /*5300*/  IMAD.WIDE.U32 R6, R226.reuse, c[0x0][0x208], RZ ;  /* 0x00008200e2067a25 */ /* 0x040fe800078e00ff */
[----:B------:R-:W-:Y:S02]  /*5310*/  IMAD R3, R3, c[0x0][0x208], RZ ;  /* 0x0000820003037a24 */ /* 0x000fe400078e02ff */
[----:B------:R-:W-:Y:S02]  /*5320*/  @!P3 IMAD.MOV.U32 R9, RZ, RZ, c[0x0][0x208] ;  /* 0x00008200ff09b624 */ /* 0x000fe400078e00ff */
[----:B------:R-:W-:Y:S02]  /*5330*/  IMAD R3, R226, c[0x0][0x20c], R3 ;  /* 0x00008300e2037a24 */ /* 0x000fe400078e0203 */
[----:B------:R-:W-:Y:S02]  /*5340*/  @!P3 IMAD.MOV.U32 R4, RZ, RZ, c[0x0][0x20c] ;  /* 0x00008300ff04b624 */ /* 0x000fe400078e00ff */
[----:B------:R-:W-:Y:S02]  /*5350*/  IMAD.IADD R3, R7, 0x1, R3 ;  /* 0x0000000107037824 */ /* 0x000fe400078e0203 */
[----:B------:R-:W-:Y:S04]  /*5360*/  IMAD.WIDE.U32 R6, R6, 0x30, RZ ;  /* 0x0000003006067825 */ /* 0x000fe800078e00ff */
[----:B------:R-:W-:Y:S01]  /*5370*/  IMAD R3, R3, 0x30, RZ ;  /* 0x0000003003037824 */ /* 0x000fe200078e02ff */
[-C--:B------:R-:W-:Y:S02]  /*5380*/  IADD3 R5, P2, R232, R6.reuse, RZ ;  /* 0x00000006e8057210 */ /* 0x080fe40007f5e0ff */
[-C--:B------:R-:W-:Y:S01]  /*5390*/  @!P3 LEA R11, P0, R9, R6.reuse, 0x5 ;  /* 0x00000006090bb211 */ /* 0x080fe200078028ff */
[----:B------:R-:W-:Y:S01]  /*53a0*/  IMAD.IADD R3, R7, 0x1, R3 ;  /* 0x0000000107037824 */ /* 0x000fe200078e0203 */
[-C--:B------:R-:W-:Y:S04]  /*53b0*/  IADD3 R7, P1, R238, R6.reuse, RZ ;  /* 0x00000006ee077210 */ /* 0x080fe80007f3e0ff */
[----:B------:R-:W-:Y:S01]  /*53c0*/  @!P3 LEA.HI.X R9, R9, R3, R4, 0x5, P0 ;  /* 0x000000030909b211 */ /* 0x000fe200000f2c04 */
[----:B------:R-:W-:Y:S01]  /*53d0*/  IMAD.X R4, R3, 0x1, R235, P2 ;  /* 0x0000000103047824 */ /* 0x000fe200010e06eb */
[----:B------:R-:W-:Y:S02]  /*53e0*/  LEA R14, P2, R5, c[0x0][0x1f8], 0x1 ;  /* 0x00007e00050e7a11 */ /* 0x000fe400078408ff */
[----:B------:R-:W-:Y:S01]  /*53f0*/  IADD3 R8, P0, R236, R6, RZ ;  /* 0x00000006ec087210 */ /* 0x000fe20007f1e0ff */
[----:B------:R-:W-:Y:S01]  /*5400*/  IMAD.X R6, R3, 0x1, R237, P1 ;  /* 0x0000000103067824 */ /* 0x000fe200008e06ed */
[----:B------:R-:W-:Y:S02]  /*5410*/  LEA.HI.X R15, R5, c[0x0][0x1fc], R4, 0x1, P2 ;  /* 0x00007f00050f7a11 */ /* 0x000fe400010f0c04 */
[----:B------:R-:W-:Y:S01]  /*5420*/  LEA R12, P1, R7, c[0x0][0x1f8], 0x1 ;  /* 0x00007e00070c7a11 */ /* 0x000fe200078208ff */
[----:B------:R-:W-:Y:S01]  /*5430*/  IMAD.X R3, R3, 0x1, R230, P0 ;  /* 0x0000000103037824 */ /* 0x000fe200000e06e6 */
[C---:B------:R-:W-:Y:S01]  /*5440*/  LEA R16, P0, R8.reuse, c[0x0][0x1f8], 0x1 ;  /* 0x00007e0008107a11 */ /* 0x040fe200078008ff */
[----:B------:R-:W-:Y:S01]  /*5450*/  @!PT LDS RZ, [RZ] ;  /* 0x00000000fffff984 */ /* 0x000fe20000000800 */
[----:B------:R-:W-:Y:S01]  /*5460*/  @!PT LDS RZ, [RZ] ;  /* 0x00000000fffff984 */ /* 0x000fe20000000800 */
[----:B------:R-:W-:Y:S01]  /*5470*/  @!PT LDS RZ, [RZ] ;  /* 0x00000000fffff984 */ /* 0x000fe20000000800 */
[----:B------:R4:W-:Y:S01]  /*5480*/  LDGSTS.E.BYPASS.LTC128B.128 [R218+0x1880], [R14.64], !P6 ;  /* 0x018800000eda7fae */ /* 0x0009e2000f101d4a */
[----:B------:R-:W-:Y:S02]  /*5490*/  LEA.HI.X R13, R7, c[0x0][0x1fc], R6, 0x1, P1 ;  /* 0x00007f00070d7a11 */ /* 0x000fe400008f0c06 */
[C---:B------:R-:W-:Y:S02]  /*54a0*/  @!P3 IADD3 R4, P2, R11.reuse, R232, RZ ;  /* 0x000000e80b04b210 */ /* 0x040fe40007f5e0ff */
[----:B------:R-:W-:Y:S01]  /*54b0*/  LEA.HI.X R17, R8, c[0x0][0x1fc], R3, 0x1, P0 ;  /* 0x00007f0008117a11 */ /* 0x000fe200000f0c03 */
[----:B------:R4:W-:Y:S01]  /*54c0*/  LDGSTS.E.BYPASS.LTC128B.128 [R218+0x2480], [R12.64], !P5 ;  /* 0x024800000cda7fae */ /* 0x0009e2000e901d4a */
[----:B------:R-:W-:Y:S01]  /*54d0*/  @!P3 IADD3 R3, P1, R11, R238, RZ ;  /* 0x000000ee0b03b210 */ /* 0x000fe20007f3e0ff */
[----:B------:R-:W-:Y:S01]  /*54e0*/  @!P3 IMAD.X R5, R9, 0x1, R235, P2 ;  /* 0x000000010905b824 */ /* 0x000fe200010e06eb */
[C---:B------:R-:W-:Y:S02]  /*54f0*/  @!P3 LEA R20, P2, R4.reuse, c[0x0][0x1f8], 0x1 ;  /* 0x00007e000414ba11 */ /* 0x040fe400078408ff */
        /* <DEDUP_REMOVED lines=12> */
.L_x_934:
        /* <DEDUP_REMOVED lines=13> */
[----:B------:R-:W-:Y:S07]  /*5690*/  LDSM.16.M88.4 R164, [R213+0x8080] ;  /* 0x00808000d5a4783b */ /* 0x000fee0000000200 */
[-C--:B------:R-:W-:Y:S08]  /*56a0*/  HMMA.16816.F32 R36, R152, R168.reuse, RZ ;  /* 0x000000a89824723c */ /* 0x080ff000000018ff */
[C---:B------:R-:W-:Y:S08]  /*56b0*/  HMMA.16816.F32 R40, R160.reuse, R168, RZ ;  /* 0x000000a8a028723c */ /* 0x040ff000000018ff */
[-C--:B------:R-:W-:Y:S01]  /*56c0*/  HMMA.16816.F32 R44, R160, R170.reuse, RZ ;  /* 0x000000aaa02c723c */ /* 0x080fe200000018ff */
[----:B------:R-:W-:Y:S07]  /*56d0*/  LDSM.16.M88.4 R160, [R216+0x5080] ;  /* 0x00508000d8a0783b */ /* 0x000fee0000000200 */
[----:B------:R-:W-:Y:S01]  /*56e0*/  HMMA.16816.F32 R48, R152, R170, RZ ;  /* 0x000000aa9830723c */ /* 0x000fe200000018ff */
[----:B------:R-:W1:Y:S07]  /*56f0*/  LDSM.16.M88.4 R152, [R216+0x4c80] ;  /* 0x004c8000d898783b */ /* 0x000e6e0000000200 */
[-C--:B------:R-:W-:Y:S01]  /*5700*/  HMMA.16816.F32 R4, R172, R176.reuse, R4 ;  /* 0x000000b0ac04723c */ /* 0x080fe20000001804 */
[----:B------:R-:W3:Y:S07]  /*5710*/  LDSM.16.M88.4 R168, [R209] ;  /* 0x00000000d1a8783b */ /* 0x000eee0000000200 */
        /* <DEDUP_REMOVED lines=14> */
[----:B------:R-:W5:Y:S07]  /*5800*/  LDSM.16.M88.4 R172, [R208] ;  /* 0x00000000d0ac783b */ /* 0x000f6e0000000200 */
[-C--:B--2---:R-:W-:Y:S01]  /*5810*/  HMMA.16816.F32 R4, R156, R192.reuse, R4 ;  /* 0x000000c09c04723c */ /* 0x084fe20000001804 */
[----:B------:R-:W-:Y:S07]  /*5820*/  LDSM.16.M88.4 R188, [R213+0xb080] ;  /* 0x00b08000d5bc783b */ /* 0x000fee0000000200 */
        /* <DEDUP_REMOVED lines=12> */
[----:B------:R-:W-:Y:S01]  /*58f0*/  HMMA.16816.F32 R48, R156, R162, R48 ;  /* 0x000000a29c30723c */ /* 0x000fe20000001830 */
[----:B------:R-:W1:Y:S07]  /*5900*/  LDSM.16.M88.4 R156, [R216+0x5480] ;  /* 0x00548000d89c783b */ /* 0x000e6e0000000200 */
[-C--:B---3--:R-:W-:Y:S01]  /*5910*/  HMMA.16816.F32 R4, R164, R168.reuse, R4 ;  /* 0x000000a8a404723c */ /* 0x088fe20000001804 */
[----:B------:R-:W2:Y:S07]  /*5920*/  LDSM.16.M88.4 R160, [R217+0xb080] ;  /* 0x00b08000d9a0783b */ /* 0x000eae0000000200 */
[C---:B----4-:R-:W-:Y:S08]  /*5930*/  HMMA.16816.F32 R8, R176.reuse, R168, R8 ;  /* 0x000000a8b008723c */ /* 0x050ff00000001808 */
[-C--:B------:R-:W-:Y:S08]  /*5940*/  HMMA.16816.F32 R12, R176, R170.reuse, R12 ;  /* 0x000000aab00c723c */ /* 0x080ff0000000180c */
[C---:B------:R-:W-:Y:S01]  /*5950*/  HMMA.16816.F32 R16, R164.reuse, R170, R16 ;  /* 0x000000aaa410723c */ /* 0x040fe20000001810 */
[----:B------:R-:W3:Y:S07]  /*5960*/  LDSM.16.M88.4 R168, [R216+0x5c80] ;  /* 0x005c8000d8a8783b */ /* 0x000eee0000000200 */
[-C--:B-----5:R-:W-:Y:S08]  /*5970*/  HMMA.16816.F32 R20, R164, R172.reuse, R20 ;  /* 0x000000aca414723c */ /* 0x0a0ff00000001814 */
[C---:B------:R-:W-:Y:S08]  /*5980*/  HMMA.16816.F32 R24, R176.reuse, R172, R24 ;  /* 0x000000acb018723c */ /* 0x040ff00000001818 */
[-C--:B------:R-:W-:Y:S08]  /*5990*/  HMMA.16816.F32 R28, R176, R174.reuse, R28 ;  /* 0x000000aeb01c723c */ /* 0x080ff0000000181c */
[C---:B------:R-:W-:Y:S01]  /*59a0*/  HMMA.16816.F32 R32, R164.reuse, R174, R32 ;  /* 0x000000aea420723c */ /* 0x040fe20000001820 */
[----:B------:R-:W-:Y:S07]  /*59b0*/  LDSM.16.M88.4 R172, [R213+0xa080] ;  /* 0x00a08000d5ac783b */ /* 0x000fee0000000200 */
[-C--:B------:R-:W-:Y:S08]  /*59c0*/  HMMA.16816.F32 R36, R164, R180.reuse, R36 ;  /* 0x000000b4a424723c */ /* 0x080ff00000001824 */
[C---:B------:R-:W-:Y:S08]  /*59d0*/  HMMA.16816.F32 R40, R176.reuse, R180, R40 ;  /* 0x000000b4b028723c */ /* 0x040ff00000001828 */
[-C--:B------:R-:W-:Y:S01]  /*59e0*/  HMMA.16816.F32 R44, R176, R182.reuse, R44 ;  /* 0x000000b6b02c723c */ /* 0x080fe2000000182c */
[----:B------:R-:W4:Y:S07]  /*59f0*/  LDSM.16.M88.4 R176, [R206] ;  /* 0x00000000ceb0783b */ /* 0x000f2e0000000200 */
[----:B------:R-:W-:Y:S01]  /*5a00*/  HMMA.16816.F32 R48, R164, R182, R48 ;  /* 0x000000b6a430723c */ /* 0x000fe20000001830 */
[----:B------:R-:W5:Y:S01]  /*5a10*/  LDSM.16.M88.4 R164, [R204] ;  /* 0x00000000cca4783b */ /* 0x000f620000000200 */
[----:B------:R-:W-:Y:S06]  /*5a20*/  DEPBAR.LE SB0, 0x0 ;  /* 0x000080000000791a */ /* 0x000fec0000000000 */
[-C--:B-1----:R-:W-:Y:S01]  /*5a30*/  HMMA.16816.F32 R4, R152, R156.reuse, R4 ;  /* 0x0000009c9804723c */ /* 0x082fe20000001804 */
[----:B------:R-:W-:Y:S07]  /*5a40*/  BAR.SYNC.DEFER_BLOCKING 0x0 ;  /* 0x0000000000007b1d */ /* 0x000fee0000010000 */
[C---:B--2---:R-:W-:Y:S08]  /*5a50*/  HMMA.16816.F32 R8, R160.reuse, R156, R8 ;  /* 0x0000009ca008723c */ /* 0x044ff00000001808 */
        /* <DEDUP_REMOVED lines=9> */
[----:B------:R-:W-:Y:S08]  /*5af0*/  HMMA.16816.F32 R48, R152, R170, R48 ;  /* 0x000000aa9830723c */ /* 0x000ff00000001830 */
        /* <DEDUP_REMOVED lines=8> */
[-C--:B-----5:R-:W-:Y:S08]  /*5b80*/  HMMA.16816.F32 R36, R172, R164.reuse, R36 ;  /* 0x000000a4ac24723c */ /* 0x0a0ff00000001824 */
[C---:B------:R-:W-:Y:S08]  /*5b90*/  HMMA.16816.F32 R40, R188.reuse, R164, R40 ;  /* 0x000000a4bc28723c */ /* 0x040ff00000001828 */
[-C--:B------:R-:W-:Y:S08]  /*5ba0*/  HMMA.16816.F32 R44, R188, R166.reuse, R44 ;  /* 0x000000a6bc2c723c */ /* 0x080ff0000000182c */
[----:B------:R-:W-:Y:S01]  /*5bb0*/  HMMA.16816.F32 R48, R172, R166, R48 ;  /* 0x000000a6ac30723c */ /* 0x000fe20000001830 */
[----:B------:R-:W-:-:S07]  /*5bc0*/  @!P0 BRA `(.L_x_935) ;  /* 0x000002f000008947 */ /* 0x000fce0003800000 */
[----:B------:R-:W-:Y:S02]  /*5bd0*/  IADD3 R152, R226, -0x1, RZ ;  /* 0xffffffffe2987810 */ /* 0x000fe40007ffe0ff */
[----:B------:R-:W-:Y:S02]  /*5be0*/  IADD3 R3, -R228, 0x30, RZ ;  /* 0x00000030e4037810 */ /* 0x000fe40007ffe1ff */
[----:B------:R-:W-:Y:S01]  /*5bf0*/  SHF.R.S32.HI R149, RZ, 0x1f, R152 ;  /* 0x0000001fff957819 */ /* 0x000fe20000011498 */
[C---:B------:R-:W-:Y:S01]  /*5c00*/  IMAD.WIDE.U32 R162, R152.reuse, c[0x0][0x1e0], RZ ;  /* 0x0000780098a27a25 */ /* 0x040fe200078e00ff */
        /* <DEDUP_REMOVED lines=9> */
[C---:B------:R-:W-:Y:S01]  /*5ca0*/  @P1 IMAD.X R151, R149.reuse, 0x1, R223, P0 ;  /* 0x0000000195971824 */ /* 0x040fe200000e06df */
        /* <DEDUP_REMOVED lines=10> */
[----:B------:R-:W-:Y:S04]  /*5d50*/  @P1 IADD3 R152, P2, R201, R162, RZ ;  /* 0x000000a2c9981210 */ /* 0x000fe80007f5e0ff */
[----:B------:R1:W-:Y:S01]  /*5d60*/  @P1 LDGSTS.E.BYPASS.LTC128B.128 [R218+0x4880], [R156.64], !P5 ;  /* 0x048800009cda1fae */ /* 0x0003e2000e901d4a */
[C---:B------:R-:W-:Y:S01]  /*5d70*/  @P1 IMAD.X R3, R149.reuse, 0x1, R200, P2 ;  /* 0x0000000195031824 */ /* 0x040fe200010e06c8 */
[C---:B------:R-:W-:Y:S04]  /*5d80*/  @P1 LEA R160, P2, R152.reuse, c[0x0][0x1c8], 0x1 ;  /* 0x0000720098a01a11 */ /* 0x040fe800078408ff */
[----:B------:R-:W-:Y:S02]  /*5d90*/  @P1 LEA.HI.X R161, R152, c[0x0][0x1cc], R3, 0x1, P2 ;  /* 0x0000730098a11a11 */ /* 0x000fe400010f0c03 */
[----:B------:R-:W-:Y:S03]  /*5da0*/  @P0 IADD3 R152, P2, R162, UR8, RZ ;  /* 0x00000008a2980c10 */ /* 0x000fe6000ff5e0ff */
[----:B------:R1:W-:Y:S01]  /*5db0*/  @P1 LDGSTS.E.BYPASS.LTC128B.128 [R218+0x5480], [R160.64], !P4 ;  /* 0x05480000a0da1fae */ /* 0x0003e2000e101d4a */
[----:B------:R-:W-:Y:S02]  /*5dc0*/  @P0 IADD3.X R149, R149, UR7, RZ, P2, !PT ;  /* 0x0000000795950c10 */ /* 0x000fe400097fe4ff */
[----:B------:R-:W-:Y:S05]  /*5dd0*/  @P0 IADD3 R154, P2, R152, R220, RZ ;  /* 0x000000dc989a0210 */ /* 0x000fea0007f5e0ff */
[C---:B------:R-:W-:Y:S01]  /*5de0*/  @P0 IMAD.X R3, R149.reuse, 0x1, R223, P2 ;  /* 0x0000000195030824 */ /* 0x040fe200010e06df */
[C---:B------:R-:W-:Y:S04]  /*5df0*/  @P0 LEA R162, P2, R154.reuse, c[0x0][0x1c8], 0x1 ;  /* 0x000072009aa20a11 */ /* 0x040fe800078408ff */
[----:B------:R-:W-:Y:S02]  /*5e00*/  @P0 LEA.HI.X R163, R154, c[0x0][0x1cc], R3, 0x1, P2 ;  /* 0x000073009aa30a11 */ /* 0x000fe400010f0c03 */
[----:B------:R-:W-:Y:S03]  /*5e10*/  @P0 IADD3 R154, P2, R152, R203, RZ ;  /* 0x000000cb989a0210 */ /* 0x000fe60007f5e0ff */
[----:B------:R1:W-:Y:S02]  /*5e20*/  @P0 LDGSTS.E.BYPASS.LTC128B.128 [R218+0x4480], [R162.64], !P6 ;  /* 0x04480000a2da0fae */ /* 0x0003e4000f101d4a */
[C---:B------:R-:W-:Y:S01]  /*5e30*/  @P0 IMAD.X R3, R149.reuse, 0x1, R202, P2 ;  /* 0x0000000195030824 */ /* 0x040fe200010e06ca */
        /* <DEDUP_REMOVED lines=8> */
.L_x_935:
[----:B------:R-:W-:Y:S01]  /*5ec0*/  PLOP3.LUT P1, PT, PT, PT, UP2, 0x80, 0x0 ;  /* 0x000000000000781c */ /* 0x000fe20003f2f028 */
[----:B------:R-:W0:Y:S01]  /*5ed0*/  LDGDEPBAR ;  /* 0x00000000000079af */ /* 0x000e220000000000 */
[----:B------:R-:W-:Y:S01]  /*5ee0*/  PLOP3.LUT P0, PT, PT, PT, UP2, 0x80, 0x0 ;  /* 0x000000000000781c */ /* 0x000fe20003f0f028 */
[----:B-1----:R-:W-:Y:S02]  /*5ef0*/  IMAD.MOV.U32 R156, RZ, RZ, R219 ;  /* 0x000000ffff9c7224 */ /* 0x002fe400078e00db */
[----:B------:R-:W-:Y:S05]  /*5f00*/  IMAD R155, R226, -0x30, RZ ;  /* 0xffffffd0e29b7824 */ /* 0x000fea00078e02ff */
        /* <DEDUP_REMOVED lines=9> */
[----:B-1----:R-:W-:Y:S02]  /*5fa0*/  IMAD.IADD R171, R154, 0x1, R3 ;  /* 0x000000019aab7824 */ /* 0x002fe400078e0203 */
        /* <DEDUP_REMOVED lines=16> */
.L_x_938:
[----:B------:R-:W-:Y:S04]  /*60b0*/  MOV R3, c[0x0][0x32c] ;  /* 0x0000cb0000037a02 */ /* 0x000fe80000000f00 */
[----:B------:R-:W-:Y:S11]  /*60c0*/  ISETP.NE.AND P0, PT, R3, 0x1, PT ;  /* 0x000000010300780c */ /* 0x000ff60003f05270 */
[----:B------:R-:W-:Y:S02]  /*60d0*/  @!UPT UIADD3 URZ, URZ, URZ, URZ ;  /* 0x0000003f3f3ff290 */ /* 0x000fe4000fffe03f */
[----:B------:R-:W-:Y:S05]  /*60e0*/  @P0 IMAD.HI.U32 R3, R149, c[0x0][0x330], RZ ;  /* 0x0000cc0095030a27 */ /* 0x000fea00078e00ff */
[----:B------:R-:W-:Y:S02]  /*60f0*/  @P0 SHF.R.U32.HI R149, RZ, c[0x0][0x334], R3 ;  /* 0x0000cd00ff950a19 */ /* 0x000fe40000011603 */
.L_x_939:
[----:B------:R-:W-:Y:S05]  /*6100*/  BSYNC B0 ;  /* 0x0000000000007941 */ /* 0x000fea0003800000 */
.L_x_937:
[----:B------:R-:W-:Y:S04]  /*6110*/  IMAD.IADD R158, R155, 0x1, -R224 ;  /* 0x000000019b9e7824 */ /* 0x000fe800078e0ae0 */
[----:B------:R-:W-:Y:S05]  /*6120*/  IMAD R149, R149, c[0x0][0x32c], R158 ;  /* 0x0000cb0095957a24 */ /* 0x000fea00078e029e */
[----:B------:R-:W-:Y:S02]  /*6130*/  IADD3 R158, R149, c[0x0][0x32c], RZ ;  /* 0x0000cb00959e7a10 */ /* 0x000fe40007ffe0ff */
[----:B------:R-:W-:Y:S02]  /*6140*/  IMNMX R168, R168, R149, !PT ;  /* 0x00000095a8a87217 */ /* 0x000fe40007800200 */
[----:B------:R-:W-:Y:S02]  /*6150*/  IMNMX R171, R171, R158, PT ;  /* 0x0000009eabab7217 */ /* 0x000fe40003800200 */
.L_x_936:
[----:B------:R-:W-:Y:S01]  /*6160*/  PLOP3.LUT P0, PT, PT, PT, UP1, 0x40, 0x0 ;  /* 0x000000000000781c */ /* 0x000fe20003f0e818 */
[----:B------:R-:W1:Y:S02]  /*6170*/  SHFL.IDX PT, R3, R156, 0x1, 0x1c1f ;  /* 0x003c1f009c037f89 */ /* 0x000e6400000e0000 */
[----:B-1----:R-:W-:Y:S01]  /*6180*/  IADD3 R166, R152, R3, RZ ;  /* 0x0000000398a67210 */ /* 0x002fe20007ffe0ff */
[----:B------:R-:W-:Y:S09]  /*6190*/  IMAD.IADD R176, R154, 0x1, R3 ;  /* 0x000000019ab07824 */ /* 0x000ff200078e0203 */
        /* <DEDUP_REMOVED lines=15> */
.L_x_942:
[----:B------:R-:W-:Y:S04]  /*6290*/  MOV R3, c[0x0][0x32c] ;  /* 0x0000cb0000037a02 */ /* 0x000fe80000000f00 */
[----:B------:R-:W-:Y:S11]  /*62a0*/  ISETP.NE.AND P0, PT, R3, 0x1, PT ;  /* 0x000000010300780c */ /* 0x000ff60003f05270 */
[----:B------:R-:W-:Y:S02]  /*62b0*/  @!UPT UIADD3 URZ, URZ, URZ, URZ ;  /* 0x0000003f3f3ff290 */ /* 0x000fe4000fffe03f */
[----:B------:R-:W-:Y:S05]  /*62c0*/  @P0 IMAD.HI.U32 R3, R158, c[0x0][0x330], RZ ;  /* 0x0000cc009e030a27 */ /* 0x000fea00078e00ff */
[----:B------:R-:W-:Y:S02]  /*62d0*/  @P0 SHF.R.U32.HI R158, RZ, c[0x0][0x334], R3 ;  /* 0x0000cd00ff9e0a19 */ /* 0x000fe40000011603 */
.L_x_943:
[----:B------:R-:W-:Y:S05]  /*62e0*/  BSYNC B0 ;  /* 0x0000000000007941 */ /* 0x000fea0003800000 */
.L_x_941:
[----:B------:R-:W-:Y:S04]  /*62f0*/  IMAD.IADD R3, R155, 0x1, -R224 ;  /* 0x000000019b037824 */ /* 0x000fe800078e0ae0 */
[----:B------:R-:W-:Y:S05]  /*6300*/  IMAD R3, R158, c[0x0][0x32c], R3 ;  /* 0x0000cb009e037a24 */ /* 0x000fea00078e0203 */
[----:B------:R-:W-:Y:S02]  /*6310*/  IADD3 R149, R3, c[0x0][0x32c], RZ ;  /* 0x0000cb0003957a10 */ /* 0x000fe40007ffe0ff */
[----:B------:R-:W-:Y:S02]  /*6320*/  IMNMX R166, R166, R3, !PT ;  /* 0x00000003a6a67217 */ /* 0x000fe40007800200 */
[----:B------:R-:W-:Y:S02]  /*6330*/  IMNMX R176, R176, R149, PT ;  /* 0x00000095b0b07217 */ /* 0x000fe40003800200 */
.L_x_940:
        /* <DEDUP_REMOVED lines=19> */
.L_x_946:
[----:B------:R-:W-:Y:S04]  /*6470*/  MOV R3, c[0x0][0x32c] ;  /* 0x0000cb0000037a02 */ /* 0x000fe80000000f00 */
[----:B------:R-:W-:Y:S11]  /*6480*/  ISETP.NE.AND P0, PT, R3, 0x1, PT ;  /* 0x000000010300780c */ /* 0x000ff60003f05270 */
[----:B------:R-:W-:Y:S02]  /*6490*/  @!UPT UIADD3 URZ, URZ, URZ, URZ ;  /* 0x0000003f3f3ff290 */ /* 0x000fe4000fffe03f */
[----:B------:R-:W-:Y:S05]  /*64a0*/  @P0 IMAD.HI.U32 R3, R158, c[0x0][0x330], RZ ;  /* 0x0000cc009e030a27 */ /* 0x000fea00078e00ff */
[----:B------:R-:W-:Y:S02]  /*64b0*/  @P0 SHF.R.U32.HI R158, RZ, c[0x0][0x334], R3 ;  /* 0x0000cd00ff9e0a19 */ /* 0x000fe40000011603 */
.L_x_947:
[----:B------:R-:W-:Y:S05]  /*64c0*/  BSYNC B0 ;  /* 0x0000000000007941 */ /* 0x000fea0003800000 */
.L_x_945:
[----:B------:R-:W-:Y:S04]  /*64d0*/  IMAD.IADD R3, R155, 0x1, -R224 ;  /* 0x000000019b037824 */ /* 0x000fe800078e0ae0 */
[----:B------:R-:W-:Y:S05]  /*64e0*/  IMAD R3, R158, c[0x0][0x32c], R3 ;  /* 0x0000cb009e037a24 */ /* 0x000fea00078e0203 */
[----:B------:R-:W-:Y:S02]  /*64f0*/  IADD3 R149, R3, c[0x0][0x32c], RZ ;  /* 0x0000cb0003957a10 */ /* 0x000fe40007ffe0ff */
[----:B------:R-:W-:Y:S02]  /*6500*/  IMNMX R161, R161, R3, !PT ;  /* 0x00000003a1a17217 */ /* 0x000fe40007800200 */
[----:B------:R-:W-:Y:S02]  /*6510*/  IMNMX R162, R162, R149, PT ;  /* 0x00000095a2a27217 */ /* 0x000fe40003800200 */
.L_x_944:
[C---:B------:R-:W-:Y:S02]  /*6520*/  ISETP.GE.AND P2, PT, R155.reuse, 0x9, PT ;  /* 0x000000099b00780c */ /* 0x040fe40003f46270 */
[----:B------:R-:W-:Y:S02]  /*6530*/  ISETP.GE.AND P1, PT, R155, 0xa, PT ;  /* 0x0000000a9b00780c */ /* 0x000fe40003f26270 */
[----:B------:R-:W-:Y:S02]  /*6540*/  ISETP.GT.AND P0, PT, R168, 0x8, !P2 ;  /* 0x00000008a800780c */ /* 0x000fe40005704270 */
[----:B------:R-:W-:Y:S02]  /*6550*/  P2R R151, PR, RZ, 0x4 ;  /* 0x00000004ff977803 */ /* 0x000fe40000000000 */
[C---:B------:R-:W-:Y:S02]  /*6560*/  ISETP.LT.OR P0, PT, R171.reuse, 0x9, P0 ;  /* 0x00000009ab00780c */ /* 0x040fe40000701670 */
[----:B------:R-:W-:Y:S02]  /*6570*/  P2R R149, PR, RZ, 0x2 ;  /* 0x00000002ff957803 */ /* 0x000fe40000000000 */
[----:B------:R-:W-:Y:S02]  /*6580*/  FSEL R159, R16, -INF , !P0 ;  /* 0xff800000109f7808 */ /* 0x000fe40004000000 */
[----:B------:R-:W-:Y:S02]  /*6590*/  ISETP.GT.AND P0, PT, R168, 0x9, !P1 ;  /* 0x00000009a800780c */ /* 0x000fe40004f04270 */
[----:B------:R-:W-:Y:S02]  /*65a0*/  P2R R169, PR, RZ, 0x40 ;  /* 0x00000040ffa97803 */ /* 0x000fe40000000000 */
[----:B------:R-:W-:Y:S02]  /*65b0*/  ISETP.LT.OR P0, PT, R171, 0xa, P0 ;  /* 0x0000000aab00780c */ /* 0x000fe40000701670 */
[----:B------:R-:W-:Y:S02]  /*65c0*/  ISETP.GE.AND P6, PT, R155, 0x1a, PT ;  /* 0x0000001a9b00780c */ /* 0x000fe40003fc6270 */
[----:B------:R-:W-:Y:S02]  /*65d0*/  FSEL R153, R17, -INF , !P0 ;  /* 0xff80000011997808 */ /* 0x000fe40004000000 */
[----:B------:R-:W-:Y:S02]  /*65e0*/  ISETP.GT.AND P0, PT, R166, 0x8, !P2 ;  /* 0x00000008a600780c */ /* 0x000fe40005704270 */
[C---:B------:R-:W-:Y:S02]  /*65f0*/  ISETP.GE.AND P2, PT, R155.reuse, 0x11, PT ;  /* 0x000000119b00780c */ /* 0x040fe40003f46270 */
        /* <DEDUP_REMOVED lines=48> */
[----:B------:R-:W-:Y:S04]  /*6900*/  ISETP.GT.AND P0, PT, R168, 0x20, !P5 ;  /* 0x00000020a800780c */ /* 0x000fe80006f04270 */
[C---:B------:R-:W-:Y:S04]  /*6910*/  ISETP.LT.OR P0, PT, R171.reuse, 0x21, P0 ;  /* 0x00000021ab00780c */ /* 0x040fe80000701670 */
        /* <DEDUP_REMOVED lines=22> */
[----:B------:R-:W-:Y:S04]  /*6a80*/  ISETP.GT.AND P0, PT, R168, 0x28, !P1 ;  /* 0x00000028a800780c */ /* 0x000fe80004f04270 */
[----:B------:R-:W-:Y:S04]  /*6a90*/  ISETP.LT.OR P0, PT, R171, 0x29, P0 ;  /* 0x00000029ab00780c */ /* 0x000fe80000701670 */
[----:B------:R-:W-:Y:S02]  /*6aa0*/  FSEL R192, R48, -INF , !P0 ;  /* 0xff80000030c07808 */ /* 0x000fe40004000000 */
[----:B------:R-:W-:Y:S04]  /*6ab0*/  ISETP.GE.AND P0, PT, R155, 0x2a, PT ;  /* 0x0000002a9b00780c */ /* 0x000fe80003f06270 */
        /* <DEDUP_REMOVED lines=9> */
[----:B------:R-:W-:Y:S02]  /*6b50*/  ISETP.GT.AND P2, PT, R161, 0x1, !P6 ;  /* 0x00000001a100780c */ /* 0x000fe40007744270 */
[----:B------:R-:W-:Y:S02]  /*6b60*/  ISETP.NE.AND P6, PT, R181, RZ, PT ;  /* 0x000000ffb500720c */ /* 0x000fe40003fc5270 */
[C---:B------:R-:W-:Y:S04]  /*6b70*/  ISETP.LT.OR P2, PT, R162.reuse, 0x2, P2 ;  /* 0x00000002a200780c */ /* 0x040fe80001741670 */
        /* <DEDUP_REMOVED lines=24> */
[----:B------:R-:W-:Y:S02]  /*6d00*/  ISETP.GT.AND P2, PT, R161, 0x19, !P6 ;  /* 0x00000019a100780c */ /* 0x000fe40007744270 */
[----:B------:R-:W-:Y:S02]  /*6d10*/  ISETP.NE.AND P6, PT, R169, RZ, PT ;  /* 0x000000ffa900720c */ /* 0x000fe40003fc5270 */
[----:B------:R-:W-:Y:S04]  /*6d20*/  ISETP.LT.OR P2, PT, R162, 0x1a, P2 ;  /* 0x0000001aa200780c */ /* 0x000fe80001741670 */
[----:B------:R-:W-:Y:S02]  /*6d30*/  FSEL R251, R29, -INF , !P2 ;  /* 0xff8000001dfb7808 */ /* 0x000fe40005000000 */
[C---:B------:R-:W-:Y:S02]  /*6d40*/  ISETP.GT.AND P2, PT, R161.reuse, 0x20, !P5 ;  /* 0x00000020a100780c */ /* 0x040fe40006f44270 */
[----:B------:R-:W-:Y:S02]  /*6d50*/  ISETP.NE.AND P5, PT, R164, RZ, PT ;  /* 0x000000ffa400720c */ /* 0x000fe40003fa5270 */
[----:B------:R-:W-:Y:S04]  /*6d60*/  ISETP.LT.OR P2, PT, R162, 0x21, P2 ;  /* 0x00000021a200780c */ /* 0x000fe80001741670 */
[----:B------:R-:W-:Y:S02]  /*6d70*/  FSEL R169, R40, -INF , !P2 ;  /* 0xff80000028a97808 */ /* 0x000fe40005000000 */
[----:B------:R-:W-:Y:S02]  /*6d80*/  ISETP.GT.AND P2, PT, R161, 0x21, !P4 ;  /* 0x00000021a100780c */ /* 0x000fe40006744270 */
[----:B------:R-:W-:Y:S02]  /*6d90*/  ISETP.NE.AND P4, PT, R163, RZ, PT ;  /* 0x000000ffa300720c */ /* 0x000fe40003f85270 */
[C---:B------:R-:W-:Y:S04]  /*6da0*/  ISETP.LT.OR P2, PT, R162.reuse, 0x22, P2 ;  /* 0x00000022a200780c */ /* 0x040fe80001741670 */
[----:B------:R-:W-:Y:S02]  /*6db0*/  FSEL R164, R41, -INF , !P2 ;  /* 0xff80000029a47808 */ /* 0x000fe40005000000 */
[C---:B------:R-:W-:Y:S04]  /*6dc0*/  ISETP.GT.AND P2, PT, R161.reuse, 0x28, !P1 ;  /* 0x00000028a100780c */ /* 0x040fe80004f44270 */
[----:B------:R-:W-:Y:S04]  /*6dd0*/  ISETP.LT.OR P2, PT, R162, 0x29, P2 ;  /* 0x00000029a200780c */ /* 0x000fe80001741670 */
[----:B------:R-:W-:Y:S02]  /*6de0*/  FSEL R163, R44, -INF , !P2 ;  /* 0xff8000002ca37808 */ /* 0x000fe40005000000 */
[----:B------:R-:W-:Y:S02]  /*6df0*/  ISETP.GT.AND P2, PT, R161, RZ, !P3 ;  /* 0x000000ffa100720c */ /* 0x000fe40005f44270 */
[----:B------:R-:W-:Y:S02]  /*6e00*/  ISETP.NE.AND P3, PT, R165, RZ, PT ;  /* 0x000000ffa500720c */ /* 0x000fe40003f65270 */
        /* <DEDUP_REMOVED lines=22> */
.L_x_950:
[----:B------:R-:W-:Y:S04]  /*6f70*/  MOV R4, c[0x0][0x32c] ;  /* 0x0000cb0000047a02 */ /* 0x000fe80000000f00 */
[----:B------:R-:W-:Y:S11]  /*6f80*/  ISETP.NE.AND P2, PT, R4, 0x1, PT ;  /* 0x000000010400780c */ /* 0x000ff60003f45270 */
[----:B------:R-:W-:Y:S02]  /*6f90*/  @!UPT UIADD3 URZ, URZ, URZ, URZ ;  /* 0x0000003f3f3ff290 */ /* 0x000fe4000fffe03f */
[----:B------:R-:W-:Y:S05]  /*6fa0*/  @P2 IMAD.HI.U32 R4, R5, c[0x0][0x330], RZ ;  /* 0x0000cc0005042a27 */ /* 0x000fea00078e00ff */
[----:B------:R-:W-:Y:S02]  /*6fb0*/  @P2 SHF.R.U32.HI R5, RZ, c[0x0][0x334], R4 ;  /* 0x0000cd00ff052a19 */ /* 0x000fe40000011604 */
.L_x_951:
[----:B------:R-:W-:Y:S05]  /*6fc0*/  BSYNC B0 ;  /* 0x0000000000007941 */ /* 0x000fea0003800000 */
.L_x_949:
[----:B------:R-:W-:Y:S04]  /*6fd0*/  IMAD.IADD R4, R155, 0x1, -R224 ;  /* 0x000000019b047824 */ /* 0x000fe800078e0ae0 */
[----:B------:R-:W-:Y:S05]  /*6fe0*/  IMAD R4, R5, c[0x0][0x32c], R4 ;  /* 0x0000cb0005047a24 */ /* 0x000fea00078e0204 */
[----:B------:R-:W-:Y:S02]  /*6ff0*/  IADD3 R5, R4, c[0x0][0x32c], RZ ;  /* 0x0000cb0004057a10 */ /* 0x000fe40007ffe0ff */
[----:B------:R-:W-:Y:S02]  /*7000*/  IMNMX R152, R152, R4, !PT ;  /* 0x0000000498987217 */ /* 0x000fe40007800200 */
[----:B------:R-:W-:Y:S02]  /*7010*/  IMNMX R6, R6, R5, PT ;  /* 0x0000000506067217 */ /* 0x000fe40003800200 */
.L_x_948:
[----:B------:R-:W-:Y:S01]  /*7020*/  FMNMX.FTZ R4, R179, R150, !PT ;  /* 0x00000096b3047209 */ /* 0x000fe20007810000 */
[----:B------:R-:W-:Y:S01]  /*7030*/  LDSM.16.MT88.4 R20, [R214+0x1880] ;  /* 0x00188000d614783b */ /* 0x000fe20000004200 */
[----:B------:R-:W-:Y:S02]  /*7040*/  ISETP.NE.AND P2, PT, R180, RZ, PT ;  /* 0x000000ffb400720c */ /* 0x000fe40003f45270 */
[----:B------:R-:W-:Y:S02]  /*7050*/  FMNMX.FTZ R4, R175, R4, !PT ;  /* 0x00000004af047209 */ /* 0x000fe40007810000 */
[----:B------:R-:W-:Y:S02]  /*7060*/  ISETP.GT.AND P2, PT, R152, RZ, !P2 ;  /* 0x000000ff9800720c */ /* 0x000fe40005744270 */
[----:B------:R-:W-:Y:S01]  /*7070*/  FMNMX.FTZ R4, R159, R4, !PT ;  /* 0x000000049f047209 */ /* 0x000fe20007810000 */
[----:B------:R-:W-:Y:S01]  /*7080*/  LDSM.16.MT88.4 R36, [R212+0x1880] ;  /* 0x00188000d424783b */ /* 0x000fe20000004200 */
[----:B------:R-:W-:Y:S02]  /*7090*/  ISETP.LT.OR P2, PT, R6, 0x1, P2 ;  /* 0x000000010600780c */ /* 0x000fe40001741670 */
[----:B------:R-:W-:Y:S02]  /*70a0*/  FMNMX.FTZ R5, R153, R4, !PT ;  /* 0x0000000499057209 */ /* 0x000fe40007810000 */
[----:B------:R-:W-:Y:S02]  /*70b0*/  FSEL R13, R10, -INF , !P2 ;  /* 0xff8000000a0d7808 */ /* 0x000fe40005000000 */
[----:B------:R-:W-:Y:S02]  /*70c0*/  FMNMX.FTZ R4, R186, R5, !PT ;  /* 0x00000005ba047209 */ /* 0x000fe40007810000 */
        /* <DEDUP_REMOVED lines=32> */
[----:B------:R-:W-:Y:S02]  /*72d0*/  FMNMX.FTZ R8, R7, R8, !PT ;  /* 0x0000000807087209 */ /* 0x000fe40007810000 */
[----:B------:R-:W-:Y:S01]  /*72e0*/  ISETP.LT.OR P2, PT, R6, 0xa, P2 ;  /* 0x0000000a0600780c */ /* 0x000fe20001741670 */
[----:B------:R-:W2:Y:S01]  /*72f0*/  SHFL.BFLY PT, R149, R10, 0x2, 0x1f ;  /* 0x0c401f000a957f89 */ /* 0x000ea200000e0000 */
[----:B------:R-:W-:Y:S02]  /*7300*/  FMNMX.FTZ R8, R49, R8, !PT ;  /* 0x0000000831087209 */ /* 0x000fe40007810000 */
[----:B------:R-:W-:Y:S02]  /*7310*/  FSEL R15, R15, -INF , !P2 ;  /* 0xff8000000f0f7808 */ /* 0x000fe40005000000 */
[----:B------:R-:W-:Y:S02]  /*7320*/  ISETP.NE.AND P2, PT, R160, RZ, PT ;  /* 0x000000ffa000720c */ /* 0x000fe40003f45270 */
[C---:B------:R-:W-:Y:S02]  /*7330*/  ISETP.GT.AND P1, PT, R152.reuse, 0x28, !P1 ;  /* 0x000000289800780c */ /* 0x040fe40004f24270 */
[----:B------:R-:W-:Y:S02]  /*7340*/  ISETP.GT.AND P2, PT, R152, 0x10, !P2 ;  /* 0x000000109800780c */ /* 0x000fe40005744270 */
[C---:B------:R-:W-:Y:S02]  /*7350*/  ISETP.LT.OR P1, PT, R6.reuse, 0x29, P1 ;  /* 0x000000290600780c */ /* 0x040fe40000f21670 */
[----:B------:R-:W-:Y:S02]  /*7360*/  ISETP.LT.OR P2, PT, R6, 0x11, P2 ;  /* 0x000000110600780c */ /* 0x000fe40001741670 */
[----:B------:R-:W-:Y:S02]  /*7370*/  ISETP.GT.AND P0, PT, R152, 0x29, !P0 ;  /* 0x000000299800780c */ /* 0x000fe40004704270 */
[----:B------:R-:W-:Y:S02]  /*7380*/  FSEL R243, R26, -INF , !P2 ;  /* 0xff8000001af37808 */ /* 0x000fe40005000000 */
[----:B------:R-:W-:Y:S02]  /*7390*/  ISETP.NE.AND P2, PT, R158, RZ, PT ;  /* 0x000000ff9e00720c */ /* 0x000fe40003f45270 */
[----:B------:R-:W-:Y:S02]  /*73a0*/  FSEL R160, R46, -INF , !P1 ;  /* 0xff8000002ea07808 */ /* 0x000fe40004800000 */
[----:B------:R-:W-:Y:S02]  /*73b0*/  ISETP.GT.AND P2, PT, R152, 0x11, !P2 ;  /* 0x000000119800780c */ /* 0x000fe40005744270 */
[----:B-1----:R-:W-:Y:S02]  /*73c0*/  FMNMX.FTZ R4, R5, R4, !PT ;  /* 0x0000000405047209 */ /* 0x002fe40007810000 */
[----:B------:R-:W-:Y:S02]  /*73d0*/  FMNMX.FTZ R5, R239, R8, !PT ;  /* 0x00000008ef057209 */ /* 0x000fe40007810000 */
[----:B------:R-:W-:Y:S01]  /*73e0*/  ISETP.LT.OR P2, PT, R6, 0x12, P2 ;  /* 0x000000120600780c */ /* 0x000fe20001741670 */
[----:B------:R-:W1:Y:S01]  /*73f0*/  SHFL.BFLY PT, R151, R4, 0x1, 0x1f ;  /* 0x0c201f0004977f89 */ /* 0x000e6200000e0000 */
[----:B------:R-:W-:Y:S02]  /*7400*/  FMNMX.FTZ R8, R242, R5, !PT ;  /* 0x00000005f2087209 */ /* 0x000fe40007810000 */
[----:B--2---:R-:W-:Y:S02]  /*7410*/  FMNMX.FTZ R149, R10, R149, !PT ;  /* 0x000000950a957209 */ /* 0x004fe40007810000 */
[----:B------:R-:W-:Y:S02]  /*7420*/  FMNMX.FTZ R8, R241, R8, !PT ;  /* 0x00000008f1087209 */ /* 0x000fe40007810000 */
        /* <DEDUP_REMOVED lines=9> */
[----:B-1----:R-:W-:Y:S02]  /*74c0*/  FMNMX.FTZ R151, R4, R151, !PT ;  /* 0x0000009704977209 */ /* 0x002fe40007810000 */
[----:B------:R-:W1:Y:S01]  /*74d0*/  SHFL.BFLY PT, R4, R149, 0x1, 0x1f ;  /* 0x0c201f0095047f89 */ /* 0x000e6200000e0000 */
[----:B------:R-:W-:Y:S02]  /*74e0*/  FMNMX.FTZ R8, R161, R10, !PT ;  /* 0x0000000aa1087209 */ /* 0x000fe40007810000 */
[----:B------:R-:W-:Y:S01]  /*74f0*/  ISETP.NE.AND P2, PT, R167, RZ, PT ;  /* 0x000000ffa700720c */ /* 0x000fe20003f45270 */
[----:B------:R-:W-:Y:S01]  /*7500*/  FMUL.FTZ R240, R151, c[0x0][0x2d0] ;  /* 0x0000b40097f07a20 */ /* 0x000fe20000410000 */
[----:B------:R-:W-:Y:S02]  /*7510*/  FMNMX.FTZ R10, R13, R0, !PT ;  /* 0x000000000d0a7209 */ /* 0x000fe40007810000 */
[----:B------:R-:W-:Y:S01]  /*7520*/  ISETP.GT.AND P2, PT, R152, 0x19, !P2 ;  /* 0x000000199800780c */ /* 0x000fe20005744270 */
[----:B------:R-:W2:Y:S01]  /*7530*/  SHFL.BFLY PT, R5, R8, 0x2, 0x1f ;  /* 0x0c401f0008057f89 */ /* 0x000ea200000e0000 */
[----:B------:R-:W-:Y:S02]  /*7540*/  FMNMX.FTZ R10, R11, R10, !PT ;  /* 0x0000000a0b0a7209 */ /* 0x000fe40007810000 */
[----:B------:R-:W-:Y:S02]  /*7550*/  ISETP.LT.OR P2, PT, R6, 0x1a, P2 ;  /* 0x0000001a0600780c */ /* 0x000fe40001741670 */
[----:B------:R-:W-:Y:S02]  /*7560*/  FMNMX.FTZ R10, R9, R10, !PT ;  /* 0x0000000a090a7209 */ /* 0x000fe40007810000 */
[----:B------:R-:W-:Y:S02]  /*7570*/  FSEL R245, R31, -INF , !P2 ;  /* 0xff8000001ff57808 */ /* 0x000fe40005000000 */
[----:B------:R-:W-:Y:S02]  /*7580*/  ISETP.NE.AND P2, PT, R174, RZ, PT ;  /* 0x000000ffae00720c */ /* 0x000fe40003f45270 */
[----:B------:R-:W-:Y:S02]  /*7590*/  ISETP.LT.OR P0, PT, R6, 0x2a, P0 ;  /* 0x0000002a0600780c */ /* 0x000fe40000701670 */
[----:B------:R-:W-:Y:S02]  /*75a0*/  ISETP.GT.AND P2, PT, R152, 0x20, !P2 ;  /* 0x000000209800780c */ /* 0x000fe40005744270 */
[----:B-1----:R-:W-:Y:S02]  /*75b0*/  FMNMX.FTZ R149, R149, R4, !PT ;  /* 0x0000000495957209 */ /* 0x002fe40007810000 */
[----:B------:R-:W-:Y:S02]  /*75c0*/  FMNMX.FTZ R4, R15, R10, !PT ;  /* 0x0000000a0f047209 */ /* 0x000fe40007810000 */
[----:B------:R-:W-:Y:S01]  /*75d0*/  ISETP.LT.OR P2, PT, R6, 0x21, P2 ;  /* 0x000000210600780c */ /* 0x000fe20001741670 */
[----:B------:R-:W-:Y:S01]  /*75e0*/  FMUL.FTZ R194, R149, c[0x0][0x2d0] ;  /* 0x0000b40095c27a20 */ /* 0x000fe20000410000 */
[----:B------:R-:W-:Y:S02]  /*75f0*/  FMNMX.FTZ R4, R243, R4, !PT ;  /* 0x00000004f3047209 */ /* 0x000fe40007810000 */
[----:B--2---:R-:W-:Y:S02]  /*7600*/  FMNMX.FTZ R8, R8, R5, !PT ;  /* 0x0000000508087209 */ /* 0x004fe40007810000 */
        /* <DEDUP_REMOVED lines=9> */
[----:B------:R-:W-:Y:S02]  /*76a0*/  FSETP.NEU.FTZ.AND P2, PT, R151, -INF , PT ;  /* 0xff8000009700780b */ /* 0x000fe40003f5d000 */
[----:B------:R-:W-:Y:S02]  /*76b0*/  FMNMX.FTZ R4, R167, R4, !PT ;  /* 0x00000004a7047209 */ /* 0x000fe40007810000 */
[----:B------:R-:W-:Y:S02]  /*76c0*/  FSEL R240, R240, RZ, P2 ;  /* 0x000000fff0f07208 */ /* 0x000fe40001000000 */
[----:B------:R-:W-:Y:S02]  /*76d0*/  FMNMX.FTZ R17, R165, R4, !PT ;  /* 0x00000004a5117209 */ /* 0x000fe40007810000 */
[----:B------:R-:W-:Y:S01]  /*76e0*/  FSETP.NEU.FTZ.AND P1, PT, R149, -INF , PT ;  /* 0xff8000009500780b */ /* 0x000fe20003f3d000 */
[--C-:B------:R-:W-:Y:S01]  /*76f0*/  FFMA.FTZ R155, R175, c[0x0][0x2d0], -R240.reuse ;  /* 0x0000b400af9b7a23 */ /* 0x100fe200000108f0 */
[----:B------:R-:W-:Y:S01]  /*7700*/  FMNMX.FTZ R6, R160, R17, !PT ;  /* 0x00000011a0067209 */ /* 0x000fe20007810000 */
[--C-:B------:R-:W-:Y:S01]  /*7710*/  FFMA.FTZ R175, R153, c[0x0][0x2d0], -R240.reuse ;  /* 0x0000b40099af7a23 */ /* 0x100fe200000108f0 */
[----:B------:R-:W-:Y:S01]  /*7720*/  FSEL R153, R47, -INF , !P0 ;  /* 0xff8000002f997808 */ /* 0x000fe20004000000 */
[--C-:B------:R-:W-:Y:S01]  /*7730*/  FFMA.FTZ R172, R179, c[0x0][0x2d0], -R240.reuse ;  /* 0x0000b400b3ac7a23 */ /* 0x100fe200000108f0 */
[----:B------:R-:W-:Y:S01]  /*7740*/  FSEL R194, R194, RZ, P1 ;  /* 0x000000ffc2c27208 */ /* 0x000fe20000800000 */
[--C-:B------:R-:W-:Y:S01]  /*7750*/  FFMA.FTZ R154, R159, c[0x0][0x2d0], -R240.reuse ;  /* 0x0000b4009f9a7a23 */ /* 0x100fe200000108f0 */
[----:B------:R-:W-:Y:S01]  /*7760*/  FMNMX.FTZ R4, R153, R6, !PT ;  /* 0x0000000699047209 */ /* 0x000fe20007810000 */
[----:B------:R-:W-:Y:S01]  /*7770*/  MUFU.EX2 R155, R155 ;  /* 0x0000009b009b7308 */ /* 0x000fe20000000800 */
[----:B------:R-:W-:Y:S02]  /*7780*/  FFMA.FTZ R186, R186, c[0x0][0x2d0], -R240 ;  /* 0x0000b400baba7a23 */ /* 0x000fe400000108f0 */
[--C-:B------:R-:W-:Y:S01]  /*7790*/  FFMA.FTZ R179, R3, c[0x0][0x2d0], -R194.reuse ;  /* 0x0000b40003b37a23 */ /* 0x100fe200000108c2 */
[----:B-1----:R-:W-:Y:S01]  /*77a0*/  FMNMX.FTZ R3, R8, R5, !PT ;  /* 0x0000000508037209 */ /* 0x002fe20007810000 */
[--C-:B------:R-:W-:Y:S01]  /*77b0*/  FFMA.FTZ R173, R173, c[0x0][0x2d0], -R194.reuse ;  /* 0x0000b400adad7a23 */ /* 0x100fe200000108c2 */
[----:B------:R-:W1:Y:S01]  /*77c0*/  SHFL.BFLY PT, R5, R4, 0x2, 0x1f ;  /* 0x0c401f0004057f89 */ /* 0x000e6200000e0000 */
[--C-:B------:R-:W-:Y:S01]  /*77d0*/  FFMA.FTZ R174, R177, c[0x0][0x2d0], -R194.reuse ;  /* 0x0000b400b1ae7a23 */ /* 0x100fe200000108c2 */
[C---:B------:R-:W-:Y:S01]  /*77e0*/  FSETP.NEU.FTZ.AND P0, PT, R3.reuse, -INF , PT ;  /* 0xff8000000300780b */ /* 0x040fe20003f1d000 */
[----:B------:R-:W-:Y:S01]  /*77f0*/  FMUL.FTZ R170, R3, c[0x0][0x2d0] ;  /* 0x0000b40003aa7a20 */ /* 0x000fe20000410000 */
[----:B------:R-:W2:Y:S01]  /*7800*/  MUFU.EX2 R172, R172 ;  /* 0x000000ac00ac7308 */ /* 0x000ea20000000800 */
[----:B------:R-:W-:Y:S02]  /*7810*/  FFMA.FTZ R178, R157, c[0x0][0x2d0], -R194 ;  /* 0x0000b4009db27a23 */ /* 0x000fe400000108c2 */
[----:B------:R-:W-:Y:S01]  /*7820*/  FFMA.FTZ R187, R187, c[0x0][0x2d0], -R240 ;  /* 0x0000b400bbbb7a23 */ /* 0x000fe200000108f0 */
[----:B------:R-:W-:Y:S01]  /*7830*/  FSEL R170, R170, RZ, P0 ;  /* 0x000000ffaaaa7208 */ /* 0x000fe20000000000 */
[--C-:B------:R-:W-:Y:S02]  /*7840*/  FFMA.FTZ R188, R188, c[0x0][0x2d0], -R194.reuse ;  /* 0x0000b400bcbc7a23 */ /* 0x100fe400000108c2 */
[----:B------:R-:W-:Y:S02]  /*7850*/  FFMA.FTZ R189, R189, c[0x0][0x2d0], -R194 ;  /* 0x0000b400bdbd7a23 */ /* 0x000fe400000108c2 */
[--C-:B------:R-:W-:Y:S01]  /*7860*/  FFMA.FTZ R181, R7, c[0x0][0x2d0], -R170.reuse ;  /* 0x0000b40007b57a23 */ /* 0x100fe200000108aa */
[----:B------:R-:W-:Y:S01]  /*7870*/  FSEL R7, R151, RZ, P2 ;  /* 0x000000ff97077208 */ /* 0x000fe20001000000 */
[----:B------:R-:W-:Y:S01]  /*7880*/  MUFU.EX2 R154, R154 ;  /* 0x0000009a009a7308 */ /* 0x000fe20000000800 */
[--C-:B------:R-:W-:Y:S02]  /*7890*/  FFMA.FTZ R177, R25, c[0x0][0x2d0], -R170.reuse ;  /* 0x0000b40019b17a23 */ /* 0x100fe400000108aa */
[--C-:B------:R-:W-:Y:S02]  /*78a0*/  FFMA.FTZ R176, R51, c[0x0][0x2d0], -R170.reuse ;  /* 0x0000b40033b07a23 */ /* 0x100fe400000108aa */
[--C-:B------:R-:W-:Y:S02]  /*78b0*/  FFMA.FTZ R180, R49, c[0x0][0x2d0], -R170.reuse ;  /* 0x0000b40031b47a23 */ /* 0x100fe400000108aa */
[----:B------:R-:W-:Y:S01]  /*78c0*/  FFMA.FTZ R252, R164, c[0x0][0x2d0], -R170 ;  /* 0x0000b400a4fc7a23 */ /* 0x000fe200000108aa */
[----:B-1----:R-:W-:Y:S01]  /*78d0*/  FMNMX.FTZ R5, R4, R5, !PT ;  /* 0x0000000504057209 */ /* 0x002fe20007810000 */
[----:B------:R-:W-:Y:S01]  /*78e0*/  FADD.FTZ R4, -R7, R150 ;  /* 0x0000009607047221 */ /* 0x000fe20000010100 */
[----:B------:R-:W-:Y:S01]  /*78f0*/  FSEL R7, R149, RZ, P1 ;  /* 0x000000ff95077208 */ /* 0x000fe20000800000 */
[----:B------:R-:W1:Y:S01]  /*7900*/  MUFU.EX2 R175, R175 ;  /* 0x000000af00af7308 */ /* 0x000e620000000800 */
[----:B--2---:R-:W-:Y:S01]  /*7910*/  F2FP.PACK_AB R156, R155, R172 ;  /* 0x000000ac9b9c723e */ /* 0x004fe200000000ff */
[----:B------:R-:W2:Y:S01]  /*7920*/  SHFL.BFLY PT, R152, R5, 0x1, 0x1f ;  /* 0x0c201f0005987f89 */ /* 0x000ea200000e0000 */
[----:B------:R-:W-:Y:S02]  /*7930*/  FMUL.FTZ R150, R4, c[0x0][0x2d0] ;  /* 0x0000b40004967a20 */ /* 0x000fe40000410000 */
[----:B------:R-:W-:Y:S01]  /*7940*/  FADD.FTZ R4, -R7, R148 ;  /* 0x0000009407047221 */ /* 0x000fe20000010100 */
[----:B------:R-:W-:Y:S01]  /*7950*/  FSEL R7, R3, RZ, P0 ;  /* 0x000000ff03077208 */ /* 0x000fe20000000000 */
[----:B------:R-:W-:Y:S02]  /*7960*/  FFMA.FTZ R190, R190, c[0x0][0x2d0], -R240 ;  /* 0x0000b400bebe7a23 */ /* 0x000fe400000108f0 */
[----:B------:R-:W-:Y:S01]  /*7970*/  FMUL.FTZ R148, R4, c[0x0][0x2d0] ;  /* 0x0000b40004947a20 */ /* 0x000fe20000410000 */
[----:B------:R-:W3:Y:S01]  /*7980*/  MUFU.EX2 R150, R150 ;  /* 0x0000009600967308 */ /* 0x000ee20000000800 */
[----:B------:R-:W-:Y:S02]  /*7990*/  FADD.FTZ R2, -R7, R2 ;  /* 0x0000000207027221 */ /* 0x000fe40000010100 */
[----:B------:R-:W-:Y:S02]  /*79a0*/  FFMA.FTZ R195, R195, c[0x0][0x2d0], -R240 ;  /* 0x0000b400c3c37a23 */ /* 0x000fe400000108f0 */
[----:B------:R-:W-:Y:S02]  /*79b0*/  FMUL.FTZ R6, R2, c[0x0][0x2d0] ;  /* 0x0000b40002067a20 */ /* 0x000fe40000410000 */
[--C-:B------:R-:W-:Y:S02]  /*79c0*/  FFMA.FTZ R196, R196, c[0x0][0x2d0], -R194.reuse ;  /* 0x0000b400c4c47a23 */ /* 0x100fe400000108c2 */
[----:B------:R-:W-:Y:S01]  /*79d0*/  FFMA.FTZ R199, R199, c[0x0][0x2d0], -R194 ;  /* 0x0000b400c7c77a23 */ /* 0x000fe200000108c2 */
[----:B------:R-:W4:Y:S01]  /*79e0*/  MUFU.EX2 R148, R148 ;  /* 0x0000009400947308 */ /* 0x000f220000000800 */
[--C-:B------:R-:W-:Y:S02]  /*79f0*/  FFMA.FTZ R239, R239, c[0x0][0x2d0], -R170.reuse ;  /* 0x0000b400efef7a23 */ /* 0x100fe400000108aa */
[--C-:B------:R-:W-:Y:S01]  /*7a00*/  FFMA.FTZ R242, R242, c[0x0][0x2d0], -R170.reuse ;  /* 0x0000b400f2f27a23 */ /* 0x100fe200000108aa */
[----:B-1----:R-:W-:Y:S01]  /*7a10*/  F2FP.PACK_AB R158, R175, R154 ;  /* 0x0000009aaf9e723e */ /* 0x002fe200000000ff */
[--C-:B------:R-:W-:Y:S01]  /*7a20*/  FFMA.FTZ R241, R241, c[0x0][0x2d0], -R170.reuse ;  /* 0x0000b400f1f17a23 */ /* 0x100fe200000108aa */
[----:B--2---:R-:W-:Y:S01]  /*7a30*/  FMNMX.FTZ R152, R5, R152, !PT ;  /* 0x0000009805987209 */ /* 0x004fe20007810000 */
[----:B------:R-:W-:Y:S02]  /*7a40*/  FFMA.FTZ R244, R251, c[0x0][0x2d0], -R170 ;  /* 0x0000b400fbf47a23 */ /* 0x000fe400000108aa */
[--C-:B------:R-:W-:Y:S01]  /*7a50*/  FFMA.FTZ R198, R198, c[0x0][0x2d0], -R240.reuse ;  /* 0x0000b400c6c67a23 */ /* 0x100fe200000108f0 */
[C---:B------:R-:W-:Y:S01]  /*7a60*/  FSETP.NEU.FTZ.AND P0, PT, R152.reuse, -INF , PT ;  /* 0xff8000009800780b */ /* 0x040fe20003f1d000 */
[C---:B------:R-:W-:Y:S01]  /*7a70*/  FMUL.FTZ R162, R152.reuse, c[0x0][0x2d0] ;  /* 0x0000b40098a27a20 */ /* 0x040fe20000410000 */
[----:B------:R1:W2:Y:S01]  /*7a80*/  MUFU.EX2 R2, R6 ;  /* 0x0000000600027308 */ /* 0x0002a20000000800 */
[----:B------:R-:W-:Y:S01]  /*7a90*/  FFMA.FTZ R197, R197, c[0x0][0x2d0], -R240 ;  /* 0x0000b400c5c57a23 */ /* 0x000fe200000108f0 */
[----:B------:R-:W-:Y:S01]  /*7aa0*/  FSEL R5, R152, RZ, P0 ;  /* 0x000000ff98057208 */ /* 0x000fe20000000000 */
[----:B---3--:R-:W-:Y:S01]  /*7ab0*/  FMUL.FTZ R4, R150, R144 ;  /* 0x0000009096047220 */ /* 0x008fe20000410000 */
[----:B------:R-:W-:Y:S01]  /*7ac0*/  FSEL R162, R162, RZ, P0 ;  /* 0x000000ffa2a27208 */ /* 0x000fe20000000000 */
[----:B------:R-:W-:Y:S01]  /*7ad0*/  FMUL.FTZ R16, R150, R100 ;  /* 0x0000006496107220 */ /* 0x000fe20000410000 */
[C---:B------:R-:W-:Y:S01]  /*7ae0*/  ISETP.GT.AND P0, PT, R226.reuse, UR4, PT ;  /* 0x00000004e2007c0c */ /* 0x040fe2000bf04270 */
[----:B------:R-:W-:Y:S01]  /*7af0*/  FADD.FTZ R5, -R5, R0 ;  /* 0x0000000005057221 */ /* 0x000fe20000010100 */
[----:B------:R-:W-:Y:S01]  /*7b00*/  IADD3 R226, R226, -0x1, RZ ;  /* 0xffffffffe2e27810 */ /* 0x000fe20007ffe0ff */
[--C-:B------:R-:W-:Y:S01]  /*7b10*/  FFMA.FTZ R185, R13, c[0x0][0x2d0], -R162.reuse ;  /* 0x0000b4000db97a23 */ /* 0x100fe200000108a2 */
[----:B------:R-:W-:Y:S01]  /*7b20*/  MUFU.EX2 R173, R173 ;  /* 0x000000ad00ad7308 */ /* 0x000fe20000000800 */
[----:B------:R-:W-:Y:S02]  /*7b30*/  FMUL.FTZ R0, R5, c[0x0][0x2d0] ;  /* 0x0000b40005007a20 */ /* 0x000fe40000410000 */
[--C-:B------:R-:W-:Y:S02]  /*7b40*/  FFMA.FTZ R184, R11, c[0x0][0x2d0], -R162.reuse ;  /* 0x0000b4000bb87a23 */ /* 0x100fe400000108a2 */
[--C-:B------:R-:W-:Y:S02]  /*7b50*/  FFMA.FTZ R183, R9, c[0x0][0x2d0], -R162.reuse ;  /* 0x0000b40009b77a23 */ /* 0x100fe400000108a2 */
[--C-:B------:R-:W-:Y:S02]  /*7b60*/  FFMA.FTZ R182, R15, c[0x0][0x2d0], -R162.reuse ;  /* 0x0000b4000fb67a23 */ /* 0x100fe400000108a2 */
[----:B------:R-:W-:Y:S01]  /*7b70*/  FMUL.FTZ R5, R150, R145 ;  /* 0x0000009196057220 */ /* 0x000fe20000410000 */
[----:B------:R-:W3:Y:S01]  /*7b80*/  MUFU.EX2 R174, R174 ;  /* 0x000000ae00ae7308 */ /* 0x000ee20000000800 */
[----:B----4-:R-:W-:Y:S02]  /*7b90*/  FMUL.FTZ R7, R148, R147 ;  /* 0x0000009394077220 */ /* 0x010fe40000410000 */
[----:B------:R-:W-:Y:S02]  /*7ba0*/  FMUL.FTZ R17, R150, R101 ;  /* 0x0000006596117220 */ /* 0x000fe40000410000 */
[----:B-1----:R-:W-:Y:S02]  /*7bb0*/  FMUL.FTZ R6, R148, R146 ;  /* 0x0000009294067220 */ /* 0x002fe40000410000 */
[C---:B--2---:R-:W-:Y:S02]  /*7bc0*/  FMUL.FTZ R8, R2.reuse, R140 ;  /* 0x0000008c02087220 */ /* 0x044fe40000410000 */
[C---:B------:R-:W-:Y:S01]  /*7bd0*/  FMUL.FTZ R9, R2.reuse, R141 ;  /* 0x0000008d02097220 */ /* 0x040fe20000410000 */
[----:B------:R-:W-:Y:S01]  /*7be0*/  MUFU.EX2 R179, R179 ;  /* 0x000000b300b37308 */ /* 0x000fe20000000800 */
[C---:B------:R-:W-:Y:S02]  /*7bf0*/  FMUL.FTZ R12, R2.reuse, R136 ;  /* 0x00000088020c7220 */ /* 0x040fe40000410000 */
[----:B------:R-:W-:Y:S02]  /*7c00*/  FMUL.FTZ R13, R2, R137 ;  /* 0x00000089020d7220 */ /* 0x000fe40000410000 */
[C---:B------:R-:W-:Y:S02]  /*7c10*/  FMUL.FTZ R18, R148.reuse, R102 ;  /* 0x0000006694127220 */ /* 0x040fe40000410000 */
[----:B------:R-:W-:Y:S02]  /*7c20*/  FMUL.FTZ R19, R148, R103 ;  /* 0x0000006794137220 */ /* 0x000fe40000410000 */
[----:B------:R-:W1:Y:S01]  /*7c30*/  LDSM.16.MT88.4 R100, [R214+0x2480] ;  /* 0x00248000d664783b */ /* 0x000e620000004200 */
[----:B------:R-:W2:Y:S01]  /*7c40*/  MUFU.EX2 R178, R178 ;  /* 0x000000b200b27308 */ /* 0x000ea20000000800 */
[C---:B------:R-:W-:Y:S02]  /*7c50*/  FMUL.FTZ R24, R2.reuse, R108 ;  /* 0x0000006c02187220 */ /* 0x040fe40000410000 */
[----:B------:R-:W-:Y:S01]  /*7c60*/  FMUL.FTZ R25, R2, R109 ;  /* 0x0000006d02197220 */ /* 0x000fe20000410000 */
[----:B---3--:R-:W-:Y:S01]  /*7c70*/  F2FP.PACK_AB R157, R174, R173 ;  /* 0x000000adae9d723e */ /* 0x008fe200000000ff */
[C---:B------:R-:W-:Y:S02]  /*7c80*/  FMUL.FTZ R28, R2.reuse, R112 ;  /* 0x00000070021c7220 */ /* 0x040fe40000410000 */
[----:B------:R-:W-:Y:S02]  /*7c90*/  FMUL.FTZ R29, R2, R113 ;  /* 0x00000071021d7220 */ /* 0x000fe40000410000 */
[C---:B------:R-:W-:Y:S01]  /*7ca0*/  FMUL.FTZ R32, R150.reuse, R116 ;  /* 0x0000007496207220 */ /* 0x040fe20000410000 */
[----:B------:R-:W3:Y:S01]  /*7cb0*/  MUFU.EX2 R0, R0 ;  /* 0x0000000000007308 */ /* 0x000ee20000000800 */
[----:B------:R-:W-:Y:S02]  /*7cc0*/  FMUL.FTZ R33, R150, R117 ;  /* 0x0000007596217220 */ /* 0x000fe40000410000 */
[C---:B------:R-:W-:Y:S02]  /*7cd0*/  FMUL.FTZ R34, R148.reuse, R118 ;  /* 0x0000007694227220 */ /* 0x040fe40000410000 */
[----:B------:R-:W-:Y:S02]  /*7ce0*/  FMUL.FTZ R35, R148, R119 ;  /* 0x0000007794237220 */ /* 0x000fe40000410000 */
[----:B------:R-:W-:Y:S01]  /*7cf0*/  LDSM.16.MT88.4 R116, [R214+0x2880] ;  /* 0x00288000d674783b */ /* 0x000fe20000004200 */
[C---:B------:R-:W-:Y:S02]  /*7d00*/  FMUL.FTZ R48, R150.reuse, R128 ;  /* 0x0000008096307220 */ /* 0x040fe40000410000 */
[----:B------:R-:W-:Y:S01]  /*7d10*/  MUFU.EX2 R177, R177 ;  /* 0x000000b100b17308 */ /* 0x000fe20000000800 */
[----:B------:R-:W-:Y:S02]  /*7d20*/  FMUL.FTZ R49, R150, R129 ;  /* 0x0000008196317220 */ /* 0x000fe40000410000 */
[----:B------:R-:W-:Y:S01]  /*7d30*/  FMUL.FTZ R50, R148, R130 ;  /* 0x0000008294327220 */ /* 0x000fe20000410000 */
[----:B--2---:R-:W-:Y:S01]  /*7d40*/  F2FP.PACK_AB R159, R178, R179 ;  /* 0x000000b3b29f723e */ /* 0x004fe200000000ff */
[----:B------:R-:W-:Y:S02]  /*7d50*/  FMUL.FTZ R51, R148, R131 ;  /* 0x0000008394337220 */ /* 0x000fe40000410000 */
[----:B------:R-:W-:Y:S01]  /*7d60*/  LDSM.16.MT88.4 R128, [R214+0x2c80] ;  /* 0x002c8000d680783b */ /* 0x000fe20000004200 */
[--C-:B------:R-:W-:Y:S02]  /*7d70*/  FFMA.FTZ R167, R167, c[0x0][0x2d0], -R162.reuse ;  /* 0x0000b400a7a77a23 */ /* 0x100fe400000108a2 */
[----:B------:R-:W2:Y:S01]  /*7d80*/  MUFU.EX2 R176, R176 ;  /* 0x000000b000b07308 */ /* 0x000ea20000000800 */
[-C--:B------:R-:W-:Y:S01]  /*7d90*/  HMMA.16816.F32 R4, R156, R20.reuse, R4 ;  /* 0x000000149c04723c */ /* 0x080fe20000001804 */
[--C-:B------:R-:W-:Y:S02]  /*7da0*/  FFMA.FTZ R165, R165, c[0x0][0x2d0], -R162.reuse ;  /* 0x0000b400a5a57a23 */ /* 0x100fe400000108a2 */
[C---:B---3--:R-:W-:Y:S02]  /*7db0*/  FMUL.FTZ R10, R0.reuse, R142 ;  /* 0x0000008e000a7220 */ /* 0x048fe40000410000 */
[C---:B------:R-:W-:Y:S02]  /*7dc0*/  FMUL.FTZ R11, R0.reuse, R143 ;  /* 0x0000008f000b7220 */ /* 0x040fe40000410000 */
[C---:B------:R-:W-:Y:S02]  /*7dd0*/  FMUL.FTZ R14, R0.reuse, R138 ;  /* 0x0000008a000e7220 */ /* 0x040fe40000410000 */
[----:B------:R-:W-:Y:S03]  /*7de0*/  MUFU.EX2 R181, R181 ;  /* 0x000000b500b57308 */ /* 0x000fe60000000800 */
[C---:B------:R-:W-:Y:S02]  /*7df0*/  FMUL.FTZ R15, R0.reuse, R139 ;  /* 0x0000008b000f7220 */ /* 0x040fe40000410000 */
[C---:B------:R-:W-:Y:S02]  /*7e00*/  FMUL.FTZ R26, R0.reuse, R110 ;  /* 0x0000006e001a7220 */ /* 0x040fe40000410000 */
[C---:B------:R-:W-:Y:S02]  /*7e10*/  FMUL.FTZ R27, R0.reuse, R111 ;  /* 0x0000006f001b7220 */ /* 0x040fe40000410000 */
[----:B------:R-:W-:Y:S01]  /*7e20*/  LDSM.16.MT88.4 R108, [R214+0x1c80] ;  /* 0x001c8000d66c783b */ /* 0x000fe20000004200 */
[----:B------:R-:W3:Y:S01]  /*7e30*/  MUFU.EX2 R180, R180 ;  /* 0x000000b400b47308 */ /* 0x000ee20000000800 */
[C---:B------:R-:W-:Y:S02]  /*7e40*/  FMUL.FTZ R30, R0.reuse, R114 ;  /* 0x00000072001e7220 */ /* 0x040fe40000410000 */
[----:B------:R-:W-:Y:S01]  /*7e50*/  FMUL.FTZ R31, R0, R115 ;  /* 0x00000073001f7220 */ /* 0x000fe20000410000 */
[----:B--2---:R-:W-:Y:S01]  /*7e60*/  F2FP.PACK_AB R144, R176, R177 ;  /* 0x000000b1b090723e */ /* 0x004fe200000000ff */
[C---:B------:R-:W-:Y:S02]  /*7e70*/  FMUL.FTZ R40, R2.reuse, R124 ;  /* 0x0000007c02287220 */ /* 0x040fe40000410000 */
[----:B------:R-:W-:Y:S01]  /*7e80*/  LDSM.16.MT88.4 R112, [R212+0x1c80] ;  /* 0x001c8000d470783b */ /* 0x000fe20000004200 */
[----:B------:R-:W-:Y:S02]  /*7e90*/  FMUL.FTZ R41, R2, R125 ;  /* 0x0000007d02297220 */ /* 0x000fe40000410000 */
[----:B------:R-:W-:Y:S01]  /*7ea0*/  MUFU.EX2 R185, R185 ;  /* 0x000000b900b97308 */ /* 0x000fe20000000800 */
[C---:B------:R-:W-:Y:S02]  /*7eb0*/  FMUL.FTZ R42, R0.reuse, R126 ;  /* 0x0000007e002a7220 */ /* 0x040fe40000410000 */
[----:B------:R-:W-:Y:S02]  /*7ec0*/  FMUL.FTZ R43, R0, R127 ;  /* 0x0000007f002b7220 */ /* 0x000fe40000410000 */
[C---:B------:R-:W-:Y:S02]  /*7ed0*/  FMUL.FTZ R44, R2.reuse, R132 ;  /* 0x00000084022c7220 */ /* 0x040fe40000410000 */
[----:B------:R-:W-:Y:S02]  /*7ee0*/  FMUL.FTZ R45, R2, R133 ;  /* 0x00000085022d7220 */ /* 0x000fe40000410000 */
[C---:B------:R-:W-:Y:S01]  /*7ef0*/  FMUL.FTZ R46, R0.reuse, R134 ;  /* 0x00000086002e7220 */ /* 0x040fe20000410000 */
[----:B------:R-:W2:Y:S01]  /*7f00*/  MUFU.EX2 R184, R184 ;  /* 0x000000b800b87308 */ /* 0x000ea20000000800 */
[----:B------:R-:W-:Y:S02]  /*7f10*/  FMUL.FTZ R47, R0, R135 ;  /* 0x00000087002f7220 */ /* 0x000fe40000410000 */
[----:B------:R-:W-:Y:S01]  /*7f20*/  FMUL.FTZ R52, R150, R52 ;  /* 0x0000003496347220 */ /* 0x000fe20000410000 */
[----:B---3--:R-:W-:Y:S01]  /*7f30*/  F2FP.PACK_AB R146, R180, R181 ;  /* 0x000000b5b492723e */ /* 0x008fe200000000ff */
[----:B------:R-:W-:Y:S02]  /*7f40*/  FMUL.FTZ R53, R150, R53 ;  /* 0x0000003596357220 */ /* 0x000fe40000410000 */
[C---:B------:R-:W-:Y:S02]  /*7f50*/  FMUL.FTZ R54, R148.reuse, R54 ;  /* 0x0000003694367220 */ /* 0x040fe40000410000 */
[----:B------:R-:W-:Y:S01]  /*7f60*/  FMUL.FTZ R55, R148, R55 ;  /* 0x0000003794377220 */ /* 0x000fe20000410000 */
[----:B------:R-:W-:Y:S01]  /*7f70*/  MUFU.EX2 R183, R183 ;  /* 0x000000b700b77308 */ /* 0x000fe20000000800 */
[C---:B------:R-:W-:Y:S02]  /*7f80*/  FMUL.FTZ R56, R2.reuse, R56 ;  /* 0x0000003802387220 */ /* 0x040fe40000410000 */
[----:B------:R-:W-:Y:S02]  /*7f90*/  FMUL.FTZ R57, R2, R57 ;  /* 0x0000003902397220 */ /* 0x000fe40000410000 */
[C---:B------:R-:W-:Y:S02]  /*7fa0*/  FMUL.FTZ R58, R0.reuse, R58 ;  /* 0x0000003a003a7220 */ /* 0x040fe40000410000 */
[----:B------:R-:W-:Y:S02]  /*7fb0*/  FMUL.FTZ R59, R0, R59 ;  /* 0x0000003b003b7220 */ /* 0x000fe40000410000 */
[C---:B------:R-:W-:Y:S01]  /*7fc0*/  FMUL.FTZ R60, R2.reuse, R60 ;  /* 0x0000003c023c7220 */ /* 0x040fe20000410000 */
[----:B------:R-:W3:Y:S01]  /*7fd0*/  MUFU.EX2 R182, R182 ;  /* 0x000000b600b67308 */ /* 0x000ee20000000800 */
[----:B------:R-:W-:Y:S02]  /*7fe0*/  FMUL.FTZ R61, R2, R61 ;  /* 0x0000003d023d7220 */ /* 0x000fe40000410000 */
[----:B------:R-:W-:Y:S01]  /*7ff0*/  FMUL.FTZ R62, R0, R62 ;  /* 0x0000003e003e7220 */ /* 0x000fe20000410000 */
[----:B--2---:R-:W-:Y:S01]  /*8000*/  F2FP.PACK_AB R145, R184, R185 ;  /* 0x000000b9b891723e */ /* 0x004fe200000000ff */
[----:B------:R-:W-:Y:S02]  /*8010*/  FMUL.FTZ R63, R0, R63 ;  /* 0x0000003f003f7220 */ /* 0x000fe40000410000 */
[C---:B------:R-:W-:Y:S02]  /*8020*/  FMUL.FTZ R64, R150.reuse, R64 ;  /* 0x0000004096407220 */ /* 0x040fe40000410000 */
[----:B------:R-:W-:Y:S01]  /*8030*/  FMUL.FTZ R65, R150, R65 ;  /* 0x0000004196417220 */ /* 0x000fe20000410000 */
[----:B------:R-:W-:Y:S01]  /*8040*/  MUFU.EX2 R136, R167 ;  /* 0x000000a700887308 */ /* 0x000fe20000000800 */
[C---:B------:R-:W-:Y:S02]  /*8050*/  FMUL.FTZ R66, R148.reuse, R66 ;  /* 0x0000004294427220 */ /* 0x040fe40000410000 */
[----:B------:R-:W-:Y:S02]  /*8060*/  FMUL.FTZ R67, R148, R67 ;  /* 0x0000004394437220 */ /* 0x000fe40000410000 */
[----:B------:R-:W-:Y:S02]  /*8070*/  FFMA.FTZ R246, R249, c[0x0][0x2d0], -R162 ;  /* 0x0000b400f9f67a23 */ /* 0x000fe400000108a2 */
[----:B------:R-:W-:Y:S02]  /*8080*/  FFMA.FTZ R249, R169, c[0x0][0x2d0], -R170 ;  /* 0x0000b400a9f97a23 */ /* 0x000fe400000108aa */
[--C-:B------:R-:W-:Y:S01]  /*8090*/  FFMA.FTZ R193, R193, c[0x0][0x2d0], -R194.reuse ;  /* 0x0000b400c1c17a23 */ /* 0x100fe200000108c2 */
[----:B------:R2:W4:Y:S01]  /*80a0*/  MUFU.EX2 R137, R165 ;  /* 0x000000a500897308 */ /* 0x0005220000000800 */
[----:B------:R-:W-:Y:S02]  /*80b0*/  FFMA.FTZ R250, R191, c[0x0][0x2d0], -R194 ;  /* 0x0000b400bffa7a23 */ /* 0x000fe400000108c2 */
[--C-:B------:R-:W-:Y:S01]  /*80c0*/  FFMA.FTZ R191, R192, c[0x0][0x2d0], -R240.reuse ;  /* 0x0000b400c0bf7a23 */ /* 0x100fe200000108f0 */
[----:B---3--:R-:W-:Y:S01]  /*80d0*/  F2FP.PACK_AB R147, R182, R183 ;  /* 0x000000b7b693723e */ /* 0x008fe200000000ff */
[----:B------:R-:W-:Y:S02]  /*80e0*/  FFMA.FTZ R240, R171, c[0x0][0x2d0], -R240 ;  /* 0x0000b400abf07a23 */ /* 0x000fe400000108f0 */
[--C-:B------:R-:W-:Y:S02]  /*80f0*/  FFMA.FTZ R192, R168, c[0x0][0x2d0], -R194.reuse ;  /* 0x0000b400a8c07a23 */ /* 0x100fe400000108c2 */
[----:B------:R-:W-:Y:S01]  /*8100*/  FFMA.FTZ R194, R166, c[0x0][0x2d0], -R194 ;  /* 0x0000b400a6c27a23 */ /* 0x000fe200000108c2 */
[----:B------:R-:W-:Y:S01]  /*8110*/  MUFU.EX2 R186, R186 ;  /* 0x000000ba00ba7308 */ /* 0x000fe20000000800 */
[C---:B------:R-:W-:Y:S01]  /*8120*/  HMMA.16816.F32 R8, R144.reuse, R20, R8 ;  /* 0x000000149008723c */ /* 0x040fe20000001808 */
[--C-:B------:R-:W-:Y:S02]  /*8130*/  FFMA.FTZ R251, R163, c[0x0][0x2d0], -R170.reuse ;  /* 0x0000b400a3fb7a23 */ /* 0x100fe400000108aa */
[----:B------:R-:W-:Y:S02]  /*8140*/  FFMA.FTZ R170, R161, c[0x0][0x2d0], -R170 ;  /* 0x0000b400a1aa7a23 */ /* 0x000fe400000108aa */
[----:B------:R-:W-:Y:S02]  /*8150*/  FMUL.FTZ R72, R2, R72 ;  /* 0x0000004802487220 */ /* 0x000fe40000410000 */
[C---:B------:R-:W-:Y:S01]  /*8160*/  FMUL.FTZ R20, R150.reuse, R104 ;  /* 0x0000006896147220 */ /* 0x040fe20000410000 */
[-C--:B------:R-:W-:Y:S01]  /*8170*/  HMMA.16816.F32 R12, R144, R22.reuse, R12 ;  /* 0x00000016900c723c */ /* 0x080fe2000000180c */
[----:B------:R-:W-:Y:S01]  /*8180*/  FMUL.FTZ R21, R150, R105 ;  /* 0x0000006996157220 */ /* 0x000fe20000410000 */
[----:B------:R-:W3:Y:S02]  /*8190*/  MUFU.EX2 R187, R187 ;  /* 0x000000bb00bb7308 */ /* 0x000ee40000000800 */
[----:B------:R-:W-:Y:S01]  /*81a0*/  FMUL.FTZ R73, R2, R73 ;  /* 0x0000004902497220 */ /* 0x000fe20000410000 */
[----:B--2---:R-:W-:Y:S01]  /*81b0*/  LDSM.16.MT88.4 R164, [R212+0x2c80] ;  /* 0x002c8000d4a4783b */ /* 0x004fe20000004200 */
[C---:B------:R-:W-:Y:S01]  /*81c0*/  FMUL.FTZ R74, R0.reuse, R74 ;  /* 0x0000004a004a7220 */ /* 0x040fe20000410000 */
[----:B----4-:R-:W-:Y:S01]  /*81d0*/  F2FP.PACK_AB R161, R137, R136 ;  /* 0x0000008889a1723e */ /* 0x010fe200000000ff */
[C---:B------:R-:W-:Y:S01]  /*81e0*/  HMMA.16816.F32 R16, R156.reuse, R22, R16 ;  /* 0x000000169c10723c */ /* 0x040fe20000001810 */
[----:B------:R-:W-:Y:S03]  /*81f0*/  FMUL.FTZ R75, R0, R75 ;  /* 0x0000004b004b7220 */ /* 0x000fe60000410000 */
[C---:B------:R-:W-:Y:S01]  /*8200*/  FMUL.FTZ R76, R2.reuse, R76 ;  /* 0x0000004c024c7220 */ /* 0x040fe20000410000 */
[----:B------:R-:W-:Y:S01]  /*8210*/  MUFU.EX2 R188, R188 ;  /* 0x000000bc00bc7308 */ /* 0x000fe20000000800 */
[----:B------:R-:W-:Y:S02]  /*8220*/  FMUL.FTZ R77, R2, R77 ;  /* 0x0000004d024d7220 */ /* 0x000fe40000410000 */
[C---:B------:R-:W-:Y:S04]  /*8230*/  FMUL.FTZ R22, R148.reuse, R106 ;  /* 0x0000006a94167220 */ /* 0x040fe80000410000 */
[----:B------:R-:W-:Y:S02]  /*8240*/  FMUL.FTZ R23, R148, R107 ;  /* 0x0000006b94177220 */ /* 0x000fe40000410000 */
[----:B------:R-:W2:Y:S01]  /*8250*/  LDSM.16.MT88.4 R104, [R212+0x2480] ;  /* 0x00248000d468783b */ /* 0x000ea20000004200 */
[C---:B------:R-:W-:Y:S01]  /*8260*/  FMUL.FTZ R78, R0.reuse, R78 ;  /* 0x0000004e004e7220 */ /* 0x040fe20000410000 */
[----:B------:R-:W4:Y:S01]  /*8270*/  MUFU.EX2 R189, R189 ;  /* 0x000000bd00bd7308 */ /* 0x000f220000000800 */
[----:B------:R-:W-:Y:S02]  /*8280*/  FMUL.FTZ R79, R0, R79 ;  /* 0x0000004f004f7220 */ /* 0x000fe40000410000 */
[-C--:B------:R-:W-:Y:S01]  /*8290*/  HMMA.16816.F32 R20, R156, R36.reuse, R20 ;  /* 0x000000249c14723c */ /* 0x080fe20000001814 */
[C---:B------:R-:W-:Y:S02]  /*82a0*/  FMUL.FTZ R88, R2.reuse, R88 ;  /* 0x0000005802587220 */ /* 0x040fe40000410000 */
[----:B------:R-:W-:Y:S02]  /*82b0*/  FMUL.FTZ R89, R2, R89 ;  /* 0x0000005902597220 */ /* 0x000fe40000410000 */
[C---:B------:R-:W-:Y:S02]  /*82c0*/  FMUL.FTZ R90, R0.reuse, R90 ;  /* 0x0000005a005a7220 */ /* 0x040fe40000410000 */
[----:B------:R-:W-:Y:S01]  /*82d0*/  MUFU.EX2 R190, R190 ;  /* 0x000000be00be7308 */ /* 0x000fe20000000800 */
[C---:B------:R-:W-:Y:S01]  /*82e0*/  HMMA.16816.F32 R24, R144.reuse, R36, R24 ;  /* 0x000000249018723c */ /* 0x040fe20000001818 */
[----:B------:R-:W-:Y:S03]  /*82f0*/  FMUL.FTZ R91, R0, R91 ;  /* 0x0000005b005b7220 */ /* 0x000fe60000410000 */
[--C-:B------:R-:W-:Y:S02]  /*8300*/  FFMA.FTZ R248, R247, c[0x0][0x2d0], -R162.reuse ;  /* 0x0000b400f7f87a23 */ /* 0x100fe400000108a2 */
[----:B------:R-:W-:Y:S02]  /*8310*/  FMUL.FTZ R92, R2, R92 ;  /* 0x0000005c025c7220 */ /* 0x000fe40000410000 */
[-C--:B------:R-:W-:Y:S01]  /*8320*/  HMMA.16816.F32 R28, R144, R38.reuse, R28 ;  /* 0x00000026901c723c */ /* 0x080fe2000000181c */
[C---:B------:R-:W-:Y:S01]  /*8330*/  FMUL.FTZ R36, R150.reuse, R120 ;  /* 0x0000007896247220 */ /* 0x040fe20000410000 */
[----:B------:R-:W-:Y:S02]  /*8340*/  MUFU.EX2 R247, R194 ;  /* 0x000000c200f77308 */ /* 0x000fe40000000800 */
[----:B------:R-:W-:Y:S02]  /*8350*/  FMUL.FTZ R37, R150, R121 ;  /* 0x0000007996257220 */ /* 0x000fe40000410000 */
[----:B------:R-:W-:Y:S02]  /*8360*/  FMUL.FTZ R93, R2, R93 ;  /* 0x0000005d025d7220 */ /* 0x000fe40000410000 */
[C---:B------:R-:W-:Y:S01]  /*8370*/  HMMA.16816.F32 R32, R156.reuse, R38, R32 ;  /* 0x000000269c20723c */ /* 0x040fe20000001820 */
[C---:B------:R-:W-:Y:S03]  /*8380*/  FMUL.FTZ R94, R0.reuse, R94 ;  /* 0x0000005e005e7220 */ /* 0x040fe60000410000 */
[----:B------:R5:W-:Y:S01]  /*8390*/  MUFU.EX2 R194, R170 ;  /* 0x000000aa00c27308 */ /* 0x000be20000000800 */
[----:B------:R-:W-:Y:S02]  /*83a0*/  FMUL.FTZ R95, R0, R95 ;  /* 0x0000005f005f7220 */ /* 0x000fe40000410000 */
[C---:B------:R-:W-:Y:S02]  /*83b0*/  FMUL.FTZ R38, R148.reuse, R122 ;  /* 0x0000007a94267220 */ /* 0x040fe40000410000 */
[----:B------:R-:W-:Y:S02]  /*83c0*/  FMUL.FTZ R39, R148, R123 ;  /* 0x0000007b94277220 */ /* 0x000fe40000410000 */
[----:B------:R-:W-:Y:S01]  /*83d0*/  LDSM.16.MT88.4 R120, [R212+0x2080] ;  /* 0x00208000d478783b */ /* 0x000fe20000004200 */
[C---:B------:R-:W-:Y:S02]  /*83e0*/  FMUL.FTZ R96, R150.reuse, R96 ;  /* 0x0000006096607220 */ /* 0x040fe40000410000 */
[----:B------:R-:W2:Y:S01]  /*83f0*/  MUFU.EX2 R195, R195 ;  /* 0x000000c300c37308 */ /* 0x000ea20000000800 */
[----:B------:R-:W-:Y:S01]  /*8400*/  FMUL.FTZ R97, R150, R97 ;  /* 0x0000006196617220 */ /* 0x000fe20000410000 */
[-C--:B-1----:R-:W-:Y:S01]  /*8410*/  HMMA.16816.F32 R36, R156, R100.reuse, R36 ;  /* 0x000000649c24723c */ /* 0x082fe20000001824 */
[C---:B------:R-:W-:Y:S02]  /*8420*/  FMUL.FTZ R98, R148.reuse, R98 ;  /* 0x0000006294627220 */ /* 0x040fe40000410000 */
[----:B------:R-:W-:Y:S02]  /*8430*/  FMUL.FTZ R99, R148, R99 ;  /* 0x0000006394637220 */ /* 0x000fe40000410000 */
[C---:B------:R-:W-:Y:S02]  /*8440*/  FMUL.FTZ R68, R150.reuse, R68 ;  /* 0x0000004496447220 */ /* 0x040fe40000410000 */
[----:B------:R-:W-:Y:S01]  /*8450*/  FMUL.FTZ R69, R150, R69 ;  /* 0x0000004596457220 */ /* 0x000fe20000410000 */
[C---:B------:R-:W-:Y:S01]  /*8460*/  HMMA.16816.F32 R40, R144.reuse, R100, R40 ;  /* 0x000000649028723c */ /* 0x040fe20000001828 */
[----:B------:R-:W-:Y:S01]  /*8470*/  MUFU.EX2 R196, R196 ;  /* 0x000000c400c47308 */ /* 0x000fe20000000800 */
[----:B-----5:R-:W-:Y:S02]  /*8480*/  LDSM.16.MT88.4 R168, [R214+0x3880] ;  /* 0x00388000d6a8783b */ /* 0x020fe40000004200 */
[C---:B------:R-:W-:Y:S02]  /*8490*/  FMUL.FTZ R70, R148.reuse, R70 ;  /* 0x0000004694467220 */ /* 0x040fe40000410000 */
[----:B------:R-:W-:Y:S02]  /*84a0*/  FMUL.FTZ R71, R148, R71 ;  /* 0x0000004794477220 */ /* 0x000fe40000410000 */
[-C--:B------:R-:W-:Y:S01]  /*84b0*/  HMMA.16816.F32 R44, R144, R102.reuse, R44 ;  /* 0x00000066902c723c */ /* 0x080fe2000000182c */
[C---:B------:R-:W-:Y:S02]  /*84c0*/  FMUL.FTZ R80, R150.reuse, R80 ;  /* 0x0000005096507220 */ /* 0x040fe40000410000 */
[----:B------:R-:W1:Y:S01]  /*84d0*/  MUFU.EX2 R199, R199 ;  /* 0x000000c700c77308 */ /* 0x000e620000000800 */
[----:B------:R-:W-:Y:S02]  /*84e0*/  FMUL.FTZ R81, R150, R81 ;  /* 0x0000005196517220 */ /* 0x000fe40000410000 */
[C---:B------:R-:W-:Y:S02]  /*84f0*/  FMUL.FTZ R82, R148.reuse, R82 ;  /* 0x0000005294527220 */ /* 0x040fe40000410000 */
[C---:B------:R-:W-:Y:S01]  /*8500*/  HMMA.16816.F32 R48, R156.reuse, R102, R48 ;  /* 0x000000669c30723c */ /* 0x040fe20000001830 */
[----:B------:R-:W5:Y:S03]  /*8510*/  LDSM.16.MT88.4 R100, [R214+0x3080] ;  /* 0x00308000d664783b */ /* 0x000f660000004200 */
[----:B------:R-:W-:Y:S01]  /*8520*/  FMUL.FTZ R83, R148, R83 ;  /* 0x0000005394537220 */ /* 0x000fe20000410000 */
[----:B------:R-:W-:Y:S01]  /*8530*/  MUFU.EX2 R239, R239 ;  /* 0x000000ef00ef7308 */ /* 0x000fe20000000800 */
[C---:B------:R-:W-:Y:S02]  /*8540*/  FMUL.FTZ R84, R150.reuse, R84 ;  /* 0x0000005496547220 */ /* 0x040fe40000410000 */
[-C--:B--2---:R-:W-:Y:S01]  /*8550*/  HMMA.16816.F32 R52, R156, R104.reuse, R52 ;  /* 0x000000689c34723c */ /* 0x084fe20000001834 */
[----:B------:R-:W-:Y:S03]  /*8560*/  FMUL.FTZ R85, R150, R85 ;  /* 0x0000005596557220 */ /* 0x000fe60000410000 */
[C---:B------:R-:W-:Y:S02]  /*8570*/  FMUL.FTZ R86, R148.reuse, R86 ;  /* 0x0000005694567220 */ /* 0x040fe40000410000 */
[----:B------:R-:W-:Y:S01]  /*8580*/  FMUL.FTZ R87, R148, R87 ;  /* 0x0000005794577220 */ /* 0x000fe20000410000 */
[----:B------:R-:W2:Y:S01]  /*8590*/  MUFU.EX2 R242, R242 ;  /* 0x000000f200f27308 */ /* 0x000ea20000000800 */
[C---:B------:R-:W-:Y:S01]  /*85a0*/  HMMA.16816.F32 R56, R144.reuse, R104, R56 ;  /* 0x000000689038723c */ /* 0x040fe20000001838 */
[--C-:B------:R-:W-:Y:S03]  /*85b0*/  FFMA.FTZ R243, R243, c[0x0][0x2d0], -R162.reuse ;  /* 0x0000b400f3f37a23 */ /* 0x100fe600000108a2 */
[--C-:B------:R-:W-:Y:S02]  /*85c0*/  FFMA.FTZ R245, R245, c[0x0][0x2d0], -R162.reuse ;  /* 0x0000b400f5f57a23 */ /* 0x100fe400000108a2 */
[--C-:B------:R-:W-:Y:S02]  /*85d0*/  FFMA.FTZ R160, R160, c[0x0][0x2d0], -R162.reuse ;  /* 0x0000b400a0a07a23 */ /* 0x100fe400000108a2 */
[-C--:B------:R-:W-:Y:S01]  /*85e0*/  HMMA.16816.F32 R60, R144, R106.reuse, R60 ;  /* 0x0000006a903c723c */ /* 0x080fe2000000183c */
[----:B------:R-:W-:Y:S03]  /*85f0*/  MUFU.EX2 R241, R241 ;  /* 0x000000f100f17308 */ /* 0x000fe60000000800 */
[----:B------:R-:W-:Y:S02]  /*8600*/  FFMA.FTZ R162, R153, c[0x0][0x2d0], -R162 ;  /* 0x0000b40099a27a23 */ /* 0x000fe400000108a2 */
[----:B------:R-:W-:Y:S01]  /*8610*/  FFMA.FTZ R172, R150, R231, R172 ;  /* 0x000000e796ac7223 */ /* 0x000fe200000100ac */
[----:B------:R-:W-:Y:S01]  /*8620*/  MOV R150, R151 ;  /* 0x0000009700967202 */ /* 0x000fe20000000f00 */
[C---:B------:R-:W-:Y:S01]  /*8630*/  HMMA.16816.F32 R64, R156.reuse, R106, R64 ;  /* 0x0000006a9c40723c */ /* 0x040fe20000001840 */
[----:B------:R-:W1:Y:S02]  /*8640*/  LDSM.16.MT88.4 R104, [R212+0x3080] ;  /* 0x00308000d468783b */ /* 0x000e640000004200 */
[----:B------:R-:W-:Y:S01]  /*8650*/  MUFU.EX2 R244, R244 ;  /* 0x000000f400f47308 */ /* 0x000fe20000000800 */
[----:B------:R-:W-:Y:S01]  /*8660*/  FFMA.FTZ R173, R148, R229, R173 ;  /* 0x000000e594ad7223 */ /* 0x000fe200000100ad */
[----:B------:R-:W-:Y:S01]  /*8670*/  MOV R148, R149 ;  /* 0x0000009500947202 */ /* 0x000fe20000000f00 */
[----:B------:R-:W-:Y:S01]  /*8680*/  FFMA.FTZ R177, R2, R227, R177 ;  /* 0x000000e302b17223 */ /* 0x000fe200000100b1 */
[----:B------:R-:W-:Y:S01]  /*8690*/  MOV R2, R3 ;  /* 0x0000000300027202 */ /* 0x000fe20000000f00 */
[----:B------:R-:W-:Y:S01]  /*86a0*/  FFMA.FTZ R185, R0, R225, R185 ;  /* 0x000000e100b97223 */ /* 0x000fe200000100b9 */
[-C--:B-----5:R-:W-:Y:S03]  /*86b0*/  HMMA.16816.F32 R68, R156, R100.reuse, R68 ;  /* 0x000000649c44723c */ /* 0x0a0fe60000001844 */
[----:B------:R-:W-:Y:S01]  /*86c0*/  FADD.FTZ R155, R155, R172 ;  /* 0x000000ac9b9b7221 */ /* 0x000fe20000010000 */
[----:B------:R-:W-:Y:S01]  /*86d0*/  MUFU.EX2 R243, R243 ;  /* 0x000000f300f37308 */ /* 0x000fe20000000800 */
[----:B------:R-:W-:Y:S01]  /*86e0*/  FADD.FTZ R174, R174, R173 ;  /* 0x000000adaeae7221 */ /* 0x000fe20000010000 */
[----:B------:R-:W-:Y:S01]  /*86f0*/  MOV R0, R152 ;  /* 0x0000009800007202 */ /* 0x000fe20000000f00 */
[----:B------:R-:W-:Y:S01]  /*8700*/  FADD.FTZ R176, R176, R177 ;  /* 0x000000b1b0b07221 */ /* 0x000fe20000010000 */
[C---:B------:R-:W-:Y:S01]  /*8710*/  HMMA.16816.F32 R72, R144.reuse, R100, R72 ;  /* 0x000000649048723c */ /* 0x040fe20000001848 */
[----:B------:R-:W-:Y:S03]  /*8720*/  FADD.FTZ R184, R184, R185 ;  /* 0x000000b9b8b87221 */ /* 0x000fe60000010000 */
[----:B------:R-:W-:Y:S02]  /*8730*/  FADD.FTZ R154, R154, R155 ;  /* 0x0000009b9a9a7221 */ /* 0x000fe40000010000 */
[----:B------:R-:W5:Y:S01]  /*8740*/  MUFU.EX2 R246, R246 ;  /* 0x000000f600f67308 */ /* 0x000f620000000800 */
[----:B---3--:R-:W-:Y:S01]  /*8750*/  F2FP.PACK_AB R100, R187, R186 ;  /* 0x000000babb64723e */ /* 0x008fe200000000ff */
[-C--:B------:R-:W-:Y:S01]  /*8760*/  HMMA.16816.F32 R76, R144, R102.reuse, R76 ;  /* 0x00000066904c723c */ /* 0x080fe2000000184c */
[----:B----4-:R-:W-:Y:S03]  /*8770*/  F2FP.PACK_AB R101, R189, R188 ;  /* 0x000000bcbd65723e */ /* 0x010fe600000000ff */
[----:B------:R-:W-:Y:S02]  /*8780*/  FADD.FTZ R179, R179, R174 ;  /* 0x000000aeb3b37221 */ /* 0x000fe40000010000 */
[----:B------:R-:W-:Y:S02]  /*8790*/  FADD.FTZ R181, R181, R176 ;  /* 0x000000b0b5b57221 */ /* 0x000fe40000010000 */
[C---:B------:R-:W-:Y:S01]  /*87a0*/  HMMA.16816.F32 R80, R156.reuse, R102, R80 ;  /* 0x000000669c50723c */ /* 0x040fe20000001850 */
[----:B------:R-:W-:Y:S03]  /*87b0*/  MUFU.EX2 R248, R248 ;  /* 0x000000f800f87308 */ /* 0x000fe60000000800 */
[----:B------:R-:W-:Y:S02]  /*87c0*/  FADD.FTZ R183, R183, R184 ;  /* 0x000000b8b7b77221 */ /* 0x000fe40000010000 */
[----:B------:R-:W-:Y:S01]  /*87d0*/  FADD.FTZ R175, R175, R154 ;  /* 0x0000009aafaf7221 */ /* 0x000fe20000010000 */
[----:B------:R-:W-:Y:S01]  /*87e0*/  F2FP.PACK_AB R102, R195, R190 ;  /* 0x000000bec366723e */ /* 0x000fe200000000ff */
[-C--:B-1----:R-:W-:Y:S01]  /*87f0*/  HMMA.16816.F32 R84, R156, R104.reuse, R84 ;  /* 0x000000689c54723c */ /* 0x082fe20000001854 */
[----:B------:R-:W-:Y:S02]  /*8800*/  F2FP.PACK_AB R103, R199, R196 ;  /* 0x000000c4c767723e */ /* 0x000fe400000000ff */
[----:B------:R-:W1:Y:S01]  /*8810*/  MUFU.EX2 R245, R245 ;  /* 0x000000f500f57308 */ /* 0x000e620000000800 */
[----:B------:R-:W-:Y:S02]  /*8820*/  FADD.FTZ R179, R178, R179 ;  /* 0x000000b3b2b37221 */ /* 0x000fe40000010000 */
[----:B------:R-:W-:Y:S02]  /*8830*/  FADD.FTZ R180, R180, R181 ;  /* 0x000000b5b4b47221 */ /* 0x000fe40000010000 */
[C---:B------:R-:W-:Y:S01]  /*8840*/  HMMA.16816.F32 R88, R144.reuse, R104, R88 ;  /* 0x000000689058723c */ /* 0x040fe20000001858 */
[----:B------:R-:W-:Y:S03]  /*8850*/  FADD.FTZ R182, R182, R183 ;  /* 0x000000b7b6b67221 */ /* 0x000fe60000010000 */
[----:B------:R-:W-:Y:S01]  /*8860*/  FADD.FTZ R186, R186, R175 ;  /* 0x000000afbaba7221 */ /* 0x000fe20000010000 */
[----:B------:R-:W-:Y:S01]  /*8870*/  MUFU.EX2 R198, R198 ;  /* 0x000000c600c67308 */ /* 0x000fe20000000800 */
[----:B------:R-:W-:Y:S01]  /*8880*/  FADD.FTZ R188, R188, R179 ;  /* 0x000000b3bcbc7221 */ /* 0x000fe20000010000 */
[----:B--2---:R-:W-:Y:S01]  /*8890*/  F2FP.PACK_AB R104, R242, R239 ;  /* 0x000000eff268723e */ /* 0x004fe200000000ff */
[-C--:B------:R-:W-:Y:S01]  /*88a0*/  HMMA.16816.F32 R92, R144, R106.reuse, R92 ;  /* 0x0000006a905c723c */ /* 0x080fe2000000185c */
[----:B-----5:R-:W-:Y:S03]  /*88b0*/  F2FP.PACK_AB R105, R246, R243 ;  /* 0x000000f3f669723e */ /* 0x020fe600000000ff */
[----:B------:R-:W-:Y:S02]  /*88c0*/  FADD.FTZ R239, R239, R180 ;  /* 0x000000b4efef7221 */ /* 0x000fe40000010000 */
[----:B------:R-:W-:Y:S01]  /*88d0*/  FADD.FTZ R243, R243, R182 ;  /* 0x000000b6f3f37221 */ /* 0x000fe20000010000 */
[----:B------:R-:W2:Y:S01]  /*88e0*/  MUFU.EX2 R197, R197 ;  /* 0x000000c500c57308 */ /* 0x000ea20000000800 */
[----:B------:R-:W-:Y:S01]  /*88f0*/  HMMA.16816.F32 R96, R156, R106, R96 ;  /* 0x0000006a9c60723c */ /* 0x000fe20000001860 */
[----:B------:R-:W-:Y:S03]  /*8900*/  FADD.FTZ R187, R187, R186 ;  /* 0x000000babbbb7221 */ /* 0x000fe60000010000 */
[----:B------:R-:W-:Y:S02]  /*8910*/  FADD.FTZ R189, R189, R188 ;  /* 0x000000bcbdbd7221 */ /* 0x000fe40000010000 */
[----:B------:R-:W-:Y:S01]  /*8920*/  FADD.FTZ R242, R242, R239 ;  /* 0x000000eff2f27221 */ /* 0x000fe20000010000 */
[----:B------:R-:W-:Y:S01]  /*8930*/  F2FP.PACK_AB R106, R244, R241 ;  /* 0x000000f1f46a723e */ /* 0x000fe200000000ff */
[-C--:B------:R-:W-:Y:S01]  /*8940*/  HMMA.16816.F32 R4, R100, R108.reuse, R4 ;  /* 0x0000006c6404723c */ /* 0x080fe20000001804 */
[----:B-1----:R-:W-:Y:S01]  /*8950*/  F2FP.PACK_AB R107, R245, R248 ;  /* 0x000000f8f56b723e */ /* 0x002fe200000000ff */
[----:B------:R-:W-:Y:S02]  /*8960*/  MUFU.EX2 R193, R193 ;  /* 0x000000c100c17308 */ /* 0x000fe40000000800 */
[----:B------:R-:W-:Y:S02]  /*8970*/  FADD.FTZ R243, R246, R243 ;  /* 0x000000f3f6f37221 */ /* 0x000fe40000010000 */
[----:B------:R-:W-:Y:S02]  /*8980*/  FADD.FTZ R190, R190, R187 ;  /* 0x000000bbbebe7221 */ /* 0x000fe40000010000 */
[C---:B------:R-:W-:Y:S01]  /*8990*/  HMMA.16816.F32 R8, R104.reuse, R108, R8 ;  /* 0x0000006c6808723c */ /* 0x040fe20000001808 */
[----:B------:R-:W-:Y:S03]  /*89a0*/  FADD.FTZ R196, R196, R189 ;  /* 0x000000bdc4c47221 */ /* 0x000fe60000010000 */
[----:B------:R-:W1:Y:S01]  /*89b0*/  MUFU.EX2 R250, R250 ;  /* 0x000000fa00fa7308 */ /* 0x000e620000000800 */
[----:B------:R-:W-:Y:S01]  /*89c0*/  FADD.FTZ R241, R241, R242 ;  /* 0x000000f2f1f17221 */ /* 0x000fe20000010000 */
[----:B--2---:R-:W-:Y:S02]  /*89d0*/  F2FP.PACK_AB R156, R197, R198 ;  /* 0x000000c6c59c723e */ /* 0x004fe400000000ff */
[-C--:B------:R-:W-:Y:S01]  /*89e0*/  HMMA.16816.F32 R12, R104, R110.reuse, R12 ;  /* 0x0000006e680c723c */ /* 0x080fe2000000180c */
[----:B------:R-:W-:Y:S03]  /*89f0*/  FADD.FTZ R248, R248, R243 ;  /* 0x000000f3f8f87221 */ /* 0x000fe60000010000 */
[----:B------:R-:W-:Y:S02]  /*8a00*/  FADD.FTZ R195, R195, R190 ;  /* 0x000000bec3c37221 */ /* 0x000fe40000010000 */
[----:B------:R-:W-:Y:S01]  /*8a10*/  MUFU.EX2 R191, R191 ;  /* 0x000000bf00bf7308 */ /* 0x000fe20000000800 */
[----:B------:R-:W-:Y:S01]  /*8a20*/  FADD.FTZ R196, R199, R196 ;  /* 0x000000c4c7c47221 */ /* 0x000fe20000010000 */
[C---:B------:R-:W-:Y:S01]  /*8a30*/  HMMA.16816.F32 R16, R100.reuse, R110, R16 ;  /* 0x0000006e6410723c */ /* 0x040fe20000001810 */
[----:B------:R-:W2:Y:S03]  /*8a40*/  LDSM.16.MT88.4 R108, [R212+0x2880] ;  /* 0x00288000d46c783b */ /* 0x000ea60000004200 */
[----:B------:R-:W-:Y:S02]  /*8a50*/  FADD.FTZ R244, R244, R241 ;  /* 0x000000f1f4f47221 */ /* 0x000fe40000010000 */
[----:B------:R-:W-:Y:S02]  /*8a60*/  FADD.FTZ R248, R245, R248 ;  /* 0x000000f8f5f87221 */ /* 0x000fe40000010000 */
[-C--:B------:R-:W-:Y:S01]  /*8a70*/  HMMA.16816.F32 R20, R100, R112.reuse, R20 ;  /* 0x000000706414723c */ /* 0x080fe20000001814 */
[----:B------:R-:W3:Y:S03]  /*8a80*/  MUFU.EX2 R240, R240 ;  /* 0x000000f000f07308 */ /* 0x000ee60000000800 */
[----:B-1----:R-:W-:Y:S01]  /*8a90*/  F2FP.PACK_AB R157, R250, R193 ;  /* 0x000000c1fa9d723e */ /* 0x002fe200000000ff */
[----:B------:R-:W-:Y:S02]  /*8aa0*/  FADD.FTZ R198, R198, R195 ;  /* 0x000000c3c6c67221 */ /* 0x000fe40000010000 */
[----:B------:R-:W-:Y:S01]  /*8ab0*/  FADD.FTZ R193, R193, R196 ;  /* 0x000000c4c1c17221 */ /* 0x000fe20000010000 */
[C---:B------:R-:W-:Y:S01]  /*8ac0*/  HMMA.16816.F32 R24, R104.reuse, R112, R24 ;  /* 0x000000706818723c */ /* 0x040fe20000001818 */
[----:B------:R-:W-:Y:S02]  /*8ad0*/  FADD.FTZ R198, R197, R198 ;  /* 0x000000c6c5c67221 */ /* 0x000fe40000010000 */
[----:B------:R-:W1:Y:S01]  /*8ae0*/  MUFU.EX2 R192, R192 ;  /* 0x000000c000c07308 */ /* 0x000e620000000800 */
[----:B------:R-:W-:Y:S04]  /*8af0*/  FADD.FTZ R193, R250, R193 ;  /* 0x000000c1fac17221 */ /* 0x000fe80000010000 */
[-C--:B------:R-:W-:Y:S05]  /*8b00*/  HMMA.16816.F32 R28, R104, R114.reuse, R28 ;  /* 0x00000072681c723c */ /* 0x080fea000000181c */
[----:B------:R-:W-:Y:S03]  /*8b10*/  MUFU.EX2 R249, R249 ;  /* 0x000000f900f97308 */ /* 0x000fe60000000800 */
[C---:B------:R-:W-:Y:S01]  /*8b20*/  HMMA.16816.F32 R32, R100.reuse, R114, R32 ;  /* 0x000000726420723c */ /* 0x040fe20000001820 */
[----:B------:R-:W4:Y:S03]  /*8b30*/  LDSM.16.MT88.4 R112, [R214+0x3480] ;  /* 0x00348000d670783b */ /* 0x000f260000004200 */
[C---:B---3--:R-:W-:Y:S01]  /*8b40*/  F2FP.PACK_AB R158, R240.reuse, R191 ;  /* 0x000000bff09e723e */ /* 0x048fe200000000ff */
[----:B------:R-:W-:Y:S02]  /*8b50*/  FADD.FTZ R191, R191, R198 ;  /* 0x000000c6bfbf7221 */ /* 0x000fe40000010000 */
[----:B------:R-:W3:Y:S01]  /*8b60*/  MUFU.EX2 R252, R252 ;  /* 0x000000fc00fc7308 */ /* 0x000ee20000000800 */
[-C--:B------:R-:W-:Y:S01]  /*8b70*/  HMMA.16816.F32 R36, R100, R116.reuse, R36 ;  /* 0x000000746424723c */ /* 0x080fe20000001824 */
[----:B------:R-:W-:Y:S03]  /*8b80*/  FADD.FTZ R231, R240, R191 ;  /* 0x000000bff0e77221 */ /* 0x000fe60000010000 */
[C---:B-1----:R-:W-:Y:S01]  /*8b90*/  F2FP.PACK_AB R159, R247.reuse, R192 ;  /* 0x000000c0f79f723e */ /* 0x042fe200000000ff */
[----:B------:R-:W-:Y:S03]  /*8ba0*/  FADD.FTZ R192, R192, R193 ;  /* 0x000000c1c0c07221 */ /* 0x000fe60000010000 */
[C---:B------:R-:W-:Y:S01]  /*8bb0*/  HMMA.16816.F32 R40, R104.reuse, R116, R40 ;  /* 0x000000746828723c */ /* 0x040fe20000001828 */
[----:B------:R-:W1:Y:S03]  /*8bc0*/  MUFU.EX2 R251, R251 ;  /* 0x000000fb00fb7308 */ /* 0x000e660000000800 */
[----:B------:R-:W-:Y:S04]  /*8bd0*/  FADD.FTZ R229, R247, R192 ;  /* 0x000000c0f7e57221 */ /* 0x000fe80000010000 */
[-C--:B------:R-:W-:Y:S03]  /*8be0*/  HMMA.16816.F32 R44, R104, R118.reuse, R44 ;  /* 0x00000076682c723c */ /* 0x080fe6000000182c */
[----:B------:R3:W-:Y:S05]  /*8bf0*/  MUFU.EX2 R138, R160 ;  /* 0x000000a0008a7308 */ /* 0x0007ea0000000800 */
[C---:B------:R-:W-:Y:S01]  /*8c00*/  HMMA.16816.F32 R48, R100.reuse, R118, R48 ;  /* 0x000000766430723c */ /* 0x040fe20000001830 */
[----:B------:R-:W5:Y:S04]  /*8c10*/  LDSM.16.MT88.4 R116, [R212+0x3480] ;  /* 0x00348000d474783b */ /* 0x000f680000004200 */
[----:B------:R1:W1:Y:S03]  /*8c20*/  MUFU.EX2 R153, R162 ;  /* 0x000000a200997308 */ /* 0x0002660000000800 */
[-C--:B--2---:R-:W-:Y:S08]  /*8c30*/  HMMA.16816.F32 R52, R100, R108.reuse, R52 ;  /* 0x0000006c6434723c */ /* 0x084ff00000001834 */
[C---:B------:R-:W-:Y:S01]  /*8c40*/  HMMA.16816.F32 R56, R104.reuse, R108, R56 ;  /* 0x0000006c6838723c */ /* 0x040fe20000001838 */
[C---:B---3--:R-:W-:Y:S03]  /*8c50*/  F2FP.PACK_AB R160, R252.reuse, R249 ;  /* 0x000000f9fca0723e */ /* 0x048fe600000000ff */
[----:B------:R-:W-:Y:S04]  /*8c60*/  FADD.FTZ R249, R249, R244 ;  /* 0x000000f4f9f97221 */ /* 0x000fe80000010000 */
[-C--:B------:R-:W-:Y:S01]  /*8c70*/  HMMA.16816.F32 R60, R104, R110.reuse, R60 ;  /* 0x0000006e683c723c */ /* 0x080fe2000000183c */
[----:B------:R-:W-:Y:S03]  /*8c80*/  FADD.FTZ R252, R252, R249 ;  /* 0x000000f9fcfc7221 */ /* 0x000fe60000010000 */
[C---:B-1----:R-:W-:Y:S01]  /*8c90*/  F2FP.PACK_AB R162, R194.reuse, R251 ;  /* 0x000000fbc2a2723e */ /* 0x042fe200000000ff */
[----:B------:R-:W-:Y:S01]  /*8ca0*/  FADD.FTZ R227, R251, R252 ;  /* 0x000000fcfbe37221 */ /* 0x000fe20000010000 */
[-C--:B------:R-:W-:Y:S02]  /*8cb0*/  F2FP.PACK_AB R163, R153, R138.reuse ;  /* 0x0000008a99a3723e */ /* 0x080fe400000000ff */
[C---:B------:R-:W-:Y:S01]  /*8cc0*/  HMMA.16816.F32 R64, R100.reuse, R110, R64 ;  /* 0x0000006e6440723c */ /* 0x040fe20000001840 */
[----:B------:R-:W1:Y:S03]  /*8cd0*/  LDSM.16.MT88.4 R108, [R214+0x2080] ;  /* 0x00208000d66c783b */ /* 0x000e660000004200 */
[----:B------:R-:W-:Y:S04]  /*8ce0*/  FADD.FTZ R227, R194, R227 ;  /* 0x000000e3c2e37221 */ /* 0x000fe80000010000 */
[-C--:B----4-:R-:W-:Y:S08]  /*8cf0*/  HMMA.16816.F32 R68, R100, R112.reuse, R68 ;  /* 0x000000706444723c */ /* 0x090ff00000001844 */
[C---:B------:R-:W-:Y:S08]  /*8d00*/  HMMA.16816.F32 R72, R104.reuse, R112, R72 ;  /* 0x000000706848723c */ /* 0x040ff00000001848 */
[-C--:B------:R-:W-:Y:S08]  /*8d10*/  HMMA.16816.F32 R76, R104, R114.reuse, R76 ;  /* 0x00000072684c723c */ /* 0x080ff0000000184c */
[C---:B------:R-:W-:Y:S08]  /*8d20*/  HMMA.16816.F32 R80, R100.reuse, R114, R80 ;  /* 0x000000726450723c */ /* 0x040ff00000001850 */
[-C--:B-----5:R-:W-:Y:S08]  /*8d30*/  HMMA.16816.F32 R84, R100, R116.reuse, R84 ;  /* 0x000000746454723c */ /* 0x0a0ff00000001854 */
[C---:B------:R-:W-:Y:S08]  /*8d40*/  HMMA.16816.F32 R88, R104.reuse, R116, R88 ;  /* 0x000000746858723c */ /* 0x040ff00000001858 */
[-C--:B------:R-:W-:Y:S08]  /*8d50*/  HMMA.16816.F32 R92, R104, R118.reuse, R92 ;  /* 0x00000076685c723c */ /* 0x080ff0000000185c */
[----:B------:R-:W-:Y:S08]  /*8d60*/  HMMA.16816.F32 R96, R100, R118, R96 ;  /* 0x000000766460723c */ /* 0x000ff00000001860 */
[-C--:B-1----:R-:W-:Y:S01]  /*8d70*/  HMMA.16816.F32 R144, R156, R108.reuse, R4 ;  /* 0x0000006c9c90723c */ /* 0x082fe20000001804 */
[----:B------:R-:W1:Y:S07]  /*8d80*/  LDSM.16.MT88.4 R4, [R212+0x3880] ;  /* 0x00388000d404783b */ /* 0x000e6e0000004200 */
[C---:B------:R-:W-:Y:S07]  /*8d90*/  HMMA.16816.F32 R140, R160.reuse, R108, R8 ;  /* 0x0000006ca08c723c */ /* 0x040fee0000001808 */
[----:B------:R-:W-:Y:S02]  /*8da0*/  MOV R11, R138 ;  /* 0x0000008a000b7202 */ /* 0x000fe40000000f00 */
[----:B------:R-:W-:Y:S03]  /*8db0*/  MOV R10, R137 ;  /* 0x00000089000a7202 */ /* 0x000fe60000000f00 */
[----:B------:R-:W-:Y:S02]  /*8dc0*/  MOV R9, R136 ;  /* 0x0000008800097202 */ /* 0x000fe40000000f00 */
[-C--:B------:R-:W-:Y:S03]  /*8dd0*/  HMMA.16816.F32 R136, R160, R110.reuse, R12 ;  /* 0x0000006ea088723c */ /* 0x080fe6000000180c */
[----:B------:R-:W-:Y:S04]  /*8de0*/  FADD.FTZ R248, R9, R248 ;  /* 0x000000f809f87221 */ /* 0x000fe80000010000 */
[----:B------:R-:W-:Y:S01]  /*8df0*/  FADD.FTZ R248, R10, R248 ;  /* 0x000000f80af87221 */ /* 0x000fe20000010000 */
[C---:B------:R-:W-:Y:S04]  /*8e00*/  HMMA.16816.F32 R100, R156.reuse, R110, R16 ;  /* 0x0000006e9c64723c */ /* 0x040fe80000001810 */
[----:B------:R-:W-:Y:S04]  /*8e10*/  FADD.FTZ R248, R11, R248 ;  /* 0x000000f80bf87221 */ /* 0x000fe80000010000 */
[-C--:B------:R-:W-:Y:S01]  /*8e20*/  HMMA.16816.F32 R104, R156, R120.reuse, R20 ;  /* 0x000000789c68723c */ /* 0x080fe20000001814 */
[----:B------:R-:W-:Y:S07]  /*8e30*/  FADD.FTZ R225, R153, R248 ;  /* 0x000000f899e17221 */ /* 0x000fee0000010000 */
        /* <DEDUP_REMOVED lines=20> */
.L_x_933:
        /* <DEDUP_REMOVED lines=24> */
.L_x_954:
[----:B------:R-:W-:Y:S02]  /*9100*/  ULDC UR4, c[0x0][0x32c] ;  /* 0x0000cb0000047ab9 */ /* 0x000fe40000000800 */
[----:B------:R-:W-:-:S03]  /*9110*/  UISETP.NE.AND UP0, UPT, UR4, 0x1, UPT ;  /* 0x000000010400788c */ /* 0x000fc6000bf05270 */
[----:B------:R-:W-:Y:S02]  /*9120*/  ULDC.64 UR4, c[0x0][0x330] ;  /* 0x0000cc0000047ab9 */ /* 0x000fe40000000a00 */
[----:B------:R-:W-:-:S06]  /*9130*/  UIMAD.WIDE.U32 UR14, UR13, UR4, URZ ;  /* 0x000000040d0e72a5 */ /* 0x000fcc000f8e003f */
[----:B------:R-:W-:Y:S02]  /*9140*/  @UP0 USHF.R.U32.HI UR13, URZ, UR5, UR15 ;  /* 0x000000053f0d0299 */ /* 0x000fe4000801160f */
.L_x_955:
[----:B------:R-:W-:Y:S02]  /*9150*/  ULDC UR4, c[0x0][0x32c] ;  /* 0x0000cb0000047ab9 */ /* 0x000fe40000000800 */
[----:B------:R-:W-:-:S04]  /*9160*/  UIMAD UR4, UR13, UR4, URZ ;  /* 0x000000040d0472a4 */ /* 0x000fc8000f8e023f */
[----:B------:R-:W-:-:S04]  /*9170*/  UISETP.LT.AND UP0, UPT, UR12, UR4, UPT ;  /* 0x000000040c00728c */ /* 0x000fc8000bf01270 */
[----:B------:R-:W-:-:S04]  /*9180*/  USEL UR12, UR12, UR4, !UP0 ;  /* 0x000000040c0c7287 */ /* 0x000fc8000c000000 */
.L_x_953:
        /* <DEDUP_REMOVED lines=16> */
.L_x_959:
        /* <DEDUP_REMOVED lines=29> */
[----:B------:R-:W-:Y:S04]  /*9460*/  IADD3 R8, P1, R242, R12, RZ ;  /* 0x0000000cf2087210 */ /* 0x000fe80007f3e0ff */
[----:B------:R-:W-:Y:S01]  /*9470*/  @!P3 LEA.HI.X R10, R10, R4, R5, 0x5, P0 ;  /* 0x000000040a0ab211 */ /* 0x000fe200000f2c05 */
[----:B------:R-:W-:Y:S01]  /*9480*/  IMAD.X R5, R4, 0x1, R235, P2 ;  /* 0x0000000104057824 */ /* 0x000fe200010e06eb */
[----:B------:R-:W-:Y:S01]  /*9490*/  LEA R14, P2, R6, c[0x0][0x1f8], 0x1 ;  /* 0x00007e00060e7a11 */ /* 0x000fe200078408ff */
[----:B------:R-:W-:Y:S01]  /*94a0*/  IMAD.X R7, R4, 0x1, R241, P1 ;  /* 0x0000000104077824 */ /* 0x000fe200008e06f1 */
[----:B------:R-:W-:Y:S02]  /*94b0*/  IADD3 R9, P0, R240, R12, RZ ;  /* 0x0000000cf0097210 */ /* 0x000fe40007f1e0ff */
[----:B------:R-:W-:Y:S02]  /*94c0*/  LEA.HI.X R15, R6, c[0x0][0x1fc], R5, 0x1, P2 ;  /* 0x00007f00060f7a11 */ /* 0x000fe400010f0c05 */
[----:B------:R-:W-:Y:S01]  /*94d0*/  LEA R12, P1, R8, c[0x0][0x1f8], 0x1 ;  /* 0x00007e00080c7a11 */ /* 0x000fe200078208ff */
[----:B------:R-:W-:Y:S01]  /*94e0*/  IMAD.X R4, R4, 0x1, R239, P0 ;  /* 0x0000000104047824 */ /* 0x000fe200000e06ef */
[----:B------:R-:W-:Y:S01]  /*94f0*/  LEA R16, P0, R9, c[0x0][0x1f8], 0x1 ;  /* 0x00007e0009107a11 */ /* 0x000fe200078008ff */
[----:B------:R-:W-:Y:S01]  /*9500*/  @!PT LDS RZ, [RZ] ;  /* 0x00000000fffff984 */ /* 0x000fe20000000800 */
[----:B------:R-:W-:Y:S01]  /*9510*/  @!PT LDS RZ, [RZ] ;  /* 0x00000000fffff984 */ /* 0x000fe20000000800 */
[----:B------:R-:W-:Y:S01]  /*9520*/  @!PT LDS RZ, [RZ] ;  /* 0x00000000fffff984 */ /* 0x000fe20000000800 */
[----:B------:R4:W-:Y:S01]  /*9530*/  LDGSTS.E.BYPASS.LTC128B.128 [R218+0x1880], [R14.64], !P6 ;  /* 0x018800000eda7fae */ /* 0x0009e2000f101d4a */
[----:B------:R-:W-:Y:S02]  /*9540*/  LEA.HI.X R13, R8, c[0x0][0x1fc], R7, 0x1, P1 ;  /* 0x00007f00080d7a11 */ /* 0x000fe400008f0c07 */
[----:B------:R-:W-:Y:S02]  /*9550*/  @!P3 IADD3 R5, P2, R11, R232, RZ ;  /* 0x000000e80b05b210 */ /* 0x000fe40007f5e0ff */
[----:B------:R-:W-:Y:S01]  /*9560*/  LEA.HI.X R17, R9, c[0x0][0x1fc], R4, 0x1, P0 ;  /* 0x00007f0009117a11 */ /* 0x000fe200000f0c04 */
[----:B------:R4:W-:Y:S01]  /*9570*/  LDGSTS.E.BYPASS.LTC128B.128 [R218+0x2480], [R12.64], !P5 ;  /* 0x024800000cda7fae */ /* 0x0009e2000e901d4a */
[----:B------:R-:W-:Y:S01]  /*9580*/  @!P3 IADD3 R4, P1, R11, R242, RZ ;  /* 0x000000f20b04b210 */ /* 0x000fe20007f3e0ff */
[C---:B------:R-:W-:Y:S01]  /*9590*/  @!P3 IMAD.X R6, R10.reuse, 0x1, R235, P2 ;  /* 0x000000010a06b824 */ /* 0x040fe200010e06eb */
[----:B------:R-:W-:Y:S02]  /*95a0*/  @!P3 LEA R18, P2, R5, c[0x0][0x1f8], 0x1 ;  /* 0x00007e000512ba11 */ /* 0x000fe400078408ff */
        /* <DEDUP_REMOVED lines=12> */
.L_x_957:
        /* <DEDUP_REMOVED lines=10> */
[----:B------:R-:W-:Y:S07]  /*9710*/  LDSM.16.M88.4 R192, [R216+0x5080] ;  /* 0x00508000d8c0783b */ /* 0x000fee0000000200 */
        /* <DEDUP_REMOVED lines=25> */
[----:B------:R-:W4:Y:S07]  /*98b0*/  LDSM.16.M88.4 R164, [R208] ;  /* 0x00000000d0a4783b */ /* 0x000f2e0000000200 */
[-C--:B--2---:R-:W-:Y:S01]  /*98c0*/  HMMA.16816.F32 R4, R160, R184.reuse, R4 ;  /* 0x000000b8a004723c */ /* 0x084fe20000001804 */
[----:B------:R-:W-:Y:S07]  /*98d0*/  LDSM.16.M88.4 R180, [R216+0x5880] ;  /* 0x00588000d8b4783b */ /* 0x000fee0000000200 */
        /* <DEDUP_REMOVED lines=14> */
[----:B------:R-:W1:Y:S07]  /*99c0*/  LDSM.16.M88.4 R160, [R216+0x5480] ;  /* 0x00548000d8a0783b */ /* 0x000e6e0000000200 */
[-C--:B---3--:R-:W-:Y:S01]  /*99d0*/  HMMA.16816.F32 R4, R168, R196.reuse, R4 ;  /* 0x000000c4a804723c */ /* 0x088fe20000001804 */
[----:B------:R-:W-:Y:S07]  /*99e0*/  LDSM.16.M88.4 R192, [R213+0xb080] ;  /* 0x00b08000d5c0783b */ /* 0x000fee0000000200 */
[C---:B------:R-:W-:Y:S08]  /*99f0*/  HMMA.16816.F32 R8, R200.reuse, R196, R8 ;  /* 0x000000c4c808723c */ /* 0x040ff00000001808 */
[-C--:B------:R-:W-:Y:S08]  /*9a00*/  HMMA.16816.F32 R12, R200, R198.reuse, R12 ;  /* 0x000000c6c80c723c */ /* 0x080ff0000000180c */
[C---:B------:R-:W-:Y:S01]  /*9a10*/  HMMA.16816.F32 R16, R168.reuse, R198, R16 ;  /* 0x000000c6a810723c */ /* 0x040fe20000001810 */
[----:B------:R-:W-:Y:S07]  /*9a20*/  LDSM.16.M88.4 R196, [R205] ;  /* 0x00000000cdc4783b */ /* 0x000fee0000000200 */
[-C--:B----4-:R-:W-:Y:S08]  /*9a30*/  HMMA.16816.F32 R20, R168, R164.reuse, R20 ;  /* 0x000000a4a814723c */ /* 0x090ff00000001814 */
[C---:B------:R-:W-:Y:S08]  /*9a40*/  HMMA.16816.F32 R24, R200.reuse, R164, R24 ;  /* 0x000000a4c818723c */ /* 0x040ff00000001818 */
[-C--:B------:R-:W-:Y:S08]  /*9a50*/  HMMA.16816.F32 R28, R200, R166.reuse, R28 ;  /* 0x000000a6c81c723c */ /* 0x080ff0000000181c */
[C---:B------:R-:W-:Y:S01]  /*9a60*/  HMMA.16816.F32 R32, R168.reuse, R166, R32 ;  /* 0x000000a6a820723c */ /* 0x040fe20000001820 */
[----:B------:R-:W2:Y:S07]  /*9a70*/  LDSM.16.M88.4 R164, [R213+0xa080] ;  /* 0x00a08000d5a4783b */ /* 0x000eae0000000200 */
[-C--:B------:R-:W-:Y:S08]  /*9a80*/  HMMA.16816.F32 R36, R168, R172.reuse, R36 ;  /* 0x000000aca824723c */ /* 0x080ff00000001824 */
[C---:B------:R-:W-:Y:S08]  /*9a90*/  HMMA.16816.F32 R40, R200.reuse, R172, R40 ;  /* 0x000000acc828723c */ /* 0x040ff00000001828 */
[-C--:B------:R-:W-:Y:S08]  /*9aa0*/  HMMA.16816.F32 R44, R200, R174.reuse, R44 ;  /* 0x000000aec82c723c */ /* 0x080ff0000000182c */
[----:B------:R-:W-:Y:S01]  /*9ab0*/  HMMA.16816.F32 R48, R168, R174, R48 ;  /* 0x000000aea830723c */ /* 0x000fe20000001830 */
[----:B------:R-:W3:Y:S01]  /*9ac0*/  LDSM.16.M88.4 R168, [R204] ;  /* 0x00000000cca8783b */ /* 0x000ee20000000200 */
[----:B------:R-:W-:Y:S06]  /*9ad0*/  DEPBAR.LE SB0, 0x0 ;  /* 0x000080000000791a */ /* 0x000fec0000000000 */
[-C--:B-1----:R-:W-:Y:S01]  /*9ae0*/  HMMA.16816.F32 R4, R156, R160.reuse, R4 ;  /* 0x000000a09c04723c */ /* 0x082fe20000001804 */
[----:B------:R-:W-:Y:S07]  /*9af0*/  BAR.SYNC.DEFER_BLOCKING 0x0 ;  /* 0x0000000000007b1d */ /* 0x000fee0000010000 */
        /* <DEDUP_REMOVED lines=11> */
[-C--:B--2---:R-:W-:Y:S08]  /*9bb0*/  HMMA.16816.F32 R4, R164, R188.reuse, R4 ;  /* 0x000000bca404723c */ /* 0x084ff00000001804 */
        /* <DEDUP_REMOVED lines=10> */
[----:B------:R-:W-:Y:S01]  /*9c60*/  HMMA.16816.F32 R48, R164, R170, R48 ;  /* 0x000000aaa430723c */ /* 0x000fe20000001830 */
[----:B------:R-:W-:-:S07]  /*9c70*/  @!P0 BRA `(.L_x_958) ;  /* 0x000003a000008947 */ /* 0x000fce0003800000 */
[----:B------:R-:W-:Y:S01]  /*9c80*/  IMAD.U32 R164, RZ, RZ, UR8 ;  /* 0x00000008ffa47e24 */ /* 0x000fe2000f8e00ff */
[----:B------:R-:W-:Y:S01]  /*9c90*/  IADD3 R154, -R228, 0x30, RZ ;  /* 0x00000030e49a7810 */ /* 0x000fe20007ffe1ff */
[----:B------:R-:W-:Y:S03]  /*9ca0*/  IMAD.U32 R165, RZ, RZ, UR7 ;  /* 0x00000007ffa57e24 */ /* 0x000fe6000f8e00ff */
        /* <DEDUP_REMOVED lines=26> */
[----:B------:R-:W-:Y:S02]  /*9e50*/  @P0 IMAD R155, R155, c[0x0][0x1e0], RZ ;  /* 0x000078009b9b0a24 */ /* 0x000fe400078e02ff */
[----:B------:R-:W-:Y:S04]  /*9e60*/  @P0 IMAD.WIDE.U32 R164, R156, 0x30, R164 ;  /* 0x000000309ca40825 */ /* 0x000fe800078e00a4 */
[----:B------:R-:W-:Y:S04]  /*9e70*/  @P0 IMAD R155, R154, c[0x0][0x1e4], R155 ;  /* 0x000079009a9b0a24 */ /* 0x000fe800078e029b */
[----:B------:R-:W-:Y:S01]  /*9e80*/  @P0 IMAD.IADD R155, R157, 0x1, R155 ;  /* 0x000000019d9b0824 */ /* 0x000fe200078e029b */
[-C--:B------:R-:W-:Y:S03]  /*9e90*/  @P0 IADD3 R157, P2, R220, R164.reuse, RZ ;  /* 0x000000a4dc9d0210 */ /* 0x080fe60007f5e0ff */
[----:B------:R-:W-:Y:S04]  /*9ea0*/  @P0 IMAD R155, R155, 0x30, RZ ;  /* 0x000000309b9b0824 */ /* 0x000fe800078e02ff */
        /* <DEDUP_REMOVED lines=23> */
.L_x_958:
[----:B------:R-:W-:Y:S01]  /*a020*/  FMNMX.FTZ R150, R4, R151, !PT ;  /* 0x0000009704967209 */ /* 0x000fe20007810000 */
[----:B------:R-:W0:Y:S01]  /*a030*/  LDGDEPBAR ;  /* 0x00000000000079af */ /* 0x000e220000000000 */
[----:B------:R-:W-:Y:S02]  /*a040*/  FMNMX.FTZ R154, R6, R149, !PT ;  /* 0x00000095069a7209 */ /* 0x000fe40007810000 */
[----:B------:R-:W-:Y:S02]  /*a050*/  FMNMX.FTZ R153, R5, R150, !PT ;  /* 0x0000009605997209 */ /* 0x000fe40007810000 */
[----:B-1----:R-:W-:Y:S02]  /*a060*/  FMNMX.FTZ R156, R8, R3, !PT ;  /* 0x00000003089c7209 */ /* 0x002fe40007810000 */
        /* <DEDUP_REMOVED lines=35> */
[C---:B------:R-:W-:Y:S02]  /*a2a0*/  ISETP.GT.AND P0, PT, R226.reuse, UR4, PT ;  /* 0x00000004e2007c0c */ /* 0x040fe4000bf04270 */
[----:B------:R-:W-:Y:S03]  /*a2b0*/  IADD3 R226, R226, -0x1, RZ ;  /* 0xffffffffe2e27810 */ /* 0x000fe60007ffe0ff */
[----:B------:R-:W1:Y:S02]  /*a2c0*/  SHFL.BFLY PT, R156, R3, 0x2, 0x1f ;  /* 0x0c401f00039c7f89 */ /* 0x000e6400000e0000 */
[----:B-1----:R-:W-:Y:S02]  /*a2d0*/  FMNMX.FTZ R156, R3, R156, !PT ;  /* 0x0000009c039c7209 */ /* 0x002fe40007810000 */
[----:B------:R-:W-:Y:S02]  /*a2e0*/  FMNMX.FTZ R155, R153, R150, !PT ;  /* 0x00000096999b7209 */ /* 0x000fe40007810000 */
[----:B------:R-:W-:Y:S02]  /*a2f0*/  FMNMX.FTZ R153, R11, R158, !PT ;  /* 0x0000009e0b997209 */ /* 0x000fe40007810000 */
[----:B------:R-:W-:Y:S01]  /*a300*/  FMNMX.FTZ R150, R160, R149, !PT ;  /* 0x00000095a0967209 */ /* 0x000fe20007810000 */
[----:B------:R-:W1:Y:S01]  /*a310*/  SHFL.BFLY PT, R154, R155, 0x1, 0x1f ;  /* 0x0c201f009b9a7f89 */ /* 0x000e6200000e0000 */
[----:B------:R-:W-:Y:S04]  /*a320*/  FMNMX.FTZ R158, R14, R153, !PT ;  /* 0x000000990e9e7209 */ /* 0x000fe80007810000 */
[----:B------:R-:W-:Y:S03]  /*a330*/  FMNMX.FTZ R153, R15, R158, !PT ;  /* 0x0000009e0f997209 */ /* 0x000fe60007810000 */
[----:B------:R-:W2:Y:S01]  /*a340*/  SHFL.BFLY PT, R149, R150, 0x1, 0x1f ;  /* 0x0c201f0096957f89 */ /* 0x000ea200000e0000 */
[----:B------:R-:W-:Y:S04]  /*a350*/  FMNMX.FTZ R158, R26, R153, !PT ;  /* 0x000000991a9e7209 */ /* 0x000fe80007810000 */
[----:B------:R-:W-:Y:S03]  /*a360*/  FMNMX.FTZ R3, R27, R158, !PT ;  /* 0x0000009e1b037209 */ /* 0x000fe60007810000 */
[----:B------:R-:W3:Y:S01]  /*a370*/  SHFL.BFLY PT, R153, R156, 0x1, 0x1f ;  /* 0x0c201f009c997f89 */ /* 0x000ee200000e0000 */
[----:B-1----:R-:W-:Y:S02]  /*a380*/  FMNMX.FTZ R151, R155, R154, !PT ;  /* 0x0000009a9b977209 */ /* 0x002fe40007810000 */
[----:B------:R-:W-:Y:S03]  /*a390*/  FMNMX.FTZ R154, R30, R3, !PT ;  /* 0x000000031e9a7209 */ /* 0x000fe60007810000 */
[----:B------:R-:W-:Y:S01]  /*a3a0*/  FADD.FTZ R3, -R151, R148 ;  /* 0x0000009497037221 */ /* 0x000fe20000010100 */
[----:B------:R-:W-:Y:S01]  /*a3b0*/  FMNMX.FTZ R155, R31, R154, !PT ;  /* 0x0000009a1f9b7209 */ /* 0x000fe20007810000 */
[----:B------:R-:W-:Y:S01]  /*a3c0*/  FMUL.FTZ R178, R151, c[0x0][0x2d0] ;  /* 0x0000b40097b27a20 */ /* 0x000fe20000410000 */
[----:B--2---:R-:W-:Y:S01]  /*a3d0*/  FMNMX.FTZ R149, R150, R149, !PT ;  /* 0x0000009596957209 */ /* 0x004fe20007810000 */
[----:B------:R-:W-:Y:S01]  /*a3e0*/  FMUL.FTZ R150, R3, c[0x0][0x2d0] ;  /* 0x0000b40003967a20 */ /* 0x000fe20000410000 */
[----:B------:R-:W-:Y:S01]  /*a3f0*/  FMNMX.FTZ R154, R42, R155, !PT ;  /* 0x0000009b2a9a7209 */ /* 0x000fe20007810000 */
[----:B------:R-:W-:Y:S02]  /*a400*/  FFMA.FTZ R161, R5, c[0x0][0x2d0], -R178 ;  /* 0x0000b40005a17a23 */ /* 0x000fe400000108b2 */
[----:B------:R-:W-:Y:S01]  /*a410*/  FADD.FTZ R155, -R149, R2 ;  /* 0x00000002959b7221 */ /* 0x000fe20000010100 */
[----:B------:R-:W-:Y:S01]  /*a420*/  FMNMX.FTZ R3, R43, R154, !PT ;  /* 0x0000009a2b037209 */ /* 0x000fe20007810000 */
[----:B------:R-:W-:Y:S01]  /*a430*/  FMUL.FTZ R176, R149, c[0x0][0x2d0] ;  /* 0x0000b40095b07a20 */ /* 0x000fe20000410000 */
[----:B------:R-:W1:Y:S01]  /*a440*/  MUFU.EX2 R150, R150 ;  /* 0x0000009600967308 */ /* 0x000e620000000800 */
[----:B------:R-:W-:Y:S01]  /*a450*/  FMUL.FTZ R148, R155, c[0x0][0x2d0] ;  /* 0x0000b4009b947a20 */ /* 0x000fe20000410000 */
[----:B------:R-:W-:Y:S01]  /*a460*/  FMNMX.FTZ R154, R46, R3, !PT ;  /* 0x000000032e9a7209 */ /* 0x000fe20007810000 */
[----:B------:R-:W-:Y:S01]  /*a470*/  FFMA.FTZ R162, R6, c[0x0][0x2d0], -R176 ;  /* 0x0000b40006a27a23 */ /* 0x000fe200000108b0 */
[----:B---3--:R-:W-:Y:S01]  /*a480*/  FMNMX.FTZ R3, R156, R153, !PT ;  /* 0x000000999c037209 */ /* 0x008fe20007810000 */
[----:B------:R-:W-:Y:S01]  /*a490*/  FFMA.FTZ R160, R4, c[0x0][0x2d0], -R178 ;  /* 0x0000b40004a07a23 */ /* 0x000fe200000108b2 */
[----:B------:R-:W-:Y:S01]  /*a4a0*/  FMNMX.FTZ R153, R47, R154, !PT ;  /* 0x0000009a2f997209 */ /* 0x000fe20007810000 */
[----:B------:R-:W-:Y:S01]  /*a4b0*/  FFMA.FTZ R7, R7, c[0x0][0x2d0], -R176 ;  /* 0x0000b40007077a23 */ /* 0x000fe200000108b0 */
[----:B------:R-:W-:Y:S01]  /*a4c0*/  LDSM.16.MT88.4 R156, [R212+0x1880] ;  /* 0x00188000d49c783b */ /* 0x000fe20000004200 */
[C---:B------:R-:W-:Y:S01]  /*a4d0*/  FADD.FTZ R154, -R3.reuse, R0 ;  /* 0x00000000039a7221 */ /* 0x040fe20000010100 */
[----:B------:R-:W2:Y:S01]  /*a4e0*/  MUFU.EX2 R148, R148 ;  /* 0x0000009400947308 */ /* 0x000ea20000000800 */
[----:B------:R-:W-:Y:S02]  /*a4f0*/  FMUL.FTZ R175, R3, c[0x0][0x2d0] ;  /* 0x0000b40003af7a20 */ /* 0x000fe40000410000 */
[----:B------:R-:W-:Y:S02]  /*a500*/  FMUL.FTZ R2, R154, c[0x0][0x2d0] ;  /* 0x0000b4009a027a20 */ /* 0x000fe40000410000 */
[--C-:B------:R-:W-:Y:S01]  /*a510*/  FFMA.FTZ R163, R16, c[0x0][0x2d0], -R178.reuse ;  /* 0x0000b40010a37a23 */ /* 0x100fe200000108b2 */
[----:B------:R-:W3:Y:S01]  /*a520*/  SHFL.BFLY PT, R0, R153, 0x2, 0x1f ;  /* 0x0c401f0099007f89 */ /* 0x000ee200000e0000 */
[----:B------:R-:W-:Y:S02]  /*a530*/  FFMA.FTZ R164, R17, c[0x0][0x2d0], -R178 ;  /* 0x0000b40011a47a23 */ /* 0x000fe400000108b2 */
[--C-:B------:R-:W-:Y:S01]  /*a540*/  FFMA.FTZ R165, R18, c[0x0][0x2d0], -R176.reuse ;  /* 0x0000b40012a57a23 */ /* 0x100fe200000108b0 */
[----:B------:R-:W-:Y:S01]  /*a550*/  MUFU.EX2 R160, R160 ;  /* 0x000000a000a07308 */ /* 0x000fe20000000800 */
[----:B------:R-:W-:Y:S02]  /*a560*/  FFMA.FTZ R166, R19, c[0x0][0x2d0], -R176 ;  /* 0x0000b40013a67a23 */ /* 0x000fe400000108b0 */
[--C-:B------:R-:W-:Y:S02]  /*a570*/  FFMA.FTZ R8, R8, c[0x0][0x2d0], -R175.reuse ;  /* 0x0000b40008087a23 */ /* 0x100fe400000108af */
[--C-:B------:R-:W-:Y:S02]  /*a580*/  FFMA.FTZ R167, R9, c[0x0][0x2d0], -R175.reuse ;  /* 0x0000b40009a77a23 */ /* 0x100fe400000108af */
[--C-:B------:R-:W-:Y:S02]  /*a590*/  FFMA.FTZ R168, R12, c[0x0][0x2d0], -R175.reuse ;  /* 0x0000b4000ca87a23 */ /* 0x100fe400000108af */
[--C-:B------:R-:W-:Y:S01]  /*a5a0*/  FFMA.FTZ R169, R13, c[0x0][0x2d0], -R175.reuse ;  /* 0x0000b4000da97a23 */ /* 0x100fe200000108af */
[----:B------:R-:W-:Y:S01]  /*a5b0*/  MUFU.EX2 R161, R161 ;  /* 0x000000a100a17308 */ /* 0x000fe20000000800 */
[C---:B-1----:R-:W-:Y:S02]  /*a5c0*/  FMUL.FTZ R9, R150.reuse, R145 ;  /* 0x0000009196097220 */ /* 0x042fe40000410000 */
[C---:B------:R-:W-:Y:S02]  /*a5d0*/  FMUL.FTZ R100, R150.reuse, R100 ;  /* 0x0000006496647220 */ /* 0x040fe40000410000 */
[----:B------:R-:W-:Y:S02]  /*a5e0*/  FMUL.FTZ R101, R150, R101 ;  /* 0x0000006596657220 */ /* 0x000fe40000410000 */
[C---:B--2---:R-:W-:Y:S02]  /*a5f0*/  FMUL.FTZ R102, R148.reuse, R102 ;  /* 0x0000006694667220 */ /* 0x044fe40000410000 */
[----:B------:R-:W-:Y:S01]  /*a600*/  FMUL.FTZ R103, R148, R103 ;  /* 0x0000006794677220 */ /* 0x000fe20000410000 */
[----:B---3--:R-:W-:Y:S01]  /*a610*/  FMNMX.FTZ R0, R153, R0, !PT ;  /* 0x0000000099007209 */ /* 0x008fe20007810000 */
[----:B------:R-:W-:Y:S01]  /*a620*/  MUFU.EX2 R162, R162 ;  /* 0x000000a200a27308 */ /* 0x000fe20000000800 */
[--C-:B------:R-:W-:Y:S02]  /*a630*/  FFMA.FTZ R177, R32, c[0x0][0x2d0], -R178.reuse ;  /* 0x0000b40020b17a23 */ /* 0x100fe400000108b2 */
[----:B------:R-:W-:Y:S01]  /*a640*/  FFMA.FTZ R180, R33, c[0x0][0x2d0], -R178 ;  /* 0x0000b40021b47a23 */ /* 0x000fe200000108b2 */
[----:B------:R-:W1:Y:S01]  /*a650*/  SHFL.BFLY PT, R5, R0, 0x1, 0x1f ;  /* 0x0c201f0000057f89 */ /* 0x000e6200000e0000 */
[--C-:B------:R-:W-:Y:S02]  /*a660*/  FFMA.FTZ R179, R34, c[0x0][0x2d0], -R176.reuse ;  /* 0x0000b40022b37a23 */ /* 0x100fe400000108b0 */
[----:B------:R-:W-:Y:S02]  /*a670*/  FFMA.FTZ R182, R35, c[0x0][0x2d0], -R176 ;  /* 0x0000b40023b67a23 */ /* 0x000fe400000108b0 */
[--C-:B------:R-:W-:Y:S01]  /*a680*/  FFMA.FTZ R189, R36, c[0x0][0x2d0], -R178.reuse ;  /* 0x0000b40024bd7a23 */ /* 0x100fe200000108b2 */
[----:B------:R-:W2:Y:S01]  /*a690*/  MUFU.EX2 R7, R7 ;  /* 0x0000000700077308 */ /* 0x000ea20000000800 */
[----:B------:R-:W-:Y:S01]  /*a6a0*/  FFMA.FTZ R192, R37, c[0x0][0x2d0], -R178 ;  /* 0x0000b40025c07a23 */ /* 0x000fe200000108b2 */
[----:B------:R-:W-:Y:S01]  /*a6b0*/  LDSM.16.MT88.4 R32, [R212+0x3080] ;  /* 0x00308000d420783b */ /* 0x000fe20000004200 */
[--C-:B------:R-:W-:Y:S02]  /*a6c0*/  FFMA.FTZ R191, R38, c[0x0][0x2d0], -R176.reuse ;  /* 0x0000b40026bf7a23 */ /* 0x100fe400000108b0 */
[----:B------:R-:W-:Y:S02]  /*a6d0*/  FFMA.FTZ R194, R39, c[0x0][0x2d0], -R176 ;  /* 0x0000b40027c27a23 */ /* 0x000fe400000108b0 */
[--C-:B------:R-:W-:Y:S02]  /*a6e0*/  FFMA.FTZ R196, R40, c[0x0][0x2d0], -R175.reuse ;  /* 0x0000b40028c47a23 */ /* 0x100fe400000108af */
[--C-:B------:R-:W-:Y:S01]  /*a6f0*/  FFMA.FTZ R197, R41, c[0x0][0x2d0], -R175.reuse ;  /* 0x0000b40029c57a23 */ /* 0x100fe200000108af */
[----:B------:R-:W-:Y:S01]  /*a700*/  MUFU.EX2 R163, R163 ;  /* 0x000000a300a37308 */ /* 0x000fe20000000800 */
[----:B------:R-:W-:Y:S01]  /*a710*/  LDSM.16.MT88.4 R36, [R214+0x3480] ;  /* 0x00348000d624783b */ /* 0x000fe20000004200 */
[----:B------:R-:W-:Y:S02]  /*a720*/  FFMA.FTZ R193, R48, c[0x0][0x2d0], -R178 ;  /* 0x0000b40030c17a23 */ /* 0x000fe400000108b2 */
[----:B------:R-:W-:Y:S02]  /*a730*/  FFMA.FTZ R195, R50, c[0x0][0x2d0], -R176 ;  /* 0x0000b40032c37a23 */ /* 0x000fe400000108b0 */
[--C-:B------:R-:W-:Y:S01]  /*a740*/  FFMA.FTZ R200, R44, c[0x0][0x2d0], -R175.reuse ;  /* 0x0000b4002cc87a23 */ /* 0x100fe200000108af */
[----:B-1----:R-:W-:Y:S01]  /*a750*/  FMNMX.FTZ R5, R0, R5, !PT ;  /* 0x0000000500057209 */ /* 0x002fe20007810000 */
[C---:B------:R-:W-:Y:S02]  /*a760*/  FMUL.FTZ R120, R150.reuse, R120 ;  /* 0x0000007896787220 */ /* 0x040fe40000410000 */
[----:B------:R-:W1:Y:S01]  /*a770*/  MUFU.EX2 R164, R164 ;  /* 0x000000a400a47308 */ /* 0x000e620000000800 */
[----:B------:R-:W-:Y:S02]  /*a780*/  FMUL.FTZ R121, R150, R121 ;  /* 0x0000007996797220 */ /* 0x000fe40000410000 */
[----:B------:R-:W-:Y:S01]  /*a790*/  FADD.FTZ R6, -R5, R152 ;  /* 0x0000009805067221 */ /* 0x000fe20000010100 */
[----:B--2---:R-:W-:Y:S01]  /*a7a0*/  F2FP.PACK_AB R145, R7, R162 ;  /* 0x000000a20791723e */ /* 0x004fe200000000ff */
[----:B------:R-:W2:Y:S01]  /*a7b0*/  LDSM.16.MT88.4 R152, [R214+0x1880] ;  /* 0x00188000d698783b */ /* 0x000ea20000004200 */
[----:B------:R-:W-:Y:S02]  /*a7c0*/  FMUL.FTZ R174, R5, c[0x0][0x2d0] ;  /* 0x0000b40005ae7a20 */ /* 0x000fe40000410000 */
[----:B------:R-:W-:Y:S02]  /*a7d0*/  FMUL.FTZ R0, R6, c[0x0][0x2d0] ;  /* 0x0000b40006007a20 */ /* 0x000fe40000410000 */
[----:B------:R-:W-:Y:S01]  /*a7e0*/  MUFU.EX2 R165, R165 ;  /* 0x000000a500a57308 */ /* 0x000fe20000000800 */
[--C-:B------:R-:W-:Y:S02]  /*a7f0*/  FFMA.FTZ R170, R10, c[0x0][0x2d0], -R174.reuse ;  /* 0x0000b4000aaa7a23 */ /* 0x100fe400000108ae */
[--C-:B------:R-:W-:Y:S02]  /*a800*/  FFMA.FTZ R171, R11, c[0x0][0x2d0], -R174.reuse ;  /* 0x0000b4000bab7a23 */ /* 0x100fe400000108ae */
[--C-:B------:R-:W-:Y:S02]  /*a810*/  FFMA.FTZ R172, R14, c[0x0][0x2d0], -R174.reuse ;  /* 0x0000b4000eac7a23 */ /* 0x100fe400000108ae */
[--C-:B------:R-:W-:Y:S02]  /*a820*/  FFMA.FTZ R173, R15, c[0x0][0x2d0], -R174.reuse ;  /* 0x0000b4000fad7a23 */ /* 0x100fe400000108ae */
[C---:B------:R-:W-:Y:S01]  /*a830*/  FMUL.FTZ R10, R148.reuse, R146 ;  /* 0x00000092940a7220 */ /* 0x040fe20000410000 */
[----:B------:R-:W3:Y:S01]  /*a840*/  MUFU.EX2 R166, R166 ;  /* 0x000000a600a67308 */ /* 0x000ee20000000800 */
[----:B------:R-:W-:Y:S02]  /*a850*/  FMUL.FTZ R11, R148, R147 ;  /* 0x00000093940b7220 */ /* 0x000fe40000410000 */
[--C-:B------:R-:W-:Y:S01]  /*a860*/  FFMA.FTZ R198, R42, c[0x0][0x2d0], -R174.reuse ;  /* 0x0000b4002ac67a23 */ /* 0x100fe200000108ae */
[----:B-1----:R-:W-:Y:S01]  /*a870*/  F2FP.PACK_AB R146, R164, R163 ;  /* 0x000000a3a492723e */ /* 0x002fe200000000ff */
[--C-:B------:R-:W-:Y:S02]  /*a880*/  FFMA.FTZ R199, R43, c[0x0][0x2d0], -R174.reuse ;  /* 0x0000b4002bc77a23 */ /* 0x100fe400000108ae */
[----:B------:R-:W-:Y:S01]  /*a890*/  LDSM.16.MT88.4 R40, [R214+0x2080] ;  /* 0x00208000d628783b */ /* 0x000fe20000004200 */
[----:B------:R-:W-:Y:S02]  /*a8a0*/  FFMA.FTZ R201, R46, c[0x0][0x2d0], -R174 ;  /* 0x0000b4002ec97a23 */ /* 0x000fe400000108ae */
[----:B------:R1:W-:Y:S01]  /*a8b0*/  MUFU.EX2 R6, R8 ;  /* 0x0000000800067308 */ /* 0x0003e20000000800 */
[C---:B------:R-:W-:Y:S02]  /*a8c0*/  FMUL.FTZ R122, R148.reuse, R122 ;  /* 0x0000007a947a7220 */ /* 0x040fe40000410000 */
[----:B------:R-:W-:Y:S02]  /*a8d0*/  FMUL.FTZ R123, R148, R123 ;  /* 0x0000007b947b7220 */ /* 0x000fe40000410000 */
[C---:B------:R-:W-:Y:S02]  /*a8e0*/  FMUL.FTZ R128, R150.reuse, R128 ;  /* 0x0000008096807220 */ /* 0x040fe40000410000 */
[----:B------:R-:W-:Y:S02]  /*a8f0*/  FMUL.FTZ R129, R150, R129 ;  /* 0x0000008196817220 */ /* 0x000fe40000410000 */
[C---:B------:R-:W-:Y:S01]  /*a900*/  FMUL.FTZ R130, R148.reuse, R130 ;  /* 0x0000008294827220 */ /* 0x040fe20000410000 */
[----:B------:R-:W4:Y:S01]  /*a910*/  MUFU.EX2 R2, R2 ;  /* 0x0000000200027308 */ /* 0x000f220000000800 */
[----:B------:R-:W-:Y:S02]  /*a920*/  FMUL.FTZ R131, R148, R131 ;  /* 0x0000008394837220 */ /* 0x000fe40000410000 */
[----:B------:R-:W-:Y:S01]  /*a930*/  FMUL.FTZ R52, R150, R52 ;  /* 0x0000003496347220 */ /* 0x000fe20000410000 */
[----:B---3--:R-:W-:Y:S01]  /*a940*/  F2FP.PACK_AB R147, R166, R165 ;  /* 0x000000a5a693723e */ /* 0x008fe200000000ff */
[----:B------:R-:W-:Y:S02]  /*a950*/  FMUL.FTZ R53, R150, R53 ;  /* 0x0000003596357220 */ /* 0x000fe40000410000 */
[C---:B------:R-:W-:Y:S02]  /*a960*/  FMUL.FTZ R54, R148.reuse, R54 ;  /* 0x0000003694367220 */ /* 0x040fe40000410000 */
[----:B------:R-:W-:Y:S01]  /*a970*/  FMUL.FTZ R55, R148, R55 ;  /* 0x0000003794377220 */ /* 0x000fe20000410000 */
[----:B------:R-:W3:Y:S01]  /*a980*/  MUFU.EX2 R0, R0 ;  /* 0x0000000000007308 */ /* 0x000ee20000000800 */
[C---:B------:R-:W-:Y:S02]  /*a990*/  FMUL.FTZ R64, R150.reuse, R64 ;  /* 0x0000004096407220 */ /* 0x040fe40000410000 */
[C---:B------:R-:W-:Y:S02]  /*a9a0*/  FMUL.FTZ R65, R150.reuse, R65 ;  /* 0x0000004196417220 */ /* 0x040fe40000410000 */
[----:B-1----:R-:W-:Y:S01]  /*a9b0*/  FMUL.FTZ R8, R150, R144 ;  /* 0x0000009096087220 */ /* 0x002fe20000410000 */
[----:B------:R-:W-:Y:S01]  /*a9c0*/  F2FP.PACK_AB R144, R161, R160 ;  /* 0x000000a0a190723e */ /* 0x000fe200000000ff */
[C---:B------:R-:W-:Y:S02]  /*a9d0*/  FMUL.FTZ R66, R148.reuse, R66 ;  /* 0x0000004294427220 */ /* 0x040fe40000410000 */
[----:B------:R-:W-:Y:S01]  /*a9e0*/  FMUL.FTZ R67, R148, R67 ;  /* 0x0000004394437220 */ /* 0x000fe20000410000 */
[----:B------:R-:W1:Y:S01]  /*a9f0*/  MUFU.EX2 R167, R167 ;  /* 0x000000a700a77308 */ /* 0x000e620000000800 */
[----:B------:R-:W-:Y:S02]  /*aa00*/  FMUL.FTZ R68, R150, R68 ;  /* 0x0000004496447220 */ /* 0x000fe40000410000 */
[-C--:B--2---:R-:W-:Y:S05]  /*aa10*/  HMMA.16816.F32 R8, R144, R152.reuse, R8 ;  /* 0x000000989008723c */ /* 0x084fea0000001808 */
[C---:B----4-:R-:W-:Y:S02]  /*aa20*/  FMUL.FTZ R12, R2.reuse, R140 ;  /* 0x0000008c020c7220 */ /* 0x050fe40000410000 */
[----:B------:R-:W-:Y:S01]  /*aa30*/  MUFU.EX2 R168, R168 ;  /* 0x000000a800a87308 */ /* 0x000fe20000000800 */
[----:B------:R-:W-:Y:S04]  /*aa40*/  FMUL.FTZ R13, R2, R141 ;  /* 0x0000008d020d7220 */ /* 0x000fe80000410000 */
[C---:B---3--:R-:W-:Y:S02]  /*aa50*/  FMUL.FTZ R14, R0.reuse, R142 ;  /* 0x0000008e000e7220 */ /* 0x048fe40000410000 */
[----:B------:R-:W-:Y:S02]  /*aa60*/  FMUL.FTZ R15, R0, R143 ;  /* 0x0000008f000f7220 */ /* 0x000fe40000410000 */
[C---:B------:R-:W-:Y:S01]  /*aa70*/  FMUL.FTZ R16, R2.reuse, R136 ;  /* 0x0000008802107220 */ /* 0x040fe20000410000 */
[----:B------:R-:W2:Y:S01]  /*aa80*/  MUFU.EX2 R169, R169 ;  /* 0x000000a900a97308 */ /* 0x000ea20000000800 */
[----:B------:R-:W-:Y:S02]  /*aa90*/  FMUL.FTZ R17, R2, R137 ;  /* 0x0000008902117220 */ /* 0x000fe40000410000 */
[C---:B------:R-:W-:Y:S01]  /*aaa0*/  FMUL.FTZ R18, R0.reuse, R138 ;  /* 0x0000008a00127220 */ /* 0x040fe20000410000 */
[----:B-1----:R-:W-:Y:S01]  /*aab0*/  F2FP.PACK_AB R140, R167, R6 ;  /* 0x00000006a78c723e */ /* 0x002fe200000000ff */
[----:B------:R-:W-:Y:S02]  /*aac0*/  FMUL.FTZ R19, R0, R139 ;  /* 0x0000008b00137220 */ /* 0x000fe40000410000 */
[----:B------:R-:W1:Y:S01]  /*aad0*/  LDSM.16.MT88.4 R136, [R214+0x2480] ;  /* 0x00248000d688783b */ /* 0x000e620000004200 */
[C---:B------:R-:W-:Y:S02]  /*aae0*/  FMUL.FTZ R104, R150.reuse, R104 ;  /* 0x0000006896687220 */ /* 0x040fe40000410000 */
[----:B------:R-:W-:Y:S01]  /*aaf0*/  MUFU.EX2 R170, R170 ;  /* 0x000000aa00aa7308 */ /* 0x000fe20000000800 */
[----:B------:R-:W-:Y:S02]  /*ab00*/  FMUL.FTZ R105, R150, R105 ;  /* 0x0000006996697220 */ /* 0x000fe40000410000 */
[C---:B------:R-:W-:Y:S02]  /*ab10*/  FMUL.FTZ R106, R148.reuse, R106 ;  /* 0x0000006a946a7220 */ /* 0x040fe40000410000 */
[----:B------:R-:W-:Y:S02]  /*ab20*/  FMUL.FTZ R107, R148, R107 ;  /* 0x0000006b946b7220 */ /* 0x000fe40000410000 */
[C---:B------:R-:W-:Y:S02]  /*ab30*/  FMUL.FTZ R124, R2.reuse, R124 ;  /* 0x0000007c027c7220 */ /* 0x040fe40000410000 */
[----:B------:R-:W-:Y:S01]  /*ab40*/  FMUL.FTZ R125, R2, R125 ;  /* 0x0000007d027d7220 */ /* 0x000fe20000410000 */
[----:B------:R-:W3:Y:S01]  /*ab50*/  MUFU.EX2 R171, R171 ;  /* 0x000000ab00ab7308 */ /* 0x000ee20000000800 */
[C---:B------:R-:W-:Y:S02]  /*ab60*/  FMUL.FTZ R126, R0.reuse, R126 ;  /* 0x0000007e007e7220 */ /* 0x040fe40000410000 */
[----:B------:R-:W-:Y:S01]  /*ab70*/  FMUL.FTZ R127, R0, R127 ;  /* 0x0000007f007f7220 */ /* 0x000fe20000410000 */
[----:B--2---:R-:W-:Y:S01]  /*ab80*/  F2FP.PACK_AB R142, R169, R168 ;  /* 0x000000a8a98e723e */ /* 0x004fe200000000ff */
[C---:B------:R-:W-:Y:S02]  /*ab90*/  FMUL.FTZ R56, R2.reuse, R56 ;  /* 0x0000003802387220 */ /* 0x040fe40000410000 */
[----:B------:R-:W-:Y:S02]  /*aba0*/  FMUL.FTZ R57, R2, R57 ;  /* 0x0000003902397220 */ /* 0x000fe40000410000 */
[C---:B------:R-:W-:Y:S01]  /*abb0*/  FMUL.FTZ R58, R0.reuse, R58 ;  /* 0x0000003a003a7220 */ /* 0x040fe20000410000 */
[----:B------:R-:W-:Y:S01]  /*abc0*/  MUFU.EX2 R172, R172 ;  /* 0x000000ac00ac7308 */ /* 0x000fe20000000800 */
[----:B------:R-:W-:Y:S02]  /*abd0*/  FMUL.FTZ R59, R0, R59 ;  /* 0x0000003b003b7220 */ /* 0x000fe40000410000 */
[C---:B------:R-:W-:Y:S02]  /*abe0*/  FMUL.FTZ R60, R2.reuse, R60 ;  /* 0x0000003c023c7220 */ /* 0x040fe40000410000 */
[----:B------:R-:W-:Y:S02]  /*abf0*/  FMUL.FTZ R61, R2, R61 ;  /* 0x0000003d023d7220 */ /* 0x000fe40000410000 */
[C---:B------:R-:W-:Y:S02]  /*ac00*/  FMUL.FTZ R62, R0.reuse, R62 ;  /* 0x0000003e003e7220 */ /* 0x040fe40000410000 */
[----:B------:R-:W-:Y:S01]  /*ac10*/  FMUL.FTZ R63, R0, R63 ;  /* 0x0000003f003f7220 */ /* 0x000fe20000410000 */
[----:B------:R-:W2:Y:S01]  /*ac20*/  MUFU.EX2 R173, R173 ;  /* 0x000000ad00ad7308 */ /* 0x000ea20000000800 */
[----:B------:R-:W-:Y:S02]  /*ac30*/  FMUL.FTZ R69, R150, R69 ;  /* 0x0000004596457220 */ /* 0x000fe40000410000 */
[C---:B------:R-:W-:Y:S01]  /*ac40*/  FMUL.FTZ R70, R148.reuse, R70 ;  /* 0x0000004694467220 */ /* 0x040fe20000410000 */
        /* <DEDUP_REMOVED lines=12> */
[C---:B------:R-:W-:Y:S01]  /*ad10*/  FMUL.FTZ R80, R150.reuse, R80 ;  /* 0x0000005096507220 */ /* 0x040fe20000410000 */
[----:B--2---:R-:W-:Y:S01]  /*ad20*/  F2FP.PACK_AB R143, R173, R172 ;  /* 0x000000acad8f723e */ /* 0x004fe200000000ff */
[----:B------:R-:W-:Y:S02]  /*ad30*/  FMUL.FTZ R81, R150, R81 ;  /* 0x0000005196517220 */ /* 0x000fe40000410000 */
[C---:B------:R-:W-:Y:S02]  /*ad40*/  FMUL.FTZ R82, R148.reuse, R82 ;  /* 0x0000005294527220 */ /* 0x040fe40000410000 */
[----:B------:R-:W-:Y:S01]  /*ad50*/  FMUL.FTZ R83, R148, R83 ;  /* 0x0000005394537220 */ /* 0x000fe20000410000 */
[----:B------:R-:W-:Y:S01]  /*ad60*/  MUFU.EX2 R179, R179 ;  /* 0x000000b300b37308 */ /* 0x000fe20000000800 */
[C---:B------:R-:W-:Y:S04]  /*ad70*/  HMMA.16816.F32 R12, R140.reuse, R152, R12 ;  /* 0x000000988c0c723c */ /* 0x040fe8000000180c */
[C---:B------:R-:W-:Y:S02]  /*ad80*/  FMUL.FTZ R84, R150.reuse, R84 ;  /* 0x0000005496547220 */ /* 0x040fe40000410000 */
[----:B------:R-:W-:Y:S02]  /*ad90*/  FMUL.FTZ R85, R150, R85 ;  /* 0x0000005596557220 */ /* 0x000fe40000410000 */
[-C--:B------:R-:W-:Y:S01]  /*ada0*/  HMMA.16816.F32 R16, R140, R154.reuse, R16 ;  /* 0x0000009a8c10723c */ /* 0x080fe20000001810 */
[----:B------:R-:W-:Y:S03]  /*adb0*/  MUFU.EX2 R182, R182 ;  /* 0x000000b600b67308 */ /* 0x000fe60000000800 */
[C---:B------:R-:W-:Y:S02]  /*adc0*/  FMUL.FTZ R86, R148.reuse, R86 ;  /* 0x0000005694567220 */ /* 0x040fe40000410000 */
[----:B------:R-:W-:Y:S02]  /*add0*/  FMUL.FTZ R87, R148, R87 ;  /* 0x0000005794577220 */ /* 0x000fe40000410000 */
[C---:B------:R-:W-:Y:S01]  /*ade0*/  HMMA.16816.F32 R100, R144.reuse, R154, R100 ;  /* 0x0000009a9064723c */ /* 0x040fe20000001864 */
[----:B------:R-:W2:Y:S02]  /*adf0*/  LDSM.16.MT88.4 R152, [R212+0x2480] ;  /* 0x00248000d498783b */ /* 0x000ea40000004200 */
[----:B------:R-:W-:Y:S01]  /*ae00*/  MUFU.EX2 R189, R189 ;  /* 0x000000bd00bd7308 */ /* 0x000fe20000000800 */
[C---:B------:R-:W-:Y:S02]  /*ae10*/  FMUL.FTZ R88, R2.reuse, R88 ;  /* 0x0000005802587220 */ /* 0x040fe40000410000 */
[C---:B------:R-:W-:Y:S02]  /*ae20*/  FMUL.FTZ R89, R2.reuse, R89 ;  /* 0x0000005902597220 */ /* 0x040fe40000410000 */
[-C--:B------:R-:W-:Y:S04]  /*ae30*/  HMMA.16816.F32 R104, R144, R156.reuse, R104 ;  /* 0x0000009c9068723c */ /* 0x080fe80000001868 */
[C---:B------:R-:W-:Y:S01]  /*ae40*/  FMUL.FTZ R108, R2.reuse, R108 ;  /* 0x0000006c026c7220 */ /* 0x040fe20000410000 */
[----:B------:R-:W-:Y:S01]  /*ae50*/  MUFU.EX2 R192, R192 ;  /* 0x000000c000c07308 */ /* 0x000fe20000000800 */
[----:B------:R-:W-:Y:S02]  /*ae60*/  FMUL.FTZ R109, R2, R109 ;  /* 0x0000006d026d7220 */ /* 0x000fe40000410000 */
[C---:B------:R-:W-:Y:S04]  /*ae70*/  FMUL.FTZ R110, R0.reuse, R110 ;  /* 0x0000006e006e7220 */ /* 0x040fe80000410000 */
[C---:B------:R-:W-:Y:S02]  /*ae80*/  FMUL.FTZ R111, R0.reuse, R111 ;  /* 0x0000006f006f7220 */ /* 0x040fe40000410000 */
[C---:B------:R-:W-:Y:S01]  /*ae90*/  FMUL.FTZ R90, R0.reuse, R90 ;  /* 0x0000005a005a7220 */ /* 0x040fe20000410000 */
[----:B------:R-:W-:Y:S01]  /*aea0*/  MUFU.EX2 R191, R191 ;  /* 0x000000bf00bf7308 */ /* 0x000fe20000000800 */
[----:B------:R-:W-:Y:S02]  /*aeb0*/  FMUL.FTZ R91, R0, R91 ;  /* 0x0000005b005b7220 */ /* 0x000fe40000410000 */
[--C-:B------:R-:W-:Y:S01]  /*aec0*/  FFMA.FTZ R181, R24, c[0x0][0x2d0], -R175.reuse ;  /* 0x0000b40018b57a23 */ /* 0x100fe200000108af */
[C---:B------:R-:W-:Y:S04]  /*aed0*/  HMMA.16816.F32 R108, R140.reuse, R156, R108 ;  /* 0x0000009c8c6c723c */ /* 0x040fe8000000186c */
[C---:B------:R-:W-:Y:S02]  /*aee0*/  FMUL.FTZ R112, R2.reuse, R112 ;  /* 0x0000007002707220 */ /* 0x040fe40000410000 */
[----:B------:R-:W-:Y:S01]  /*aef0*/  FMUL.FTZ R113, R2, R113 ;  /* 0x0000007102717220 */ /* 0x000fe20000410000 */
[----:B------:R-:W-:Y:S01]  /*af00*/  MUFU.EX2 R181, R181 ;  /* 0x000000b500b57308 */ /* 0x000fe20000000800 */
[C---:B------:R-:W-:Y:S04]  /*af10*/  FMUL.FTZ R114, R0.reuse, R114 ;  /* 0x0000007200727220 */ /* 0x040fe80000410000 */
[----:B------:R-:W-:Y:S02]  /*af20*/  FMUL.FTZ R115, R0, R115 ;  /* 0x0000007300737220 */ /* 0x000fe40000410000 */
[--C-:B------:R-:W-:Y:S02]  /*af30*/  FFMA.FTZ R156, R20, c[0x0][0x2d0], -R178.reuse ;  /* 0x0000b400149c7a23 */ /* 0x100fe400000108b2 */
[----:B------:R-:W-:Y:S01]  /*af40*/  FMUL.FTZ R20, R2, R132 ;  /* 0x0000008402147220 */ /* 0x000fe20000410000 */
[----:B------:R-:W-:Y:S01]  /*af50*/  MUFU.EX2 R194, R194 ;  /* 0x000000c200c27308 */ /* 0x000fe20000000800 */
[--C-:B------:R-:W-:Y:S01]  /*af60*/  FFMA.FTZ R157, R21, c[0x0][0x2d0], -R178.reuse ;  /* 0x0000b400159d7a23 */ /* 0x100fe200000108b2 */
[-C--:B------:R-:W-:Y:S03]  /*af70*/  HMMA.16816.F32 R112, R140, R158.reuse, R112 ;  /* 0x0000009e8c70723c */ /* 0x080fe60000001870 */
[C---:B------:R-:W-:Y:S02]  /*af80*/  FMUL.FTZ R116, R150.reuse, R116 ;  /* 0x0000007496747220 */ /* 0x040fe40000410000 */
[----:B------:R-:W-:Y:S02]  /*af90*/  FMUL.FTZ R117, R150, R117 ;  /* 0x0000007596757220 */ /* 0x000fe40000410000 */
[C---:B------:R-:W-:Y:S01]  /*afa0*/  FMUL.FTZ R118, R148.reuse, R118 ;  /* 0x0000007694767220 */ /* 0x040fe20000410000 */
[----:B------:R-:W-:Y:S01]  /*afb0*/  MUFU.EX2 R156, R156 ;  /* 0x0000009c009c7308 */ /* 0x000fe20000000800 */
[----:B------:R-:W-:Y:S03]  /*afc0*/  FMUL.FTZ R119, R148, R119 ;  /* 0x0000007794777220 */ /* 0x000fe60000410000 */
[----:B------:R-:W-:Y:S02]  /*afd0*/  FMUL.FTZ R21, R2, R133 ;  /* 0x0000008502157220 */ /* 0x000fe40000410000 */
[----:B------:R-:W-:Y:S02]  /*afe0*/  FFMA.FTZ R178, R49, c[0x0][0x2d0], -R178 ;  /* 0x0000b40031b27a23 */ /* 0x000fe400000108b2 */
[C---:B------:R-:W-:Y:S02]  /*aff0*/  HMMA.16816.F32 R116, R144.reuse, R158, R116 ;  /* 0x0000009e9074723c */ /* 0x040fe40000001874 */
[----:B------:R-:W4:Y:S02]  /*b000*/  MUFU.EX2 R157, R157 ;  /* 0x0000009d009d7308 */ /* 0x000f240000000800 */
[--C-:B------:R-:W-:Y:S02]  /*b010*/  FFMA.FTZ R184, R25, c[0x0][0x2d0], -R175.reuse ;  /* 0x0000b40019b87a23 */ /* 0x100fe400000108af */
[----:B------:R-:W-:Y:S01]  /*b020*/  FFMA.FTZ R183, R26, c[0x0][0x2d0], -R174 ;  /* 0x0000b4001ab77a23 */ /* 0x000fe200000108ae */
[----:B---3--:R-:W-:Y:S01]  /*b030*/  F2FP.PACK_AB R26, R180, R177 ;  /* 0x000000b1b41a723e */ /* 0x008fe200000000ff */
[-C--:B-1----:R-:W-:Y:S04]  /*b040*/  HMMA.16816.F32 R120, R144, R136.reuse, R120 ;  /* 0x000000889078723c */ /* 0x082fe80000001878 */
[--C-:B------:R-:W-:Y:S01]  /*b050*/  FFMA.FTZ R158, R22, c[0x0][0x2d0], -R176.reuse ;  /* 0x0000b400169e7a23 */ /* 0x100fe200000108b0 */
[----:B------:R-:W1:Y:S01]  /*b060*/  MUFU.EX2 R184, R184 ;  /* 0x000000b800b87308 */ /* 0x000e620000000800 */
[C---:B------:R-:W-:Y:S02]  /*b070*/  FMUL.FTZ R22, R0.reuse, R134 ;  /* 0x0000008600167220 */ /* 0x040fe40000410000 */
[C---:B------:R-:W-:Y:S04]  /*b080*/  HMMA.16816.F32 R124, R140.reuse, R136, R124 ;  /* 0x000000888c7c723c */ /* 0x040fe8000000187c */
[--C-:B------:R-:W-:Y:S02]  /*b090*/  FFMA.FTZ R159, R23, c[0x0][0x2d0], -R176.reuse ;  /* 0x0000b400179f7a23 */ /* 0x100fe400000108b0 */
[----:B------:R-:W-:Y:S01]  /*b0a0*/  FMUL.FTZ R23, R0, R135 ;  /* 0x0000008700177220 */ /* 0x000fe20000410000 */
[----:B------:R-:W-:Y:S01]  /*b0b0*/  MUFU.EX2 R158, R158 ;  /* 0x0000009e009e7308 */ /* 0x000fe20000000800 */
[----:B------:R-:W3:Y:S01]  /*b0c0*/  LDSM.16.MT88.4 R132, [R214+0x3080] ;  /* 0x00308000d684783b */ /* 0x000ee20000004200 */
[----:B------:R-:W-:Y:S03]  /*b0d0*/  FFMA.FTZ R176, R51, c[0x0][0x2d0], -R176 ;  /* 0x0000b40033b07a23 */ /* 0x000fe600000108b0 */
[--C-:B------:R-:W-:Y:S01]  /*b0e0*/  FFMA.FTZ R186, R27, c[0x0][0x2d0], -R174.reuse ;  /* 0x0000b4001bba7a23 */ /* 0x100fe200000108ae */
[-C--:B------:R-:W-:Y:S03]  /*b0f0*/  HMMA.16816.F32 R20, R140, R138.reuse, R20 ;  /* 0x0000008a8c14723c */ /* 0x080fe60000001814 */
[----:B------:R-:W-:Y:S01]  /*b100*/  LDSM.16.MT88.4 R48, [R212+0x2c80] ;  /* 0x002c8000d430783b */ /* 0x000fe20000004200 */
[--C-:B------:R-:W-:Y:S01]  /*b110*/  FFMA.FTZ R185, R28, c[0x0][0x2d0], -R175.reuse ;  /* 0x0000b4001cb97a23 */ /* 0x100fe200000108af */
[----:B----4-:R-:W-:Y:S01]  /*b120*/  F2FP.PACK_AB R24, R157, R156 ;  /* 0x0000009c9d18723e */ /* 0x010fe200000000ff */
[--C-:B------:R-:W-:Y:S01]  /*b130*/  FFMA.FTZ R188, R29, c[0x0][0x2d0], -R175.reuse ;  /* 0x0000b4001dbc7a23 */ /* 0x100fe200000108af */
[----:B------:R-:W-:Y:S01]  /*b140*/  F2FP.PACK_AB R27, R182, R179 ;  /* 0x000000b3b61b723e */ /* 0x000fe200000000ff */
[C---:B------:R-:W-:Y:S01]  /*b150*/  HMMA.16816.F32 R128, R144.reuse, R138, R128 ;  /* 0x0000008a9080723c */ /* 0x040fe20000001880 */
[----:B------:R-:W4:Y:S02]  /*b160*/  MUFU.EX2 R159, R159 ;  /* 0x0000009f009f7308 */ /* 0x000f240000000800 */
[----:B------:R-:W-:Y:S01]  /*b170*/  LDSM.16.MT88.4 R136, [R212+0x1c80] ;  /* 0x001c8000d488783b */ /* 0x000fe20000004200 */
[----:B------:R-:W-:Y:S01]  /*b180*/  FFMA.FTZ R175, R45, c[0x0][0x2d0], -R175 ;  /* 0x0000b4002daf7a23 */ /* 0x000fe200000108af */
[----:B-1----:R-:W-:Y:S01]  /*b190*/  F2FP.PACK_AB R28, R184, R181 ;  /* 0x000000b5b81c723e */ /* 0x002fe200000000ff */
[--C-:B------:R-:W-:Y:S02]  /*b1a0*/  FFMA.FTZ R187, R30, c[0x0][0x2d0], -R174.reuse ;  /* 0x0000b4001ebb7a23 */ /* 0x100fe400000108ae */
[-C--:B--2---:R-:W-:Y:S03]  /*b1b0*/  HMMA.16816.F32 R52, R144, R152.reuse, R52 ;  /* 0x000000989034723c */ /* 0x084fe60000001834 */
[----:B------:R-:W-:Y:S01]  /*b1c0*/  MUFU.EX2 R183, R183 ;  /* 0x000000b700b77308 */ /* 0x000fe20000000800 */
[--C-:B------:R-:W-:Y:S02]  /*b1d0*/  FFMA.FTZ R190, R31, c[0x0][0x2d0], -R174.reuse ;  /* 0x0000b4001fbe7a23 */ /* 0x100fe400000108ae */
[----:B------:R-:W-:Y:S02]  /*b1e0*/  FFMA.FTZ R174, R47, c[0x0][0x2d0], -R174 ;  /* 0x0000b4002fae7a23 */ /* 0x000fe400000108ae */
[C---:B------:R-:W-:Y:S01]  /*b1f0*/  HMMA.16816.F32 R56, R140.reuse, R152, R56 ;  /* 0x000000988c38723c */ /* 0x040fe20000001838 */
[----:B------:R-:W-:Y:S03]  /*b200*/  LDSM.16.MT88.4 R44, [R214+0x2c80] ;  /* 0x002c8000d62c783b */ /* 0x000fe60000004200 */
[C---:B------:R-:W-:Y:S01]  /*b210*/  FMUL.FTZ R92, R2.reuse, R92 ;  /* 0x0000005c025c7220 */ /* 0x040fe20000410000 */
[----:B------:R-:W1:Y:S01]  /*b220*/  MUFU.EX2 R186, R186 ;  /* 0x000000ba00ba7308 */ /* 0x000e620000000800 */
[----:B------:R-:W-:Y:S02]  /*b230*/  FMUL.FTZ R93, R2, R93 ;  /* 0x0000005d025d7220 */ /* 0x000fe40000410000 */
[-C--:B------:R-:W-:Y:S04]  /*b240*/  HMMA.16816.F32 R60, R140, R154.reuse, R60 ;  /* 0x0000009a8c3c723c */ /* 0x080fe8000000183c */
[C---:B------:R-:W-:Y:S01]  /*b250*/  FMUL.FTZ R94, R0.reuse, R94 ;  /* 0x0000005e005e7220 */ /* 0x040fe20000410000 */
[----:B----4-:R-:W-:Y:S01]  /*b260*/  F2FP.PACK_AB R25, R159, R158 ;  /* 0x0000009e9f19723e */ /* 0x010fe200000000ff */
[----:B------:R-:W-:Y:S01]  /*b270*/  FMUL.FTZ R95, R0, R95 ;  /* 0x0000005f005f7220 */ /* 0x000fe20000410000 */
[----:B------:R-:W-:Y:S01]  /*b280*/  MUFU.EX2 R185, R185 ;  /* 0x000000b900b97308 */ /* 0x000fe20000000800 */
[C---:B------:R-:W-:Y:S01]  /*b290*/  HMMA.16816.F32 R64, R144.reuse, R154, R64 ;  /* 0x0000009a9040723c */ /* 0x040fe20000001840 */
[----:B------:R-:W-:Y:S03]  /*b2a0*/  LDSM.16.MT88.4 R152, [R214+0x3880] ;  /* 0x00388000d698783b */ /* 0x000fe60000004200 */
[C---:B------:R-:W-:Y:S02]  /*b2b0*/  FMUL.FTZ R96, R150.reuse, R96 ;  /* 0x0000006096607220 */ /* 0x040fe40000410000 */
[----:B------:R-:W-:Y:S02]  /*b2c0*/  FMUL.FTZ R97, R150, R97 ;  /* 0x0000006196617220 */ /* 0x000fe40000410000 */
[-C--:B---3--:R-:W-:Y:S01]  /*b2d0*/  HMMA.16816.F32 R68, R144, R132.reuse, R68 ;  /* 0x000000849044723c */ /* 0x088fe20000001844 */
[----:B------:R-:W2:Y:S03]  /*b2e0*/  MUFU.EX2 R188, R188 ;  /* 0x000000bc00bc7308 */ /* 0x000ea60000000800 */
[----:B------:R-:W-:Y:S01]  /*b2f0*/  FMUL.FTZ R98, R148, R98 ;  /* 0x0000006294627220 */ /* 0x000fe20000410000 */
[----:B-1----:R-:W-:Y:S01]  /*b300*/  F2FP.PACK_AB R29, R186, R183 ;  /* 0x000000b7ba1d723e */ /* 0x002fe200000000ff */
[----:B------:R-:W-:Y:S02]  /*b310*/  FMUL.FTZ R99, R148, R99 ;  /* 0x0000006394637220 */ /* 0x000fe40000410000 */
[C---:B------:R-:W-:Y:S03]  /*b320*/  HMMA.16816.F32 R72, R140.reuse, R132, R72 ;  /* 0x000000848c48723c */ /* 0x040fe60000001848 */
[----:B------:R-:W-:Y:S01]  /*b330*/  MUFU.EX2 R187, R187 ;  /* 0x000000bb00bb7308 */ /* 0x000fe20000000800 */
[----:B------:R-:W-:Y:S02]  /*b340*/  FFMA.FTZ R160, R150, R231, R160 ;  /* 0x000000e796a07223 */ /* 0x000fe400000100a0 */
[----:B------:R-:W-:Y:S02]  /*b350*/  FFMA.FTZ R162, R148, R229, R162 ;  /* 0x000000e594a27223 */ /* 0x000fe400000100a2 */
[-C--:B------:R-:W-:Y:S04]  /*b360*/  HMMA.16816.F32 R76, R140, R134.reuse, R76 ;  /* 0x000000868c4c723c */ /* 0x080fe8000000184c */
[----:B------:R-:W-:Y:S01]  /*b370*/  FFMA.FTZ R6, R2, R227, R6 ;  /* 0x000000e302067223 */ /* 0x000fe20000010006 */
[----:B------:R-:W1:Y:S01]  /*b380*/  MUFU.EX2 R190, R190 ;  /* 0x000000be00be7308 */ /* 0x000e620000000800 */
[----:B------:R-:W-:Y:S02]  /*b390*/  FFMA.FTZ R170, R0, R225, R170 ;  /* 0x000000e100aa7223 */ /* 0x000fe400000100aa */
[C---:B------:R-:W-:Y:S01]  /*b3a0*/  HMMA.16816.F32 R80, R144.reuse, R134, R80 ;  /* 0x000000869050723c */ /* 0x040fe20000001850 */
[----:B------:R-:W3:Y:S03]  /*b3b0*/  LDSM.16.MT88.4 R132, [R214+0x1c80] ;  /* 0x001c8000d684783b */ /* 0x000ee60000004200 */
[----:B--2---:R-:W-:Y:S01]  /*b3c0*/  F2FP.PACK_AB R30, R188, R185 ;  /* 0x000000b9bc1e723e */ /* 0x004fe200000000ff */
[----:B------:R-:W-:Y:S02]  /*b3d0*/  FADD.FTZ R160, R161, R160 ;  /* 0x000000a0a1a07221 */ /* 0x000fe40000010000 */
[----:B------:R-:W-:Y:S01]  /*b3e0*/  MUFU.EX2 R193, R193 ;  /* 0x000000c100c17308 */ /* 0x000fe20000000800 */
[-C--:B------:R-:W-:Y:S04]  /*b3f0*/  HMMA.16816.F32 R84, R144, R32.reuse, R84 ;  /* 0x000000209054723c */ /* 0x080fe80000001854 */
[----:B------:R-:W-:Y:S02]  /*b400*/  FADD.FTZ R162, R7, R162 ;  /* 0x000000a207a27221 */ /* 0x000fe40000010000 */
[----:B------:R-:W-:Y:S02]  /*b410*/  FADD.FTZ R167, R167, R6 ;  /* 0x00000006a7a77221 */ /* 0x000fe40000010000 */
[C---:B------:R-:W-:Y:S01]  /*b420*/  HMMA.16816.F32 R88, R140.reuse, R32, R88 ;  /* 0x000000208c58723c */ /* 0x040fe20000001858 */
[----:B------:R-:W-:Y:S03]  /*b430*/  MUFU.EX2 R178, R178 ;  /* 0x000000b200b27308 */ /* 0x000fe60000000800 */
[----:B------:R-:W-:Y:S01]  /*b440*/  FADD.FTZ R171, R171, R170 ;  /* 0x000000aaabab7221 */ /* 0x000fe20000010000 */
[----:B-1----:R-:W-:Y:S01]  /*b450*/  F2FP.PACK_AB R31, R190, R187 ;  /* 0x000000bbbe1f723e */ /* 0x002fe200000000ff */
[----:B------:R-:W-:Y:S02]  /*b460*/  FADD.FTZ R163, R163, R160 ;  /* 0x000000a0a3a37221 */ /* 0x000fe40000010000 */
[-C--:B------:R-:W-:Y:S03]  /*b470*/  HMMA.16816.F32 R92, R140, R34.reuse, R92 ;  /* 0x000000228c5c723c */ /* 0x080fe6000000185c */
[----:B------:R-:W-:Y:S01]  /*b480*/  MUFU.EX2 R195, R195 ;  /* 0x000000c300c37308 */ /* 0x000fe20000000800 */
[----:B------:R-:W-:Y:S02]  /*b490*/  FADD.FTZ R165, R165, R162 ;  /* 0x000000a2a5a57221 */ /* 0x000fe40000010000 */
[----:B------:R-:W-:Y:S02]  /*b4a0*/  FADD.FTZ R168, R168, R167 ;  /* 0x000000a7a8a87221 */ /* 0x000fe40000010000 */
[----:B------:R-:W-:Y:S01]  /*b4b0*/  HMMA.16816.F32 R96, R144, R34, R96 ;  /* 0x000000229060723c */ /* 0x000fe20000001860 */
[----:B------:R-:W1:Y:S03]  /*b4c0*/  LDSM.16.MT88.4 R32, [R214+0x2880] ;  /* 0x00288000d620783b */ /* 0x000e660000004200 */
[----:B------:R-:W-:Y:S01]  /*b4d0*/  FADD.FTZ R172, R172, R171 ;  /* 0x000000abacac7221 */ /* 0x000fe20000010000 */
[----:B------:R-:W-:Y:S01]  /*b4e0*/  MUFU.EX2 R176, R176 ;  /* 0x000000b000b07308 */ /* 0x000fe20000000800 */
[----:B------:R-:W-:Y:S02]  /*b4f0*/  FADD.FTZ R163, R164, R163 ;  /* 0x000000a3a4a37221 */ /* 0x000fe40000010000 */
[----:B------:R-:W-:Y:S01]  /*b500*/  FADD.FTZ R165, R166, R165 ;  /* 0x000000a5a6a57221 */ /* 0x000fe20000010000 */
[-C--:B---3--:R-:W-:Y:S05]  /*b510*/  HMMA.16816.F32 R8, R24, R132.reuse, R8 ;  /* 0x000000841808723c */ /* 0x088fea0000001808 */
[----:B------:R-:W-:Y:S01]  /*b520*/  FADD.FTZ R168, R169, R168 ;  /* 0x000000a8a9a87221 */ /* 0x000fe20000010000 */
[----:B------:R-:W-:Y:S01]  /*b530*/  MUFU.EX2 R196, R196 ;  /* 0x000000c400c47308 */ /* 0x000fe20000000800 */
[----:B------:R-:W-:Y:S01]  /*b540*/  FADD.FTZ R172, R173, R172 ;  /* 0x000000acadac7221 */ /* 0x000fe20000010000 */
[C---:B------:R-:W-:Y:S04]  /*b550*/  HMMA.16816.F32 R12, R28.reuse, R132, R12 ;  /* 0x000000841c0c723c */ /* 0x040fe8000000180c */
[----:B------:R-:W-:Y:S02]  /*b560*/  FADD.FTZ R156, R156, R163 ;  /* 0x000000a39c9c7221 */ /* 0x000fe40000010000 */
[----:B------:R-:W-:Y:S02]  /*b570*/  FADD.FTZ R158, R158, R165 ;  /* 0x000000a59e9e7221 */ /* 0x000fe40000010000 */
[-C--:B------:R-:W-:Y:S01]  /*b580*/  HMMA.16816.F32 R16, R28, R134.reuse, R16 ;  /* 0x000000861c10723c */ /* 0x080fe20000001810 */
[----:B------:R-:W2:Y:S03]  /*b590*/  MUFU.EX2 R197, R197 ;  /* 0x000000c500c57308 */ /* 0x000ea60000000800 */
[----:B------:R-:W-:Y:S02]  /*b5a0*/  FADD.FTZ R181, R181, R168 ;  /* 0x000000a8b5b57221 */ /* 0x000fe40000010000 */
[----:B------:R-:W-:Y:S02]  /*b5b0*/  FADD.FTZ R183, R183, R172 ;  /* 0x000000acb7b77221 */ /* 0x000fe40000010000 */
[C---:B------:R-:W-:Y:S01]  /*b5c0*/  HMMA.16816.F32 R100, R24.reuse, R134, R100 ;  /* 0x000000861864723c */ /* 0x040fe20000001864 */
[----:B------:R-:W3:Y:S02]  /*b5d0*/  LDSM.16.MT88.4 R132, [R212+0x2880] ;  /* 0x00288000d484783b */ /* 0x000ee40000004200 */
[----:B------:R-:W-:Y:S01]  /*b5e0*/  MUFU.EX2 R198, R198 ;  /* 0x000000c600c67308 */ /* 0x000fe20000000800 */
[----:B------:R-:W-:Y:S02]  /*b5f0*/  FADD.FTZ R156, R157, R156 ;  /* 0x0000009c9d9c7221 */ /* 0x000fe40000010000 */
[----:B------:R-:W-:Y:S02]  /*b600*/  FADD.FTZ R158, R159, R158 ;  /* 0x0000009e9f9e7221 */ /* 0x000fe40000010000 */
[-C--:B------:R-:W-:Y:S04]  /*b610*/  HMMA.16816.F32 R104, R24, R136.reuse, R104 ;  /* 0x000000881868723c */ /* 0x080fe80000001868 */
[----:B------:R-:W-:Y:S01]  /*b620*/  FADD.FTZ R184, R184, R181 ;  /* 0x000000b5b8b87221 */ /* 0x000fe20000010000 */
[----:B------:R-:W4:Y:S01]  /*b630*/  MUFU.EX2 R199, R199 ;  /* 0x000000c700c77308 */ /* 0x000f220000000800 */
[----:B------:R-:W-:Y:S02]  /*b640*/  FADD.FTZ R186, R186, R183 ;  /* 0x000000b7baba7221 */ /* 0x000fe40000010000 */
[C---:B------:R-:W-:Y:S04]  /*b650*/  HMMA.16816.F32 R108, R28.reuse, R136, R108 ;  /* 0x000000881c6c723c */ /* 0x040fe8000000186c */
[----:B------:R-:W-:Y:S02]  /*b660*/  FADD.FTZ R177, R177, R156 ;  /* 0x0000009cb1b17221 */ /* 0x000fe40000010000 */
[----:B------:R-:W-:Y:S01]  /*b670*/  FADD.FTZ R179, R179, R158 ;  /* 0x0000009eb3b37221 */ /* 0x000fe20000010000 */
[----:B------:R-:W-:Y:S01]  /*b680*/  MUFU.EX2 R200, R200 ;  /* 0x000000c800c87308 */ /* 0x000fe20000000800 */
[-C--:B------:R-:W-:Y:S04]  /*b690*/  HMMA.16816.F32 R112, R28, R138.reuse, R112 ;  /* 0x0000008a1c70723c */ /* 0x080fe80000001870 */
[----:B------:R-:W-:Y:S02]  /*b6a0*/  FADD.FTZ R185, R185, R184 ;  /* 0x000000b8b9b97221 */ /* 0x000fe40000010000 */
[----:B------:R-:W-:Y:S02]  /*b6b0*/  FADD.FTZ R187, R187, R186 ;  /* 0x000000babbbb7221 */ /* 0x000fe40000010000 */
[C---:B------:R-:W-:Y:S01]  /*b6c0*/  HMMA.16816.F32 R116, R24.reuse, R138, R116 ;  /* 0x0000008a1874723c */ /* 0x040fe20000001874 */
[----:B------:R-:W5:Y:S03]  /*b6d0*/  MUFU.EX2 R175, R175 ;  /* 0x000000af00af7308 */ /* 0x000f660000000800 */
[----:B------:R-:W-:Y:S02]  /*b6e0*/  FADD.FTZ R180, R180, R177 ;  /* 0x000000b1b4b47221 */ /* 0x000fe40000010000 */
[----:B------:R-:W-:Y:S02]  /*b6f0*/  FADD.FTZ R182, R182, R179 ;  /* 0x000000b3b6b67221 */ /* 0x000fe40000010000 */
[-C--:B-1----:R-:W-:Y:S03]  /*b700*/  HMMA.16816.F32 R120, R24, R32.reuse, R120 ;  /* 0x000000201878723c */ /* 0x082fe60000001878 */
[----:B------:R-:W-:Y:S01]  /*b710*/  MUFU.EX2 R201, R201 ;  /* 0x000000c900c97308 */ /* 0x000fe20000000800 */
[----:B------:R-:W-:Y:S02]  /*b720*/  FADD.FTZ R185, R188, R185 ;  /* 0x000000b9bcb97221 */ /* 0x000fe40000010000 */
[----:B------:R-:W-:Y:S02]  /*b730*/  FADD.FTZ R187, R190, R187 ;  /* 0x000000bbbebb7221 */ /* 0x000fe40000010000 */
[C---:B------:R-:W-:Y:S05]  /*b740*/  HMMA.16816.F32 R124, R28.reuse, R32, R124 ;  /* 0x000000201c7c723c */ /* 0x040fea000000187c */
[----:B------:R-:W1:Y:S03]  /*b750*/  MUFU.EX2 R174, R174 ;  /* 0x000000ae00ae7308 */ /* 0x000e660000000800 */
[-C--:B------:R-:W-:Y:S08]  /*b760*/  HMMA.16816.F32 R20, R28, R34.reuse, R20 ;  /* 0x000000221c14723c */ /* 0x080ff00000001814 */
[C---:B------:R-:W-:Y:S01]  /*b770*/  HMMA.16816.F32 R128, R24.reuse, R34, R128 ;  /* 0x000000221880723c */ /* 0x040fe20000001880 */
[----:B------:R-:W1:Y:S07]  /*b780*/  LDSM.16.MT88.4 R32, [R212+0x3480] ;  /* 0x00348000d420783b */ /* 0x000e6e0000004200 */
[-C--:B---3--:R-:W-:Y:S08]  /*b790*/  HMMA.16816.F32 R52, R24, R132.reuse, R52 ;  /* 0x000000841834723c */ /* 0x088ff00000001834 */
[C---:B------:R-:W-:Y:S08]  /*b7a0*/  HMMA.16816.F32 R56, R28.reuse, R132, R56 ;  /* 0x000000841c38723c */ /* 0x040ff00000001838 */
[-C--:B------:R-:W-:Y:S08]  /*b7b0*/  HMMA.16816.F32 R60, R28, R134.reuse, R60 ;  /* 0x000000861c3c723c */ /* 0x080ff0000000183c */
[C---:B------:R-:W-:Y:S08]  /*b7c0*/  HMMA.16816.F32 R64, R24.reuse, R134, R64 ;  /* 0x000000861840723c */ /* 0x040ff00000001840 */
[-C--:B------:R-:W-:Y:S08]  /*b7d0*/  HMMA.16816.F32 R68, R24, R36.reuse, R68 ;  /* 0x000000241844723c */ /* 0x080ff00000001844 */
[C---:B------:R-:W-:Y:S08]  /*b7e0*/  HMMA.16816.F32 R72, R28.reuse, R36, R72 ;  /* 0x000000241c48723c */ /* 0x040ff00000001848 */
[-C--:B------:R-:W-:Y:S08]  /*b7f0*/  HMMA.16816.F32 R76, R28, R38.reuse, R76 ;  /* 0x000000261c4c723c */ /* 0x080ff0000000184c */
[C---:B------:R-:W-:Y:S01]  /*b800*/  HMMA.16816.F32 R80, R24.reuse, R38, R80 ;  /* 0x000000261850723c */ /* 0x040fe20000001850 */
[----:B------:R-:W3:Y:S07]  /*b810*/  LDSM.16.MT88.4 R36, [R212+0x2080] ;  /* 0x00208000d424783b */ /* 0x000eee0000004200 */
[-C--:B-1----:R-:W-:Y:S08]  /*b820*/  HMMA.16816.F32 R84, R24, R32.reuse, R84 ;  /* 0x000000201854723c */ /* 0x082ff00000001854 */
[C---:B------:R-:W-:Y:S08]  /*b830*/  HMMA.16816.F32 R88, R28.reuse, R32, R88 ;  /* 0x000000201c58723c */ /* 0x040ff00000001858 */
[-C--:B------:R-:W-:Y:S07]  /*b840*/  HMMA.16816.F32 R92, R28, R34.reuse, R92 ;  /* 0x000000221c5c723c */ /* 0x080fee000000185c */
[----:B--2---:R-:W-:Y:S01]  /*b850*/  F2FP.PACK_AB R28, R197, R196 ;  /* 0x000000c4c51c723e */ /* 0x004fe200000000ff */
[----:B------:R-:W-:Y:S01]  /*b860*/  HMMA.16816.F32 R96, R24, R34, R96 ;  /* 0x000000221860723c */ /* 0x000fe20000001860 */
[----:B------:R-:W1:Y:S03]  /*b870*/  LDSM.16.MT88.4 R32, [R212+0x3880] ;  /* 0x00388000d420783b */ /* 0x000e660000004200 */
[----:B----4-:R-:W-:Y:S01]  /*b880*/  F2FP.PACK_AB R29, R199, R198 ;  /* 0x000000c6c71d723e */ /* 0x010fe200000000ff */
[----:B------:R-:W-:Y:S01]  /*b890*/  FADD.FTZ R196, R196, R185 ;  /* 0x000000b9c4c47221 */ /* 0x000fe20000010000 */
[----:B-----5:R-:W-:Y:S01]  /*b8a0*/  F2FP.PACK_AB R30, R175, R200 ;  /* 0x000000c8af1e723e */ /* 0x020fe200000000ff */
[----:B------:R-:W-:Y:S01]  /*b8b0*/  FADD.FTZ R198, R198, R187 ;  /* 0x000000bbc6c67221 */ /* 0x000fe20000010000 */
[----:B------:R-:W-:Y:S01]  /*b8c0*/  F2FP.PACK_AB R24, R192, R189 ;  /* 0x000000bdc018723e */ /* 0x000fe200000000ff */
[----:B------:R-:W-:Y:S03]  /*b8d0*/  FADD.FTZ R189, R189, R180 ;  /* 0x000000b4bdbd7221 */ /* 0x000fe60000010000 */
[----:B------:R-:W-:Y:S01]  /*b8e0*/  F2FP.PACK_AB R25, R194, R191 ;  /* 0x000000bfc219723e */ /* 0x000fe200000000ff */
[----:B------:R-:W-:Y:S01]  /*b8f0*/  FADD.FTZ R191, R191, R182 ;  /* 0x000000b6bfbf7221 */ /* 0x000fe20000010000 */
[----:B------:R-:W-:Y:S01]  /*b900*/  F2FP.PACK_AB R26, R178, R193 ;  /* 0x000000c1b21a723e */ /* 0x000fe200000000ff */
[----:B------:R-:W-:Y:S01]  /*b910*/  FADD.FTZ R192, R192, R189 ;  /* 0x000000bdc0c07221 */ /* 0x000fe20000010000 */
[----:B------:R-:W-:Y:S01]  /*b920*/  F2FP.PACK_AB R27, R176, R195 ;  /* 0x000000c3b01b723e */ /* 0x000fe200000000ff */
[----:B------:R-:W-:Y:S01]  /*b930*/  FADD.FTZ R194, R194, R191 ;  /* 0x000000bfc2c27221 */ /* 0x000fe20000010000 */
[----:B------:R-:W-:Y:S01]  /*b940*/  F2FP.PACK_AB R31, R174, R201 ;  /* 0x000000c9ae1f723e */ /* 0x000fe200000000ff */
[----:B------:R-:W-:Y:S02]  /*b950*/  FADD.FTZ R197, R197, R196 ;  /* 0x000000c4c5c57221 */ /* 0x000fe40000010000 */
[----:B------:R-:W-:Y:S02]  /*b960*/  FADD.FTZ R198, R199, R198 ;  /* 0x000000c6c7c67221 */ /* 0x000fe40000010000 */
[-C--:B------:R-:W-:Y:S03]  /*b970*/  HMMA.16816.F32 R144, R24, R40.reuse, R8 ;  /* 0x000000281890723c */ /* 0x080fe60000001808 */
[----:B------:R-:W-:Y:S02]  /*b980*/  FADD.FTZ R193, R193, R192 ;  /* 0x000000c0c1c17221 */ /* 0x000fe40000010000 */
[----:B------:R-:W-:Y:S02]  /*b990*/  FADD.FTZ R195, R195, R194 ;  /* 0x000000c2c3c37221 */ /* 0x000fe40000010000 */
[----:B------:R-:W-:Y:S01]  /*b9a0*/  FADD.FTZ R200, R200, R197 ;  /* 0x000000c5c8c87221 */ /* 0x000fe20000010000 */
        /* <DEDUP_REMOVED lines=8> */
[-C--:B---3--:R-:W-:Y:S08]  /*ba30*/  HMMA.16816.F32 R104, R24, R36.reuse, R104 ;  /* 0x000000241868723c */ /* 0x088ff00000001868 */
        /* <DEDUP_REMOVED lines=12> */
[C---:B------:R-:W-:Y:S07]  /*bb00*/  HMMA.16816.F32 R72, R28.reuse, R152, R72 ;  /* 0x000000981c48723c */ /* 0x040fee0000001848 */
[----:B------:R-:W-:Y:S01]  /*bb10*/  MOV R152, R5 ;  /* 0x0000000500987202 */ /* 0x000fe20000000f00 */
[-C--:B------:R-:W-:Y:S08]  /*bb20*/  HMMA.16816.F32 R76, R28, R154.reuse, R76 ;  /* 0x0000009a1c4c723c */ /* 0x080ff0000000184c */
[C---:B------:R-:W-:Y:S08]  /*bb30*/  HMMA.16816.F32 R80, R24.reuse, R154, R80 ;  /* 0x0000009a1850723c */ /* 0x040ff00000001850 */
[-C--:B-1----:R-:W-:Y:S08]  /*bb40*/  HMMA.16816.F32 R84, R24, R32.reuse, R84 ;  /* 0x000000201854723c */ /* 0x082ff00000001854 */
[C---:B------:R-:W-:Y:S08]  /*bb50*/  HMMA.16816.F32 R88, R28.reuse, R32, R88 ;  /* 0x000000201c58723c */ /* 0x040ff00000001858 */
[-C--:B------:R-:W-:Y:S08]  /*bb60*/  HMMA.16816.F32 R92, R28, R34.reuse, R92 ;  /* 0x000000221c5c723c */ /* 0x080ff0000000185c */
[----:B------:R-:W-:Y:S01]  /*bb70*/  HMMA.16816.F32 R96, R24, R34, R96 ;  /* 0x000000221860723c */ /* 0x000fe20000001860 */
[----:B------:R-:W-:-:S07]  /*bb80*/  @P0 BRA `(.L_x_959) ;  /* 0xffffd70000000947 */ /* 0x000fce000383ffff */
.L_x_956:
        /* <DEDUP_REMOVED lines=18> */
[----:B------:R-:W-:Y:S01]  /*bcb0*/  MOV R200, c[0x0][0x20c] ;  /* 0x0000830000c87a02 */ /* 0x000fe20000000f00 */
[----:B------:R-:W-:Y:S01]  /*bcc0*/  IMAD.MOV.U32 R201, RZ, RZ, c[0x0][0x208] ;  /* 0x00008200ffc97624 */ /* 0x000fe200078e00ff */
[----:B------:R-:W-:-:S02]  /*bcd0*/  UIADD3 UR5, UR13, UR5, URZ ;  /* 0x000000050d057290 */ /* 0x000fc4000fffe03f */
.L_x_978:
[----:B------:R-:W-:Y:S04]  /*bce0*/  DEPBAR.LE SB0, 0x0 ;  /* 0x000080000000791a */ /* 0x000fe80000000000 */
[----:B------:R-:W-:Y:S01]  /*bcf0*/  BAR.SYNC.DEFER_BLOCKING 0x0 ;  /* 0x0000000000007b1d */ /* 0x000fe20000010000 */
[----:B------:R-:W-:Y:S01]  /*bd00*/  SHF.R.S32.HI R4, RZ, 0x1f, R226 ;  /* 0x0000001fff047819 */ /* 0x000fe200000114e2 */
[C---:B------:R-:W-:Y:S02]  /*bd10*/  IMAD R3, R226.reuse, UR5, RZ ;  /* 0x00000005e2037c24 */ /* 0x040fe4000f8e02ff */
[----:B------:R-:W-:Y:S04]  /*bd20*/  IMAD.WIDE.U32 R22, R226, UR12, RZ ;  /* 0x0000000ce2167c25 */ /* 0x000fe8000f8e00ff */
[----:B------:R-:W-:Y:S01]  /*bd30*/  IMAD R3, R4, UR12, R3 ;  /* 0x0000000c04037c24 */ /* 0x000fe2000f8e0203 */
[-C--:B------:R-:W-:Y:S03]  /*bd40*/  IADD3 R12, P0, R232, R22.reuse, RZ ;  /* 0x00000016e80c7210 */ /* 0x080fe60007f1e0ff */
[----:B------:R-:W-:Y:S01]  /*bd50*/  IMAD.IADD R30, R23, 0x1, R3 ;  /* 0x00000001171e7824 */ /* 0x000fe200078e0203 */
[----:B------:R-:W-:Y:S03]  /*bd60*/  LEA R36, P2, R12, c[0x0][0x1f8], 0x1 ;  /* 0x00007e000c247a11 */ /* 0x000fe600078408ff */
[----:B------:R-:W-:Y:S01]  /*bd70*/  IMAD.X R3, R30, 0x1, R235, P0 ;  /* 0x000000011e037824 */ /* 0x000fe200000e06eb */
[-C--:B------:R-:W-:Y:S04]  /*bd80*/  IADD3 R21, P0, R238, R22.reuse, RZ ;  /* 0x00000016ee157210 */ /* 0x080fe80007f1e0ff */
[----:B------:R-:W-:Y:S01]  /*bd90*/  LEA.HI.X R37, R12, c[0x0][0x1fc], R3, 0x1, P2 ;  /* 0x00007f000c257a11 */ /* 0x000fe200010f0c03 */
[----:B------:R-:W-:Y:S01]  /*bda0*/  IMAD.X R20, R30, 0x1, R237, P0 ;  /* 0x000000011e147824 */ /* 0x000fe200000e06ed */
[-C--:B------:R-:W-:Y:S01]  /*bdb0*/  @!P3 LEA R3, P0, R201, R22.reuse, 0x5 ;  /* 0x00000016c903b211 */ /* 0x080fe200078028ff */
[----:B------:R-:W-:Y:S07]  /*bdc0*/  LDSM.16.M88.4 R48, [R217+0x6080] ;  /* 0x00608000d930783b */ /* 0x000fee0000000200 */
[----:B------:R-:W1:Y:S07]  /*bdd0*/  LDSM.16.M88.4 R16, [R216+0x3c80] ;  /* 0x003c8000d810783b */ /* 0x000e6e0000000200 */
[----:B------:R-:W2:Y:S07]  /*bde0*/  LDSM.16.M88.4 R44, [R217+0x7080] ;  /* 0x00708000d92c783b */ /* 0x000eae0000000200 */
[----:B------:R-:W3:Y:S07]  /*bdf0*/  LDSM.16.M88.4 R32, [R216+0x4080] ;  /* 0x00408000d820783b */ /* 0x000eee0000000200 */
[----:B------:R-:W4:Y:S07]  /*be00*/  LDSM.16.M88.4 R152, [R216+0x4480] ;  /* 0x00448000d898783b */ /* 0x000f2e0000000200 */
[----:B------:R-:W-:Y:S07]  /*be10*/  LDSM.16.M88.4 R156, [R213+0x6080] ;  /* 0x00608000d59c783b */ /* 0x000fee0000000200 */
[----:B------:R-:W5:Y:S01]  /*be20*/  LDSM.16.M88.4 R160, [R215] ;  /* 0x00000000d7a0783b */ /* 0x000f620000000200 */
[-C--:B-1----:R-:W-:Y:S06]  /*be30*/  HMMA.16816.F32 R4, R48, R16.reuse, RZ ;  /* 0x000000103004723c */ /* 0x082fec00000018ff */
[----:B------:R-:W1:Y:S02]  /*be40*/  LDSM.16.M88.4 R164, [R213+0x7080] ;  /* 0x00708000d5a4783b */ /* 0x000e640000000200 */
[C---:B--2---:R-:W-:Y:S05]  /*be50*/  HMMA.16816.F32 R8, R44.reuse, R16, RZ ;  /* 0x000000102c08723c */ /* 0x044fea00000018ff */
[----:B------:R-:W2:Y:S02]  /*be60*/  LDSM.16.M88.4 R168, [R211] ;  /* 0x00000000d3a8783b */ /* 0x000ea40000000200 */
[----:B------:R-:W-:Y:S01]  /*be70*/  IADD3 R17, P1, R240, R22, RZ ;  /* 0x00000016f0117210 */ /* 0x000fe20007f3e0ff */
[-C--:B------:R-:W-:Y:S04]  /*be80*/  HMMA.16816.F32 R12, R44, R18.reuse, RZ ;  /* 0x000000122c0c723c */ /* 0x080fe800000018ff */
[----:B------:R-:W1:Y:S01]  /*be90*/  LDSM.16.M88.4 R172, [R210] ;  /* 0x00000000d2ac783b */ /* 0x000e620000000200 */
[----:B------:R-:W-:Y:S01]  /*bea0*/  IMAD.X R16, R30, 0x1, R239, P1 ;  /* 0x000000011e107824 */ /* 0x000fe200008e06ef */
[----:B------:R-:W-:Y:S02]  /*beb0*/  LEA R40, P2, R17, c[0x0][0x1f8], 0x1 ;  /* 0x00007e0011287a11 */ /* 0x000fe400078408ff */
[----:B------:R-:W-:Y:S03]  /*bec0*/  LEA R190, P1, R21, c[0x0][0x1f8], 0x1 ;  /* 0x00007e0015be7a11 */ /* 0x000fe600078208ff */
[----:B------:R-:W-:Y:S01]  /*bed0*/  @!PT LDS RZ, [RZ] ;  /* 0x00000000fffff984 */ /* 0x000fe20000000800 */
[----:B------:R-:W-:Y:S01]  /*bee0*/  @!PT LDS RZ, [RZ] ;  /* 0x00000000fffff984 */ /* 0x000fe20000000800 */
[----:B------:R-:W-:Y:S01]  /*bef0*/  @!PT LDS RZ, [RZ] ;  /* 0x00000000fffff984 */ /* 0x000fe20000000800 */
[----:B------:R4:W-:Y:S01]  /*bf00*/  LDGSTS.E.BYPASS.LTC128B.128 [R218+0x1880], [R36.64], !P6 ;  /* 0x0188000024da7fae */ /* 0x0009e2000f101d4a */
[----:B------:R-:W-:Y:S02]  /*bf10*/  LEA.HI.X R41, R17, c[0x0][0x1fc], R16, 0x1, P2 ;  /* 0x00007f0011297a11 */ /* 0x000fe400010f0c10 */
[C---:B------:R-:W-:Y:S02]  /*bf20*/  HMMA.16816.F32 R16, R48.reuse, R18, RZ ;  /* 0x000000123010723c */ /* 0x040fe400000018ff */
[----:B------:R-:W-:Y:S02]  /*bf30*/  LEA.HI.X R191, R21, c[0x0][0x1fc], R20, 0x1, P1 ;  /* 0x00007f0015bf7a11 */ /* 0x000fe400008f0c14 */
[C---:B------:R-:W-:Y:S01]  /*bf40*/  @!P3 IADD3 R24, P2, R3.reuse, R232, RZ ;  /* 0x000000e80318b210 */ /* 0x040fe20007f5e0ff */
[----:B------:R1:W-:Y:S01]  /*bf50*/  LDGSTS.E.BYPASS.LTC128B.128 [R218+0x2480], [R40.64], !P5 ;  /* 0x0248000028da7fae */ /* 0x0003e2000e901d4a */
[----:B------:R-:W-:Y:S02]  /*bf60*/  @!P3 IADD3 R25, P1, R3, R240, RZ ;  /* 0x000000f00319b210 */ /* 0x000fe40007f3e0ff */
[-C--:B---3--:R-:W-:Y:S01]  /*bf70*/  HMMA.16816.F32 R20, R48, R32.reuse, RZ ;  /* 0x000000203014723c */ /* 0x088fe200000018ff */
[----:B------:R-:W-:Y:S03]  /*bf80*/  @!P3 LEA.HI.X R30, R201, R30, R200, 0x5, P0 ;  /* 0x0000001ec91eb211 */ /* 0x000fe600000f2cc8 */
[----:B------:R-:W-:Y:S01]  /*bf90*/  @!P3 IADD3 R28, P0, R3, R238, RZ ;  /* 0x000000ee031cb210 */ /* 0x000fe20007f1e0ff */
[----:B------:R3:W-:Y:S01]  /*bfa0*/  LDGSTS.E.BYPASS.LTC128B.128 [R218+0x3080], [R190.64], !P4 ;  /* 0x03080000beda7fae */ /* 0x0007e2000e101d4a */
[----:B------:R-:W-:Y:S01]  /*bfb0*/  @!P3 IMAD.X R27, R30, 0x1, R235, P2 ;  /* 0x000000011e1bb824 */ /* 0x000fe200010e06eb */
[----:B------:R-:W-:Y:S01]  /*bfc0*/  @!P3 LEA R194, P2, R24, c[0x0][0x1f8], 0x1 ;  /* 0x00007e0018c2ba11 */ /* 0x000fe200078408ff */
[----:B------:R-:W-:Y:S01]  /*bfd0*/  @!P3 IMAD.X R26, R30, 0x1, R239, P1 ;  /* 0x000000011e1ab824 */ /* 0x000fe200008e06ef */
[C---:B------:R-:W-:Y:S03]  /*bfe0*/  @!P3 LEA R192, P1, R25.reuse, c[0x0][0x1f8], 0x1 ;  /* 0x00007e0019c0ba11 */ /* 0x040fe600078208ff */
[----:B------:R-:W-:Y:S01]  /*bff0*/  @!P3 LEA.HI.X R195, R24, c[0x0][0x1fc], R27, 0x1, P2 ;  /* 0x00007f0018c3ba11 */ /* 0x000fe200010f0c1b */
[----:B------:R-:W-:Y:S01]  /*c000*/  @!P3 IMAD.X R3, R30, 0x1, R237, P0 ;  /* 0x000000011e03b824 */ /* 0x000fe200000e06ed */
[----:B------:R-:W-:Y:S02]  /*c010*/  @!P3 LEA.HI.X R193, R25, c[0x0][0x1fc], R26, 0x1, P1 ;  /* 0x00007f0019c1ba11 */ /* 0x000fe400008f0c1a */
[C---:B------:R-:W-:Y:S01]  /*c020*/  HMMA.16816.F32 R24, R44.reuse, R32, RZ ;  /* 0x000000202c18723c */ /* 0x040fe200000018ff */
[----:B------:R1:W-:Y:S01]  /*c030*/  @!P3 LDGSTS.E.BYPASS.LTC128B.128 [R218+0x2080], [R194.64], !P6 ;  /* 0x02080000c2dabfae */ /* 0x0003e2000f101d4a */
[C---:B------:R-:W-:Y:S04]  /*c040*/  @!P3 LEA R188, P0, R28.reuse, c[0x0][0x1f8], 0x1 ;  /* 0x00007e001cbcba11 */ /* 0x040fe800078008ff */
[----:B------:R-:W-:Y:S02]  /*c050*/  @!P3 LEA.HI.X R189, R28, c[0x0][0x1fc], R3, 0x1, P0 ;  /* 0x00007f001cbdba11 */ /* 0x000fe400000f0c03 */
[-C--:B------:R-:W-:Y:S01]  /*c060*/  HMMA.16816.F32 R28, R44, R34.reuse, RZ ;  /* 0x000000222c1c723c */ /* 0x080fe200000018ff */
[----:B------:R2:W-:Y:S01]  /*c070*/  @!P3 LDGSTS.E.BYPASS.LTC128B.128 [R218+0x2c80], [R192.64], !P5 ;  /* 0x02c80000c0dabfae */ /* 0x0005e2000e901d4a */
[----:B------:R-:W-:Y:S06]  /*c080*/  ISETP.GT.AND P0, PT, R226, UR6, PT ;  /* 0x00000006e2007c0c */ /* 0x000fec000bf04270 */
[C---:B------:R-:W-:Y:S01]  /*c090*/  HMMA.16816.F32 R32, R48.reuse, R34, RZ ;  /* 0x000000223020723c */ /* 0x040fe200000018ff */
[----:B------:R3:W-:Y:S07]  /*c0a0*/  @!P3 LDGSTS.E.BYPASS.LTC128B.128 [R218+0x3880], [R188.64], !P4 ;  /* 0x03880000bcdabfae */ /* 0x0007ee000e101d4a */
[-C--:B----4-:R-:W-:Y:S01]  /*c0b0*/  HMMA.16816.F32 R36, R48, R152.reuse, RZ ;  /* 0x000000983024723c */ /* 0x090fe200000018ff */
[----:B------:R-:W-:Y:S07]  /*c0c0*/  LDSM.16.M88.4 R176, [R217+0x8080] ;  /* 0x00808000d9b0783b */ /* 0x000fee0000000200 */
[C---:B-1----:R-:W-:Y:S01]  /*c0d0*/  HMMA.16816.F32 R40, R44.reuse, R152, RZ ;  /* 0x000000982c28723c */ /* 0x042fe200000018ff */
[----:B------:R-:W0:Y:S07]  /*c0e0*/  LDGDEPBAR ;  /* 0x00000000000079af */ /* 0x000e2e0000000000 */
[-C--:B------:R-:W-:Y:S01]  /*c0f0*/  HMMA.16816.F32 R44, R44, R154.reuse, RZ ;  /* 0x0000009a2c2c723c */ /* 0x080fe200000018ff */
[----:B------:R-:W1:Y:S07]  /*c100*/  LDSM.16.M88.4 R180, [R216+0x4880] ;  /* 0x00488000d8b4783b */ /* 0x000e6e0000000200 */
[----:B------:R-:W-:Y:S01]  /*c110*/  HMMA.16816.F32 R48, R48, R154, RZ ;  /* 0x0000009a3030723c */ /* 0x000fe200000018ff */
[----:B------:R-:W4:Y:S07]  /*c120*/  LDSM.16.M88.4 R184, [R217+0x9080] ;  /* 0x00908000d9b8783b */ /* 0x000f2e0000000200 */
[-C--:B-----5:R-:W-:Y:S01]  /*c130*/  HMMA.16816.F32 R4, R156, R160.reuse, R4 ;  /* 0x000000a09c04723c */ /* 0x0a0fe20000001804 */
[----:B------:R-:W5:Y:S07]  /*c140*/  LDSM.16.M88.4 R152, [R216+0x4c80] ;  /* 0x004c8000d898783b */ /* 0x000f6e0000000200 */
[C---:B------:R-:W-:Y:S01]  /*c150*/  HMMA.16816.F32 R8, R164.reuse, R160, R8 ;  /* 0x000000a0a408723c */ /* 0x040fe20000001808 */
[----:B---3--:R-:W3:Y:S07]  /*c160*/  LDSM.16.M88.4 R188, [R216+0x5080] ;  /* 0x00508000d8bc783b */ /* 0x008eee0000000200 */
[-C--:B------:R-:W-:Y:S01]  /*c170*/  HMMA.16816.F32 R12, R164, R162.reuse, R12 ;  /* 0x000000a2a40c723c */ /* 0x080fe2000000180c */
[----:B--2---:R-:W-:Y:S07]  /*c180*/  LDSM.16.M88.4 R192, [R209] ;  /* 0x00000000d1c0783b */ /* 0x004fee0000000200 */
[C---:B------:R-:W-:Y:S01]  /*c190*/  HMMA.16816.F32 R16, R156.reuse, R162, R16 ;  /* 0x000000a29c10723c */ /* 0x040fe20000001810 */
[----:B------:R-:W2:Y:S07]  /*c1a0*/  LDSM.16.M88.4 R160, [R213+0x8080] ;  /* 0x00808000d5a0783b */ /* 0x000eae0000000200 */
[-C--:B------:R-:W-:Y:S01]  /*c1b0*/  HMMA.16816.F32 R20, R156, R168.reuse, R20 ;  /* 0x000000a89c14723c */ /* 0x080fe20000001814 */
[----:B------:R-:W1:Y:S07]  /*c1c0*/  LDSM.16.M88.4 R196, [R213+0x9080] ;  /* 0x00908000d5c4783b */ /* 0x000e6e0000000200 */
        /* <DEDUP_REMOVED lines=10> */
[-C--:B-1----:R-:W-:Y:S01]  /*c270*/  HMMA.16816.F32 R4, R176, R180.reuse, R4 ;  /* 0x000000b4b004723c */ /* 0x082fe20000001804 */
[----:B------:R-:W-:Y:S07]  /*c280*/  LDSM.16.M88.4 R172, [R217+0xb080] ;  /* 0x00b08000d9ac783b */ /* 0x000fee0000000200 */
[C---:B----4-:R-:W-:Y:S08]  /*c290*/  HMMA.16816.F32 R8, R184.reuse, R180, R8 ;  /* 0x000000b4b808723c */ /* 0x050ff00000001808 */
[-C--:B------:R-:W-:Y:S08]  /*c2a0*/  HMMA.16816.F32 R12, R184, R182.reuse, R12 ;  /* 0x000000b6b80c723c */ /* 0x080ff0000000180c */
[C---:B------:R-:W-:Y:S01]  /*c2b0*/  HMMA.16816.F32 R16, R176.reuse, R182, R16 ;  /* 0x000000b6b010723c */ /* 0x040fe20000001810 */
[----:B------:R-:W-:Y:S07]  /*c2c0*/  LDSM.16.M88.4 R180, [R216+0x5c80] ;  /* 0x005c8000d8b4783b */ /* 0x000fee0000000200 */
[-C--:B-----5:R-:W-:Y:S08]  /*c2d0*/  HMMA.16816.F32 R20, R176, R152.reuse, R20 ;  /* 0x00000098b014723c */ /* 0x0a0ff00000001814 */
[C---:B------:R-:W-:Y:S08]  /*c2e0*/  HMMA.16816.F32 R24, R184.reuse, R152, R24 ;  /* 0x00000098b818723c */ /* 0x040ff00000001818 */
[-C--:B------:R-:W-:Y:S08]  /*c2f0*/  HMMA.16816.F32 R28, R184, R154.reuse, R28 ;  /* 0x0000009ab81c723c */ /* 0x080ff0000000181c */
[C---:B------:R-:W-:Y:S01]  /*c300*/  HMMA.16816.F32 R32, R176.reuse, R154, R32 ;  /* 0x0000009ab020723c */ /* 0x040fe20000001820 */
[----:B------:R-:W1:Y:S07]  /*c310*/  LDSM.16.M88.4 R152, [R217+0xa080] ;  /* 0x00a08000d998783b */ /* 0x000e6e0000000200 */
[-C--:B---3--:R-:W-:Y:S08]  /*c320*/  HMMA.16816.F32 R36, R176, R188.reuse, R36 ;  /* 0x000000bcb024723c */ /* 0x088ff00000001824 */
[C---:B------:R-:W-:Y:S08]  /*c330*/  HMMA.16816.F32 R40, R184.reuse, R188, R40 ;  /* 0x000000bcb828723c */ /* 0x040ff00000001828 */
[-C--:B------:R-:W-:Y:S01]  /*c340*/  HMMA.16816.F32 R44, R184, R190.reuse, R44 ;  /* 0x000000beb82c723c */ /* 0x080fe2000000182c */
[----:B------:R-:W-:Y:S07]  /*c350*/  LDSM.16.M88.4 R184, [R206] ;  /* 0x00000000ceb8783b */ /* 0x000fee0000000200 */
[----:B------:R-:W-:Y:S01]  /*c360*/  HMMA.16816.F32 R48, R176, R190, R48 ;  /* 0x000000beb030723c */ /* 0x000fe20000001830 */
[----:B------:R-:W3:Y:S07]  /*c370*/  LDSM.16.M88.4 R176, [R216+0x5880] ;  /* 0x00588000d8b0783b */ /* 0x000eee0000000200 */
[-C--:B--2---:R-:W-:Y:S01]  /*c380*/  HMMA.16816.F32 R4, R160, R192.reuse, R4 ;  /* 0x000000c0a004723c */ /* 0x084fe20000001804 */
[----:B------:R-:W-:Y:S07]  /*c390*/  LDSM.16.M88.4 R188, [R213+0xb080] ;  /* 0x00b08000d5bc783b */ /* 0x000fee0000000200 */
[C---:B------:R-:W-:Y:S08]  /*c3a0*/  HMMA.16816.F32 R8, R196.reuse, R192, R8 ;  /* 0x000000c0c408723c */ /* 0x040ff00000001808 */
[-C--:B------:R-:W-:Y:S08]  /*c3b0*/  HMMA.16816.F32 R12, R196, R194.reuse, R12 ;  /* 0x000000c2c40c723c */ /* 0x080ff0000000180c */
[C---:B------:R-:W-:Y:S01]  /*c3c0*/  HMMA.16816.F32 R16, R160.reuse, R194, R16 ;  /* 0x000000c2a010723c */ /* 0x040fe20000001810 */
[----:B------:R-:W-:Y:S07]  /*c3d0*/  LDSM.16.M88.4 R192, [R205] ;  /* 0x00000000cdc0783b */ /* 0x000fee0000000200 */
        /* <DEDUP_REMOVED lines=9> */
[----:B------:R-:W4:Y:S01]  /*c470*/  LDSM.16.M88.4 R160, [R204] ;  /* 0x00000000cca0783b */ /* 0x000f220000000200 */
[----:B------:R-:W-:Y:S06]  /*c480*/  DEPBAR.LE SB0, 0x0 ;  /* 0x000080000000791a */ /* 0x000fec0000000000 */
[-C--:B-1----:R-:W-:Y:S01]  /*c490*/  HMMA.16816.F32 R4, R152, R168.reuse, R4 ;  /* 0x000000a89804723c */ /* 0x082fe20000001804 */
[----:B------:R-:W-:Y:S07]  /*c4a0*/  BAR.SYNC.DEFER_BLOCKING 0x0 ;  /* 0x0000000000007b1d */ /* 0x000fee0000010000 */
        /* <DEDUP_REMOVED lines=22> */
[----:B------:R-:W-:Y:S01]  /*c610*/  HMMA.16816.F32 R48, R156, R162, R48 ;  /* 0x000000a29c30723c */ /* 0x000fe20000001830 */
[----:B------:R-:W-:-:S07]  /*c620*/  @!P0 BRA `(.L_x_961) ;  /* 0x000002e000008947 */ /* 0x000fce0003800000 */
[----:B------:R-:W-:Y:S02]  /*c630*/  IADD3 R152, R226, -0x1, RZ ;  /* 0xffffffffe2987810 */ /* 0x000fe40007ffe0ff */
[----:B------:R-:W-:Y:S02]  /*c640*/  ISETP.GE.AND P1, PT, R236, 0x1, PT ;  /* 0x00000001ec00780c */ /* 0x000fe40003f26270 */
[----:B------:R-:W-:Y:S01]  /*c650*/  SHF.R.S32.HI R3, RZ, 0x1f, R152 ;  /* 0x0000001fff037819 */ /* 0x000fe20000011498 */
[C---:B------:R-:W-:Y:S04]  /*c660*/  IMAD.WIDE.U32 R160, R152.reuse, c[0x0][0x1e0], RZ ;  /* 0x0000780098a07a25 */ /* 0x040fe800078e00ff */
        /* <DEDUP_REMOVED lines=42> */
.L_x_961:
[----:B------:R-:W-:Y:S01]  /*c910*/  PLOP3.LUT P1, PT, PT, PT, UP2, 0x80, 0x0 ;  /* 0x000000000000781c */ /* 0x000fe20003f2f028 */
        /* <DEDUP_REMOVED lines=31> */
.L_x_964:
[----:B------:R-:W-:Y:S04]  /*cb10*/  MOV R3, c[0x0][0x32c] ;  /* 0x0000cb0000037a02 */ /* 0x000fe80000000f00 */
[----:B------:R-:W-:Y:S11]  /*cb20*/  ISETP.NE.AND P0, PT, R3, 0x1, PT ;  /* 0x000000010300780c */ /* 0x000ff60003f05270 */
[----:B------:R-:W-:Y:S02]  /*cb30*/  @!UPT UIADD3 URZ, URZ, URZ, URZ ;  /* 0x0000003f3f3ff290 */ /* 0x000fe4000fffe03f */
[----:B------:R-:W-:Y:S05]  /*cb40*/  @P0 IMAD.HI.U32 R3, R152, c[0x0][0x330], RZ ;  /* 0x0000cc0098030a27 */ /* 0x000fea00078e00ff */
[----:B------:R-:W-:Y:S02]  /*cb50*/  @P0 SHF.R.U32.HI R152, RZ, c[0x0][0x334], R3 ;  /* 0x0000cd00ff980a19 */ /* 0x000fe40000011603 */
.L_x_965:
[----:B------:R-:W-:Y:S05]  /*cb60*/  BSYNC B0 ;  /* 0x0000000000007941 */ /* 0x000fea0003800000 */
.L_x_963:
[----:B------:R-:W-:Y:S05]  /*cb70*/  IMAD R152, R152, c[0x0][0x32c], R157 ;  /* 0x0000cb0098987a24 */ /* 0x000fea00078e029d */
[----:B------:R-:W-:Y:S02]  /*cb80*/  IADD3 R3, R152, c[0x0][0x32c], RZ ;  /* 0x0000cb0098037a10 */ /* 0x000fe40007ffe0ff */
[----:B------:R-:W-:Y:S02]  /*cb90*/  IMNMX R165, R165, R152, !PT ;  /* 0x00000098a5a57217 */ /* 0x000fe40007800200 */
[----:B------:R-:W-:Y:S02]  /*cba0*/  IMNMX R166, R166, R3, PT ;  /* 0x00000003a6a67217 */ /* 0x000fe40003800200 */
.L_x_962:
        /* <DEDUP_REMOVED lines=19> */
.L_x_968:
[----:B------:R-:W-:Y:S04]  /*cce0*/  MOV R3, c[0x0][0x32c] ;  /* 0x0000cb0000037a02 */ /* 0x000fe80000000f00 */
[----:B------:R-:W-:Y:S11]  /*ccf0*/  ISETP.NE.AND P0, PT, R3, 0x1, PT ;  /* 0x000000010300780c */ /* 0x000ff60003f05270 */
[----:B------:R-:W-:Y:S02]  /*cd00*/  @!UPT UIADD3 URZ, URZ, URZ, URZ ;  /* 0x0000003f3f3ff290 */ /* 0x000fe4000fffe03f */
[----:B------:R-:W-:Y:S05]  /*cd10*/  @P0 IMAD.HI.U32 R3, R152, c[0x0][0x330], RZ ;  /* 0x0000cc0098030a27 */ /* 0x000fea00078e00ff */
[----:B------:R-:W-:Y:S02]  /*cd20*/  @P0 SHF.R.U32.HI R152, RZ, c[0x0][0x334], R3 ;  /* 0x0000cd00ff980a19 */ /* 0x000fe40000011603 */
.L_x_969:
[----:B------:R-:W-:Y:S05]  /*cd30*/  BSYNC B0 ;  /* 0x0000000000007941 */ /* 0x000fea0003800000 */
.L_x_967:
[----:B------:R-:W-:Y:S05]  /*cd40*/  IMAD R152, R152, c[0x0][0x32c], R157 ;  /* 0x0000cb0098987a24 */ /* 0x000fea00078e029d */
[----:B------:R-:W-:Y:S02]  /*cd50*/  IADD3 R3, R152, c[0x0][0x32c], RZ ;  /* 0x0000cb0098037a10 */ /* 0x000fe40007ffe0ff */
[----:B------:R-:W-:Y:S02]  /*cd60*/  IMNMX R161, R161, R152, !PT ;  /* 0x00000098a1a17217 */ /* 0x000fe40007800200 */
[----:B------:R-:W-:Y:S02]  /*cd70*/  IMNMX R162, R162, R3, PT ;  /* 0x00000003a2a27217 */ /* 0x000fe40003800200 */
.L_x_966:
[C---:B------:R-:W-:Y:S02]  /*cd80*/  ISETP.GE.AND P0, PT, R163.reuse, 0x2, PT ;  /* 0x00000002a300780c */ /* 0x040fe40003f06270 */
[----:B------:R-:W-:Y:S02]  /*cd90*/  ISETP.GE.AND P1, PT, R163, 0x9, PT ;  /* 0x00000009a300780c */ /* 0x000fe40003f26270 */
[----:B------:R-:W-:Y:S02]  /*cda0*/  P2R R155, PR, RZ, 0x1 ;  /* 0x00000001ff9b7803 */ /* 0x000fe40000000000 */
[----:B------:R-:W-:Y:S02]  /*cdb0*/  ISETP.GT.AND P0, PT, R165, 0x1, !P0 ;  /* 0x00000001a500780c */ /* 0x000fe40004704270 */
        /* <DEDUP_REMOVED lines=22> */
[C---:B------:R-:W-:Y:S04]  /*cf20*/  ISETP.LT.OR P0, PT, R166.reuse, 0x12, P0 ;  /* 0x00000012a600780c */ /* 0x040fe80000701670 */
[----:B------:R-:W-:Y:S02]  /*cf30*/  FSEL R198, R21, -INF , !P0 ;  /* 0xff80000015c67808 */ /* 0x000fe40004000000 */
[----:B------:R-:W-:Y:S02]  /*cf40*/  ISETP.GT.AND P0, PT, R165, 0x18, !P1 ;  /* 0x00000018a500780c */ /* 0x000fe40004f04270 */
[----:B------:R-:W-:Y:S02]  /*cf50*/  P2R R21, PR, RZ, 0x2 ;  /* 0x00000002ff157803 */ /* 0x000fe40000000000 */
[----:B------:R-:W-:Y:S02]  /*cf60*/  ISETP.LT.OR P0, PT, R166, 0x19, P0 ;  /* 0x00000019a600780c */ /* 0x000fe40000701670 */
[----:B------:R-:W-:Y:S02]  /*cf70*/  ISETP.GE.AND P1, PT, R163, 0x1a, PT ;  /* 0x0000001aa300780c */ /* 0x000fe40003f26270 */
[----:B------:R-:W-:Y:S02]  /*cf80*/  FSEL R174, R32, -INF , !P0 ;  /* 0xff80000020ae7808 */ /* 0x000fe40004000000 */
[----:B------:R-:W-:Y:S02]  /*cf90*/  ISETP.GT.AND P0, PT, R165, 0x19, !P1 ;  /* 0x00000019a500780c */ /* 0x000fe40004f04270 */
[----:B------:R-:W-:Y:S02]  /*cfa0*/  P2R R17, PR, RZ, 0x2 ;  /* 0x00000002ff117803 */ /* 0x000fe40000000000 */
[C---:B------:R-:W-:Y:S02]  /*cfb0*/  ISETP.LT.OR P0, PT, R166.reuse, 0x1a, P0 ;  /* 0x0000001aa600780c */ /* 0x040fe40000701670 */
[----:B------:R-:W-:Y:S02]  /*cfc0*/  ISETP.GE.AND P1, PT, R163, 0x21, PT ;  /* 0x00000021a300780c */ /* 0x000fe40003f26270 */
[----:B------:R-:W-:Y:S02]  /*cfd0*/  FSEL R194, R33, -INF , !P0 ;  /* 0xff80000021c27808 */ /* 0x000fe40004000000 */
[----:B------:R-:W-:Y:S02]  /*cfe0*/  ISETP.GT.AND P0, PT, R165, 0x20, !P1 ;  /* 0x00000020a500780c */ /* 0x000fe40004f04270 */
[----:B------:R-:W-:Y:S02]  /*cff0*/  P2R R5, PR, RZ, 0x2 ;  /* 0x00000002ff057803 */ /* 0x000fe40000000000 */
[----:B------:R-:W-:Y:S02]  /*d000*/  ISETP.LT.OR P0, PT, R166, 0x21, P0 ;  /* 0x00000021a600780c */ /* 0x000fe40000701670 */
[----:B------:R-:W-:Y:S02]  /*d010*/  ISETP.GE.AND P1, PT, R163, 0x22, PT ;  /* 0x00000022a300780c */ /* 0x000fe40003f26270 */
[----:B------:R-:W-:Y:S01]  /*d020*/  FSEL R180, R36, -INF , !P0 ;  /* 0xff80000024b47808 */ /* 0x000fe20004000000 */
[--C-:B-1----:R-:W-:Y:S01]  /*d030*/  IMAD.IADD R36, R158, 0x1, R20.reuse ;  /* 0x000000019e247824 */ /* 0x102fe200078e0214 */
[----:B------:R-:W-:Y:S02]  /*d040*/  ISETP.GT.AND P0, PT, R165, 0x21, !P1 ;  /* 0x00000021a500780c */ /* 0x000fe40004f04270 */
[----:B------:R-:W-:Y:S02]  /*d050*/  P2R R3, PR, RZ, 0x2 ;  /* 0x00000002ff037803 */ /* 0x000fe40000000000 */
[C---:B------:R-:W-:Y:S02]  /*d060*/  ISETP.LT.OR P0, PT, R166.reuse, 0x22, P0 ;  /* 0x00000022a600780c */ /* 0x040fe40000701670 */
[----:B------:R-:W-:Y:S02]  /*d070*/  ISETP.GE.AND P1, PT, R163, 0x29, PT ;  /* 0x00000029a300780c */ /* 0x000fe40003f26270 */
[----:B------:R-:W-:Y:S01]  /*d080*/  FSEL R177, R37, -INF , !P0 ;  /* 0xff80000025b17808 */ /* 0x000fe20004000000 */
[----:B------:R-:W-:Y:S01]  /*d090*/  IMAD.IADD R37, R159, 0x1, R20 ;  /* 0x000000019f257824 */ /* 0x000fe200078e0214 */
[C---:B------:R-:W-:Y:S02]  /*d0a0*/  ISETP.GT.AND P0, PT, R165.reuse, 0x28, !P1 ;  /* 0x00000028a500780c */ /* 0x040fe40004f04270 */
[----:B------:R-:W-:Y:S02]  /*d0b0*/  P2R R33, PR, RZ, 0x4 ;  /* 0x00000004ff217803 */ /* 0x000fe40000000000 */
[----:B------:R-:W-:Y:S04]  /*d0c0*/  ISETP.LT.OR P0, PT, R166, 0x29, P0 ;  /* 0x00000029a600780c */ /* 0x000fe80000701670 */
[----:B------:R-:W-:Y:S02]  /*d0d0*/  FSEL R173, R48, -INF , !P0 ;  /* 0xff80000030ad7808 */ /* 0x000fe40004000000 */
[----:B------:R-:W-:Y:S04]  /*d0e0*/  ISETP.GT.AND P0, PT, R165, RZ, !P2 ;  /* 0x000000ffa500720c */ /* 0x000fe80005704270 */
[----:B------:R-:W-:Y:S04]  /*d0f0*/  ISETP.LT.OR P0, PT, R166, 0x1, P0 ;  /* 0x00000001a600780c */ /* 0x000fe80000701670 */
[----:B------:R-:W-:Y:S02]  /*d100*/  FSEL R4, R4, -INF , !P0 ;  /* 0xff80000004047808 */ /* 0x000fe40004000000 */
[----:B------:R-:W-:Y:S04]  /*d110*/  ISETP.GE.AND P0, PT, R163, 0x2a, PT ;  /* 0x0000002aa300780c */ /* 0x000fe80003f06270 */
        /* <DEDUP_REMOVED lines=20> */
.L_x_972:
[----:B------:R-:W-:Y:S04]  /*d260*/  MOV R20, c[0x0][0x32c] ;  /* 0x0000cb0000147a02 */ /* 0x000fe80000000f00 */
[----:B------:R-:W-:Y:S11]  /*d270*/  ISETP.NE.AND P2, PT, R20, 0x1, PT ;  /* 0x000000011400780c */ /* 0x000ff60003f45270 */
[----:B------:R-:W-:Y:S02]  /*d280*/  @!UPT UIADD3 URZ, URZ, URZ, URZ ;  /* 0x0000003f3f3ff290 */ /* 0x000fe4000fffe03f */
[----:B------:R-:W-:Y:S05]  /*d290*/  @P2 IMAD.HI.U32 R20, R32, c[0x0][0x330], RZ ;  /* 0x0000cc0020142a27 */ /* 0x000fea00078e00ff */
[----:B------:R-:W-:Y:S02]  /*d2a0*/  @P2 SHF.R.U32.HI R32, RZ, c[0x0][0x334], R20 ;  /* 0x0000cd00ff202a19 */ /* 0x000fe40000011614 */
.L_x_973:
[----:B------:R-:W-:Y:S05]  /*d2b0*/  BSYNC B0 ;  /* 0x0000000000007941 */ /* 0x000fea0003800000 */
.L_x_971:
[----:B------:R-:W-:Y:S05]  /*d2c0*/  IMAD R49, R32, c[0x0][0x32c], R157 ;  /* 0x0000cb0020317a24 */ /* 0x000fea00078e029d */
[----:B------:R-:W-:Y:S02]  /*d2d0*/  IADD3 R20, R49, c[0x0][0x32c], RZ ;  /* 0x0000cb0031147a10 */ /* 0x000fe40007ffe0ff */
[----:B------:R-:W-:Y:S02]  /*d2e0*/  IMNMX R36, R36, R49, !PT ;  /* 0x0000003124247217 */ /* 0x000fe40007800200 */
[----:B------:R-:W-:Y:S02]  /*d2f0*/  IMNMX R37, R37, R20, PT ;  /* 0x0000001425257217 */ /* 0x000fe40003800200 */
.L_x_970:
[----:B------:R-:W-:Y:S02]  /*d300*/  ISETP.NE.AND P2, PT, R154, RZ, PT ;  /* 0x000000ff9a00720c */ /* 0x000fe40003f45270 */
[----:B------:R-:W-:Y:S02]  /*d310*/  P2R R165, PR, RZ, 0x40 ;  /* 0x00000040ffa57803 */ /* 0x000fe40000000000 */
[----:B------:R-:W-:Y:S02]  /*d320*/  ISETP.GT.AND P2, PT, R161, 0x8, !P2 ;  /* 0x00000008a100780c */ /* 0x000fe40005744270 */
[----:B------:R-:W-:Y:S02]  /*d330*/  ISETP.NE.AND P6, PT, R21, RZ, PT ;  /* 0x000000ff1500720c */ /* 0x000fe40003fc5270 */
[----:B------:R-:W-:Y:S02]  /*d340*/  ISETP.LT.OR P2, PT, R162, 0x9, P2 ;  /* 0x00000009a200780c */ /* 0x000fe40001741670 */
[----:B------:R-:W-:Y:S02]  /*d350*/  P2R R163, PR, RZ, 0x20 ;  /* 0x00000020ffa37803 */ /* 0x000fe40000000000 */
[----:B------:R-:W-:Y:S02]  /*d360*/  FSEL R20, R18, -INF , !P2 ;  /* 0xff80000012147808 */ /* 0x000fe40005000000 */
[----:B------:R-:W-:Y:S02]  /*d370*/  ISETP.NE.AND P2, PT, R153, RZ, PT ;  /* 0x000000ff9900720c */ /* 0x000fe40003f45270 */
[----:B------:R-:W-:Y:S02]  /*d380*/  ISETP.NE.AND P5, PT, R17, RZ, PT ;  /* 0x000000ff1100720c */ /* 0x000fe40003fa5270 */
[----:B------:R-:W-:Y:S02]  /*d390*/  ISETP.GT.AND P2, PT, R161, 0x9, !P2 ;  /* 0x00000009a100780c */ /* 0x000fe40005744270 */
[----:B------:R-:W-:Y:S02]  /*d3a0*/  P2R R49, PR, RZ, 0x10 ;  /* 0x00000010ff317803 */ /* 0x000fe40000000000 */
[C---:B------:R-:W-:Y:S02]  /*d3b0*/  ISETP.LT.OR P2, PT, R162.reuse, 0xa, P2 ;  /* 0x0000000aa200780c */ /* 0x040fe40001741670 */
[----:B------:R-:W-:Y:S02]  /*d3c0*/  ISETP.NE.AND P4, PT, R5, RZ, PT ;  /* 0x000000ff0500720c */ /* 0x000fe40003f85270 */
[----:B------:R-:W-:Y:S02]  /*d3d0*/  FSEL R18, R19, -INF , !P2 ;  /* 0xff80000013127808 */ /* 0x000fe40005000000 */
[----:B------:R-:W-:Y:S02]  /*d3e0*/  ISETP.NE.AND P2, PT, R151, RZ, PT ;  /* 0x000000ff9700720c */ /* 0x000fe40003f45270 */
[----:B------:R-:W-:Y:S02]  /*d3f0*/  P2R R48, PR, RZ, 0x8 ;  /* 0x00000008ff307803 */ /* 0x000fe40000000000 */
[----:B------:R-:W-:Y:S02]  /*d400*/  ISETP.GT.AND P2, PT, R161, 0x10, !P2 ;  /* 0x00000010a100780c */ /* 0x000fe40005744270 */
[----:B------:R-:W-:Y:S02]  /*d410*/  ISETP.NE.AND P3, PT, R3, RZ, PT ;  /* 0x000000ff0300720c */ /* 0x000fe40003f65270 */
[----:B------:R-:W-:Y:S02]  /*d420*/  ISETP.LT.OR P2, PT, R162, 0x11, P2 ;  /* 0x00000011a200780c */ /* 0x000fe40001741670 */
[----:B------:R-:W-:Y:S02]  /*d430*/  P2R R19, PR, RZ, 0x40 ;  /* 0x00000040ff137803 */ /* 0x000fe40000000000 */
[----:B------:R-:W-:Y:S02]  /*d440*/  FSEL R172, R22, -INF , !P2 ;  /* 0xff80000016ac7808 */ /* 0x000fe40005000000 */
[----:B------:R-:W-:Y:S04]  /*d450*/  ISETP.NE.AND P2, PT, R149, RZ, PT ;  /* 0x000000ff9500720c */ /* 0x000fe80003f45270 */
[----:B------:R-:W-:Y:S04]  /*d460*/  ISETP.GT.AND P2, PT, R161, 0x11, !P2 ;  /* 0x00000011a100780c */ /* 0x000fe80005744270 */
[C---:B------:R-:W-:Y:S04]  /*d470*/  ISETP.LT.OR P2, PT, R162.reuse, 0x12, P2 ;  /* 0x00000012a200780c */ /* 0x040fe80001741670 */
[----:B------:R-:W-:Y:S02]  /*d480*/  FSEL R196, R23, -INF , !P2 ;  /* 0xff80000017c47808 */ /* 0x000fe40005000000 */
[----:B------:R-:W-:Y:S02]  /*d490*/  ISETP.GT.AND P2, PT, R161, 0x18, !P6 ;  /* 0x00000018a100780c */ /* 0x000fe40007744270 */
[----:B------:R-:W-:Y:S02]  /*d4a0*/  ISETP.NE.AND P6, PT, R33, RZ, PT ;  /* 0x000000ff2100720c */ /* 0x000fe40003fc5270 */
        /* <DEDUP_REMOVED lines=11> */
[----:B------:R-:W-:Y:S04]  /*d560*/  ISETP.NE.AND P2, PT, R155, RZ, PT ;  /* 0x000000ff9b00720c */ /* 0x000fe80003f45270 */
[----:B------:R-:W-:Y:S04]  /*d570*/  ISETP.GT.AND P2, PT, R161, 0x1, !P2 ;  /* 0x00000001a100780c */ /* 0x000fe80005744270 */
[C---:B------:R-:W-:Y:S04]  /*d580*/  ISETP.LT.OR P2, PT, R162.reuse, 0x2, P2 ;  /* 0x00000002a200780c */ /* 0x040fe80001741670 */
[----:B------:R-:W-:Y:S02]  /*d590*/  FSEL R32, R7, -INF , !P2 ;  /* 0xff80000007207808 */ /* 0x000fe40005000000 */
[C---:B------:R-:W-:Y:S04]  /*d5a0*/  ISETP.GT.AND P2, PT, R161.reuse, RZ, !P6 ;  /* 0x000000ffa100720c */ /* 0x040fe80007744270 */
[----:B------:R-:W-:Y:S04]  /*d5b0*/  ISETP.LT.OR P2, PT, R162, 0x1, P2 ;  /* 0x00000001a200780c */ /* 0x000fe80001741670 */
[----:B------:R-:W-:Y:S02]  /*d5c0*/  FSEL R6, R6, -INF , !P2 ;  /* 0xff80000006067808 */ /* 0x000fe40005000000 */
[C---:B------:R-:W-:Y:S04]  /*d5d0*/  ISETP.GT.AND P2, PT, R161.reuse, 0x28, !P1 ;  /* 0x00000028a100780c */ /* 0x040fe80004f44270 */
[----:B------:R-:W-:Y:S04]  /*d5e0*/  ISETP.LT.OR P2, PT, R162, 0x29, P2 ;  /* 0x00000029a200780c */ /* 0x000fe80001741670 */
[----:B------:R-:W-:Y:S02]  /*d5f0*/  FSEL R168, R50, -INF , !P2 ;  /* 0xff80000032a87808 */ /* 0x000fe40005000000 */
[----:B------:R-:W-:Y:S04]  /*d600*/  ISETP.GT.AND P2, PT, R161, 0x29, !P0 ;  /* 0x00000029a100780c */ /* 0x000fe80004744270 */
[----:B------:R-:W-:Y:S04]  /*d610*/  ISETP.LT.OR P2, PT, R162, 0x2a, P2 ;  /* 0x0000002aa200780c */ /* 0x000fe80001741670 */
[----:B------:R-:W-:Y:S02]  /*d620*/  FSEL R166, R51, -INF , !P2 ;  /* 0xff80000033a67808 */ /* 0x000fe40005000000 */
[----:B------:R-:W-:Y:S02]  /*d630*/  ISETP.GT.AND P2, PT, R36, RZ, !P6 ;  /* 0x000000ff2400720c */ /* 0x000fe40007744270 */
[----:B------:R-:W-:Y:S02]  /*d640*/  ISETP.NE.AND P6, PT, R19, RZ, PT ;  /* 0x000000ff1300720c */ /* 0x000fe40003fc5270 */
        /* <DEDUP_REMOVED lines=64> */
.L_x_976:
[----:B------:R-:W-:Y:S04]  /*da50*/  MOV R9, c[0x0][0x32c] ;  /* 0x0000cb0000097a02 */ /* 0x000fe80000000f00 */
[----:B------:R-:W-:Y:S11]  /*da60*/  ISETP.NE.AND P2, PT, R9, 0x1, PT ;  /* 0x000000010900780c */ /* 0x000ff60003f45270 */
[----:B------:R-:W-:Y:S02]  /*da70*/  @!UPT UIADD3 URZ, URZ, URZ, URZ ;  /* 0x0000003f3f3ff290 */ /* 0x000fe4000fffe03f */
[----:B------:R-:W-:Y:S05]  /*da80*/  @P2 IMAD.HI.U32 R9, R24, c[0x0][0x330], RZ ;  /* 0x0000cc0018092a27 */ /* 0x000fea00078e00ff */
[----:B------:R-:W-:Y:S02]  /*da90*/  @P2 SHF.R.U32.HI R24, RZ, c[0x0][0x334], R9 ;  /* 0x0000cd00ff182a19 */ /* 0x000fe40000011609 */
.L_x_977:
[----:B------:R-:W-:Y:S05]  /*daa0*/  BSYNC B0 ;  /* 0x0000000000007941 */ /* 0x000fea0003800000 */
.L_x_975:
[----:B------:R-:W-:Y:S05]  /*dab0*/  IMAD R157, R24, c[0x0][0x32c], R157 ;  /* 0x0000cb00189d7a24 */ /* 0x000fea00078e029d */
[----:B------:R-:W-:Y:S02]  /*dac0*/  IADD3 R24, R157, c[0x0][0x32c], RZ ;  /* 0x0000cb009d187a10 */ /* 0x000fe40007ffe0ff */
[----:B------:R-:W-:Y:S02]  /*dad0*/  IMNMX R158, R158, R157, !PT ;  /* 0x0000009d9e9e7217 */ /* 0x000fe40007800200 */
[----:B------:R-:W-:Y:S02]  /*dae0*/  IMNMX R159, R159, R24, PT ;  /* 0x000000189f9f7217 */ /* 0x000fe40003800200 */
.L_x_974:
[----:B------:R-:W-:Y:S01]  /*daf0*/  ISETP.NE.AND P2, PT, R33, RZ, PT ;  /* 0x000000ff2100720c */ /* 0x000fe20003f45270 */
[----:B------:R-:W-:Y:S01]  /*db00*/  LDSM.16.MT88.4 R36, [R214+0x2480] ;  /* 0x00248000d624783b */ /* 0x000fe20000004200 */
[C---:B------:R-:W-:Y:S02]  /*db10*/  ISETP.GT.AND P1, PT, R158.reuse, 0x28, !P1 ;  /* 0x000000289e00780c */ /* 0x040fe40004f24270 */
[----:B------:R-:W-:Y:S02]  /*db20*/  ISETP.GT.AND P2, PT, R158, RZ, !P2 ;  /* 0x000000ff9e00720c */ /* 0x000fe40005744270 */
[C---:B------:R-:W-:Y:S02]  /*db30*/  ISETP.LT.OR P1, PT, R159.reuse, 0x29, P1 ;  /* 0x000000299f00780c */ /* 0x040fe40000f21670 */
[----:B------:R-:W-:Y:S02]  /*db40*/  ISETP.LT.OR P2, PT, R159, 0x1, P2 ;  /* 0x000000019f00780c */ /* 0x000fe40001741670 */
[----:B------:R-:W-:Y:S02]  /*db50*/  FSEL R46, R46, -INF , !P1 ;  /* 0xff8000002e2e7808 */ /* 0x000fe40004800000 */
[----:B------:R-:W-:Y:S02]  /*db60*/  FSEL R13, R10, -INF , !P2 ;  /* 0xff8000000a0d7808 */ /* 0x000fe40005000000 */
[----:B------:R-:W-:Y:S02]  /*db70*/  ISETP.NE.AND P2, PT, R155, RZ, PT ;  /* 0x000000ff9b00720c */ /* 0x000fe40003f45270 */
[C---:B------:R-:W-:Y:S02]  /*db80*/  ISETP.GT.AND P0, PT, R158.reuse, 0x29, !P0 ;  /* 0x000000299e00780c */ /* 0x040fe40004704270 */
[----:B------:R-:W-:Y:S02]  /*db90*/  ISETP.GT.AND P2, PT, R158, 0x1, !P2 ;  /* 0x000000019e00780c */ /* 0x000fe40005744270 */
[C---:B------:R-:W-:Y:S02]  /*dba0*/  ISETP.LT.OR P0, PT, R159.reuse, 0x2a, P0 ;  /* 0x0000002a9f00780c */ /* 0x040fe40000701670 */
[----:B------:R-:W-:Y:S02]  /*dbb0*/  ISETP.LT.OR P2, PT, R159, 0x2, P2 ;  /* 0x000000029f00780c */ /* 0x000fe40001741670 */
[----:B------:R-:W-:Y:S02]  /*dbc0*/  FSEL R23, R47, -INF , !P0 ;  /* 0xff8000002f177808 */ /* 0x000fe40004000000 */
        /* <DEDUP_REMOVED lines=49> */
[----:B------:R-:W-:Y:S01]  /*dee0*/  ISETP.GT.AND P2, PT, R158, 0x21, !P2 ;  /* 0x000000219e00780c */ /* 0x000fe20005744270 */
[----:B------:R-:W-:Y:S01]  /*def0*/  SHFL.BFLY PT, R149, R24, 0x2, 0x1f ;  /* 0x0c401f0018957f89 */ /* 0x000fe200000e0000 */
[----:B------:R-:W-:Y:S02]  /*df00*/  FMNMX.FTZ R3, R194, R3, !PT ;  /* 0x00000003c2037209 */ /* 0x000fe40007810000 */
[----:B------:R-:W-:Y:S02]  /*df10*/  ISETP.LT.OR P2, PT, R159, 0x22, P2 ;  /* 0x000000229f00780c */ /* 0x000fe40001741670 */
[----:B------:R-:W-:Y:S02]  /*df20*/  FMNMX.FTZ R10, R180, R3, !PT ;  /* 0x00000003b40a7209 */ /* 0x000fe40007810000 */
[----:B------:R-:W-:Y:S02]  /*df30*/  FSEL R49, R43, -INF , !P2 ;  /* 0xff8000002b317808 */ /* 0x000fe40005000000 */
[----:B------:R-:W-:Y:S04]  /*df40*/  FMNMX.FTZ R10, R177, R10, !PT ;  /* 0x0000000ab10a7209 */ /* 0x000fe80007810000 */
[----:B------:R-:W-:Y:S04]  /*df50*/  FMNMX.FTZ R3, R173, R10, !PT ;  /* 0x0000000aad037209 */ /* 0x000fe80007810000 */
[----:B------:R-:W-:Y:S02]  /*df60*/  FMNMX.FTZ R5, R170, R3, !PT ;  /* 0x00000003aa057209 */ /* 0x000fe40007810000 */
[----:B------:R-:W-:Y:S03]  /*df70*/  FMNMX.FTZ R3, R7, R2, !PT ;  /* 0x0000000207037209 */ /* 0x000fe60007810000 */
[----:B------:R-:W1:Y:S01]  /*df80*/  SHFL.BFLY PT, R10, R5, 0x2, 0x1f ;  /* 0x0c401f00050a7f89 */ /* 0x000e6200000e0000 */
        /* <DEDUP_REMOVED lines=9> */
[----:B------:R-:W1:Y:S01]  /*e020*/  SHFL.BFLY PT, R151, R10, 0x1, 0x1f ;  /* 0x0c201f000a977f89 */ /* 0x000e6200000e0000 */
[----:B------:R-:W-:Y:S04]  /*e030*/  FMNMX.FTZ R3, R171, R14, !PT ;  /* 0x0000000eab037209 */ /* 0x000fe80007810000 */
[----:B------:R-:W-:Y:S03]  /*e040*/  FMNMX.FTZ R3, R50, R3, !PT ;  /* 0x0000000332037209 */ /* 0x000fe60007810000 */
[----:B------:R-:W2:Y:S01]  /*e050*/  SHFL.BFLY PT, R14, R149, 0x1, 0x1f ;  /* 0x0c201f00950e7f89 */ /* 0x000ea200000e0000 */
[----:B------:R-:W-:Y:S02]  /*e060*/  FMNMX.FTZ R24, R48, R3, !PT ;  /* 0x0000000330187209 */ /* 0x000fe40007810000 */
[----:B-1----:R-:W-:Y:S02]  /*e070*/  FMNMX.FTZ R151, R10, R151, !PT ;  /* 0x000000970a977209 */ /* 0x002fe40007810000 */
[----:B------:R-:W-:Y:S02]  /*e080*/  FMNMX.FTZ R10, R45, R24, !PT ;  /* 0x000000182d0a7209 */ /* 0x000fe40007810000 */
[C---:B------:R-:W-:Y:S01]  /*e090*/  FSETP.NEU.FTZ.AND P2, PT, R151.reuse, -INF , PT ;  /* 0xff8000009700780b */ /* 0x040fe20003f5d000 */
[----:B------:R-:W-:Y:S02]  /*e0a0*/  FMUL.FTZ R185, R151, c[0x0][0x2d0] ;  /* 0x0000b40097b97a20 */ /* 0x000fe40000410000 */
[----:B------:R-:W1:Y:S01]  /*e0b0*/  SHFL.BFLY PT, R3, R10, 0x2, 0x1f ;  /* 0x0c401f000a037f89 */ /* 0x000e6200000e0000 */
[----:B--2---:R-:W-:Y:S02]  /*e0c0*/  FMNMX.FTZ R149, R149, R14, !PT ;  /* 0x0000000e95957209 */ /* 0x004fe40007810000 */
[----:B------:R-:W-:Y:S02]  /*e0d0*/  FSEL R185, R185, RZ, P2 ;  /* 0x000000ffb9b97208 */ /* 0x000fe40001000000 */
[C---:B------:R-:W-:Y:S01]  /*e0e0*/  FSETP.NEU.FTZ.AND P1, PT, R149.reuse, -INF , PT ;  /* 0xff8000009500780b */ /* 0x040fe20003f3d000 */
[----:B------:R-:W-:Y:S02]  /*e0f0*/  FMUL.FTZ R181, R149, c[0x0][0x2d0] ;  /* 0x0000b40095b57a20 */ /* 0x000fe40000410000 */
[--C-:B------:R-:W-:Y:S01]  /*e100*/  FFMA.FTZ R154, R4, c[0x0][0x2d0], -R185.reuse ;  /* 0x0000b400049a7a23 */ /* 0x100fe200000108b9 */
[----:B------:R-:W-:Y:S01]  /*e110*/  FMNMX.FTZ R4, R13, R0, !PT ;  /* 0x000000000d047209 */ /* 0x000fe20007810000 */
[--C-:B------:R-:W-:Y:S01]  /*e120*/  FFMA.FTZ R157, R16, c[0x0][0x2d0], -R185.reuse ;  /* 0x0000b400109d7a23 */ /* 0x100fe200000108b9 */
[----:B------:R-:W-:Y:S01]  /*e130*/  FSEL R181, R181, RZ, P1 ;  /* 0x000000ffb5b57208 */ /* 0x000fe20000800000 */
[--C-:B------:R-:W-:Y:S01]  /*e140*/  FFMA.FTZ R153, R156, c[0x0][0x2d0], -R185.reuse ;  /* 0x0000b4009c997a23 */ /* 0x100fe200000108b9 */
[----:B------:R-:W-:Y:S01]  /*e150*/  FMNMX.FTZ R4, R11, R4, !PT ;  /* 0x000000040b047209 */ /* 0x000fe20007810000 */
[----:B------:R-:W-:Y:S01]  /*e160*/  FFMA.FTZ R152, R152, c[0x0][0x2d0], -R185 ;  /* 0x0000b40098987a23 */ /* 0x000fe200000108b9 */
[----:B------:R-:W-:Y:S01]  /*e170*/  MUFU.EX2 R154, R154 ;  /* 0x0000009a009a7308 */ /* 0x000fe20000000800 */
[--C-:B------:R-:W-:Y:S01]  /*e180*/  FFMA.FTZ R155, R6, c[0x0][0x2d0], -R181.reuse ;  /* 0x0000b400069b7a23 */ /* 0x100fe200000108b5 */
[----:B------:R-:W-:Y:S01]  /*e190*/  FMNMX.FTZ R4, R9, R4, !PT ;  /* 0x0000000409047209 */ /* 0x000fe20007810000 */
[--C-:B------:R-:W-:Y:S02]  /*e1a0*/  FFMA.FTZ R160, R18, c[0x0][0x2d0], -R181.reuse ;  /* 0x0000b40012a07a23 */ /* 0x100fe400000108b5 */
[----:B------:R-:W-:Y:S01]  /*e1b0*/  LDSM.16.MT88.4 R16, [R214+0x1880] ;  /* 0x00188000d610783b */ /* 0x000fe20000004200 */
[----:B------:R-:W-:Y:S01]  /*e1c0*/  FMNMX.FTZ R4, R15, R4, !PT ;  /* 0x000000040f047209 */ /* 0x000fe20007810000 */
[--C-:B------:R-:W-:Y:S01]  /*e1d0*/  FFMA.FTZ R156, R32, c[0x0][0x2d0], -R181.reuse ;  /* 0x0000b400209c7a23 */ /* 0x100fe200000108b5 */
[----:B-1----:R-:W-:Y:S01]  /*e1e0*/  FMNMX.FTZ R10, R10, R3, !PT ;  /* 0x000000030a0a7209 */ /* 0x002fe20007810000 */
[----:B------:R-:W-:Y:S01]  /*e1f0*/  FFMA.FTZ R161, R20, c[0x0][0x2d0], -R181 ;  /* 0x0000b40014a17a23 */ /* 0x000fe200000108b5 */
[----:B------:R-:W-:Y:S01]  /*e200*/  FMNMX.FTZ R4, R195, R4, !PT ;  /* 0x00000004c3047209 */ /* 0x000fe20007810000 */
[----:B------:R-:W1:Y:S02]  /*e210*/  MUFU.EX2 R153, R153 ;  /* 0x0000009900997308 */ /* 0x000e640000000800 */
[----:B------:R-:W-:Y:S01]  /*e220*/  LDSM.16.MT88.4 R32, [R212+0x1880] ;  /* 0x00188000d420783b */ /* 0x000fe20000004200 */
[----:B------:R-:W-:Y:S01]  /*e230*/  FFMA.FTZ R179, R194, c[0x0][0x2d0], -R185 ;  /* 0x0000b400c2b37a23 */ /* 0x000fe200000108b9 */
[----:B------:R-:W-:Y:S01]  /*e240*/  FMNMX.FTZ R4, R191, R4, !PT ;  /* 0x00000004bf047209 */ /* 0x000fe20007810000 */
[----:B------:R-:W-:Y:S02]  /*e250*/  FFMA.FTZ R183, R192, c[0x0][0x2d0], -R181 ;  /* 0x0000b400c0b77a23 */ /* 0x000fe400000108b5 */
[--C-:B------:R-:W-:Y:S01]  /*e260*/  FFMA.FTZ R164, R164, c[0x0][0x2d0], -R185.reuse ;  /* 0x0000b400a4a47a23 */ /* 0x100fe200000108b9 */
[----:B------:R-:W-:Y:S01]  /*e270*/  FMNMX.FTZ R4, R193, R4, !PT ;  /* 0x00000004c1047209 */ /* 0x000fe20007810000 */
[--C-:B------:R-:W-:Y:S01]  /*e280*/  FFMA.FTZ R169, R198, c[0x0][0x2d0], -R185.reuse ;  /* 0x0000b400c6a97a23 */ /* 0x100fe200000108b9 */
[----:B------:R-:W2:Y:S01]  /*e290*/  SHFL.BFLY PT, R3, R10, 0x1, 0x1f ;  /* 0x0c201f000a037f89 */ /* 0x000ea200000e0000 */
[----:B------:R-:W-:Y:S01]  /*e2a0*/  MUFU.EX2 R152, R152 ;  /* 0x0000009800987308 */ /* 0x000fe20000000800 */
[----:B------:R-:W-:Y:S01]  /*e2b0*/  FMNMX.FTZ R4, R41, R4, !PT ;  /* 0x0000000429047209 */ /* 0x000fe20007810000 */
[--C-:B------:R-:W-:Y:S02]  /*e2c0*/  FFMA.FTZ R174, R174, c[0x0][0x2d0], -R185.reuse ;  /* 0x0000b400aeae7a23 */ /* 0x100fe400000108b9 */
[--C-:B------:R-:W-:Y:S01]  /*e2d0*/  FFMA.FTZ R180, R180, c[0x0][0x2d0], -R185.reuse ;  /* 0x0000b400b4b47a23 */ /* 0x100fe200000108b9 */
[----:B------:R-:W-:Y:S01]  /*e2e0*/  FMNMX.FTZ R4, R51, R4, !PT ;  /* 0x0000000433047209 */ /* 0x000fe20007810000 */
[--C-:B------:R-:W-:Y:S02]  /*e2f0*/  FFMA.FTZ R177, R177, c[0x0][0x2d0], -R185.reuse ;  /* 0x0000b400b1b17a23 */ /* 0x100fe400000108b9 */
[--C-:B------:R-:W-:Y:S01]  /*e300*/  FFMA.FTZ R173, R173, c[0x0][0x2d0], -R185.reuse ;  /* 0x0000b400adad7a23 */ /* 0x100fe200000108b9 */
[----:B------:R-:W-:Y:S01]  /*e310*/  FMNMX.FTZ R5, R49, R4, !PT ;  /* 0x0000000431057209 */ /* 0x000fe20007810000 */
[----:B------:R-:W3:Y:S01]  /*e320*/  MUFU.EX2 R157, R157 ;  /* 0x0000009d009d7308 */ /* 0x000ee20000000800 */
[----:B------:R-:W-:Y:S02]  /*e330*/  FFMA.FTZ R185, R170, c[0x0][0x2d0], -R185 ;  /* 0x0000b400aab97a23 */ /* 0x000fe400000108b9 */
[----:B------:R-:W-:Y:S01]  /*e340*/  FMNMX.FTZ R6, R46, R5, !PT ;  /* 0x000000052e067209 */ /* 0x000fe20007810000 */
[--C-:B------:R-:W-:Y:S01]  /*e350*/  FFMA.FTZ R172, R172, c[0x0][0x2d0], -R181.reuse ;  /* 0x0000b400acac7a23 */ /* 0x100fe200000108b5 */
[----:B-1----:R-:W-:Y:S01]  /*e360*/  F2FP.PACK_AB R24, R153, R154 ;  /* 0x0000009a9918723e */ /* 0x002fe200000000ff */
[--C-:B------:R-:W-:Y:S01]  /*e370*/  FFMA.FTZ R175, R196, c[0x0][0x2d0], -R181.reuse ;  /* 0x0000b400c4af7a23 */ /* 0x100fe200000108b5 */
[----:B------:R-:W-:Y:S01]  /*e380*/  FMNMX.FTZ R4, R23, R6, !PT ;  /* 0x0000000617047209 */ /* 0x000fe20007810000 */
[--C-:B------:R-:W-:Y:S02]  /*e390*/  FFMA.FTZ R182, R182, c[0x0][0x2d0], -R181.reuse ;  /* 0x0000b400b6b67a23 */ /* 0x100fe400000108b5 */
[----:B------:R-:W-:Y:S01]  /*e3a0*/  MUFU.EX2 R155, R155 ;  /* 0x0000009b009b7308 */ /* 0x000fe20000000800 */
[--C-:B------:R-:W-:Y:S01]  /*e3b0*/  FFMA.FTZ R178, R178, c[0x0][0x2d0], -R181.reuse ;  /* 0x0000b400b2b27a23 */ /* 0x100fe200000108b5 */
[----:B------:R-:W1:Y:S01]  /*e3c0*/  SHFL.BFLY PT, R5, R4, 0x2, 0x1f ;  /* 0x0c401f0004057f89 */ /* 0x000e6200000e0000 */
[----:B--2---:R-:W-:Y:S01]  /*e3d0*/  FMNMX.FTZ R3, R10, R3, !PT ;  /* 0x000000030a037209 */ /* 0x004fe20007810000 */
[----:B------:R-:W-:Y:S03]  /*e3e0*/  FFMA.FTZ R168, R168, c[0x0][0x2d0], -R181 ;  /* 0x0000b400a8a87a23 */ /* 0x000fe600000108b5 */
[C---:B------:R-:W-:Y:S01]  /*e3f0*/  FSETP.NEU.FTZ.AND P0, PT, R3.reuse, -INF , PT ;  /* 0xff8000000300780b */ /* 0x040fe20003f1d000 */
[----:B------:R-:W-:Y:S02]  /*e400*/  FMUL.FTZ R47, R3, c[0x0][0x2d0] ;  /* 0x0000b400032f7a20 */ /* 0x000fe40000410000 */
[----:B------:R-:W2:Y:S03]  /*e410*/  MUFU.EX2 R156, R156 ;  /* 0x0000009c009c7308 */ /* 0x000ea60000000800 */
[----:B------:R-:W-:Y:S02]  /*e420*/  FSEL R47, R47, RZ, P0 ;  /* 0x000000ff2f2f7208 */ /* 0x000fe40000000000 */
[----:B---3--:R-:W-:Y:S03]  /*e430*/  F2FP.PACK_AB R26, R157, R152 ;  /* 0x000000989d1a723e */ /* 0x008fe600000000ff */
[--C-:B------:R-:W-:Y:S02]  /*e440*/  FFMA.FTZ R158, R22, c[0x0][0x2d0], -R47.reuse ;  /* 0x0000b400169e7a23 */ /* 0x100fe4000001082f */
[--C-:B------:R-:W-:Y:S01]  /*e450*/  FFMA.FTZ R159, R7, c[0x0][0x2d0], -R47.reuse ;  /* 0x0000b400079f7a23 */ /* 0x100fe2000001082f */
[----:B------:R-:W-:Y:S01]  /*e460*/  FSEL R7, R151, RZ, P2 ;  /* 0x000000ff97077208 */ /* 0x000fe20001000000 */
[----:B------:R-:W-:Y:S01]  /*e470*/  MUFU.EX2 R161, R161 ;  /* 0x000000a100a17308 */ /* 0x000fe20000000800 */
[--C-:B------:R-:W-:Y:S02]  /*e480*/  FFMA.FTZ R163, R12, c[0x0][0x2d0], -R47.reuse ;  /* 0x0000b4000ca37a23 */ /* 0x100fe4000001082f */
[--C-:B------:R-:W-:Y:S01]  /*e490*/  FFMA.FTZ R162, R8, c[0x0][0x2d0], -R47.reuse ;  /* 0x0000b40008a27a23 */ /* 0x100fe2000001082f */
[----:B-1----:R-:W-:Y:S01]  /*e4a0*/  FMNMX.FTZ R5, R4, R5, !PT ;  /* 0x0000000504057209 */ /* 0x002fe20007810000 */
[----:B------:R-:W-:Y:S01]  /*e4b0*/  FADD.FTZ R4, -R7, R150 ;  /* 0x0000009607047221 */ /* 0x000fe20000010100 */
[----:B------:R-:W-:Y:S01]  /*e4c0*/  FSEL R7, R149, RZ, P1 ;  /* 0x000000ff95077208 */ /* 0x000fe20000800000 */
[--C-:B------:R-:W-:Y:S02]  /*e4d0*/  FFMA.FTZ R184, R184, c[0x0][0x2d0], -R47.reuse ;  /* 0x0000b400b8b87a23 */ /* 0x100fe4000001082f */
[----:B------:R-:W1:Y:S01]  /*e4e0*/  SHFL.BFLY PT, R22, R5, 0x1, 0x1f ;  /* 0x0c201f0005167f89 */ /* 0x000e6200000e0000 */
[----:B------:R-:W-:Y:S01]  /*e4f0*/  FMUL.FTZ R21, R4, c[0x0][0x2d0] ;  /* 0x0000b40004157a20 */ /* 0x000fe20000410000 */
[----:B------:R-:W3:Y:S01]  /*e500*/  MUFU.EX2 R160, R160 ;  /* 0x000000a000a07308 */ /* 0x000ee20000000800 */
[----:B------:R-:W-:Y:S01]  /*e510*/  FADD.FTZ R4, -R7, R148 ;  /* 0x0000009407047221 */ /* 0x000fe20000010100 */
[----:B------:R-:W-:Y:S01]  /*e520*/  FSEL R7, R3, RZ, P0 ;  /* 0x000000ff03077208 */ /* 0x000fe20000000000 */
[--C-:B------:R-:W-:Y:S01]  /*e530*/  FFMA.FTZ R187, R190, c[0x0][0x2d0], -R47.reuse ;  /* 0x0000b400bebb7a23 */ /* 0x100fe2000001082f */
[----:B--2---:R-:W-:Y:S01]  /*e540*/  F2FP.PACK_AB R25, R156, R155 ;  /* 0x0000009b9c19723e */ /* 0x004fe200000000ff */
[----:B------:R-:W-:Y:S02]  /*e550*/  FMUL.FTZ R20, R4, c[0x0][0x2d0] ;  /* 0x0000b40004147a20 */ /* 0x000fe40000410000 */
[----:B------:R-:W-:Y:S02]  /*e560*/  FADD.FTZ R2, -R7, R2 ;  /* 0x0000000207027221 */ /* 0x000fe40000010100 */
[--C-:B------:R-:W-:Y:S01]  /*e570*/  FFMA.FTZ R186, R186, c[0x0][0x2d0], -R47.reuse ;  /* 0x0000b400baba7a23 */ /* 0x100fe2000001082f */
[----:B------:R-:W2:Y:S01]  /*e580*/  MUFU.EX2 R21, R21 ;  /* 0x0000001500157308 */ /* 0x000ea20000000800 */
[----:B------:R-:W-:Y:S02]  /*e590*/  FMUL.FTZ R6, R2, c[0x0][0x2d0] ;  /* 0x0000b40002067a20 */ /* 0x000fe40000410000 */
[----:B------:R-:W-:Y:S07]  /*e5a0*/  FFMA.FTZ R189, R188, c[0x0][0x2d0], -R47 ;  /* 0x0000b400bcbd7a23 */ /* 0x000fee000001082f */
[----:B------:R-:W4:Y:S01]  /*e5b0*/  MUFU.EX2 R20, R20 ;  /* 0x0000001400147308 */ /* 0x000f220000000800 */
[----:B-1----:R-:W-:Y:S02]  /*e5c0*/  FMNMX.FTZ R22, R5, R22, !PT ;  /* 0x0000001605167209 */ /* 0x002fe40007810000 */
[----:B---3--:R-:W-:Y:S02]  /*e5d0*/  F2FP.PACK_AB R27, R160, R161 ;  /* 0x000000a1a01b723e */ /* 0x008fe400000000ff */
[C---:B------:R-:W-:Y:S01]  /*e5e0*/  FSETP.NEU.FTZ.AND P0, PT, R22.reuse, -INF , PT ;  /* 0xff8000001600780b */ /* 0x040fe20003f1d000 */
[C---:B------:R-:W-:Y:S03]  /*e5f0*/  FMUL.FTZ R44, R22.reuse, c[0x0][0x2d0] ;  /* 0x0000b400162c7a20 */ /* 0x040fe60000410000 */
[----:B------:R-:W-:Y:S01]  /*e600*/  FSEL R5, R22, RZ, P0 ;  /* 0x000000ff16057208 */ /* 0x000fe20000000000 */
[----:B------:R1:W3:Y:S01]  /*e610*/  MUFU.EX2 R2, R6 ;  /* 0x0000000600027308 */ /* 0x0002e20000000800 */
[----:B------:R-:W-:Y:S01]  /*e620*/  FSEL R44, R44, RZ, P0 ;  /* 0x000000ff2c2c7208 */ /* 0x000fe20000000000 */
[----:B--2---:R-:W-:Y:S01]  /*e630*/  FMUL.FTZ R4, R21, R144 ;  /* 0x0000009015047220 */ /* 0x004fe20000410000 */
[C---:B------:R-:W-:Y:S01]  /*e640*/  ISETP.GT.AND P0, PT, R226.reuse, UR6, PT ;  /* 0x00000006e2007c0c */ /* 0x040fe2000bf04270 */
[----:B------:R-:W-:Y:S01]  /*e650*/  FADD.FTZ R5, -R5, R0 ;  /* 0x0000000005057221 */ /* 0x000fe20000010100 */
[----:B------:R-:W-:Y:S01]  /*e660*/  IADD3 R226, R226, -0x1, RZ ;  /* 0xffffffffe2e27810 */ /* 0x000fe20007ffe0ff */
[--C-:B------:R-:W-:Y:S02]  /*e670*/  FFMA.FTZ R167, R13, c[0x0][0x2d0], -R44.reuse ;  /* 0x0000b4000da77a23 */ /* 0x100fe4000001082c */
[--C-:B------:R-:W-:Y:S02]  /*e680*/  FFMA.FTZ R150, R11, c[0x0][0x2d0], -R44.reuse ;  /* 0x0000b4000b967a23 */ /* 0x100fe4000001082c */
[----:B------:R-:W-:Y:S01]  /*e690*/  MUFU.EX2 R159, R159 ;  /* 0x0000009f009f7308 */ /* 0x000fe20000000800 */
[--C-:B------:R-:W-:Y:S02]  /*e6a0*/  FFMA.FTZ R165, R9, c[0x0][0x2d0], -R44.reuse ;  /* 0x0000b40009a57a23 */ /* 0x100fe4000001082c */
[--C-:B------:R-:W-:Y:S02]  /*e6b0*/  FFMA.FTZ R148, R15, c[0x0][0x2d0], -R44.reuse ;  /* 0x0000b4000f947a23 */ /* 0x100fe4000001082c */
[----:B------:R-:W-:Y:S02]  /*e6c0*/  FMUL.FTZ R0, R5, c[0x0][0x2d0] ;  /* 0x0000b40005007a20 */ /* 0x000fe40000410000 */
[C---:B------:R-:W-:Y:S02]  /*e6d0*/  FMUL.FTZ R5, R21.reuse, R145 ;  /* 0x0000009115057220 */ /* 0x040fe40000410000 */
[C---:B----4-:R-:W-:Y:S01]  /*e6e0*/  FMUL.FTZ R7, R20.reuse, R147 ;  /* 0x0000009314077220 */ /* 0x050fe20000410000 */
[----:B------:R-:W2:Y:S01]  /*e6f0*/  MUFU.EX2 R158, R158 ;  /* 0x0000009e009e7308 */ /* 0x000ea20000000800 */
[C---:B------:R-:W-:Y:S02]  /*e700*/  FMUL.FTZ R100, R21.reuse, R100 ;  /* 0x0000006415647220 */ /* 0x040fe40000410000 */
[----:B------:R-:W-:Y:S02]  /*e710*/  FMUL.FTZ R101, R21, R101 ;  /* 0x0000006515657220 */ /* 0x000fe40000410000 */
[----:B-1----:R-:W-:Y:S02]  /*e720*/  FMUL.FTZ R6, R20, R146 ;  /* 0x0000009214067220 */ /* 0x002fe40000410000 */
[--C-:B------:R-:W-:Y:S02]  /*e730*/  FFMA.FTZ R190, R41, c[0x0][0x2d0], -R44.reuse ;  /* 0x0000b40029be7a23 */ /* 0x100fe4000001082c */
[----:B------:R-:W-:Y:S01]  /*e740*/  LDSM.16.MT88.4 R40, [R212+0x1c80] ;  /* 0x001c8000d428783b */ /* 0x000fe20000004200 */
[----:B------:R-:W-:Y:S01]  /*e750*/  MUFU.EX2 R163, R163 ;  /* 0x000000a300a37308 */ /* 0x000fe20000000800 */
[--C-:B------:R-:W-:Y:S01]  /*e760*/  FFMA.FTZ R192, R51, c[0x0][0x2d0], -R44.reuse ;  /* 0x0000b40033c07a23 */ /* 0x100fe2000001082c */
[-C--:B------:R-:W-:Y:S01]  /*e770*/  HMMA.16816.F32 R4, R24, R16.reuse, R4 ;  /* 0x000000101804723c */ /* 0x080fe20000001804 */
[C---:B---3--:R-:W-:Y:S02]  /*e780*/  FMUL.FTZ R8, R2.reuse, R140 ;  /* 0x0000008c02087220 */ /* 0x048fe40000410000 */
[C---:B------:R-:W-:Y:S02]  /*e790*/  FMUL.FTZ R9, R2.reuse, R141 ;  /* 0x0000008d02097220 */ /* 0x040fe40000410000 */
[C---:B------:R-:W-:Y:S02]  /*e7a0*/  FMUL.FTZ R12, R2.reuse, R136 ;  /* 0x00000088020c7220 */ /* 0x040fe40000410000 */
[----:B------:R-:W-:Y:S01]  /*e7b0*/  FMUL.FTZ R13, R2, R137 ;  /* 0x00000089020d7220 */ /* 0x000fe20000410000 */
[----:B------:R-:W1:Y:S01]  /*e7c0*/  MUFU.EX2 R162, R162 ;  /* 0x000000a200a27308 */ /* 0x000e620000000800 */
[----:B------:R-:W-:Y:S03]  /*e7d0*/  FMUL.FTZ R102, R20, R102 ;  /* 0x0000006614667220 */ /* 0x000fe60000410000 */
[----:B--2---:R-:W-:Y:S01]  /*e7e0*/  F2FP.PACK_AB R28, R158, R159 ;  /* 0x0000009f9e1c723e */ /* 0x004fe200000000ff */
[C---:B------:R-:W-:Y:S02]  /*e7f0*/  FMUL.FTZ R103, R20.reuse, R103 ;  /* 0x0000006714677220 */ /* 0x040fe40000410000 */
[C---:B------:R-:W-:Y:S02]  /*e800*/  FMUL.FTZ R104, R21.reuse, R104 ;  /* 0x0000006815687220 */ /* 0x040fe40000410000 */
[----:B------:R-:W-:Y:S01]  /*e810*/  FMUL.FTZ R105, R21, R105 ;  /* 0x0000006915697220 */ /* 0x000fe20000410000 */
[----:B------:R-:W-:Y:S01]  /*e820*/  MUFU.EX2 R167, R167 ;  /* 0x000000a700a77308 */ /* 0x000fe20000000800 */
[C---:B------:R-:W-:Y:S02]  /*e830*/  FMUL.FTZ R106, R20.reuse, R106 ;  /* 0x0000006a146a7220 */ /* 0x040fe40000410000 */
[----:B------:R-:W-:Y:S02]  /*e840*/  FMUL.FTZ R107, R20, R107 ;  /* 0x0000006b146b7220 */ /* 0x000fe40000410000 */
[C---:B------:R-:W-:Y:S02]  /*e850*/  FMUL.FTZ R108, R2.reuse, R108 ;  /* 0x0000006c026c7220 */ /* 0x040fe40000410000 */
[----:B------:R-:W-:Y:S02]  /*e860*/  FMUL.FTZ R109, R2, R109 ;  /* 0x0000006d026d7220 */ /* 0x000fe40000410000 */
[--C-:B------:R-:W-:Y:S01]  /*e870*/  FFMA.FTZ R197, R49, c[0x0][0x2d0], -R44.reuse ;  /* 0x0000b40031c57a23 */ /* 0x100fe2000001082c */
[----:B------:R-:W2:Y:S01]  /*e880*/  MUFU.EX2 R150, R150 ;  /* 0x0000009600967308 */ /* 0x000ea20000000800 */
[--C-:B------:R-:W-:Y:S02]  /*e890*/  FFMA.FTZ R194, R46, c[0x0][0x2d0], -R44.reuse ;  /* 0x0000b4002ec27a23 */ /* 0x100fe4000001082c */
[----:B------:R-:W-:Y:S01]  /*e8a0*/  FMUL.FTZ R112, R2, R112 ;  /* 0x0000007002707220 */ /* 0x000fe20000410000 */
[----:B-1----:R-:W-:Y:S01]  /*e8b0*/  F2FP.PACK_AB R30, R162, R163 ;  /* 0x000000a3a21e723e */ /* 0x002fe200000000ff */
[----:B------:R-:W-:Y:S02]  /*e8c0*/  FMUL.FTZ R113, R2, R113 ;  /* 0x0000007102717220 */ /* 0x000fe40000410000 */
        /* <DEDUP_REMOVED lines=8> */
[----:B------:R-:W1:Y:S01]  /*e950*/  MUFU.EX2 R148, R148 ;  /* 0x0000009400947308 */ /* 0x000e620000000800 */
[----:B------:R-:W-:Y:S02]  /*e960*/  FMUL.FTZ R123, R20, R123 ;  /* 0x0000007b147b7220 */ /* 0x000fe40000410000 */
[----:B------:R-:W-:Y:S01]  /*e970*/  FMUL.FTZ R124, R2, R124 ;  /* 0x0000007c027c7220 */ /* 0x000fe20000410000 */
[----:B--2---:R-:W-:Y:S01]  /*e980*/  F2FP.PACK_AB R29, R150, R167 ;  /* 0x000000a7961d723e */ /* 0x004fe200000000ff */
[----:B------:R-:W-:Y:S02]  /*e990*/  FMUL.FTZ R125, R2, R125 ;  /* 0x0000007d027d7220 */ /* 0x000fe40000410000 */
[C---:B------:R-:W-:Y:S02]  /*e9a0*/  FMUL.FTZ R128, R21.reuse, R128 ;  /* 0x0000008015807220 */ /* 0x040fe40000410000 */
[C---:B------:R-:W-:Y:S01]  /*e9b0*/  FMUL.FTZ R129, R21.reuse, R129 ;  /* 0x0000008115817220 */ /* 0x040fe20000410000 */
[----:B------:R-:W2:Y:S01]  /*e9c0*/  MUFU.EX2 R0, R0 ;  /* 0x0000000000007308 */ /* 0x000ea20000000800 */
[C---:B------:R-:W-:Y:S02]  /*e9d0*/  FMUL.FTZ R130, R20.reuse, R130 ;  /* 0x0000008214827220 */ /* 0x040fe40000410000 */
[C---:B------:R-:W-:Y:S02]  /*e9e0*/  FMUL.FTZ R131, R20.reuse, R131 ;  /* 0x0000008314837220 */ /* 0x040fe40000410000 */
[C---:B------:R-:W-:Y:S02]  /*e9f0*/  FMUL.FTZ R52, R21.reuse, R52 ;  /* 0x0000003415347220 */ /* 0x040fe40000410000 */
[C---:B------:R-:W-:Y:S02]  /*ea00*/  FMUL.FTZ R53, R21.reuse, R53 ;  /* 0x0000003515357220 */ /* 0x040fe40000410000 */
[C---:B------:R-:W-:Y:S01]  /*ea10*/  FMUL.FTZ R54, R20.reuse, R54 ;  /* 0x0000003614367220 */ /* 0x040fe20000410000 */
[----:B------:R-:W-:Y:S01]  /*ea20*/  MUFU.EX2 R170, R185 ;  /* 0x000000b900aa7308 */ /* 0x000fe20000000800 */
[----:B------:R-:W-:Y:S02]  /*ea30*/  FMUL.FTZ R55, R20, R55 ;  /* 0x0000003714377220 */ /* 0x000fe40000410000 */
[----:B------:R-:W-:Y:S01]  /*ea40*/  FMUL.FTZ R56, R2, R56 ;  /* 0x0000003802387220 */ /* 0x000fe20000410000 */
[----:B-1----:R-:W-:Y:S01]  /*ea50*/  F2FP.PACK_AB R31, R148, R165 ;  /* 0x000000a5941f723e */ /* 0x002fe200000000ff */
[C---:B------:R-:W-:Y:S02]  /*ea60*/  FMUL.FTZ R57, R2.reuse, R57 ;  /* 0x0000003902397220 */ /* 0x040fe40000410000 */
[C---:B------:R-:W-:Y:S02]  /*ea70*/  FMUL.FTZ R60, R2.reuse, R60 ;  /* 0x0000003c023c7220 */ /* 0x040fe40000410000 */
[----:B------:R-:W-:Y:S01]  /*ea80*/  FMUL.FTZ R61, R2, R61 ;  /* 0x0000003d023d7220 */ /* 0x000fe20000410000 */
[----:B------:R-:W-:Y:S01]  /*ea90*/  MUFU.EX2 R164, R164 ;  /* 0x000000a400a47308 */ /* 0x000fe20000000800 */
[C---:B------:R-:W-:Y:S02]  /*eaa0*/  FMUL.FTZ R64, R21.reuse, R64 ;  /* 0x0000004015407220 */ /* 0x040fe40000410000 */
[C---:B------:R-:W-:Y:S02]  /*eab0*/  FMUL.FTZ R65, R21.reuse, R65 ;  /* 0x0000004115417220 */ /* 0x040fe40000410000 */
[C---:B--2---:R-:W-:Y:S02]  /*eac0*/  FMUL.FTZ R10, R0.reuse, R142 ;  /* 0x0000008e000a7220 */ /* 0x044fe40000410000 */
[C---:B------:R-:W-:Y:S02]  /*ead0*/  FMUL.FTZ R11, R0.reuse, R143 ;  /* 0x0000008f000b7220 */ /* 0x040fe40000410000 */
[C---:B------:R-:W-:Y:S01]  /*eae0*/  FMUL.FTZ R110, R0.reuse, R110 ;  /* 0x0000006e006e7220 */ /* 0x040fe20000410000 */
[----:B------:R-:W-:Y:S01]  /*eaf0*/  MUFU.EX2 R169, R169 ;  /* 0x000000a900a97308 */ /* 0x000fe20000000800 */
[C---:B------:R-:W-:Y:S02]  /*eb00*/  FMUL.FTZ R111, R0.reuse, R111 ;  /* 0x0000006f006f7220 */ /* 0x040fe40000410000 */
[C---:B------:R-:W-:Y:S01]  /*eb10*/  FMUL.FTZ R114, R0.reuse, R114 ;  /* 0x0000007200727220 */ /* 0x040fe20000410000 */
[C---:B------:R-:W-:Y:S01]  /*eb20*/  HMMA.16816.F32 R8, R28.reuse, R16, R8 ;  /* 0x000000101c08723c */ /* 0x040fe20000001808 */
[C---:B------:R-:W-:Y:S02]  /*eb30*/  FMUL.FTZ R14, R0.reuse, R138 ;  /* 0x0000008a000e7220 */ /* 0x040fe40000410000 */
[C---:B------:R-:W-:Y:S02]  /*eb40*/  FMUL.FTZ R15, R0.reuse, R139 ;  /* 0x0000008b000f7220 */ /* 0x040fe40000410000 */
[C---:B------:R-:W-:Y:S01]  /*eb50*/  FMUL.FTZ R115, R0.reuse, R115 ;  /* 0x0000007300737220 */ /* 0x040fe20000410000 */
[----:B------:R-:W-:Y:S01]  /*eb60*/  MUFU.EX2 R172, R172 ;  /* 0x000000ac00ac7308 */ /* 0x000fe20000000800 */
[C---:B------:R-:W-:Y:S02]  /*eb70*/  FMUL.FTZ R126, R0.reuse, R126 ;  /* 0x0000007e007e7220 */ /* 0x040fe40000410000 */
[----:B------:R-:W-:Y:S01]  /*eb80*/  FMUL.FTZ R127, R0, R127 ;  /* 0x0000007f007f7220 */ /* 0x000fe20000410000 */
[-C--:B------:R-:W-:Y:S02]  /*eb90*/  HMMA.16816.F32 R12, R28, R18.reuse, R12 ;  /* 0x000000121c0c723c */ /* 0x080fe4000000180c */
[C---:B------:R-:W-:Y:S02]  /*eba0*/  FMUL.FTZ R16, R2.reuse, R132 ;  /* 0x0000008402107220 */ /* 0x040fe40000410000 */
[----:B------:R-:W-:Y:S02]  /*ebb0*/  FMUL.FTZ R17, R2, R133 ;  /* 0x0000008502117220 */ /* 0x000fe40000410000 */
[C---:B------:R-:W-:Y:S01]  /*ebc0*/  FMUL.FTZ R58, R0.reuse, R58 ;  /* 0x0000003a003a7220 */ /* 0x040fe20000410000 */
[----:B------:R-:W-:Y:S01]  /*ebd0*/  MUFU.EX2 R175, R175 ;  /* 0x000000af00af7308 */ /* 0x000fe20000000800 */
[C---:B------:R-:W-:Y:S01]  /*ebe0*/  HMMA.16816.F32 R100, R24.reuse, R18, R100 ;  /* 0x000000121864723c */ /* 0x040fe20000001864 */
[C---:B------:R-:W-:Y:S03]  /*ebf0*/  FMUL.FTZ R59, R0.reuse, R59 ;  /* 0x0000003b003b7220 */ /* 0x040fe60000410000 */
[C---:B------:R-:W-:Y:S02]  /*ec00*/  FMUL.FTZ R62, R0.reuse, R62 ;  /* 0x0000003e003e7220 */ /* 0x040fe40000410000 */
[C---:B------:R-:W-:Y:S02]  /*ec10*/  FMUL.FTZ R63, R0.reuse, R63 ;  /* 0x0000003f003f7220 */ /* 0x040fe40000410000 */
[-C--:B------:R-:W-:Y:S01]  /*ec20*/  HMMA.16816.F32 R104, R24, R32.reuse, R104 ;  /* 0x000000201868723c */ /* 0x080fe20000001868 */
[C---:B------:R-:W-:Y:S01]  /*ec30*/  FMUL.FTZ R18, R0.reuse, R134 ;  /* 0x0000008600127220 */ /* 0x040fe20000410000 */
[----:B------:R-:W-:Y:S02]  /*ec40*/  MUFU.EX2 R174, R174 ;  /* 0x000000ae00ae7308 */ /* 0x000fe40000000800 */
[----:B------:R-:W-:Y:S02]  /*ec50*/  FMUL.FTZ R19, R0, R135 ;  /* 0x0000008700137220 */ /* 0x000fe40000410000 */
[C---:B------:R-:W-:Y:S02]  /*ec60*/  FMUL.FTZ R66, R20.reuse, R66 ;  /* 0x0000004214427220 */ /* 0x040fe40000410000 */
[C---:B------:R-:W-:Y:S01]  /*ec70*/  HMMA.16816.F32 R108, R28.reuse, R32, R108 ;  /* 0x000000201c6c723c */ /* 0x040fe2000000186c */
[C---:B------:R-:W-:Y:S03]  /*ec80*/  FMUL.FTZ R67, R20.reuse, R67 ;  /* 0x0000004314437220 */ /* 0x040fe60000410000 */
[C---:B------:R-:W-:Y:S01]  /*ec90*/  FMUL.FTZ R68, R21.reuse, R68 ;  /* 0x0000004415447220 */ /* 0x040fe20000410000 */
[----:B------:R-:W-:Y:S01]  /*eca0*/  MUFU.EX2 R179, R179 ;  /* 0x000000b300b37308 */ /* 0x000fe20000000800 */
[C---:B------:R-:W-:Y:S02]  /*ecb0*/  FMUL.FTZ R69, R21.reuse, R69 ;  /* 0x0000004515457220 */ /* 0x040fe40000410000 */
[-C--:B------:R-:W-:Y:S01]  /*ecc0*/  HMMA.16816.F32 R112, R28, R34.reuse, R112 ;  /* 0x000000221c70723c */ /* 0x080fe20000001870 */
[C---:B------:R-:W-:Y:S03]  /*ecd0*/  FMUL.FTZ R70, R20.reuse, R70 ;  /* 0x0000004614467220 */ /* 0x040fe60000410000 */
[----:B------:R-:W-:Y:S02]  /*ece0*/  FMUL.FTZ R71, R20, R71 ;  /* 0x0000004714477220 */ /* 0x000fe40000410000 */
[C---:B------:R-:W-:Y:S01]  /*ecf0*/  FMUL.FTZ R72, R2.reuse, R72 ;  /* 0x0000004802487220 */ /* 0x040fe20000410000 */
[----:B------:R-:W-:Y:S01]  /*ed00*/  MUFU.EX2 R182, R182 ;  /* 0x000000b600b67308 */ /* 0x000fe20000000800 */
[C---:B------:R-:W-:Y:S01]  /*ed10*/  HMMA.16816.F32 R116, R24.reuse, R34, R116 ;  /* 0x000000221874723c */ /* 0x040fe20000001874 */
[----:B------:R-:W1:Y:S03]  /*ed20*/  LDSM.16.MT88.4 R32, [R212+0x2480] ;  /* 0x00248000d420783b */ /* 0x000e660000004200 */
[----:B------:R-:W-:Y:S02]  /*ed30*/  FMUL.FTZ R73, R2, R73 ;  /* 0x0000004902497220 */ /* 0x000fe40000410000 */
[C---:B------:R-:W-:Y:S02]  /*ed40*/  FMUL.FTZ R74, R0.reuse, R74 ;  /* 0x0000004a004a7220 */ /* 0x040fe40000410000 */
[-C--:B------:R-:W-:Y:S01]  /*ed50*/  HMMA.16816.F32 R120, R24, R36.reuse, R120 ;  /* 0x000000241878723c */ /* 0x080fe20000001878 */
[----:B------:R-:W-:Y:S01]  /*ed60*/  FMUL.FTZ R75, R0, R75 ;  /* 0x0000004b004b7220 */ /* 0x000fe20000410000 */
[----:B------:R-:W-:Y:S02]  /*ed70*/  MUFU.EX2 R183, R183 ;  /* 0x000000b700b77308 */ /* 0x000fe40000000800 */
[C---:B------:R-:W-:Y:S02]  /*ed80*/  FMUL.FTZ R76, R2.reuse, R76 ;  /* 0x0000004c024c7220 */ /* 0x040fe40000410000 */
[----:B------:R-:W-:Y:S02]  /*ed90*/  FMUL.FTZ R77, R2, R77 ;  /* 0x0000004d024d7220 */ /* 0x000fe40000410000 */
[C---:B------:R-:W-:Y:S01]  /*eda0*/  HMMA.16816.F32 R124, R28.reuse, R36, R124 ;  /* 0x000000241c7c723c */ /* 0x040fe2000000187c */
[C---:B------:R-:W-:Y:S03]  /*edb0*/  FMUL.FTZ R78, R0.reuse, R78 ;  /* 0x0000004e004e7220 */ /* 0x040fe60000410000 */
[----:B------:R-:W-:Y:S01]  /*edc0*/  FMUL.FTZ R79, R0, R79 ;  /* 0x0000004f004f7220 */ /* 0x000fe20000410000 */
[----:B------:R-:W-:Y:S01]  /*edd0*/  MUFU.EX2 R184, R184 ;  /* 0x000000b800b87308 */ /* 0x000fe20000000800 */
[C---:B------:R-:W-:Y:S02]  /*ede0*/  FMUL.FTZ R80, R21.reuse, R80 ;  /* 0x0000005015507220 */ /* 0x040fe40000410000 */
[-C--:B------:R-:W-:Y:S01]  /*edf0*/  HMMA.16816.F32 R16, R28, R38.reuse, R16 ;  /* 0x000000261c10723c */ /* 0x080fe20000001810 */
[C---:B------:R-:W-:Y:S03]  /*ee00*/  FMUL.FTZ R81, R21.reuse, R81 ;  /* 0x0000005115517220 */ /* 0x040fe60000410000 */
[C---:B------:R-:W-:Y:S02]  /*ee10*/  FMUL.FTZ R82, R20.reuse, R82 ;  /* 0x0000005214527220 */ /* 0x040fe40000410000 */
[C---:B------:R-:W-:Y:S01]  /*ee20*/  FMUL.FTZ R83, R20.reuse, R83 ;  /* 0x0000005314537220 */ /* 0x040fe20000410000 */
[----:B------:R-:W2:Y:S01]  /*ee30*/  MUFU.EX2 R187, R187 ;  /* 0x000000bb00bb7308 */ /* 0x000ea20000000800 */
[C---:B------:R-:W-:Y:S01]  /*ee40*/  HMMA.16816.F32 R128, R24.reuse, R38, R128 ;  /* 0x000000261880723c */ /* 0x040fe20000001880 */
[----:B------:R-:W3:Y:S03]  /*ee50*/  LDSM.16.MT88.4 R36, [R214+0x3080] ;  /* 0x00308000d624783b */ /* 0x000ee60000004200 */
[C---:B------:R-:W-:Y:S02]  /*ee60*/  FMUL.FTZ R84, R21.reuse, R84 ;  /* 0x0000005415547220 */ /* 0x040fe40000410000 */
[----:B------:R-:W-:Y:S02]  /*ee70*/  FMUL.FTZ R85, R21, R85 ;  /* 0x0000005515557220 */ /* 0x000fe40000410000 */
[C---:B------:R-:W-:Y:S01]  /*ee80*/  FMUL.FTZ R86, R20.reuse, R86 ;  /* 0x0000005614567220 */ /* 0x040fe20000410000 */
[-C--:B-1----:R-:W-:Y:S01]  /*ee90*/  HMMA.16816.F32 R52, R24, R32.reuse, R52 ;  /* 0x000000201834723c */ /* 0x082fe20000001834 */
[----:B------:R-:W-:Y:S02]  /*eea0*/  MUFU.EX2 R186, R186 ;  /* 0x000000ba00ba7308 */ /* 0x000fe40000000800 */
[----:B------:R-:W-:Y:S02]  /*eeb0*/  FMUL.FTZ R87, R20, R87 ;  /* 0x0000005714577220 */ /* 0x000fe40000410000 */
[C---:B------:R-:W-:Y:S02]  /*eec0*/  FMUL.FTZ R88, R2.reuse, R88 ;  /* 0x0000005802587220 */ /* 0x040fe40000410000 */
[----:B------:R-:W-:Y:S01]  /*eed0*/  FMUL.FTZ R89, R2, R89 ;  /* 0x0000005902597220 */ /* 0x000fe20000410000 */
[C---:B------:R-:W-:Y:S01]  /*eee0*/  HMMA.16816.F32 R56, R28.reuse, R32, R56 ;  /* 0x000000201c38723c */ /* 0x040fe20000001838 */
[C---:B------:R-:W-:Y:S02]  /*eef0*/  FMUL.FTZ R90, R0.reuse, R90 ;  /* 0x0000005a005a7220 */ /* 0x040fe40000410000 */
[----:B------:R-:W1:Y:S01]  /*ef00*/  MUFU.EX2 R189, R189 ;  /* 0x000000bd00bd7308 */ /* 0x000e620000000800 */
[----:B------:R-:W-:Y:S02]  /*ef10*/  FMUL.FTZ R91, R0, R91 ;  /* 0x0000005b005b7220 */ /* 0x000fe40000410000 */
[--C-:B------:R-:W-:Y:S02]  /*ef20*/  FFMA.FTZ R188, R195, c[0x0][0x2d0], -R44.reuse ;  /* 0x0000b400c3bc7a23 */ /* 0x100fe4000001082c */
[-C--:B------:R-:W-:Y:S01]  /*ef30*/  HMMA.16816.F32 R60, R28, R34.reuse, R60 ;  /* 0x000000221c3c723c */ /* 0x080fe2000000183c */
[--C-:B------:R-:W-:Y:S03]  /*ef40*/  FFMA.FTZ R191, R191, c[0x0][0x2d0], -R44.reuse ;  /* 0x0000b400bfbf7a23 */ /* 0x100fe6000001082c */
[--C-:B------:R-:W-:Y:S01]  /*ef50*/  FFMA.FTZ R193, R193, c[0x0][0x2d0], -R44.reuse ;  /* 0x0000b400c1c17a23 */ /* 0x100fe2000001082c */
[----:B------:R-:W-:Y:S01]  /*ef60*/  MUFU.EX2 R188, R188 ;  /* 0x000000bc00bc7308 */ /* 0x000fe20000000800 */
[----:B------:R-:W-:Y:S02]  /*ef70*/  FFMA.FTZ R44, R23, c[0x0][0x2d0], -R44 ;  /* 0x0000b400172c7a23 */ /* 0x000fe4000001082c */
[C---:B------:R-:W-:Y:S01]  /*ef80*/  HMMA.16816.F32 R64, R24.reuse, R34, R64 ;  /* 0x000000221840723c */ /* 0x040fe20000001840 */
[----:B------:R-:W4:Y:S03]  /*ef90*/  LDSM.16.MT88.4 R32, [R212+0x3080] ;  /* 0x00308000d420783b */ /* 0x000f260000004200 */
[C---:B------:R-:W-:Y:S02]  /*efa0*/  FMUL.FTZ R92, R2.reuse, R92 ;  /* 0x0000005c025c7220 */ /* 0x040fe40000410000 */
[----:B------:R-:W-:Y:S01]  /*efb0*/  FMUL.FTZ R93, R2, R93 ;  /* 0x0000005d025d7220 */ /* 0x000fe20000410000 */
[----:B------:R-:W-:Y:S01]  /*efc0*/  MUFU.EX2 R23, R44 ;  /* 0x0000002c00177308 */ /* 0x000fe20000000800 */
[-C--:B---3--:R-:W-:Y:S01]  /*efd0*/  HMMA.16816.F32 R68, R24, R36.reuse, R68 ;  /* 0x000000241844723c */ /* 0x088fe20000001844 */
[C---:B------:R-:W-:Y:S03]  /*efe0*/  FMUL.FTZ R94, R0.reuse, R94 ;  /* 0x0000005e005e7220 */ /* 0x040fe60000410000 */
[----:B------:R-:W-:Y:S02]  /*eff0*/  FMUL.FTZ R95, R0, R95 ;  /* 0x0000005f005f7220 */ /* 0x000fe40000410000 */
[C---:B------:R-:W-:Y:S02]  /*f000*/  FMUL.FTZ R96, R21.reuse, R96 ;  /* 0x0000006015607220 */ /* 0x040fe40000410000 */
[C---:B------:R-:W-:Y:S01]  /*f010*/  HMMA.16816.F32 R72, R28.reuse, R36, R72 ;  /* 0x000000241c48723c */ /* 0x040fe20000001848 */
[----:B------:R-:W-:Y:S01]  /*f020*/  FMUL.FTZ R97, R21, R97 ;  /* 0x0000006115617220 */ /* 0x000fe20000410000 */
[----:B------:R-:W3:Y:S02]  /*f030*/  MUFU.EX2 R191, R191 ;  /* 0x000000bf00bf7308 */ /* 0x000ee40000000800 */
[C---:B------:R-:W-:Y:S02]  /*f040*/  FMUL.FTZ R98, R20.reuse, R98 ;  /* 0x0000006214627220 */ /* 0x040fe40000410000 */
[----:B------:R-:W-:Y:S02]  /*f050*/  FMUL.FTZ R99, R20, R99 ;  /* 0x0000006314637220 */ /* 0x000fe40000410000 */
[-C--:B------:R-:W-:Y:S01]  /*f060*/  HMMA.16816.F32 R76, R28, R38.reuse, R76 ;  /* 0x000000261c4c723c */ /* 0x080fe2000000184c */
[----:B------:R-:W-:Y:S03]  /*f070*/  FFMA.FTZ R195, R176, c[0x0][0x2d0], -R181 ;  /* 0x0000b400b0c37a23 */ /* 0x000fe600000108b5 */
[----:B------:R-:W-:Y:S01]  /*f080*/  FFMA.FTZ R176, R48, c[0x0][0x2d0], -R47 ;  /* 0x0000b40030b07a23 */ /* 0x000fe2000001082f */
[----:B------:R-:W-:Y:S01]  /*f090*/  MUFU.EX2 R193, R193 ;  /* 0x000000c100c17308 */ /* 0x000fe20000000800 */
[----:B------:R-:W-:Y:S02]  /*f0a0*/  FFMA.FTZ R181, R166, c[0x0][0x2d0], -R181 ;  /* 0x0000b400a6b57a23 */ /* 0x000fe400000108b5 */
[C---:B------:R-:W-:Y:S01]  /*f0b0*/  HMMA.16816.F32 R80, R24.reuse, R38, R80 ;  /* 0x000000261850723c */ /* 0x040fe20000001850 */
[----:B------:R-:W5:Y:S03]  /*f0c0*/  LDSM.16.MT88.4 R36, [R214+0x1c80] ;  /* 0x001c8000d624783b */ /* 0x000f660000004200 */
[--C-:B------:R-:W-:Y:S02]  /*f0d0*/  FFMA.FTZ R166, R171, c[0x0][0x2d0], -R47.reuse ;  /* 0x0000b400aba67a23 */ /* 0x100fe4000001082f */
[--C-:B------:R-:W-:Y:S01]  /*f0e0*/  FFMA.FTZ R171, R50, c[0x0][0x2d0], -R47.reuse ;  /* 0x0000b40032ab7a23 */ /* 0x100fe2000001082f */
[----:B------:R-:W1:Y:S01]  /*f0f0*/  MUFU.EX2 R190, R190 ;  /* 0x000000be00be7308 */ /* 0x000e620000000800 */
[----:B------:R-:W-:Y:S01]  /*f100*/  FFMA.FTZ R47, R45, c[0x0][0x2d0], -R47 ;  /* 0x0000b4002d2f7a23 */ /* 0x000fe2000001082f */
[-C--:B----4-:R-:W-:Y:S01]  /*f110*/  HMMA.16816.F32 R84, R24, R32.reuse, R84 ;  /* 0x000000201854723c */ /* 0x090fe20000001854 */
[----:B------:R-:W-:Y:S02]  /*f120*/  LDSM.16.MT88.4 R48, [R212+0x2c80] ;  /* 0x002c8000d430783b */ /* 0x000fe40000004200 */
[----:B------:R-:W-:Y:S02]  /*f130*/  FFMA.FTZ R154, R21, R231, R154 ;  /* 0x000000e7159a7223 */ /* 0x000fe4000001009a */
[----:B------:R-:W-:Y:S02]  /*f140*/  FFMA.FTZ R155, R20, R229, R155 ;  /* 0x000000e5149b7223 */ /* 0x000fe4000001009b */
[----:B------:R-:W-:Y:S01]  /*f150*/  FFMA.FTZ R159, R2, R227, R159 ;  /* 0x000000e3029f7223 */ /* 0x000fe2000001009f */
[C---:B------:R-:W-:Y:S01]  /*f160*/  HMMA.16816.F32 R88, R28.reuse, R32, R88 ;  /* 0x000000201c58723c */ /* 0x040fe20000001858 */
[----:B------:R4:W-:Y:S03]  /*f170*/  MUFU.EX2 R185, R47 ;  /* 0x0000002f00b97308 */ /* 0x0009e60000000800 */
[----:B------:R-:W-:Y:S01]  /*f180*/  MOV R2, R3 ;  /* 0x0000000300027202 */ /* 0x000fe20000000f00 */
[----:B------:R-:W-:Y:S01]  /*f190*/  FFMA.FTZ R167, R0, R225, R167 ;  /* 0x000000e100a77223 */ /* 0x000fe200000100a7 */
[----:B------:R-:W-:Y:S01]  /*f1a0*/  MOV R0, R22 ;  /* 0x0000001600007202 */ /* 0x000fe20000000f00 */
[----:B------:R-:W-:Y:S01]  /*f1b0*/  FADD.FTZ R153, R153, R154 ;  /* 0x0000009a99997221 */ /* 0x000fe20000010000 */
[-C--:B------:R-:W-:Y:S01]  /*f1c0*/  HMMA.16816.F32 R92, R28, R34.reuse, R92 ;  /* 0x000000221c5c723c */ /* 0x080fe2000000185c */
[----:B------:R-:W-:Y:S02]  /*f1d0*/  FADD.FTZ R156, R156, R155 ;  /* 0x0000009b9c9c7221 */ /* 0x000fe40000010000 */
[----:B------:R-:W-:Y:S01]  /*f1e0*/  MUFU.EX2 R180, R180 ;  /* 0x000000b400b47308 */ /* 0x000fe20000000800 */
[----:B------:R-:W-:Y:S02]  /*f1f0*/  FADD.FTZ R158, R158, R159 ;  /* 0x0000009f9e9e7221 */ /* 0x000fe40000010000 */
[----:B------:R-:W-:Y:S01]  /*f200*/  FADD.FTZ R150, R150, R167 ;  /* 0x000000a796967221 */ /* 0x000fe20000010000 */
[----:B--2---:R-:W-:Y:S01]  /*f210*/  F2FP.PACK_AB R28, R187, R184 ;  /* 0x000000b8bb1c723e */ /* 0x004fe200000000ff */
[----:B------:R-:W-:Y:S01]  /*f220*/  HMMA.16816.F32 R96, R24, R34, R96 ;  /* 0x000000221860723c */ /* 0x000fe20000001860 */
[----:B-1----:R-:W-:Y:S01]  /*f230*/  F2FP.PACK_AB R30, R189, R186 ;  /* 0x000000babd1e723e */ /* 0x002fe200000000ff */
[----:B------:R-:W1:Y:S02]  /*f240*/  LDSM.16.MT88.4 R32, [R214+0x2880] ;  /* 0x00288000d620783b */ /* 0x000e640000004200 */
[----:B---3--:R-:W-:Y:S01]  /*f250*/  F2FP.PACK_AB R29, R191, R188 ;  /* 0x000000bcbf1d723e */ /* 0x008fe200000000ff */
[----:B------:R-:W-:Y:S01]  /*f260*/  MUFU.EX2 R177, R177 ;  /* 0x000000b100b17308 */ /* 0x000fe20000000800 */
[----:B------:R-:W-:Y:S01]  /*f270*/  F2FP.PACK_AB R31, R190, R193 ;  /* 0x000000c1be1f723e */ /* 0x000fe200000000ff */
[----:B------:R-:W-:Y:S01]  /*f280*/  FADD.FTZ R152, R152, R153 ;  /* 0x0000009998987221 */ /* 0x000fe20000010000 */
[----:B------:R-:W-:Y:S01]  /*f290*/  F2FP.PACK_AB R24, R169, R164 ;  /* 0x000000a4a918723e */ /* 0x000fe200000000ff */
[----:B------:R-:W-:Y:S01]  /*f2a0*/  FADD.FTZ R161, R161, R156 ;  /* 0x0000009ca1a17221 */ /* 0x000fe20000010000 */
[----:B----4-:R-:W-:Y:S02]  /*f2b0*/  LDSM.16.MT88.4 R44, [R214+0x2c80] ;  /* 0x002c8000d62c783b */ /* 0x010fe40000004200 */
[----:B------:R-:W-:Y:S01]  /*f2c0*/  F2FP.PACK_AB R25, R175, R172 ;  /* 0x000000acaf19723e */ /* 0x000fe200000000ff */
[----:B------:R-:W-:Y:S01]  /*f2d0*/  FADD.FTZ R163, R163, R158 ;  /* 0x0000009ea3a37221 */ /* 0x000fe20000010000 */
[----:B------:R-:W-:Y:S01]  /*f2e0*/  F2FP.PACK_AB R26, R179, R174 ;  /* 0x000000aeb31a723e */ /* 0x000fe200000000ff */
[----:B------:R-:W-:Y:S01]  /*f2f0*/  MUFU.EX2 R178, R178 ;  /* 0x000000b200b27308 */ /* 0x000fe20000000800 */
[----:B------:R-:W-:Y:S01]  /*f300*/  F2FP.PACK_AB R27, R183, R182 ;  /* 0x000000b6b71b723e */ /* 0x000fe200000000ff */
[----:B------:R-:W-:Y:S01]  /*f310*/  FADD.FTZ R165, R165, R150 ;  /* 0x00000096a5a57221 */ /* 0x000fe20000010000 */
[----:B------:R-:W-:Y:S01]  /*f320*/  MOV R150, R151 ;  /* 0x0000009700967202 */ /* 0x000fe20000000f00 */
[----:B------:R-:W-:Y:S01]  /*f330*/  FADD.FTZ R157, R157, R152 ;  /* 0x000000989d9d7221 */ /* 0x000fe20000010000 */
[----:B------:R-:W-:Y:S01]  /*f340*/  MOV R152, R22 ;  /* 0x0000001600987202 */ /* 0x000fe20000000f00 */
[----:B------:R-:W-:Y:S02]  /*f350*/  FADD.FTZ R161, R160, R161 ;  /* 0x000000a1a0a17221 */ /* 0x000fe40000010000 */
[-C--:B-----5:R-:W-:Y:S01]  /*f360*/  HMMA.16816.F32 R4, R24, R36.reuse, R4 ;  /* 0x000000241804723c */ /* 0x0a0fe20000001804 */
[----:B------:R-:W-:Y:S01]  /*f370*/  FADD.FTZ R163, R162, R163 ;  /* 0x000000a3a2a37221 */ /* 0x000fe20000010000 */
[----:B------:R-:W-:Y:S01]  /*f380*/  MUFU.EX2 R195, R195 ;  /* 0x000000c300c37308 */ /* 0x000fe20000000800 */
[----:B------:R-:W-:Y:S01]  /*f390*/  FADD.FTZ R165, R148, R165 ;  /* 0x000000a594a57221 */ /* 0x000fe20000010000 */
[----:B------:R-:W-:Y:S01]  /*f3a0*/  MOV R148, R149 ;  /* 0x0000009500947202 */ /* 0x000fe20000000f00 */
[----:B------:R-:W-:Y:S02]  /*f3b0*/  FADD.FTZ R164, R164, R157 ;  /* 0x0000009da4a47221 */ /* 0x000fe40000010000 */
[----:B------:R-:W-:Y:S01]  /*f3c0*/  FADD.FTZ R172, R172, R161 ;  /* 0x000000a1acac7221 */ /* 0x000fe20000010000 */
[C---:B------:R-:W-:Y:S01]  /*f3d0*/  HMMA.16816.F32 R8, R28.reuse, R36, R8 ;  /* 0x000000241c08723c */ /* 0x040fe20000001808 */
[----:B------:R-:W-:Y:S03]  /*f3e0*/  FADD.FTZ R184, R184, R163 ;  /* 0x000000a3b8b87221 */ /* 0x000fe60000010000 */
[----:B------:R-:W-:Y:S01]  /*f3f0*/  MUFU.EX2 R173, R173 ;  /* 0x000000ad00ad7308 */ /* 0x000fe20000000800 */
[----:B------:R-:W-:Y:S02]  /*f400*/  FADD.FTZ R188, R188, R165 ;  /* 0x000000a5bcbc7221 */ /* 0x000fe40000010000 */
[----:B------:R-:W-:Y:S01]  /*f410*/  FADD.FTZ R169, R169, R164 ;  /* 0x000000a4a9a97221 */ /* 0x000fe20000010000 */
        /* <DEDUP_REMOVED lines=10> */
[----:B------:R-:W-:Y:S03]  /*f4c0*/  MUFU.EX2 R181, R181 ;  /* 0x000000b500b57308 */ /* 0x000fe60000000800 */
[----:B------:R-:W-:Y:S02]  /*f4d0*/  FADD.FTZ R186, R186, R187 ;  /* 0x000000bbbaba7221 */ /* 0x000fe40000010000 */
[----:B------:R-:W-:Y:S02]  /*f4e0*/  FADD.FTZ R193, R193, R188 ;  /* 0x000000bcc1c17221 */ /* 0x000fe40000010000 */
[C---:B------:R-:W-:Y:S01]  /*f4f0*/  HMMA.16816.F32 R108, R28.reuse, R40, R108 ;  /* 0x000000281c6c723c */ /* 0x040fe2000000186c */
[----:B------:R-:W-:Y:S02]  /*f500*/  FADD.FTZ R179, R179, R174 ;  /* 0x000000aeb3b37221 */ /* 0x000fe40000010000 */
[----:B------:R-:W-:Y:S01]  /*f510*/  MUFU.EX2 R166, R166 ;  /* 0x000000a600a67308 */ /* 0x000fe20000000800 */
[----:B------:R-:W-:Y:S02]  /*f520*/  FADD.FTZ R183, R183, R182 ;  /* 0x000000b6b7b77221 */ /* 0x000fe40000010000 */
[----:B------:R-:W-:Y:S02]  /*f530*/  FADD.FTZ R189, R189, R186 ;  /* 0x000000babdbd7221 */ /* 0x000fe40000010000 */
[-C--:B------:R-:W-:Y:S01]  /*f540*/  HMMA.16816.F32 R112, R28, R42.reuse, R112 ;  /* 0x0000002a1c70723c */ /* 0x080fe20000001870 */
[----:B------:R-:W-:Y:S04]  /*f550*/  FADD.FTZ R193, R190, R193 ;  /* 0x000000c1bec17221 */ /* 0x000fe80000010000 */
[----:B------:R-:W3:Y:S03]  /*f560*/  MUFU.EX2 R171, R171 ;  /* 0x000000ab00ab7308 */ /* 0x000ee60000000800 */
[C---:B------:R-:W-:Y:S01]  /*f570*/  HMMA.16816.F32 R116, R24.reuse, R42, R116 ;  /* 0x0000002a1874723c */ /* 0x040fe20000001874 */
[----:B------:R-:W4:Y:S06]  /*f580*/  LDSM.16.MT88.4 R40, [R214+0x3480] ;  /* 0x00348000d628783b */ /* 0x000f2c0000004200 */
[----:B------:R-:W5:Y:S01]  /*f590*/  MUFU.EX2 R176, R176 ;  /* 0x000000b000b07308 */ /* 0x000f620000000800 */
[-C--:B-1----:R-:W-:Y:S08]  /*f5a0*/  HMMA.16816.F32 R120, R24, R32.reuse, R120 ;  /* 0x000000201878723c */ /* 0x082ff00000001878 */
[C---:B------:R-:W-:Y:S01]  /*f5b0*/  HMMA.16816.F32 R124, R28.reuse, R32, R124 ;  /* 0x000000201c7c723c */ /* 0x040fe2000000187c */
[----:B------:R-:W-:Y:S07]  /*f5c0*/  MUFU.EX2 R192, R192 ;  /* 0x000000c000c07308 */ /* 0x000fee0000000800 */
[-C--:B------:R-:W-:Y:S03]  /*f5d0*/  HMMA.16816.F32 R16, R28, R34.reuse, R16 ;  /* 0x000000221c10723c */ /* 0x080fe60000001810 */
[----:B------:R-:W1:Y:S05]  /*f5e0*/  MUFU.EX2 R197, R197 ;  /* 0x000000c500c57308 */ /* 0x000e6a0000000800 */
[C---:B------:R-:W-:Y:S01]  /*f5f0*/  HMMA.16816.F32 R128, R24.reuse, R34, R128 ;  /* 0x000000221880723c */ /* 0x040fe20000001880 */
[----:B------:R-:W1:Y:S04]  /*f600*/  LDSM.16.MT88.4 R32, [R212+0x3480] ;  /* 0x00348000d420783b */ /* 0x000e680000004200 */
[----:B------:R-:W1:Y:S03]  /*f610*/  MUFU.EX2 R194, R194 ;  /* 0x000000c200c27308 */ /* 0x000e660000000800 */
[-C--:B--2---:R-:W-:Y:S08]  /*f620*/  HMMA.16816.F32 R52, R24, R36.reuse, R52 ;  /* 0x000000241834723c */ /* 0x084ff00000001834 */
[C---:B------:R-:W-:Y:S08]  /*f630*/  HMMA.16816.F32 R56, R28.reuse, R36, R56 ;  /* 0x000000241c38723c */ /* 0x040ff00000001838 */
[-C--:B------:R-:W-:Y:S08]  /*f640*/  HMMA.16816.F32 R60, R28, R38.reuse, R60 ;  /* 0x000000261c3c723c */ /* 0x080ff0000000183c */
[C---:B------:R-:W-:Y:S01]  /*f650*/  HMMA.16816.F32 R64, R24.reuse, R38, R64 ;  /* 0x000000261840723c */ /* 0x040fe20000001840 */
[----:B------:R-:W2:Y:S07]  /*f660*/  LDSM.16.MT88.4 R36, [R214+0x2080] ;  /* 0x00208000d624783b */ /* 0x000eae0000004200 */
[-C--:B----4-:R-:W-:Y:S08]  /*f670*/  HMMA.16816.F32 R68, R24, R40.reuse, R68 ;  /* 0x000000281844723c */ /* 0x090ff00000001844 */
[C---:B------:R-:W-:Y:S08]  /*f680*/  HMMA.16816.F32 R72, R28.reuse, R40, R72 ;  /* 0x000000281c48723c */ /* 0x040ff00000001848 */
[-C--:B------:R-:W-:Y:S08]  /*f690*/  HMMA.16816.F32 R76, R28, R42.reuse, R76 ;  /* 0x0000002a1c4c723c */ /* 0x080ff0000000184c */
[C---:B------:R-:W-:Y:S01]  /*f6a0*/  HMMA.16816.F32 R80, R24.reuse, R42, R80 ;  /* 0x0000002a1850723c */ /* 0x040fe20000001850 */
[----:B------:R-:W4:Y:S07]  /*f6b0*/  LDSM.16.MT88.4 R40, [R212+0x2080] ;  /* 0x00208000d428783b */ /* 0x000f2e0000004200 */
[-C--:B-1----:R-:W-:Y:S08]  /*f6c0*/  HMMA.16816.F32 R84, R24, R32.reuse, R84 ;  /* 0x000000201854723c */ /* 0x082ff00000001854 */
[C---:B------:R-:W-:Y:S08]  /*f6d0*/  HMMA.16816.F32 R88, R28.reuse, R32, R88 ;  /* 0x000000201c58723c */ /* 0x040ff00000001858 */
[-C--:B------:R-:W-:Y:S07]  /*f6e0*/  HMMA.16816.F32 R92, R28, R34.reuse, R92 ;  /* 0x000000221c5c723c */ /* 0x080fee000000185c */
[----:B---3--:R-:W-:Y:S01]  /*f6f0*/  F2FP.PACK_AB R28, R171, R166 ;  /* 0x000000a6ab1c723e */ /* 0x008fe200000000ff */
[----:B------:R-:W-:Y:S01]  /*f700*/  HMMA.16816.F32 R96, R24, R34, R96 ;  /* 0x000000221860723c */ /* 0x000fe20000001860 */
[----:B-----5:R-:W-:Y:S01]  /*f710*/  F2FP.PACK_AB R30, R185, R176 ;  /* 0x000000b0b91e723e */ /* 0x020fe200000000ff */
[----:B------:R-:W1:Y:S02]  /*f720*/  LDSM.16.MT88.4 R32, [R214+0x3880] ;  /* 0x00388000d620783b */ /* 0x000e640000004200 */
[----:B------:R-:W-:Y:S01]  /*f730*/  F2FP.PACK_AB R29, R197, R192 ;  /* 0x000000c0c51d723e */ /* 0x000fe200000000ff */
[----:B------:R-:W-:Y:S01]  /*f740*/  FADD.FTZ R166, R166, R189 ;  /* 0x000000bda6a67221 */ /* 0x000fe20000010000 */
[----:B------:R-:W-:Y:S01]  /*f750*/  F2FP.PACK_AB R31, R23, R194 ;  /* 0x000000c2171f723e */ /* 0x000fe200000000ff */
        /* <DEDUP_REMOVED lines=8> */
[----:B------:R-:W-:Y:S02]  /*f7e0*/  FADD.FTZ R195, R195, R178 ;  /* 0x000000b2c3c37221 */ /* 0x000fe40000010000 */
[----:B------:R-:W-:Y:S02]  /*f7f0*/  FADD.FTZ R171, R171, R166 ;  /* 0x000000a6abab7221 */ /* 0x000fe40000010000 */
[----:B------:R-:W-:Y:S02]  /*f800*/  FADD.FTZ R197, R197, R192 ;  /* 0x000000c0c5c57221 */ /* 0x000fe40000010000 */
[-C--:B--2---:R-:W-:Y:S01]  /*f810*/  HMMA.16816.F32 R144, R24, R36.reuse, R4 ;  /* 0x000000241890723c */ /* 0x084fe20000001804 */
[----:B------:R-:W2:Y:S01]  /*f820*/  LDSM.16.MT88.4 R4, [R212+0x3880] ;  /* 0x00388000d404783b */ /* 0x000ea20000004200 */
[----:B------:R-:W-:Y:S02]  /*f830*/  FADD.FTZ R173, R173, R180 ;  /* 0x000000b4adad7221 */ /* 0x000fe40000010000 */
[----:B------:R-:W-:Y:S02]  /*f840*/  FADD.FTZ R168, R168, R195 ;  /* 0x000000c3a8a87221 */ /* 0x000fe40000010000 */
[----:B------:R-:W-:Y:S02]  /*f850*/  FADD.FTZ R176, R176, R171 ;  /* 0x000000abb0b07221 */ /* 0x000fe40000010000 */
[C---:B------:R-:W-:Y:S01]  /*f860*/  HMMA.16816.F32 R140, R28.reuse, R36, R8 ;  /* 0x000000241c8c723c */ /* 0x040fe20000001808 */
[----:B------:R-:W-:Y:S03]  /*f870*/  FADD.FTZ R194, R194, R197 ;  /* 0x000000c5c2c27221 */ /* 0x000fe60000010000 */
[----:B------:R-:W-:Y:S02]  /*f880*/  FADD.FTZ R231, R170, R173 ;  /* 0x000000adaae77221 */ /* 0x000fe40000010000 */
[----:B------:R-:W-:Y:S02]  /*f890*/  FADD.FTZ R229, R181, R168 ;  /* 0x000000a8b5e57221 */ /* 0x000fe40000010000 */
[-C--:B------:R-:W-:Y:S01]  /*f8a0*/  HMMA.16816.F32 R136, R28, R38.reuse, R12 ;  /* 0x000000261c88723c */ /* 0x080fe2000000180c */
[----:B------:R-:W-:Y:S03]  /*f8b0*/  FADD.FTZ R227, R185, R176 ;  /* 0x000000b0b9e37221 */ /* 0x000fe60000010000 */
[----:B------:R-:W-:Y:S04]  /*f8c0*/  FADD.FTZ R225, R23, R194 ;  /* 0x000000c217e17221 */ /* 0x000fe80000010000 */
        /* <DEDUP_REMOVED lines=16> */
[C---:B------:R-:W-:Y:S08]  /*f9d0*/  HMMA.16816.F32 R80, R24.reuse, R34, R80 ;  /* 0x000000221850723c */ /* 0x040ff00000001850 */
[-C--:B--2---:R-:W-:Y:S08]  /*f9e0*/  HMMA.16816.F32 R84, R24, R4.reuse, R84 ;  /* 0x000000041854723c */ /* 0x084ff00000001854 */
[C---:B------:R-:W-:Y:S08]  /*f9f0*/  HMMA.16816.F32 R88, R28.reuse, R4, R88 ;  /* 0x000000041c58723c */ /* 0x040ff00000001858 */
[-C--:B------:R-:W-:Y:S08]  /*fa00*/  HMMA.16816.F32 R92, R28, R6.reuse, R92 ;  /* 0x000000061c5c723c */ /* 0x080ff0000000185c */
[----:B------:R-:W-:Y:S01]  /*fa10*/  HMMA.16816.F32 R96, R24, R6, R96 ;  /* 0x000000061860723c */ /* 0x000fe20000001860 */
[----:B------:R-:W-:-:S07]  /*fa20*/  @P0 BRA `(.L_x_978) ;  /* 0xffffc2b000000947 */ /* 0x000fce000383ffff */
.L_x_960:
[----:B------:R-:W1:Y:S01]  /*fa30*/  SHFL.BFLY PT, R4, R229, 0x2, 0x1f ;  /* 0x0c401f00e5047f89 */ /* 0x000e6200000e0000 */
[----:B------:R-:W-:-:S02]  /*fa40*/  MOV R10, 0xff800000 ;  /* 0xff800000000a7802 */ /* 0x000fc40000000f00 */
[----:B------:R-:W-:Y:S01]  /*fa50*/  MOV R12, 0xff800000 ;  /* 0xff800000000c7802 */ /* 0x000fe20000000f00 */
[----:B------:R-:W2:Y:S01]  /*fa60*/  SHFL.BFLY PT, R0, R231, 0x2, 0x1f ;  /* 0x0c401f00e7007f89 */ /* 0x000ea200000e0000 */
[----:B------:R-:W-:-:S03]  /*fa70*/  PLOP3.LUT P4, PT, PT, PT, PT, 0x8, 0x0 ;  /* 0x000000000000781c */ /* 0x000fc60003f8e170 */
[----:B------:R-:W3:Y:S04]  /*fa80*/  SHFL.BFLY PT, R8, R227, 0x2, 0x1f ;  /* 0x0c401f00e3087f89 */ /* 0x000ee800000e0000 */
        /* <DEDUP_REMOVED lines=9> */
[----:B-1----:R-:W-:Y:S02]  /*fb20*/  FADD.FTZ R5, R4, R5 ;  /* 0x0000000504057221 */ /* 0x002fe40000010000 */
[----:B--2---:R-:W-:-:S03]  /*fb30*/  FADD.FTZ R0, R7, R0 ;  /* 0x0000000007007221 */ /* 0x004fc60000010000 */
[----:B------:R-:W-:Y:S01]  /*fb40*/  FSETP.NE.FTZ.AND P2, PT, R5, RZ, PT ;  /* 0x000000ff0500720b */ /* 0x000fe20003f55000 */
[----:B------:R-:W-:Y:S01]  /*fb50*/  CS2R R6, SRZ ;  /* 0x0000000000067805 */ /* 0x000fe2000001ff00 */
[----:B---3--:R-:W-:Y:S01]  /*fb60*/  FADD.FTZ R4, R8, R11 ;  /* 0x0000000b08047221 */ /* 0x008fe20000010000 */
[----:B------:R-:W-:Y:S02]  /*fb70*/  FSETP.NE.FTZ.AND P3, PT, R0, RZ, PT ;  /* 0x000000ff0000720b */ /* 0x000fe40003f75000 */
[----:B------:R-:W-:Y:S01]  /*fb80*/  MOV R11, 0xff800000 ;  /* 0xff800000000b7802 */ /* 0x000fe20000000f00 */
[----:B----4-:R-:W-:Y:S01]  /*fb90*/  FADD.FTZ R2, R9, R2 ;  /* 0x0000000209027221 */ /* 0x010fe20000010000 */
[----:B------:R-:W-:Y:S01]  /*fba0*/  FSETP.NE.FTZ.AND P1, PT, R4, RZ, PT ;  /* 0x000000ff0400720b */ /* 0x000fe20003f35000 */
[----:B------:R-:W-:-:S03]  /*fbb0*/  CS2R R8, SRZ ;  /* 0x0000000000087805 */ /* 0x000fc6000001ff00 */
[----:B------:R-:W-:Y:S02]  /*fbc0*/  FSETP.NE.FTZ.AND P0, PT, R2, RZ, PT ;  /* 0x000000ff0200720b */ /* 0x000fe40003f15000 */
[----:B------:R-:W1:Y:S01]  /*fbd0*/  @P2 MUFU.RCP R6, R5 ;  /* 0x0000000500062308 */ /* 0x000e620000001000 */
[----:B------:R-:W-:Y:S02]  /*fbe0*/  @P2 MOV R15, 0x3f317218 ;  /* 0x3f317218000f2802 */ /* 0x000fe40000000f00 */
[----:B------:R-:W-:-:S03]  /*fbf0*/  @P3 MOV R16, 0x3f317218 ;  /* 0x3f31721800103802 */ /* 0x000fc60000000f00 */
[----:B------:R-:W-:Y:S02]  /*fc00*/  @P2 FMUL.FTZ R15, R15, c[0x0][0x2d0] ;  /* 0x0000b4000f0f2a20 */ /* 0x000fe40000410000 */
[----:B------:R-:W-:Y:S01]  /*fc10*/  @P3 MUFU.RCP R7, R0 ;  /* 0x0000000000073308 */ /* 0x000fe20000001000 */
        /* <DEDUP_REMOVED lines=8> */
[C---:B------:R-:W-:Y:S01]  /*fca0*/  FMUL.FTZ R102, R6.reuse, R102 ;  /* 0x0000006606667220 */ /* 0x040fe20000410000 */
[----:B------:R-:W-:Y:S01]  /*fcb0*/  @P0 MUFU.RCP R9, R2 ;  /* 0x0000000200090308 */ /* 0x000fe20000001000 */
        /* <DEDUP_REMOVED lines=18> */
[----:B------:R-:W-:Y:S01]  /*fde0*/  FMUL.FTZ R71, R6, R71 ;  /* 0x0000004706477220 */ /* 0x000fe20000410000 */
        /* <DEDUP_REMOVED lines=81> */
[----:B------:R-:W-:Y:S02]  /*10300*/  FMUL.FTZ R7, R7, R97 ;  /* 0x0000006107077220 */ /* 0x000fe40000410000 */
[----:B------:R-:W-:Y:S02]  /*10310*/  FMUL.FTZ R9, R9, R95 ;  /* 0x0000005f09097220 */ /* 0x000fe40000410000 */
[----:B------:R-:W-:-:S02]  /*10320*/  @P3 FFMA.FTZ R8, R16, R151, R0 ;  /* 0x0000009710083223 */ /* 0x000fc40000010000 */
[----:B------:R-:W-:Y:S02]  /*10330*/  @P2 FFMA.FTZ R10, R15, R149, R18 ;  /* 0x000000950f0a2223 */ /* 0x000fe40000010012 */
[----:B------:R-:W-:Y:S02]  /*10340*/  @P1 FFMA.FTZ R11, R14, R3, R4 ;  /* 0x000000030e0b1223 */ /* 0x000fe40000010004 */
[----:B------:R-:W-:Y:S02]  /*10350*/  @P0 FFMA.FTZ R12, R13, R152, R5 ;  /* 0x000000980d0c0223 */ /* 0x000fe40000010005 */
.L_x_912:
[----:B------:R-:W-:Y:S05]  /*10360*/  @P4 BRA `(.L_x_979) ;  /* 0x000015d000004947 */ /* 0x000fea0003800000 */
[----:B------:R-:W1:Y:S01]  /*10370*/  S2R R0, SR_CTAID.Y ;  /* 0x0000000000007919 */ /* 0x000e620000002600 */
[----:B------:R-:W-:Y:S01]  /*10380*/  F2FP.PACK_AB R6, R9, R6 ;  /* 0x000000060906723e */ /* 0x000fe200000000ff */
[----:B------:R-:W-:Y:S01]  /*10390*/  BSSY B0, `(.L_x_980) ;  /* 0x0000112000007945 */ /* 0x000fe20003800000 */
[----:B------:R-:W-:Y:S01]  /*103a0*/  F2FP.PACK_AB R144, R145, R144 ;  /* 0x000000909190723e */ /* 0x000fe200000000ff */
[----:B------:R-:W2:Y:S01]  /*103b0*/  S2R R2, SR_TID.X ;  /* 0x0000000000027919 */ /* 0x000ea20000002100 */
[----:B------:R-:W-:Y:S02]  /*103c0*/  F2FP.PACK_AB R146, R147, R146 ;  /* 0x000000929392723e */ /* 0x000fe400000000ff */
[----:B------:R-:W-:Y:S01]  /*103d0*/  F2FP.PACK_AB R100, R101, R100 ;  /* 0x000000646564723e */ /* 0x000fe200000000ff */
[----:B------:R-:W3:Y:S01]  /*103e0*/  S2R R3, SR_CTAID.Z ;  /* 0x0000000000037919 */ /* 0x000ee20000002700 */
[----:B------:R-:W-:-:S02]  /*103f0*/  F2FP.PACK_AB R102, R103, R102 ;  /* 0x000000666766723e */ /* 0x000fc400000000ff */
[----:B------:R-:W-:Y:S01]  /*10400*/  F2FP.PACK_AB R140, R141, R140 ;  /* 0x0000008c8d8c723e */ /* 0x000fe200000000ff */
[----:B------:R-:W-:Y:S01]  /*10410*/  BAR.SYNC.DEFER_BLOCKING 0x1, 0x80 ;  /* 0x0042000000007b1d */ /* 0x000fe20000010000 */
[----:B------:R-:W-:Y:S02]  /*10420*/  F2FP.PACK_AB R142, R143, R142 ;  /* 0x0000008e8f8e723e */ /* 0x000fe400000000ff */
[----:B------:R-:W-:Y:S02]  /*10430*/  F2FP.PACK_AB R136, R137, R136 ;  /* 0x000000888988723e */ /* 0x000fe400000000ff */
[----:B------:R-:W-:Y:S02]  /*10440*/  F2FP.PACK_AB R138, R139, R138 ;  /* 0x0000008a8b8a723e */ /* 0x000fe400000000ff */
[----:B------:R-:W-:Y:S02]  /*10450*/  F2FP.PACK_AB R104, R105, R104 ;  /* 0x000000686968723e */ /* 0x000fe400000000ff */
[----:B------:R-:W-:-:S02]  /*10460*/  F2FP.PACK_AB R106, R107, R106 ;  /* 0x0000006a6b6a723e */ /* 0x000fc400000000ff */
[----:B------:R-:W-:Y:S01]  /*10470*/  F2FP.PACK_AB R116, R117, R116 ;  /* 0x000000747574723e */ /* 0x000fe200000000ff */
[C---:B-1----:R-:W-:Y:S01]  /*10480*/  IMAD.WIDE.U32 R18, R0.reuse, c[0x0][0x490], RZ ;  /* 0x0001240000127a25 */ /* 0x042fe200078e00ff */
[----:B------:R-:W-:Y:S02]  /*10490*/  SHF.R.S32.HI R4, RZ, 0x1f, R0 ;  /* 0x0000001fff047819 */ /* 0x000fe40000011400 */
[----:B------:R-:W-:Y:S01]  /*104a0*/  F2FP.PACK_AB R118, R119, R118 ;  /* 0x000000767776723e */ /* 0x000fe200000000ff */
[----:B------:R-:W-:Y:S01]  /*104b0*/  IMAD.WIDE.U32 R20, R0, c[0x0][0x3e8], RZ ;  /* 0x0000fa0000147a25 */ /* 0x000fe200078e00ff */
[----:B--2---:R-:W-:Y:S02]  /*104c0*/  SHF.R.S32.HI R15, RZ, 0x1f, R2 ;  /* 0x0000001fff0f7819 */ /* 0x004fe40000011402 */
        /* <DEDUP_REMOVED lines=8> */
[----:B------:R-:W-:Y:S01]  /*10550*/  LEA.HI R0, R15, R2, RZ, 0x3 ;  /* 0x000000020f007211 */ /* 0x000fe200078f18ff */
[----:B------:R-:W-:Y:S01]  /*10560*/  IMAD.IADD R19, R19, 0x1, R23 ;  /* 0x0000000113137824 */ /* 0x000fe200078e0217 */
[----:B------:R-:W-:Y:S01]  /*10570*/  LOP3.LUT R5, R13, 0xffffffe0, RZ, 0xc0, !PT ;  /* 0xffffffe00d057812 */ /* 0x000fe200078ec0ff */
[----:B------:R-:W-:Y:S01]  /*10580*/  IMAD.IADD R4, R2, 0x1, -R9 ;  /* 0x0000000102047824 */ /* 0x000fe200078e0a09 */
[----:B---3--:R-:W-:Y:S01]  /*10590*/  SHF.R.S32.HI R14, RZ, 0x1f, R3 ;  /* 0x0000001fff0e7819 */ /* 0x008fe20000011403 */
[----:B------:R-:W-:Y:S01]  /*105a0*/  IMAD.SHL.U32 R0, R0, 0x8, RZ ;  /* 0x0000000800007824 */ /* 0x000fe200078e00ff */
[----:B------:R-:W-:Y:S01]  /*105b0*/  SHF.R.S32.HI R23, RZ, 0x5, R13 ;  /* 0x00000005ff177819 */ /* 0x000fe2000001140d */
[----:B------:R-:W-:Y:S01]  /*105c0*/  IMAD.IADD R5, R2, 0x1, -R5 ;  /* 0x0000000102057824 */ /* 0x000fe200078e0a05 */
[----:B------:R-:W-:Y:S01]  /*105d0*/  SHF.R.S32.HI R28, RZ, 0x1f, R13 ;  /* 0x0000001fff1c7819 */ /* 0x000fe2000001140d */
[----:B------:R-:W-:Y:S01]  /*105e0*/  IMAD R16, R14, c[0x0][0x498], RZ ;  /* 0x000126000e107a24 */ /* 0x000fe200078e02ff */
[----:B------:R-:W-:Y:S01]  /*105f0*/  LOP3.LUT R15, R0, 0xc0, RZ, 0xc0, !PT ;  /* 0x000000c0000f7812 */ /* 0x000fe200078ec0ff */
[----:B------:R-:W-:Y:S01]  /*10600*/  IMAD.SHL.U32 R0, R4, 0x8, RZ ;  /* 0x0000000804007824 */ /* 0x000fe200078e00ff */
[----:B------:R-:W-:Y:S01]  /*10610*/  SHF.R.S32.HI R2, RZ, 0x1f, R5 ;  /* 0x0000001fff027819 */ /* 0x000fe20000011405 */
[----:B------:R-:W-:Y:S01]  /*10620*/  IMAD R14, R14, c[0x0][0x3f0], RZ ;  /* 0x0000fc000e0e7a24 */ /* 0x000fe200078e02ff */
[----:B------:R-:W-:Y:S01]  /*10630*/  SHF.R.U32.HI R22, RZ, 0x3, R15 ;  /* 0x00000003ff167819 */ /* 0x000fe2000001160f */
[----:B------:R-:W-:Y:S01]  /*10640*/  IMAD.IADD R27, R21, 0x1, R26 ;  /* 0x00000001151b7824 */ /* 0x000fe200078e021a */
[----:B------:R-:W-:Y:S01]  /*10650*/  LOP3.LUT R15, R15, 0x18, R0, 0xf8, !PT ;  /* 0x000000180f0f7812 */ /* 0x000fe200078ef800 */
[----:B------:R-:W-:Y:S01]  /*10660*/  IMAD.MOV.U32 R26, RZ, RZ, R20 ;  /* 0x000000ffff1a7224 */ /* 0x000fe200078e0014 */
[----:B------:R-:W-:Y:S01]  /*10670*/  LOP3.LUT P3, RZ, R5, 0x3, RZ, 0xc0, !PT ;  /* 0x0000000305ff7812 */ /* 0x000fe2000786c0ff */
[C---:B------:R-:W-:Y:S01]  /*10680*/  IMAD R9, R3.reuse, c[0x0][0x49c], R16 ;  /* 0x0001270003097a24 */ /* 0x040fe200078e0210 */
[----:B------:R-:W-:Y:S01]  /*10690*/  LEA.HI R2, R2, R5, RZ, 0x2 ;  /* 0x0000000502027211 */ /* 0x000fe200078f10ff */
[----:B------:R-:W-:Y:S01]  /*106a0*/  IMAD R5, R3, c[0x0][0x3f4], R14 ;  /* 0x0000fd0003057a24 */ /* 0x000fe200078e020e */
[----:B------:R-:W-:Y:S01]  /*106b0*/  LOP3.LUT R22, R15, R22, RZ, 0x3c, !PT ;  /* 0x000000160f167212 */ /* 0x000fe200078e3cff */
[----:B------:R-:W1:Y:S01]  /*106c0*/  S2R R14, SR_CTAID.X ;  /* 0x00000000000e7919 */ /* 0x000e620000002500 */
[----:B------:R-:W-:Y:S01]  /*106d0*/  SHF.R.S32.HI R15, RZ, 0x2, R17 ;  /* 0x00000002ff0f7819 */ /* 0x000fe20000011411 */
[----:B------:R-:W-:Y:S01]  /*106e0*/  IMAD.MOV.U32 R16, RZ, RZ, c[0x0][0x4e8] ;  /* 0x00013a00ff107624 */ /* 0x000fe200078e00ff */
[----:B------:R-:W-:Y:S01]  /*106f0*/  LEA.HI R28, R28, R23, RZ, 0x2 ;  /* 0x000000171c1c7211 */ /* 0x000fe200078f10ff */
[----:B------:R-:W-:Y:S01]  /*10700*/  IMAD.WIDE.U32 R18, R3, c[0x0][0x498], R18 ;  /* 0x0001260003127a25 */ /* 0x000fe200078e0012 */
[----:B------:R-:W-:-:S02]  /*10710*/  LEA.HI R20, R15, R15, RZ, 0x1 ;  /* 0x0000000f0f147211 */ /* 0x000fc400078f08ff */
[----:B------:R-:W-:Y:S01]  /*10720*/  SHF.R.S32.HI R24, RZ, 0x1f, R17 ;  /* 0x0000001fff187819 */ /* 0x000fe20000011411 */
[----:B------:R-:W-:Y:S01]  /*10730*/  IMAD.WIDE.U32 R26, R3, c[0x0][0x3f0], R26 ;  /* 0x0000fc00031a7a25 */ /* 0x000fe200078e001a */
[----:B------:R-:W-:Y:S02]  /*10740*/  LOP3.LUT R20, R20, 0x3fffffe, RZ, 0xc0, !PT ;  /* 0x03fffffe14147812 */ /* 0x000fe400078ec0ff */
[----:B------:R-:W-:Y:S01]  /*10750*/  LEA.HI R13, R4, R4, RZ, 0x1 ;  /* 0x00000004040d7211 */ /* 0x000fe200078f08ff */
[----:B------:R-:W-:Y:S01]  /*10760*/  IMAD.IADD R27, R27, 0x1, R5 ;  /* 0x000000011b1b7824 */ /* 0x000fe200078e0205 */
[----:B------:R-:W-:Y:S01]  /*10770*/  LOP3.LUT R28, R28, 0xffffffc, RZ, 0xc0, !PT ;  /* 0x0ffffffc1c1c7812 */ /* 0x000fe200078ec0ff */
[----:B------:R-:W-:Y:S01]  /*10780*/  IMAD.IADD R20, R15, 0x1, -R20 ;  /* 0x000000010f147824 */ /* 0x000fe200078e0a14 */
[----:B------:R-:W-:Y:S02]  /*10790*/  LEA.HI R24, R24, R15, RZ, 0x3 ;  /* 0x0000000f18187211 */ /* 0x000fe400078f18ff */
[C---:B------:R-:W-:Y:S01]  /*107a0*/  LOP3.LUT R3, R13.reuse, 0x1ffffffe, RZ, 0xc0, !PT ;  /* 0x1ffffffe0d037812 */ /* 0x040fe200078ec0ff */
[----:B------:R-:W-:Y:S01]  /*107b0*/  IMAD.SHL.U32 R13, R13, 0x20, RZ ;  /* 0x000000200d0d7824 */ /* 0x000fe200078e00ff */
[----:B------:R-:W-:Y:S01]  /*107c0*/  ISETP.NE.AND P0, PT, R16, 0x1, PT ;  /* 0x000000011000780c */ /* 0x000fe20003f05270 */
[C---:B------:R-:W-:Y:S01]  /*107d0*/  IMAD R17, R23.reuse, 0x8, R20 ;  /* 0x0000000817117824 */ /* 0x040fe200078e0214 */
[----:B------:R-:W-:Y:S01]  /*107e0*/  LOP3.LUT R24, R24, 0xfffffff8, RZ, 0xc0, !PT ;  /* 0xfffffff818187812 */ /* 0x000fe200078ec0ff */
[C---:B------:R-:W-:Y:S01]  /*107f0*/  IMAD.IADD R21, R23.reuse, 0x1, -R28 ;  /* 0x0000000117157824 */ /* 0x040fe200078e0a1c */
[----:B------:R-:W-:Y:S01]  /*10800*/  SHF.R.S32.HI R2, RZ, 0x2, R2 ;  /* 0x00000002ff027819 */ /* 0x000fe20000011402 */
[----:B------:R-:W-:Y:S01]  /*10810*/  IMAD R20, R23, 0x100, R4 ;  /* 0x0000010017147824 */ /* 0x000fe200078e0204 */
[----:B------:R-:W-:Y:S01]  /*10820*/  F2FP.PACK_AB R110, R111, R110 ;  /* 0x0000006e6f6e723e */ /* 0x000fe200000000ff */
[C---:B------:R-:W-:Y:S01]  /*10830*/  IMAD.IADD R3, R4.reuse, 0x1, -R3 ;  /* 0x0000000104037824 */ /* 0x040fe200078e0a03 */
[----:B------:R-:W-:Y:S01]  /*10840*/  F2FP.PACK_AB R112, R113, R112 ;  /* 0x000000707170723e */ /* 0x000fe200000000ff */
[----:B------:R-:W-:Y:S01]  /*10850*/  IMAD R23, R4, 0x20, R15 ;  /* 0x0000002004177824 */ /* 0x000fe200078e020f */
[----:B------:R-:W-:Y:S01]  /*10860*/  LOP3.LUT R4, R13, 0xffffffc0, RZ, 0xc0, !PT ;  /* 0xffffffc00d047812 */ /* 0x000fe200078ec0ff */
[----:B------:R-:W-:Y:S01]  /*10870*/  IMAD.IADD R24, R15, 0x1, -R24 ;  /* 0x000000010f187824 */ /* 0x000fe200078e0a18 */
[----:B------:R-:W-:Y:S01]  /*10880*/  F2FP.PACK_AB R114, R115, R114 ;  /* 0x000000727372723e */ /* 0x000fe200000000ff */
[----:B-1----:R-:W-:Y:S01]  /*10890*/  IMAD R23, R14, 0x80, R23 ;  /* 0x000000800e177824 */ /* 0x002fe200078e0217 */
[----:B------:R-:W-:Y:S01]  /*108a0*/  F2FP.PACK_AB R120, R121, R120 ;  /* 0x000000787978723e */ /* 0x000fe200000000ff */
[----:B------:R-:W-:Y:S01]  /*108b0*/  IMAD R21, R21, 0x10, R2 ;  /* 0x0000001015157824 */ /* 0x000fe200078e0202 */
[----:B------:R-:W-:Y:S01]  /*108c0*/  LEA.HI R13, R24, R24, RZ, 0x1 ;  /* 0x00000018180d7211 */ /* 0x000fe200078f08ff */
[----:B------:R-:W-:Y:S01]  /*108d0*/  IMAD R4, R3, 0x8, R4 ;  /* 0x0000000803047824 */ /* 0x000fe200078e0204 */
[----:B------:R-:W-:Y:S01]  /*108e0*/  F2FP.PACK_AB R122, R123, R122 ;  /* 0x0000007a7b7a723e */ /* 0x000fe200000000ff */
[----:B------:R-:W-:Y:S01]  /*108f0*/  @P0 IMAD.HI.U32 R2, R23, c[0x0][0x4ec], RZ ;  /* 0x00013b0017020a27 */ /* 0x000fe200078e00ff */
[----:B------:R-:W-:-:S02]  /*10900*/  LOP3.LUT R5, R13, 0x3fffffe, RZ, 0xc0, !PT ;  /* 0x03fffffe0d057812 */ /* 0x000fc400078ec0ff */
[----:B------:R-:W-:Y:S01]  /*10910*/  SHF.R.S32.HI R13, RZ, 0x1, R13 ;  /* 0x00000001ff0d7819 */ /* 0x000fe2000001140d */
[----:B------:R-:W-:Y:S01]  /*10920*/  IMAD.IADD R25, R21, 0x1, R4 ;  /* 0x0000000115197824 */ /* 0x000fe200078e0204 */
[----:B------:R-:W-:Y:S01]  /*10930*/  F2FP.PACK_AB R128, R129, R128 ;  /* 0x000000808180723e */ /* 0x000fe200000000ff */
[----:B------:R-:W-:Y:S01]  /*10940*/  IMAD R21, R14, 0x80, R21 ;  /* 0x000000800e157824 */ /* 0x000fe200078e0215 */
[----:B------:R-:W-:Y:S01]  /*10950*/  LOP3.LUT P1, RZ, R13, 0x2, RZ, 0xc0, !PT ;  /* 0x000000020dff7812 */ /* 0x000fe2000782c0ff */
[----:B------:R-:W-:Y:S01]  /*10960*/  IMAD.MOV.U32 R3, RZ, RZ, R23 ;  /* 0x000000ffff037224 */ /* 0x000fe200078e0017 */
[----:B------:R-:W-:Y:S01]  /*10970*/  @P0 SHF.R.U32.HI R3, RZ, c[0x0][0x4f0], R2 ;  /* 0x00013c00ff030a19 */ /* 0x000fe20000011602 */
[----:B------:R-:W-:Y:S01]  /*10980*/  IMAD.U32 R17, R17, 0x20, R22 ;  /* 0x0000002011117824 */ /* 0x000fe200078e0016 */
[----:B------:R-:W-:Y:S01]  /*10990*/  F2FP.PACK_AB R130, R131, R130 ;  /* 0x000000828382723e */ /* 0x000fe200000000ff */
[----:B------:R-:W-:Y:S01]  /*109a0*/  IMAD R22, R16, c[0x0][0x388], RZ ;  /* 0x0000e20010167a24 */ /* 0x000fe200078e02ff */
[----:B------:R-:W-:Y:S01]  /*109b0*/  IADD3 R16, R21, 0x8, RZ ;  /* 0x0000000815107810 */ /* 0x000fe20007ffe0ff */
[----:B------:R-:W-:Y:S01]  /*109c0*/  IMAD.IADD R5, R24, 0x1, -R5 ;  /* 0x0000000118057824 */ /* 0x000fe200078e0a05 */
[----:B------:R-:W-:Y:S01]  /*109d0*/  SHF.R.S32.HI R4, RZ, 0x1f, R3 ;  /* 0x0000001fff047819 */ /* 0x000fe20000011403 */
[----:B------:R-:W-:Y:S01]  /*109e0*/  IMAD R25, R14, 0x80, R25 ;  /* 0x000000800e197824 */ /* 0x000fe200078e0219 */
[-C--:B------:R-:W-:Y:S01]  /*109f0*/  ISETP.GE.OR P5, PT, R16, R22.reuse, P3 ;  /* 0x000000161000720c */ /* 0x080fe20001fa6670 */
[----:B------:R-:W-:Y:S01]  /*10a00*/  IMAD.SHL.U32 R16, R13, 0x40, RZ ;  /* 0x000000400d107824 */ /* 0x000fe200078e00ff */
[----:B------:R-:W-:Y:S01]  /*10a10*/  ISETP.GE.OR P6, PT, R21, R22, P3 ;  /* 0x000000161500720c */ /* 0x000fe20001fc6670 */
[----:B------:R-:W-:Y:S01]  /*10a20*/  IMAD R5, R5, 0x10, R20 ;  /* 0x0000001005057824 */ /* 0x000fe200078e0214 */
[----:B------:R-:W-:Y:S01]  /*10a30*/  LOP3.LUT R20, R13, 0x1, RZ, 0xc0, !PT ;  /* 0x000000010d147812 */ /* 0x000fe200078ec0ff */
[----:B------:R-:W-:Y:S01]  /*10a40*/  IMAD.MOV R2, RZ, RZ, -R3 ;  /* 0x000000ffff027224 */ /* 0x000fe200078e0a03 */
[----:B------:R-:W-:Y:S01]  /*10a50*/  LOP3.LUT R16, R16, 0xc0, RZ, 0xc0, !PT ;  /* 0x000000c010107812 */ /* 0x000fe200078ec0ff */
[----:B------:R-:W-:Y:S01]  /*10a60*/  IMAD R4, R4, c[0x0][0x3e0], RZ ;  /* 0x0000f80004047a24 */ /* 0x000fe200078e02ff */
[----:B------:R-:W-:Y:S01]  /*10a70*/  ISETP.NE.U32.AND P2, PT, R20, 0x1, PT ;  /* 0x000000011400780c */ /* 0x000fe20003f45070 */
[----:B------:R-:W-:Y:S01]  /*10a80*/  @P0 IMAD.HI.U32 R13, R25, c[0x0][0x4ec], RZ ;  /* 0x00013b00190d0a27 */ /* 0x000fe200078e00ff */
[----:B------:R-:W-:-:S02]  /*10a90*/  LEA.HI R16, R16, R16, RZ, 0x1d ;  /* 0x0000001010107211 */ /* 0x000fc400078fe8ff */
[----:B------:R-:W-:Y:S01]  /*10aa0*/  F2FP.PACK_AB R124, R125, R124 ;  /* 0x0000007c7d7c723e */ /* 0x000fe200000000ff */
[----:B------:R-:W-:Y:S01]  /*10ab0*/  IMAD R2, R2, c[0x0][0x4e8], R23 ;  /* 0x00013a0002027a24 */ /* 0x000fe200078e0217 */
        /* <DEDUP_REMOVED lines=8> */
[----:B------:R-:W-:Y:S01]  /*10b40*/  IMAD.U32 R5, R5, 0x2, R16 ;  /* 0x0000000205057824 */ /* 0x000fe200078e0010 */
[----:B------:R-:W-:Y:S01]  /*10b50*/  ISETP.GE.OR P4, PT, R3, R22, P3 ;  /* 0x000000160300720c */ /* 0x000fe20001f86670 */
[----:B------:R-:W-:Y:S01]  /*10b60*/  IMAD.IADD R27, R27, 0x1, R4 ;  /* 0x000000011b1b7824 */ /* 0x000fe200078e0204 */
[--C-:B------:R-:W-:Y:S01]  /*10b70*/  SHF.R.S32.HI R3, RZ, 0x1f, R23.reuse ;  /* 0x0000001fff037819 */ /* 0x100fe20000011417 */
[----:B------:R-:W-:Y:S01]  /*10b80*/  IMAD.MOV R4, RZ, RZ, -R23 ;  /* 0x000000ffff047224 */ /* 0x000fe200078e0a17 */
[----:B------:R-:W-:Y:S01]  /*10b90*/  IADD3 R18, P0, R23, R18, RZ ;  /* 0x0000001217127210 */ /* 0x000fe20007f1e0ff */
[----:B------:R-:W-:Y:S01]  /*10ba0*/  IMAD.SHL.U32 R5, R5, 0x2, RZ ;  /* 0x0000000205057824 */ /* 0x000fe200078e00ff */
[----:B------:R-:W-:Y:S01]  /*10bb0*/  IADD3 R21, R21, 0x48, RZ ;  /* 0x0000004815157810 */ /* 0x000fe20007ffe0ff */
[----:B------:R-:W-:Y:S01]  /*10bc0*/  IMAD R25, R4, c[0x0][0x4e8], R25 ;  /* 0x00013a0004197a24 */ /* 0x000fe200078e0219 */
[----:B------:R-:W-:-:S02]  /*10bd0*/  IADD3.X R19, R3, R19, R9, P0, !PT ;  /* 0x0000001303137210 */ /* 0x000fc400007fe409 */
[----:B------:R-:W-:Y:S01]  /*10be0*/  SHF.R.S32.HI R3, RZ, 0x1f, R2 ;  /* 0x0000001fff037819 */ /* 0x000fe20000011402 */
[----:B------:R-:W-:Y:S01]  /*10bf0*/  STS [R5+0x80], R144 ;  /* 0x0000809005007388 */ /* 0x000fe20000000800 */
[----:B------:R-:W-:Y:S01]  /*10c00*/  IADD3 R4, R5, 0x80, RZ ;  /* 0x0000008005047810 */ /* 0x000fe20007ffe0ff */
[----:B------:R-:W-:Y:S01]  /*10c10*/  IMAD.WIDE.U32 R18, R25, c[0x0][0x488], R18 ;  /* 0x0001220019127a25 */ /* 0x000fe200078e0012 */
[----:B------:R-:W-:Y:S01]  /*10c20*/  ISETP.GE.OR P3, PT, R21, R22, P3 ;  /* 0x000000161500720c */ /* 0x000fe20001f66670 */
[----:B------:R-:W-:Y:S01]  /*10c30*/  STS [R5+0x280], R146 ;  /* 0x0002809205007388 */ /* 0x000fe20000000800 */
[----:B------:R-:W-:Y:S01]  /*10c40*/  IADD3 R9, R5, 0x70, RZ ;  /* 0x0000007005097810 */ /* 0x000fe20007ffe0ff */
[----:B------:R-:W-:Y:S01]  /*10c50*/  IMAD R3, R3, c[0x0][0x3d8], RZ ;  /* 0x0000f60003037a24 */ /* 0x000fe200078e02ff */
[----:B------:R-:W-:Y:S01]  /*10c60*/  @P2 IADD3 R9, R4, 0x10, RZ ;  /* 0x0000001004092810 */ /* 0x000fe20007ffe0ff */
[----:B------:R-:W-:Y:S01]  /*10c70*/  IMAD.WIDE.U32 R20, R2, c[0x0][0x3d8], R26 ;  /* 0x0000f60002147a25 */ /* 0x000fe200078e001a */
[----:B------:R-:W-:-:S02]  /*10c80*/  SHF.R.S32.HI R4, RZ, 0x1f, R25 ;  /* 0x0000001fff047819 */ /* 0x000fc40000011419 */
[----:B------:R-:W-:Y:S01]  /*10c90*/  F2FP.PACK_AB R52, R53, R52 ;  /* 0x000000343534723e */ /* 0x000fe200000000ff */
[----:B------:R-:W-:Y:S01]  /*10ca0*/  IMAD R3, R2, c[0x0][0x3dc], R3 ;  /* 0x0000f70002037a24 */ /* 0x000fe200078e0203 */
[----:B------:R-:W-:Y:S01]  /*10cb0*/  STS [R9], R100 ;  /* 0x0000006409007388 */ /* 0x000fe20000000800 */
[----:B------:R-:W-:Y:S01]  /*10cc0*/  IMAD.MOV.U32 R2, RZ, RZ, 0x20 ;  /* 0x00000020ff027424 */ /* 0x000fe200078e00ff */
[----:B------:R-:W-:Y:S01]  /*10cd0*/  F2FP.PACK_AB R54, R55, R54 ;  /* 0x000000363736723e */ /* 0x000fe200000000ff */
[----:B------:R-:W-:Y:S01]  /*10ce0*/  IMAD R4, R4, c[0x0][0x488], RZ ;  /* 0x0001220004047a24 */ /* 0x000fe200078e02ff */
[----:B------:R-:W-:Y:S01]  /*10cf0*/  STS [R9+0x200], R102 ;  /* 0x0002006609007388 */ /* 0x000fe20000000800 */
[----:B------:R-:W-:Y:S01]  /*10d00*/  F2FP.PACK_AB R64, R65, R64 ;  /* 0x000000404140723e */ /* 0x000fe200000000ff */
[----:B------:R-:W-:Y:S01]  /*10d10*/  IMAD.IADD R3, R21, 0x1, R3 ;  /* 0x0000000115037824 */ /* 0x000fe200078e0203 */
[----:B------:R-:W-:Y:S01]  /*10d20*/  SEL R2, R2, 0xffffffe0, !P1 ;  /* 0xffffffe002027807 */ /* 0x000fe20004800000 */
[----:B------:R-:W-:Y:S01]  /*10d30*/  IMAD R4, R25, c[0x0][0x48c], R4 ;  /* 0x0001230019047a24 */ /* 0x000fe200078e0204 */
[----:B------:R-:W-:Y:S01]  /*10d40*/  STS [R5+0x1080], R140 ;  /* 0x0010808c05007388 */ /* 0x000fe20000000800 */
[----:B------:R-:W-:-:S02]  /*10d50*/  F2FP.PACK_AB R66, R67, R66 ;  /* 0x000000424342723e */ /* 0x000fc400000000ff */
[----:B------:R-:W-:Y:S01]  /*10d60*/  IMAD.IADD R23, R5, 0x1, R2 ;  /* 0x0000000105177824 */ /* 0x000fe200078e0202 */
[----:B------:R-:W-:Y:S01]  /*10d70*/  STS [R5+0x1280], R142 ;  /* 0x0012808e05007388 */ /* 0x000fe20000000800 */
[----:B------:R-:W-:Y:S01]  /*10d80*/  IMAD.IADD R25, R2, 0x1, R9 ;  /* 0x0000000102197824 */ /* 0x000fe200078e0209 */
[----:B------:R-:W-:Y:S01]  /*10d90*/  F2FP.PACK_AB R56, R57, R56 ;  /* 0x000000383938723e */ /* 0x000fe200000000ff */
[----:B------:R-:W-:Y:S01]  /*10da0*/  IMAD.IADD R19, R19, 0x1, R4 ;  /* 0x0000000113137824 */ /* 0x000fe200078e0204 */
[----:B------:R-:W-:Y:S01]  /*10db0*/  STS [R9+0x1000], R136 ;  /* 0x0010008809007388 */ /* 0x000fe20000000800 */
[----:B------:R-:W-:Y:S01]  /*10dc0*/  F2FP.PACK_AB R58, R59, R58 ;  /* 0x0000003a3b3a723e */ /* 0x000fe200000000ff */
[----:B------:R-:W-:Y:S01]  /*10dd0*/  IMAD.SHL.U32 R57, R17, 0x2, RZ ;  /* 0x0000000211397824 */ /* 0x000fe200078e00ff */
        /* <DEDUP_REMOVED lines=15> */
[----:B------:R-:W-:Y:S01]  /*10ed0*/  F2FP.PACK_AB R84, R85, R84 ;  /* 0x000000545554723e */ /* 0x000fe200000000ff */
[----:B------:R-:W-:Y:S01]  /*10ee0*/  STS [R23+0x1080], R108 ;  /* 0x0010806c17007388 */ /* 0x000fe20000000800 */
[----:B------:R-:W-:Y:S02]  /*10ef0*/  F2FP.PACK_AB R86, R87, R86 ;  /* 0x000000565756723e */ /* 0x000fe400000000ff */
[----:B------:R-:W-:Y:S01]  /*10f00*/  LEA R13, P0, R18, c[0x0][0x450], 0x2 ;  /* 0x00011400120d7a11 */ /* 0x000fe200078010ff */
        /* <DEDUP_REMOVED lines=8> */
[----:B------:R-:W-:Y:S01]  /*10f90*/  LEA.HI.X R19, R18, c[0x0][0x454], R19, 0x2, P0 ;  /* 0x0001150012137a11 */ /* 0x000fe200000f1413 */
[----:B------:R-:W-:Y:S01]  /*10fa0*/  STS [R5+0x2080], R120 ;  /* 0x0020807805007388 */ /* 0x000fe20000000800 */
[----:B------:R-:W-:-:S03]  /*10fb0*/  LEA R2, P0, R20, c[0x0][0x380], 0x1 ;  /* 0x0000e00014027a11 */ /* 0x000fc600078008ff */
[----:B------:R-:W-:Y:S01]  /*10fc0*/  STS [R5+0x2280], R122 ;  /* 0x0022807a05007388 */ /* 0x000fe20000000800 */
[----:B------:R-:W-:-:S03]  /*10fd0*/  LEA.HI.X R20, R20, c[0x0][0x384], R3, 0x1, P0 ;  /* 0x0000e10014147a11 */ /* 0x000fc600000f0c03 */
        /* <DEDUP_REMOVED lines=30> */
[----:B------:R-:W-:Y:S04]  /*111c0*/  SHFL.IDX PT, R26, R13, RZ, 0x1c1f ;  /* 0x001c1fff0d1a7589 */ /* 0x000fe800000e0000 */
[----:B------:R-:W2:Y:S04]  /*111d0*/  SHFL.IDX PT, R27, R19, RZ, 0x1c1f ;  /* 0x001c1fff131b7589 */ /* 0x000ea800000e0000 */
[----:B------:R-:W-:Y:S01]  /*111e0*/  BAR.SYNC.DEFER_BLOCKING 0x1, 0x80 ;  /* 0x0042000000007b1d */ /* 0x000fe20000010000 */
[----:B-1----:R-:W-:-:S05]  /*111f0*/  IMAD R23, R14, 0x80, R15 ;  /* 0x000000800e177824 */ /* 0x002fca00078e020f */
[----:B------:R-:W-:Y:S04]  /*11200*/  SHFL.IDX PT, R94, R13, 0x1, 0x1c1f ;  /* 0x003c1f000d5e7f89 */ /* 0x000fe800000e0000 */
[----:B------:R-:W1:Y:S01]  /*11210*/  SHFL.IDX PT, R95, R19, 0x1, 0x1c1f ;  /* 0x003c1f00135f7f89 */ /* 0x000e6200000e0000 */
[----:B------:R-:W-:-:S03]  /*11220*/  ISETP.GE.AND P0, PT, R23, R22, PT ;  /* 0x000000161700720c */ /* 0x000fc60003f06270 */
[----:B------:R-:W-:Y:S04]  /*11230*/  SHFL.IDX PT, R52, R13, 0x2, 0x1c1f ;  /* 0x005c1f000d347f89 */ /* 0x000fe800000e0000 */
[----:B------:R-:W3:Y:S04]  /*11240*/  SHFL.IDX PT, R53, R19, 0x2, 0x1c1f ;  /* 0x005c1f0013357f89 */ /* 0x000ee800000e0000 */
[----:B------:R-:W-:Y:S04]  /*11250*/  SHFL.IDX PT, R54, R13, 0x3, 0x1c1f ;  /* 0x007c1f000d367f89 */ /* 0x000fe800000e0000 */
[----:B------:R-:W4:Y:S04]  /*11260*/  SHFL.IDX PT, R55, R19, 0x3, 0x1c1f ;  /* 0x007c1f0013377f89 */ /* 0x000f2800000e0000 */
[----:B--2---:R2:W-:Y:S04]  /*11270*/  @!P6 ST.E [R26.64], R8 ;  /* 0x000000081a00e985 */ /* 0x0045e8000c10190a */
[----:B-1----:R2:W-:Y:S04]  /*11280*/  @!P5 ST.E [R94.64], R10 ;  /* 0x0000000a5e00d985 */ /* 0x0025e8000c10190a */
[----:B------:R2:W1:Y:S04]  /*11290*/  SHFL.IDX PT, R60, R2, RZ, 0x1c1f ;  /* 0x001c1fff023c7589 */ /* 0x00046800000e0000 */
        /* <DEDUP_REMOVED lines=13> */
[----:B--23--:R-:W2:Y:S01]  /*11370*/  LDS.128 R52, [R57+0x80] ;  /* 0x0000800039347984 */ /* 0x00cea20000000c00 */
[----:B------:R-:W-:-:S02]  /*11380*/  IADD3 R58, R0, 0x20, RZ ;  /* 0x00000020003a7810 */ /* 0x000fc40007ffe0ff */
[----:B------:R-:W-:Y:S01]  /*11390*/  IADD3 R56, R0, 0x40, RZ ;  /* 0x0000004000387810 */ /* 0x000fe20007ffe0ff */
[----:B------:R-:W3:Y:S01]  /*113a0*/  LDS.128 R12, [R57+0x2080] ;  /* 0x00208000390c7984 */ /* 0x000ee20000000c00 */
[----:B------:R-:W-:Y:S02]  /*113b0*/  ISETP.GE.AND P1, PT, R58, c[0x0][0x3c8], PT ;  /* 0x0000f2003a007a0c */ /* 0x000fe40003f26270 */
[----:B------:R-:W-:Y:S01]  /*113c0*/  ISETP.GE.AND P0, PT, R56, c[0x0][0x3c8], PT ;  /* 0x0000f20038007a0c */ /* 0x000fe20003f06270 */
[----:B------:R5:W4:Y:S01]  /*113d0*/  LDS.128 R8, [R57+0x4080] ;  /* 0x0040800039087984 */ /* 0x000b220000000c00 */
[----:B------:R-:W-:-:S09]  /*113e0*/  ISETP.GE.AND P2, PT, R0, c[0x0][0x3c8], PT ;  /* 0x0000f20000007a0c */ /* 0x000fd20003f46270 */
[----:B------:R-:W-:Y:S02]  /*113f0*/  @!P1 SHF.R.S32.HI R21, RZ, 0x1f, R58 ;  /* 0x0000001fff159819 */ /* 0x000fe4000001143a */
[----:B------:R-:W-:Y:S02]  /*11400*/  @!P0 SHF.R.S32.HI R3, RZ, 0x1f, R56 ;  /* 0x0000001fff038819 */ /* 0x000fe40000011438 */
[----:B------:R-:W-:Y:S02]  /*11410*/  @!P1 LEA.HI R21, R21, R58, RZ, 0x3 ;  /* 0x0000003a15159211 */ /* 0x000fe400078f18ff */
[----:B------:R-:W-:Y:S02]  /*11420*/  @!P0 LEA.HI R3, R3, R56, RZ, 0x3 ;  /* 0x0000003803038211 */ /* 0x000fe400078f18ff */
[----:B------:R-:W-:Y:S02]  /*11430*/  @!P1 LOP3.LUT R21, R21, 0xfffffff8, RZ, 0xc0, !PT ;  /* 0xfffffff815159812 */ /* 0x000fe400078ec0ff */
[----:B------:R-:W-:Y:S01]  /*11440*/  @!P0 LOP3.LUT R3, R3, 0xfffffff8, RZ, 0xc0, !PT ;  /* 0xfffffff803038812 */ /* 0x000fe200078ec0ff */
[----:B-1---5:R-:W-:-:S04]  /*11450*/  @!P2 IMAD.WIDE R56, R0, 0x2, R60 ;  /* 0x000000020038a825 */ /* 0x022fc800078e023c */
[----:B------:R-:W-:-:S04]  /*11460*/  @!P1 IMAD.WIDE R58, R21, 0x2, R60 ;  /* 0x00000002153a9825 */ /* 0x000fc800078e023c */
[----:B------:R-:W-:Y:S01]  /*11470*/  @!P0 IMAD.WIDE R60, R3, 0x2, R60 ;  /* 0x00000002033c8825 */ /* 0x000fe200078e023c */
[----:B--2---:R1:W-:Y:S04]  /*11480*/  @!P2 ST.E.128 [R56.64], R52 ;  /* 0x000000343800a985 */ /* 0x0043e8000c101d0a */
[----:B---3--:R1:W-:Y:S04]  /*11490*/  @!P1 ST.E.128 [R58.64], R12 ;  /* 0x0000000c3a009985 */ /* 0x0083e8000c101d0a */
[----:B----4-:R1:W-:Y:S02]  /*114a0*/  @!P0 ST.E.128 [R60.64], R8 ;  /* 0x000000083c008985 */ /* 0x0103e4000c101d0a */
.L_x_981:
[----:B---3--:R-:W-:Y:S05]  /*114b0*/  BSYNC B0 ;  /* 0x0000000000007941 */ /* 0x008fea0003800000 */
.L_x_980:
[----:B------:R-:W-:Y:S01]  /*114c0*/  IADD3 R3, R23, 0x20, RZ ;  /* 0x0000002017037810 */ /* 0x000fe20007ffe0ff */
[----:B-1----:R1:W3:Y:S01]  /*114d0*/  SHFL.IDX PT, R13, R20, 0x1, 0x1c1f ;  /* 0x003c1f00140d7f89 */ /* 0x0022e200000e0000 */
[----:B------:R-:W-:Y:S02]  /*114e0*/  BSSY B0, `(.L_x_982) ;  /* 0x0000015000007945 */ /* 0x000fe40003800000 */
[----:B------:R-:W-:Y:S01]  /*114f0*/  ISETP.GE.AND P0, PT, R3, R22, PT ;  /* 0x000000160300720c */ /* 0x000fe20003f06270 */
[----:B--2---:R1:W2:-:S12]  /*11500*/  SHFL.IDX PT, R12, R2, 0x1, 0x1c1f ;  /* 0x003c1f00020c7f89 */ /* 0x00429800000e0000 */
[----:B------:R-:W-:Y:S05]  /*11510*/  @P0 BRA `(.L_x_983) ;  /* 0x0000011000000947 */ /* 0x000fea0003800000 */
[C---:B------:R-:W-:Y:S02]  /*11520*/  IADD3 R10, R0.reuse, 0x20, RZ ;  /* 0x00000020000a7810 */ /* 0x040fe40007ffe0ff */
[----:B------:R-:W-:Y:S02]  /*11530*/  IADD3 R8, R0, 0x40, RZ ;  /* 0x0000004000087810 */ /* 0x000fe40007ffe0ff */
        /* <DEDUP_REMOVED lines=15> */
.L_x_983:
[----:B------:R-:W-:Y:S05]  /*11630*/  BSYNC B0 ;  /* 0x0000000000007941 */ /* 0x000fea0003800000 */
.L_x_982:
[----:B------:R-:W-:Y:S01]  /*11640*/  IADD3 R3, R23, 0x40, RZ ;  /* 0x0000004017037810 */ /* 0x000fe20007ffe0ff */
[----:B--23--:R2:W3:Y:S01]  /*11650*/  SHFL.IDX PT, R13, R20, 0x2, 0x1c1f ;  /* 0x005c1f00140d7f89 */ /* 0x00c4e200000e0000 */
[----:B------:R-:W-:Y:S02]  /*11660*/  BSSY B0, `(.L_x_984) ;  /* 0x0000015000007945 */ /* 0x000fe40003800000 */
[----:B------:R-:W-:Y:S01]  /*11670*/  ISETP.GE.AND P0, PT, R3, R22, PT ;  /* 0x000000160300720c */ /* 0x000fe20003f06270 */
[----:B------:R2:W1:-:S12]  /*11680*/  SHFL.IDX PT, R12, R2, 0x2, 0x1c1f ;  /* 0x005c1f00020c7f89 */ /* 0x00045800000e0000 */
        /* <DEDUP_REMOVED lines=18> */
.L_x_985:
[----:B------:R-:W-:Y:S05]  /*117b0*/  BSYNC B0 ;  /* 0x0000000000007941 */ /* 0x000fea0003800000 */
.L_x_984:
[----:B------:R-:W-:Y:S01]  /*117c0*/  IADD3 R23, R23, 0x60, RZ ;  /* 0x0000006017177810 */ /* 0x000fe20007ffe0ff */
[----:B-1----:R1:W2:Y:S03]  /*117d0*/  SHFL.IDX PT, R9, R20, 0x3, 0x1c1f ;  /* 0x007c1f0014097f89 */ /* 0x0022a600000e0000 */
[----:B------:R-:W-:Y:S01]  /*117e0*/  ISETP.GE.AND P0, PT, R23, R22, PT ;  /* 0x000000161700720c */ /* 0x000fe20003f06270 */
[----:B------:R1:W4:-:S12]  /*117f0*/  SHFL.IDX PT, R8, R2, 0x3, 0x1c1f ;  /* 0x007c1f0002087f89 */ /* 0x00031800000e0000 */
[----:B------:R-:W-:Y:S05]  /*11800*/  @P0 EXIT ;  /* 0x000000000000094d */ /* 0x000fea0003800000 */
[C---:B------:R-:W-:Y:S02]  /*11810*/  IADD3 R3, R0.reuse, 0x20, RZ ;  /* 0x0000002000037810 */ /* 0x040fe40007ffe0ff */
[C---:B------:R-:W-:Y:S02]  /*11820*/  ISETP.GE.AND P1, PT, R0.reuse, c[0x0][0x3c8], PT ;  /* 0x0000f20000007a0c */ /* 0x040fe40003f26270 */
[----:B------:R-:W-:Y:S02]  /*11830*/  ISETP.GE.AND P0, PT, R3, c[0x0][0x3c8], PT ;  /* 0x0000f20003007a0c */ /* 0x000fe40003f06270 */
[----:B---3--:R-:W-:-:S09]  /*11840*/  IADD3 R13, R0, 0x40, RZ ;  /* 0x00000040000d7810 */ /* 0x008fd20007ffe0ff */
[----:B--2-4-:R-:W-:Y:S02]  /*11850*/  @!P1 IMAD.WIDE R10, R0, 0x2, R8 ;  /* 0x00000002000a9825 */ /* 0x014fe400078e0208 */
[----:B-1----:R-:W-:-:S03]  /*11860*/  @!P0 SHF.R.S32.HI R2, RZ, 0x1f, R3 ;  /* 0x0000001fff028819 */ /* 0x002fc60000011403 */
        /* <DEDUP_REMOVED lines=13> */
.L_x_979:
        /* <DEDUP_REMOVED lines=40> */
.L_x_987:
[----:B------:R-:W-:Y:S05]  /*11bc0*/  BSYNC B0 ;  /* 0x0000000000007941 */ /* 0x000fea0003800000 */
.L_x_986:
        /* <DEDUP_REMOVED lines=62> */
.L_x_989:
[----:B------:R-:W-:Y:S05]  /*11fb0*/  BSYNC B0 ;  /* 0x0000000000007941 */ /* 0x000fea0003800000 */
.L_x_988:
        /* <DEDUP_REMOVED lines=21> */
.L_x_991:
[----:B------:R-:W-:Y:S05]  /*12110*/  BSYNC B0 ;  /* 0x0000000000007941 */ /* 0x000fea0003800000 */
.L_x_990:
        /* <DEDUP_REMOVED lines=21> */
.L_x_993:
[----:B------:R-:W-:Y:S05]  /*12270*/  BSYNC B0 ;  /* 0x0000000000007941 */ /* 0x000fea0003800000 */
.L_x_992:
        /* <DEDUP_REMOVED lines=22> */
.L_x_994:
        /* <DEDUP_REMOVED lines=10> */
.L_x_1522:


//--------------------- .text._ZN7cutlass13device_kernelIN5flash19enable_sm80_to_sm89INS1_16FlashAttnFwdSm80INS1_25CollectiveMainloopFwdSm80ILi4ELi1ELb0EN4cute5tupleIJNS5_1CILi128EEENS7_ILi48EEENS7_ILi96EEEEEELi96ENS_6half_tEfNS_4arch4Sm80ELb0ELb1ELb0ELb1ELb0ELb0ELb1ELb0EEENS1_21CollectiveEpilogueFwdINS6_IJS8_SA_S9_EEENS6_IJNS7_ILi1EEESI_SI_EEESC_SE_Li128ELb1ELb1ELb0ELb0EEENS1_19SingleTileSchedulerILb1ELb0ELb1ELi128EEEEEEEEEvNT_6ParamsE --------------------------
	.section	.text._ZN7cutlass13device_kernelIN5flash19enable_sm80_to_sm89INS1_16FlashAttnFwdSm80INS1_25CollectiveMainloopFwdSm80ILi4ELi1ELb0EN4cute5tupleIJNS5_1CILi128EEENS7_ILi48EEENS7_ILi96EEEEEELi96ENS_6half_tEfNS_4arch4Sm80ELb0ELb1ELb0ELb1ELb0ELb0ELb1ELb0EEENS1_21CollectiveEpilogueFwdINS6_IJS8_SA_S9_EEENS6_IJNS7_ILi1EEESI_SI_EEESC_SE_Li128ELb1ELb1ELb0ELb0EEENS1_19SingleTileSchedulerILb1ELb0ELb1ELi128EEEEEEEEEvNT_6ParamsE,"ax",@progbits
	.sectioninfo	@"SHI_REGISTERS=255"
	.align	128
.text._ZN7cutlass13device_kernelIN5flash19enable_sm80_to_sm89INS1_16FlashAttnFwdSm80INS1_25CollectiveMainloopFwdSm80ILi4ELi1ELb0EN4cute5tupleIJNS5_1CILi128EEENS7_ILi48EEENS7_ILi96EEEEEELi96ENS_6half_tEfNS_4arch4Sm80ELb0ELb1ELb0ELb1ELb0ELb0ELb1ELb0EEENS1_21CollectiveEpilogueFwdINS6_IJS8_SA_S9_EEENS6_IJNS7_ILi1EEESI_SI_EEESC_SE_Li128ELb1ELb1ELb0ELb0EEENS1_19SingleTileSchedulerILb1ELb0ELb1ELi128EEEEEEEEEvNT_6ParamsE:
        .type           _ZN7cutlass13device_kernelIN5flash19enable_sm80_to_sm89INS1_16FlashAttnFwdSm80INS1_25CollectiveMainloopFwdSm80ILi4ELi1ELb0EN4cute5tupleIJNS5_1CILi128EEENS7_ILi48EEENS7_ILi96EEEEEELi96ENS_6half_tEfNS_4arch4Sm80ELb0ELb1ELb0ELb1ELb0ELb0ELb1ELb0EEENS1_21CollectiveEpilogueFwdINS6_IJS8_SA_S9_EEENS6_IJNS7_ILi1EEESI_SI_EEESC_SE_Li128ELb1ELb1ELb0ELb0EEENS1_19SingleTileSchedulerILb1ELb0ELb1ELi128EEEEEEEEEvNT_6ParamsE,@function
        .size           _ZN7cutlass13device_kernelIN5flash19enable_sm80_to_sm89INS1_16FlashAttnFwdSm80INS1_25CollectiveMainloopFwdSm80ILi4ELi1ELb0EN4cute5tupleIJNS5_1CILi128EEENS7_ILi48EEENS7_ILi96EEEEEELi96ENS_6half_tEfNS_4arch4Sm80ELb0ELb1ELb0ELb1ELb0ELb0ELb1ELb0EEENS1_21CollectiveEpilogueFwdINS6_IJS8_SA_S9_EEENS6_IJNS7_ILi1EEESI_SI_EEESC_SE_Li128ELb1ELb1ELb0ELb0EEENS1_19SingleTileSchedulerILb1ELb0ELb1ELi128EEEEEEEEEvNT_6ParamsE,(.L_x_1523 - _ZN7cutlass13device_kernelIN5flash19enable_sm80_to_sm89INS1_16FlashAttnFwdSm80INS1_25CollectiveMainloopFwdSm80ILi4ELi1ELb0EN4cute5tupleIJNS5_1CILi128EEENS7_ILi48EEENS7_ILi96EEEEEELi96ENS_6half_tEfNS_4arch4Sm80ELb0ELb1ELb0ELb1ELb0ELb0ELb1ELb0EEENS1_21CollectiveEpilogueFwdINS6_IJS8_SA_S9_EEENS6_IJNS7_ILi1EEESI_SI_EEESC_SE_Li128ELb1ELb1ELb0ELb0EEENS1_19SingleTileSchedulerILb1ELb0ELb1ELi128EEEEEEEEEvNT_6ParamsE)
        .other          _ZN7cutlass13device_kernelIN5flash19enable_sm80_to_sm89INS1_16FlashAttnFwdSm80INS1_25CollectiveMainloopFwdSm80ILi4ELi1ELb0EN4cute5tupleIJNS5_1CILi128EEENS7_ILi48EEENS7_ILi96EEEEEELi96ENS_6half_tEfNS_4arch4Sm80ELb0ELb1ELb0ELb1ELb0ELb0ELb1ELb0EEENS1_21CollectiveEpilogueFwdINS6_IJS8_SA_S9_EEENS6_IJNS7_ILi1EEESI_SI_EEESC_SE_Li128ELb1ELb1ELb0ELb0EEENS1_19SingleTileSchedulerILb1ELb0ELb1ELi128EEEEEEEEEvNT_6ParamsE,@"STO_CUDA_ENTRY STV_DEFAULT"
_ZN7cutlass13device_kernelIN5flash19enable_sm80_to_sm89INS1_16FlashAttnFwdSm80INS1_25CollectiveMainloopFwdSm80ILi4ELi1ELb0EN4cute5tupleIJNS5_1CILi128EEENS7_ILi48EEENS7_ILi96EEEEEELi96ENS_6half_tEfNS_4arch4Sm80ELb0ELb1ELb0ELb1ELb0ELb0ELb1ELb0EEENS1_21CollectiveEpilogueFwdINS6_IJS8_SA_S9_EEENS6_IJNS7_ILi1EEESI_SI_EEESC_SE_Li128ELb1ELb1ELb0ELb0EEENS1_19SingleTileSchedulerILb1ELb0ELb1ELi128EEEEEEEEEvNT_6ParamsE:
[----:B------:R-:W-:Y:S02]  /*0000*/  MOV R1, c[0x0][0x28] ;  /* 0x00000a0000017a02 */ /* 0x000fe40000000f00 */
[----:B------:R-:W1:Y:S01]  /*0010*/  S2R R223, SR_TID.X ;  /* 0x0000000000df7919 */ /* 0x000e620000002100 */
[----:B------:R-:W-:Y:S01]  /*0020*/  MOV R3, 0x4 ;  /* 0x0000000400037802 */ /* 0x000fe20000000f00 */
[----:B------:R-:W2:Y:S01]  /*0030*/  S2UR UR4, SR_CTAID.X ;  /* 0x00000000000479c3 */ /* 0x000ea20000002500 */
[----:B------:R-:W-:Y:S01]  /*0040*/  ULDC.64 UR8, c[0x0][0x118] ;  /* 0x0000460000087ab9 */ /* 0x000fe20000000a00 */
[----:B------:R-:W3:Y:S01]  /*0050*/  S2R R224, SR_CTAID.Z ;  /* 0x0000000000e07919 */ /* 0x000ee20000002700 */
        /* <DEDUP_REMOVED lines=10> */
.L_x_996:
        /* <DEDUP_REMOVED lines=8> */
.L_x_998:
[----:B------:R-:W-:-:S04]  /*0180*/  MOV R0, c[0x0][0x54c] ;  /* 0x0001530000007a02 */ /* 0x000fc80000000f00 */
.L_x_997:
[----:B------:R-:W-:Y:S01]  /*0190*/  USHF.L.U32 UR4, UR4, 0x7, URZ ;  /* 0x0000000704047899 */ /* 0x000fe2000800063f */
[----:B-----5:R-:W-:-:S05]  /*01a0*/  IMAD R0, R0, c[0x0][0x548], RZ ;  /* 0x0001520000007a24 */ /* 0x020fca00078e02ff */
[----:B------:R-:W-:-:S04]  /*01b0*/  MOV R153, UR4 ;  /* 0x0000000400997c02 */ /* 0x000fc80008000f00 */
[----:B------:R-:W-:-:S04]  /*01c0*/  ISETP.GE.AND P0, PT, R153, R0, PT ;  /* 0x000000009900720c */ /* 0x000fc80003f06270 */
[----:B------:R-:W-:Y:S01]  /*01d0*/  SEL R224, R224, 0xffffffff, !P0 ;  /* 0xffffffffe0e07807 */ /* 0x000fe20004000000 */
[----:B------:R-:W-:Y:S05]  /*01e0*/  BRA `(.L_x_999) ;  /* 0x0000013000007947 */ /* 0x000fea0003800000 */
.L_x_995:
[----:B------:R-:W-:-:S04]  /*01f0*/  ISETP.NE.U32.AND P0, PT, RZ, c[0x0][0x568], PT ;  /* 0x00015a00ff007a0c */ /* 0x000fc80003f05070 */
[----:B------:R-:W-:-:S13]  /*0200*/  ISETP.NE.AND.EX P0, PT, RZ, c[0x0][0x56c], PT, P0 ;  /* 0x00015b00ff007a0c */ /* 0x000fda0003f05300 */
[----:B------:R-:W-:Y:S05]  /*0210*/  @!P0 BRA `(.L_x_1000) ;  /* 0x0000002000008947 */ /* 0x000fea0003800000 */
[----:B------:R1:W5:Y:S01]  /*0220*/  LDG.E R0, [R4.64] ;  /* 0x0000000804007981 */ /* 0x000362000c1e1900 */
[----:B------:R-:W-:Y:S05]  /*0230*/  BRA `(.L_x_1001) ;  /* 0x0000009000007947 */ /* 0x000fea0003800000 */
.L_x_1000:
        /* <DEDUP_REMOVED lines=8> */
.L_x_1002:
[----:B------:R-:W-:-:S04]  /*02c0*/  MOV R0, c[0x0][0x54c] ;  /* 0x0001530000007a02 */ /* 0x000fc80000000f00 */
.L_x_1001:
[----:B------:R-:W-:Y:S01]  /*02d0*/  USHF.L.U32 UR4, UR4, 0x7, URZ ;  /* 0x0000000704047899 */ /* 0x000fe2000800063f */
[----:B-----5:R-:W-:-:S05]  /*02e0*/  IMAD R0, R0, c[0x0][0x548], RZ ;  /* 0x0001520000007a24 */ /* 0x020fca00078e02ff */
[----:B------:R-:W-:-:S04]  /*02f0*/  MOV R153, UR4 ;  /* 0x0000000400997c02 */ /* 0x000fc80008000f00 */
[----:B------:R-:W-:-:S04]  /*0300*/  ISETP.GE.AND P0, PT, R153, R0, PT ;  /* 0x000000009900720c */ /* 0x000fc80003f06270 */
[----:B------:R-:W-:-:S04]  /*0310*/  SEL R224, R224, 0xffffffff, !P0 ;  /* 0xffffffffe0e07807 */ /* 0x000fc80004000000 */
.L_x_999:
[----:B------:R-:W-:-:S13]  /*0320*/  ISETP.GE.AND P0, PT, R224, RZ, PT ;  /* 0x000000ffe000720c */ /* 0x000fda0003f06270 */
        /* <DEDUP_REMOVED lines=20> */
[----:B------:R-:W-:Y:S01]  /*0470*/  IMAD.MOV.U32 R220, RZ, RZ, c[0x0][0x1d0] ;  /* 0x00007400ffdc7624 */ /* 0x000fe200078e00ff */
[----:B------:R-:W-:Y:S05]  /*0480*/  @P0 BRA `(.L_x_1003) ;  /* 0x0000004000000947 */ /* 0x000fea0003800000 */
[----:B------:R-:W-:Y:S05]  /*0490*/  @!P2 BRA `(.L_x_1003) ;  /* 0x000000300000a947 */ /* 0x000fea0003800000 */
[----:B-----5:R-:W2:Y:S04]  /*04a0*/  LDG.E R225, [R8.64] ;  /* 0x0000000808e17981 */ /* 0x020ea8000c1e1900 */
[----:B------:R-:W2:Y:S02]  /*04b0*/  LDG.E R0, [R8.64+0x4] ;  /* 0x0000040808007981 */ /* 0x000ea4000c1e1900 */
[----:B--2---:R-:W-:-:S02]  /*04c0*/  IADD3 R225, -R225, R0, RZ ;  /* 0x00000000e1e17210 */ /* 0x004fc40007ffe1ff */
.L_x_1003:
[----:B------:R-:W-:-:S04]  /*04d0*/  ISETP.NE.U32.AND P0, PT, RZ, c[0x0][0x368], PT ;  /* 0x0000da00ff007a0c */ /* 0x000fc80003f05070 */
[----:B------:R-:W-:-:S13]  /*04e0*/  ISETP.NE.AND.EX P0, PT, RZ, c[0x0][0x36c], PT, P0 ;  /* 0x0000db00ff007a0c */ /* 0x000fda0003f05300 */
[----:B------:R-:W-:Y:S05]  /*04f0*/  @!P0 BRA `(.L_x_1004) ;  /* 0x0000003000008947 */ /* 0x000fea0003800000 */
[----:B------:R-:W-:-:S06]  /*0500*/  IMAD.WIDE R220, R224, R3, c[0x0][0x368] ;  /* 0x0000da00e0dc7625 */ /* 0x000fcc00078e0203 */
[----:B------:R2:W5:Y:S01]  /*0510*/  LDG.E R220, [R220.64] ;  /* 0x00000008dcdc7981 */ /* 0x000562000c1e1900 */
[----:B------:R-:W-:Y:S05]  /*0520*/  BRA `(.L_x_1005) ;  /* 0x0000004000007947 */ /* 0x000fea0003800000 */
.L_x_1004:
[----:B------:R-:W-:Y:S05]  /*0530*/  @!P3 BRA `(.L_x_1005) ;  /* 0x000000300000b947 */ /* 0x000fea0003800000 */
[----:B------:R-:W2:Y:S04]  /*0540*/  LDG.E R220, [R4.64] ;  /* 0x0000000804dc7981 */ /* 0x000ea8000c1e1900 */
[----:B-1----:R-:W2:Y:S02]  /*0550*/  LDG.E R9, [R4.64+0x4] ;  /* 0x0000040804097981 */ /* 0x002ea4000c1e1900 */
[----:B--2---:R-:W-:Y:S02]  /*0560*/  IADD3 R220, -R220, R9, RZ ;  /* 0x00000009dcdc7210 */ /* 0x004fe40007ffe1ff */
.L_x_1005:
[----:B------:R-:W-:Y:S01]  /*0570*/  IMAD.MOV.U32 R222, RZ, RZ, c[0x0][0x2c4] ;  /* 0x0000b100ffde7624 */ /* 0x000fe200078e00ff */
[----:B------:R-:W-:Y:S01]  /*0580*/  LOP3.LUT R226, R226, 0xfffff7ff, RZ, 0xc0, !PT ;  /* 0xfffff7ffe2e27812 */ /* 0x000fe200078ec0ff */
[----:B--2---:R-:W-:Y:S01]  /*0590*/  IMAD.MOV.U32 R221, RZ, RZ, c[0x0][0x32c] ;  /* 0x0000cb00ffdd7624 */ /* 0x004fe200078e00ff */
[----:B-1----:R-:W-:Y:S01]  /*05a0*/  IADD3 R5, R153, 0x7f, RZ ;  /* 0x0000007f99057810 */ /* 0x002fe20007ffe0ff */
[----:B-----5:R-:W-:Y:S01]  /*05b0*/  IMAD.IADD R220, R220, 0x1, -R7 ;  /* 0x00000001dcdc7824 */ /* 0x020fe200078e0a07 */
[----:B------:R-:W-:-:S02]  /*05c0*/  ISETP.NE.AND P6, PT, R222, 0x1, PT ;  /* 0x00000001de00780c */ /* 0x000fc40003fc5270 */
[----:B------:R-:W-:Y:S02]  /*05d0*/  ISETP.GE.AND P5, PT, R221, 0x1, PT ;  /* 0x00000001dd00780c */ /* 0x000fe40003fa6270 */
[----:B------:R-:W-:-:S09]  /*05e0*/  IADD3 R0, R220, 0x1, -R225 ;  /* 0x00000001dc007810 */ /* 0x000fd20007ffe8e1 */
[----:B------:R-:W-:Y:S02]  /*05f0*/  @P6 IADD3 R4, R153, 0x7f, RZ ;  /* 0x0000007f99046810 */ /* 0x000fe40007ffe0ff */
[----:B------:R-:W-:-:S03]  /*0600*/  @P6 LOP3.LUT R226, R226, 0x800, RZ, 0xfc, !PT ;  /* 0x00000800e2e26812 */ /* 0x000fc600078efcff */
[----:B------:R-:W-:Y:S01]  /*0610*/  @P6 IMAD.HI.U32 R4, R4, c[0x0][0x2c8], RZ ;  /* 0x0000b20004046a27 */ /* 0x000fe200078e00ff */
[----:B------:R-:W-:-:S04]  /*0620*/  LOP3.LUT R226, R226, 0xfffffbff, RZ, 0xc0, !PT ;  /* 0xfffffbffe2e27812 */ /* 0x000fc800078ec0ff */
[----:B------:R-:W-:Y:S02]  /*0630*/  @P6 SHF.R.U32.HI R5, RZ, c[0x0][0x2cc], R4 ;  /* 0x0000b300ff056a19 */ /* 0x000fe40000011604 */
[----:B------:R-:W-:-:S03]  /*0640*/  @P5 LOP3.LUT R226, R226, 0x400, RZ, 0xfc, !PT ;  /* 0x00000400e2e25812 */ /* 0x000fc600078efcff */
[----:B------:R-:W-:Y:S02]  /*0650*/  IMAD.IADD R5, R0, 0x1, R5 ;  /* 0x0000000100057824 */ /* 0x000fe400078e0205 */
[----:B------:R-:W-:-:S03]  /*0660*/  IMAD.IADD R0, R6, 0x1, R7 ;  /* 0x0000000106007824 */ /* 0x000fc600078e0207 */
        /* <DEDUP_REMOVED lines=11> */
.L_x_1007:
[----:B------:R-:W-:-:S13]  /*0720*/  ISETP.NE.AND P0, PT, R221, 0x1, PT ;  /* 0x00000001dd00780c */ /* 0x000fda0003f05270 */
[----:B------:R-:W-:-:S05]  /*0730*/  @P0 IMAD.HI.U32 R5, R4, c[0x0][0x330], RZ ;  /* 0x0000cc0004050a27 */ /* 0x000fca00078e00ff */
[----:B------:R-:W-:-:S05]  /*0740*/  @P0 SHF.R.U32.HI R4, RZ, c[0x0][0x334], R5 ;  /* 0x0000cd00ff040a19 */ /* 0x000fca0000011605 */
.L_x_1008:
[----:B------:R-:W-:-:S05]  /*0750*/  IMAD R5, R4, R221, c[0x0][0x32c] ;  /* 0x0000cb0004057624 */ /* 0x000fca00078e02dd */
[----:B------:R-:W-:-:S04]  /*0760*/  IMNMX R6, R6, R5, PT ;  /* 0x0000000506067217 */ /* 0x000fc80003800200 */
.L_x_1006:
[----:B------:R-:W-:Y:S01]  /*0770*/  IADD3 R6, R6, 0x2f, RZ ;  /* 0x0000002f06067810 */ /* 0x000fe20007ffe0ff */
[----:B------:R-:W-:Y:S01]  /*0780*/  @P6 IMAD.HI.U32 R4, R153, c[0x0][0x2c8], RZ ;  /* 0x0000b20099046a27 */ /* 0x000fe200078e00ff */
[----:B------:R-:W-:-:S03]  /*0790*/  IADD3 R8, R220, 0x2f, RZ ;  /* 0x0000002fdc087810 */ /* 0x000fc60007ffe0ff */
[----:B------:R-:W-:-:S04]  /*07a0*/  IMAD.HI R6, R6, 0x2aaaaaab, RZ ;  /* 0x2aaaaaab06067827 */ /* 0x000fc800078e02ff */
[----:B------:R-:W-:Y:S01]  /*07b0*/  IMAD.HI R8, R8, 0x2aaaaaab, RZ ;  /* 0x2aaaaaab08087827 */ /* 0x000fe200078e02ff */
[----:B------:R-:W-:-:S03]  /*07c0*/  SHF.R.U32.HI R5, RZ, 0x1f, R6 ;  /* 0x0000001fff057819 */ /* 0x000fc60000011606 */
[----:B------:R-:W-:Y:S01]  /*07d0*/  IMAD.MOV.U32 R9, RZ, RZ, R153 ;  /* 0x000000ffff097224 */ /* 0x000fe200078e0099 */
[----:B------:R-:W-:Y:S01]  /*07e0*/  @P6 SHF.R.U32.HI R9, RZ, c[0x0][0x2cc], R4 ;  /* 0x0000b300ff096a19 */ /* 0x000fe20000011604 */
[----:B------:R-:W-:Y:S01]  /*07f0*/  IMAD.IADD R150, R220, 0x1, -R225 ;  /* 0x00000001dc967824 */ /* 0x000fe200078e0ae1 */
[----:B------:R-:W-:Y:S02]  /*0800*/  SHF.R.U32.HI R7, RZ, 0x1f, R8 ;  /* 0x0000001fff077819 */ /* 0x000fe40000011608 */
[----:B------:R-:W-:Y:S01]  /*0810*/  LEA.HI.SX32 R5, R6, R5, 0x1d ;  /* 0x0000000506057211 */ /* 0x000fe200078feaff */
[----:B------:R-:W-:Y:S01]  /*0820*/  IMAD.IADD R4, R150, 0x1, R9 ;  /* 0x0000000196047824 */ /* 0x000fe200078e0209 */
[----:B------:R-:W-:-:S04]  /*0830*/  LEA.HI.SX32 R148, R8, R7, 0x1d ;  /* 0x0000000708947211 */ /* 0x000fc800078feaff */
[----:B------:R-:W-:Y:S02]  /*0840*/  IADD3 R6, R4, -c[0x0][0x324], RZ ;  /* 0x8000c90004067a10 */ /* 0x000fe40007ffe0ff */
[----:B------:R-:W-:Y:S01]  /*0850*/  IMNMX R148, R148, R5, PT ;  /* 0x0000000594947217 */ /* 0x000fe20003800200 */
[----:B------:R-:W-:Y:S05]  /*0860*/  @!P5 BRA `(.L_x_1009) ;  /* 0x000000e00000d947 */ /* 0x000fea0003800000 */
[----:B------:R-:W-:-:S04]  /*0870*/  MOV R5, R4 ;  /* 0x0000000400057202 */ /* 0x000fc80000000f00 */
        /* <DEDUP_REMOVED lines=8> */
.L_x_1010:
[----:B------:R-:W-:-:S13]  /*0900*/  ISETP.NE.AND P0, PT, R221, 0x1, PT ;  /* 0x00000001dd00780c */ /* 0x000fda0003f05270 */
[----:B------:R-:W-:-:S05]  /*0910*/  @P0 IMAD.HI.U32 R4, R5, c[0x0][0x330], RZ ;  /* 0x0000cc0005040a27 */ /* 0x000fca00078e00ff */
[----:B------:R-:W-:-:S05]  /*0920*/  @P0 SHF.R.U32.HI R5, RZ, c[0x0][0x334], R4 ;  /* 0x0000cd00ff050a19 */ /* 0x000fca0000011604 */
.L_x_1011:
[----:B------:R-:W-:-:S05]  /*0930*/  IMAD R5, R5, c[0x0][0x32c], RZ ;  /* 0x0000cb0005057a24 */ /* 0x000fca00078e02ff */
[----:B------:R-:W-:-:S05]  /*0940*/  IMNMX R6, R6, R5, !PT ;  /* 0x0000000506067217 */ /* 0x000fca0007800200 */
.L_x_1009:
[----:B------:R-:W-:Y:S01]  /*0950*/  IMAD.HI R4, R6, 0x2aaaaaab, RZ ;  /* 0x2aaaaaab06047827 */ /* 0x000fe200078e02ff */
[----:B------:R-:W-:Y:S01]  /*0960*/  PLOP3.LUT P4, PT, PT, PT, PT, 0x80, 0x0 ;  /* 0x000000000000781c */ /* 0x000fe20003f8f070 */
[----:B------:R-:W-:Y:S01]  /*0970*/  CS2R R8, SRZ ;  /* 0x0000000000087805 */ /* 0x000fe2000001ff00 */
[----:B------:R-:W-:Y:S01]  /*0980*/  CS2R R92, SRZ ;  /* 0x00000000005c7805 */ /* 0x000fe2000001ff00 */
[----:B------:R-:W-:Y:S01]  /*0990*/  IMAD.MOV.U32 R94, RZ, RZ, RZ ;  /* 0x000000ffff5e7224 */ /* 0x000fe200078e00ff */
[----:B------:R-:W-:Y:S01]  /*09a0*/  SHF.R.U32.HI R219, RZ, 0x1f, R4 ;  /* 0x0000001fffdb7819 */ /* 0x000fe20000011604 */
[----:B------:R-:W-:Y:S01]  /*09b0*/  CS2R R98, SRZ ;  /* 0x0000000000627805 */ /* 0x000fe2000001ff00 */
[----:B------:R-:W-:Y:S01]  /*09c0*/  IMAD.MOV.U32 R96, RZ, RZ, RZ ;  /* 0x000000ffff607224 */ /* 0x000fe200078e00ff */
[----:B------:R-:W-:Y:S01]  /*09d0*/  CS2R R90, SRZ ;  /* 0x00000000005a7805 */ /* 0x000fe2000001ff00 */
[----:B------:R-:W-:Y:S01]  /*09e0*/  LEA.HI.SX32 R219, R4, R219, 0x1d ;  /* 0x000000db04db7211 */ /* 0x000fe200078feaff */
[----:B------:R-:W-:Y:S01]  /*09f0*/  CS2R R88, SRZ ;  /* 0x0000000000587805 */ /* 0x000fe2000001ff00 */
[----:B------:R-:W-:Y:S01]  /*0a00*/  CS2R R4, SRZ ;  /* 0x0000000000047805 */ /* 0x000fe2000001ff00 */
[----:B------:R-:W-:Y:S01]  /*0a10*/  CS2R R86, SRZ ;  /* 0x0000000000567805 */ /* 0x000fe2000001ff00 */
[----:B------:R-:W-:Y:S01]  /*0a20*/  IMNMX R219, RZ, R219, !PT ;  /* 0x000000dbffdb7217 */ /* 0x000fe20007800200 */
[----:B------:R-:W-:Y:S01]  /*0a30*/  CS2R R84, SRZ ;  /* 0x0000000000547805 */ /* 0x000fe2000001ff00 */
[----:B------:R-:W-:Y:S01]  /*0a40*/  CS2R R78, SRZ ;  /* 0x00000000004e7805 */ /* 0x000fe2000001ff00 */
[----:B------:R-:W-:Y:S01]  /*0a50*/  CS2R R76, SRZ ;  /* 0x00000000004c7805 */ /* 0x000fe2000001ff00 */
[----:B------:R-:W-:Y:S01]  /*0a60*/  ISETP.GT.AND P0, PT, R148, R219, PT ;  /* 0x000000db9400720c */ /* 0x000fe20003f04270 */
        /* <DEDUP_REMOVED lines=39> */
[----:B------:R-:W-:Y:S05]  /*0ce0*/  @!P0 BRA `(.L_x_1012) ;  /* 0x0000f84000008947 */ /* 0x000fea0003800000 */
[----:B------:R-:W-:-:S04]  /*0cf0*/  ISETP.NE.U32.AND P0, PT, RZ, c[0x0][0x340], PT ;  /* 0x0000d000ff007a0c */ /* 0x000fc80003f05070 */
[----:B------:R-:W-:-:S13]  /*0d00*/  ISETP.NE.AND.EX P0, PT, RZ, c[0x0][0x344], PT, P0 ;  /* 0x0000d100ff007a0c */ /* 0x000fda0003f05300 */
[----:B------:R-:W-:-:S06]  /*0d10*/  @P0 IMAD.WIDE R10, R224, R3, c[0x0][0x340] ;  /* 0x0000d000e00a0625 */ /* 0x000fcc00078e0203 */
[----:B------:R1:W2:Y:S01]  /*0d20*/  @P0 LDG.E R10, [R10.64] ;  /* 0x000000080a0a0981 */ /* 0x0002a2000c1e1900 */
[----:B------:R-:W-:Y:S01]  /*0d30*/  SHF.R.S32.HI R6, RZ, 0x1f, R223 ;  /* 0x0000001fff067819 */ /* 0x000fe200000114df */
[----:B------:R-:W-:Y:S01]  /*0d40*/  IMAD.WIDE.U32 R8, R2, c[0x0][0x178], RZ ;  /* 0x00005e0002087a25 */ /* 0x000fe200078e00ff */
[----:B------:R-:W-:Y:S01]  /*0d50*/  SHF.R.S32.HI R3, RZ, 0x1f, R2 ;  /* 0x0000001fff037819 */ /* 0x000fe20000011402 */
[----:B------:R-:W3:Y:S01]  /*0d60*/  S2R R4, SR_CTAID.Y ;  /* 0x0000000000047919 */ /* 0x000ee20000002600 */
[-C--:B------:R-:W-:Y:S01]  /*0d70*/  LEA.HI R12, R6, R223.reuse, RZ, 0x2 ;  /* 0x000000df060c7211 */ /* 0x080fe200078f10ff */
[----:B------:R-:W-:Y:S01]  /*0d80*/  BSSY B0, `(.L_x_1013) ;  /* 0x0000089000007945 */ /* 0x000fe20003800000 */
[----:B------:R-:W-:Y:S01]  /*0d90*/  SHF.R.S32.HI R14, RZ, 0x1f, R0 ;  /* 0x0000001fff0e7819 */ /* 0x000fe20000011400 */
[----:B------:R-:W-:Y:S01]  /*0da0*/  IMAD R3, R3, c[0x0][0x178], RZ ;  /* 0x00005e0003037a24 */ /* 0x000fe200078e02ff */
[----:B------:R-:W-:Y:S02]  /*0db0*/  LOP3.LUT R96, R12, 0xfffffffc, RZ, 0xc0, !PT ;  /* 0xfffffffc0c607812 */ /* 0x000fe400078ec0ff */
[----:B------:R-:W-:Y:S01]  /*0dc0*/  SHF.R.S32.HI R247, RZ, 0x2, R12 ;  /* 0x00000002fff77819 */ /* 0x000fe2000001140c */
[----:B------:R-:W-:Y:S01]  /*0dd0*/  IMAD R26, R2, c[0x0][0x17c], R3 ;  /* 0x00005f00021a7a24 */ /* 0x000fe200078e0203 */
[----:B------:R-:W-:Y:S01]  /*0de0*/  LEA.HI R3, R6, R223, RZ, 0x3 ;  /* 0x000000df06037211 */ /* 0x000fe200078f18ff */
[----:B------:R-:W-:Y:S01]  /*0df0*/  IMAD.IADD R96, R223, 0x1, -R96 ;  /* 0x00000001df607824 */ /* 0x000fe200078e0a60 */
[----:B------:R-:W-:Y:S01]  /*0e00*/  IADD3 R19, P1, R0, R247, RZ ;  /* 0x000000f700137210 */ /* 0x000fe20007f3e0ff */
[----:B------:R-:W-:Y:S01]  /*0e10*/  IMAD.IADD R27, R9, 0x1, R26 ;  /* 0x00000001091b7824 */ /* 0x000fe200078e021a */
[----:B------:R-:W-:Y:S01]  /*0e20*/  LEA.HI R9, R6, R223, RZ, 0x4 ;  /* 0x000000df06097211 */ /* 0x000fe200078f20ff */
[----:B------:R-:W-:Y:S01]  /*0e30*/  IMAD.SHL.U32 R16, R96, 0x8, RZ ;  /* 0x0000000860107824 */ /* 0x000fe200078e00ff */
[----:B------:R-:W-:Y:S01]  /*0e40*/  LEA.HI.X.SX32 R0, R247, R14, 0x1, P1 ;  /* 0x0000000ef7007211 */ /* 0x000fe200008f0eff */
[----:B------:R-:W-:Y:S01]  /*0e50*/  IMAD.MOV.U32 R26, RZ, RZ, R8 ;  /* 0x000000ffff1a7224 */ /* 0x000fe200078e0008 */
[----:B------:R-:W-:-:S02]  /*0e60*/  LEA.HI R12, R12, R247, RZ, 0x1 ;  /* 0x000000f70c0c7211 */ /* 0x000fc400078f08ff */
[----:B------:R-:W-:Y:S02]  /*0e70*/  IADD3 R8, R16, 0x40, RZ ;  /* 0x0000004010087810 */ /* 0x000fe40007ffe0ff */
[----:B-1----:R-:W-:Y:S02]  /*0e80*/  SHF.R.S32.HI R11, RZ, 0x1f, R224 ;  /* 0x0000001fff0b7819 */ /* 0x002fe400000114e0 */
[----:B------:R-:W-:Y:S01]  /*0e90*/  ISETP.GE.AND P1, PT, R8, c[0x0][0x1d4], PT ;  /* 0x0000750008007a0c */ /* 0x000fe20003f26270 */
[----:B---3--:R-:W-:Y:S01]  /*0ea0*/  IMAD.WIDE.U32 R26, R4, c[0x0][0x1b8], R26 ;  /* 0x00006e00041a7a25 */ /* 0x008fe200078e001a */
[----:B------:R-:W-:Y:S02]  /*0eb0*/  SHF.R.S32.HI R5, RZ, 0x1f, R4 ;  /* 0x0000001fff057819 */ /* 0x000fe40000011404 */
[----:B------:R-:W-:Y:S01]  /*0ec0*/  LOP3.LUT R12, R12, 0x7fffffe, RZ, 0xc0, !PT ;  /* 0x07fffffe0c0c7812 */ /* 0x000fe200078ec0ff */
[----:B------:R-:W-:Y:S01]  /*0ed0*/  IMAD R8, R0, c[0x0][0x1e0], RZ ;  /* 0x0000780000087a24 */ /* 0x000fe200078e02ff */
[----:B------:R-:W-:Y:S01]  /*0ee0*/  SHF.R.S32.HI R17, RZ, 0x1f, R16 ;  /* 0x0000001fff117819 */ /* 0x000fe20000011410 */
[----:B------:R-:W-:Y:S01]  /*0ef0*/  IMAD R7, R5, c[0x0][0x1b8], RZ ;  /* 0x00006e0005077a24 */ /* 0x000fe200078e02ff */
[----:B------:R-:W-:Y:S01]  /*0f00*/  LEA.HI R95, R6, R223, RZ, 0x5 ;  /* 0x000000df065f7211 */ /* 0x000fe200078f28ff */
[----:B------:R-:W-:Y:S01]  /*0f10*/  IMAD R0, R0, c[0x0][0x208], RZ ;  /* 0x0000820000007a24 */ /* 0x000fe200078e02ff */
[----:B------:R-:W-:Y:S01]  /*0f20*/  SEL R6, R11, RZ, !P2 ;  /* 0x000000ff0b067207 */ /* 0x000fe20005000000 */
[----:B------:R-:W-:Y:S01]  /*0f30*/  IMAD R7, R4, c[0x0][0x1bc], R7 ;  /* 0x00006f0004077a24 */ /* 0x000fe200078e0207 */
[----:B------:R-:W-:Y:S01]  /*0f40*/  SEL R15, R224, RZ, !P2 ;  /* 0x000000ffe00f7207 */ /* 0x000fe20005000000 */
[----:B------:R-:W-:Y:S01]  /*0f50*/  IMAD.IADD R29, R247, 0x1, -R12 ;  /* 0x00000001f71d7824 */ /* 0x000fe200078e0a0c */
[----:B------:R-:W-:Y:S01]  /*0f60*/  SHF.R.S32.HI R2, RZ, 0x3, R3 ;  /* 0x00000003ff027819 */ /* 0x000fe20000011403 */
[----:B------:R-:W-:Y:S01]  /*0f70*/  IMAD R13, R19, c[0x0][0x1e4], R8 ;  /* 0x00007900130d7a24 */ /* 0x000fe200078e0208 */
[----:B------:R-:W-:Y:S01]  /*0f80*/  IADD3 R27, R27, R7, RZ ;  /* 0x000000071b1b7210 */ /* 0x000fe20007ffe0ff */
[----:B------:R-:W-:Y:S01]  /*0f90*/  IMAD R7, R19, c[0x0][0x20c], R0 ;  /* 0x0000830013077a24 */ /* 0x000fe200078e0200 */
[----:B------:R-:W-:Y:S01]  /*0fa0*/  LOP3.LUT R0, R9, 0xfffffff0, RZ, 0xc0, !PT ;  /* 0xfffffff009007812 */ /* 0x000fe200078ec0ff */
[----:B------:R-:W-:Y:S01]  /*0fb0*/  IMAD.WIDE.U32 R24, R19, c[0x0][0x1e0], R16 ;  /* 0x0000780013187a25 */ /* 0x000fe200078e0010 */
[----:B------:R-:W-:-:S02]  /*0fc0*/  LOP3.LUT R226, R226, 0xfffffeff, RZ, 0xc0, !PT ;  /* 0xfffffeffe2e27812 */ /* 0x000fc400078ec0ff */
[----:B------:R-:W-:Y:S01]  /*0fd0*/  SHF.R.S32.HI R94, RZ, 0x5, R95 ;  /* 0x00000005ff5e7819 */ /* 0x000fe2000001145f */
[----:B------:R-:W-:Y:S01]  /*0fe0*/  IMAD.IADD R101, R223, 0x1, -R0 ;  /* 0x00000001df657824 */ /* 0x000fe200078e0a00 */
[----:B------:R-:W-:Y:S01]  /*0ff0*/  @P1 LOP3.LUT R226, R226, 0x100, RZ, 0xfc, !PT ;  /* 0x00000100e2e21812 */ /* 0x000fe200078efcff */
[----:B------:R-:W-:Y:S01]  /*1000*/  IMAD R0, R96, 0x20, R247 ;  /* 0x0000002060007824 */ /* 0x000fe200078e02f7 */
[----:B------:R-:W-:Y:S01]  /*1010*/  ISETP.GE.AND P1, PT, R16, c[0x0][0x1d4], PT ;  /* 0x0000750010007a0c */ /* 0x000fe20003f26270 */
[----:B------:R-:W-:Y:S01]  /*1020*/  IMAD R6, R6, c[0x0][0x1c0], RZ ;  /* 0x0000700006067a24 */ /* 0x000fe200078e02ff */
[----:B------:R-:W-:Y:S01]  /*1030*/  LEA.HI R8, R101, R101, RZ, 0x1 ;  /* 0x0000006565087211 */ /* 0x000fe200078f08ff */
[----:B------:R-:W-:Y:S01]  /*1040*/  IMAD.IADD R0, R153, 0x1, R0 ;  /* 0x0000000199007824 */ /* 0x000fe200078e0200 */
[----:B------:R-:W-:Y:S01]  /*1050*/  LOP3.LUT R226, R226, 0xfffffdff, RZ, 0xc0, !PT ;  /* 0xfffffdffe2e27812 */ /* 0x000fe200078ec0ff */
[----:B------:R-:W-:Y:S01]  /*1060*/  IMAD.IADD R25, R25, 0x1, R13 ;  /* 0x0000000119197824 */ /* 0x000fe200078e020d */
[----:B------:R-:W-:Y:S01]  /*1070*/  SHF.R.S32.HI R14, RZ, 0x1, R8 ;  /* 0x00000001ff0e7819 */ /* 0x000fe20000011408 */
[----:B------:R-:W-:Y:S01]  /*1080*/  @P6 IMAD.HI.U32 R20, R0, c[0x0][0x2c8], RZ ;  /* 0x0000b20000146a27 */ /* 0x000fe200078e00ff */
[----:B------:R-:W-:-:S02]  /*1090*/  MOV R12, R0 ;  /* 0x00000000000c7202 */ /* 0x000fc40000000f00 */
[----:B------:R-:W-:Y:S01]  /*10a0*/  SHF.R.S32.HI R21, RZ, 0x1f, R8 ;  /* 0x0000001fff157819 */ /* 0x000fe20000011408 */
[C---:B------:R-:W-:Y:S01]  /*10b0*/  IMAD R6, R15.reuse, c[0x0][0x1c4], R6 ;  /* 0x000071000f067a24 */ /* 0x040fe200078e0206 */
[----:B------:R-:W-:Y:S01]  /*10c0*/  @P6 SHF.R.U32.HI R12, RZ, c[0x0][0x2cc], R20 ;  /* 0x0000b300ff0c6a19 */ /* 0x000fe20000011614 */
[----:B------:R-:W-:Y:S01]  /*10d0*/  IMAD.WIDE.U32 R26, R15, c[0x0][0x1c0], R26 ;  /* 0x000070000f1a7a25 */ /* 0x000fe200078e001a */
[----:B------:R-:W-:Y:S02]  /*10e0*/  LEA.HI R21, R21, R14, RZ, 0x2 ;  /* 0x0000000e15157211 */ /* 0x000fe400078f10ff */
[--C-:B------:R-:W-:Y:S01]  /*10f0*/  SHF.R.S32.HI R15, RZ, 0x1f, R12.reuse ;  /* 0x0000001fff0f7819 */ /* 0x100fe2000001140c */
[----:B------:R-:W-:Y:S01]  /*1100*/  IMAD.MOV R13, RZ, RZ, -R12 ;  /* 0x000000ffff0d7224 */ /* 0x000fe200078e0a0c */
[----:B------:R-:W-:Y:S01]  /*1110*/  IADD3 R27, R27, R6, RZ ;  /* 0x000000061b1b7210 */ /* 0x000fe20007ffe0ff */
[----:B------:R-:W-:Y:S01]  /*1120*/  IMAD.SHL.U32 R23, R2, 0x40, RZ ;  /* 0x0000004002177824 */ /* 0x000fe200078e00ff */
[----:B------:R-:W-:Y:S01]  /*1130*/  LOP3.LUT R21, R21, 0xfffffffc, RZ, 0xc0, !PT ;  /* 0xfffffffc15157812 */ /* 0x000fe200078ec0ff */
[----:B------:R-:W-:Y:S01]  /*1140*/  IMAD R13, R13, c[0x0][0x2c4], R0 ;  /* 0x0000b1000d0d7a24 */ /* 0x000fe200078e0200 */
[----:B------:R-:W-:Y:S01]  /*1150*/  @P1 LOP3.LUT R226, R226, 0x200, RZ, 0xfc, !PT ;  /* 0x00000200e2e21812 */ /* 0x000fe200078efcff */
[----:B------:R-:W-:Y:S01]  /*1160*/  IMAD R15, R15, c[0x0][0x1b0], RZ ;  /* 0x00006c000f0f7a24 */ /* 0x000fe200078e02ff */
[----:B------:R-:W-:Y:S01]  /*1170*/  LOP3.LUT R23, R23, 0xc0, RZ, 0xc0, !PT ;  /* 0x000000c017177812 */ /* 0x000fe200078ec0ff */
[----:B------:R-:W-:Y:S01]  /*1180*/  IMAD.WIDE.U32 R26, R12, c[0x0][0x1b0], R26 ;  /* 0x00006c000c1a7a25 */ /* 0x000fe200078e001a */
[----:B------:R-:W-:-:S02]  /*1190*/  SHF.R.S32.HI R0, RZ, 0x1f, R13 ;  /* 0x0000001fff007819 */ /* 0x000fc4000001140d */
[--C-:B------:R-:W-:Y:S01]  /*11a0*/  LOP3.LUT R18, R23, 0x18, R16.reuse, 0xf8, !PT ;  /* 0x0000001817127812 */ /* 0x100fe200078ef810 */
[----:B------:R-:W-:Y:S01]  /*11b0*/  IMAD R15, R12, c[0x0][0x1b4], R15 ;  /* 0x00006d000c0f7a24 */ /* 0x000fe200078e020f */
[----:B------:R-:W-:Y:S01]  /*11c0*/  SHF.R.U32.HI R23, RZ, 0x3, R23 ;  /* 0x00000003ff177819 */ /* 0x000fe20000011617 */
[----:B------:R-:W-:Y:S01]  /*11d0*/  IMAD R0, R0, c[0x0][0x1a8], RZ ;  /* 0x00006a0000007a24 */ /* 0x000fe200078e02ff */
[----:B------:R-:W-:Y:S01]  /*11e0*/  LOP3.LUT R226, R226, 0xffffff7f, RZ, 0xc0, !PT ;  /* 0xffffff7fe2e27812 */ /* 0x000fe200078ec0ff */
[----:B------:R-:W-:Y:S01]  /*11f0*/  IMAD.IADD R27, R27, 0x1, R15 ;  /* 0x000000011b1b7824 */ /* 0x000fe200078e020f */
[----:B------:R-:W-:Y:S01]  /*1200*/  LOP3.LUT R23, R18, R23, RZ, 0x3c, !PT ;  /* 0x0000001712177212 */ /* 0x000fe200078e3cff */
[----:B------:R-:W-:-:S04]  /*1210*/  IMAD.WIDE.U32 R18, R19, c[0x0][0x208], R16 ;  /* 0x0000820013127a25 */ /* 0x000fc800078e0010 */
[C---:B------:R-:W-:Y:S02]  /*1220*/  IMAD R0, R13.reuse, c[0x0][0x1ac], R0 ;  /* 0x00006b000d007a24 */ /* 0x040fe400078e0200 */
[----:B------:R-:W-:-:S04]  /*1230*/  IMAD.WIDE.U32 R26, R13, c[0x0][0x1a8], R26 ;  /* 0x00006a000d1a7a25 */ /* 0x000fc800078e001a */
[----:B------:R-:W-:Y:S02]  /*1240*/  IMAD.IADD R6, R14, 0x1, -R21 ;  /* 0x000000010e067824 */ /* 0x000fe400078e0a15 */
[----:B------:R-:W-:Y:S02]  /*1250*/  IMAD.IADD R19, R19, 0x1, R7 ;  /* 0x0000000113137824 */ /* 0x000fe400078e0207 */
[----:B------:R-:W-:Y:S02]  /*1260*/  IMAD R7, R5, c[0x0][0x1e8], RZ ;  /* 0x00007a0005077a24 */ /* 0x000fe400078e02ff */
[----:B------:R-:W-:Y:S02]  /*1270*/  IMAD.IADD R12, R27, 0x1, R0 ;  /* 0x000000011b0c7824 */ /* 0x000fe400078e0200 */
[----:B------:R-:W-:Y:S02]  /*1280*/  IMAD R5, R5, c[0x0][0x210], RZ ;  /* 0x0000840005057a24 */ /* 0x000fe400078e02ff */
[----:B------:R-:W-:-:S02]  /*1290*/  IMAD R7, R4, c[0x0][0x1ec], R7 ;  /* 0x00007b0004077a24 */ /* 0x000fc400078e0207 */
[C---:B------:R-:W-:Y:S02]  /*12a0*/  IMAD R5, R4.reuse, c[0x0][0x214], R5 ;  /* 0x0000850004057a24 */ /* 0x040fe400078e0205 */
[----:B------:R-:W-:-:S04]  /*12b0*/  IMAD.WIDE.U32 R24, R4, c[0x0][0x1e8], R24 ;  /* 0x00007a0004187a25 */ /* 0x000fc800078e0018 */
[----:B------:R-:W-:-:S04]  /*12c0*/  IMAD.WIDE.U32 R18, R4, c[0x0][0x210], R18 ;  /* 0x0000840004127a25 */ /* 0x000fc800078e0012 */
[----:B------:R-:W-:Y:S01]  /*12d0*/  IMAD.IADD R25, R25, 0x1, R7 ;  /* 0x0000000119197824 */ /* 0x000fe200078e0207 */
[----:B------:R-:W-:Y:S01]  /*12e0*/  IADD3 R7, R16, 0x20, RZ ;  /* 0x0000002010077810 */ /* 0x000fe20007ffe0ff */
[----:B------:R-:W-:Y:S01]  /*12f0*/  IMAD R218, R94, 0x8, R29 ;  /* 0x000000085eda7824 */ /* 0x000fe200078e021d */
[----:B------:R-:W-:Y:S02]  /*1300*/  IADD3 R19, R19, R5, RZ ;  /* 0x0000000513137210 */ /* 0x000fe40007ffe0ff */
[----:B------:R-:W-:Y:S01]  /*1310*/  SHF.L.U32 R5, R96, 0x3, RZ ;  /* 0x0000000360057819 */ /* 0x000fe200000006ff */
[----:B------:R-:W-:Y:S01]  /*1320*/  IMAD.U32 R218, R218, 0x20, R23 ;  /* 0x00000020dada7824 */ /* 0x000fe200078e0017 */
[----:B------:R-:W-:Y:S02]  /*1330*/  ISETP.GE.AND P2, PT, R7, c[0x0][0x198], PT ;  /* 0x0000660007007a0c */ /* 0x000fe40003f46270 */
[----:B--2---:R-:W-:Y:S01]  /*1340*/  @P0 SHF.R.S32.HI R15, RZ, 0x1f, R10 ;  /* 0x0000001fff0f0819 */ /* 0x004fe2000001140a */
[----:B------:R-:W-:Y:S01]  /*1350*/  @!P0 IMAD.MOV.U32 R15, RZ, RZ, R11 ;  /* 0x000000ffff0f8224 */ /* 0x000fe200078e000b */
[----:B------:R-:W-:Y:S01]  /*1360*/  @P0 MOV R14, R10 ;  /* 0x0000000a000e0202 */ /* 0x000fe20000000f00 */
[----:B------:R-:W-:Y:S01]  /*1370*/  @!P0 IMAD.MOV.U32 R14, RZ, RZ, R224 ;  /* 0x000000ffff0e8224 */ /* 0x000fe200078e00e0 */
[----:B------:R-:W-:Y:S01]  /*1380*/  LEA R13, P0, R26, c[0x0][0x160], 0x1 ;  /* 0x000058001a0d7a11 */ /* 0x000fe200078008ff */
[----:B------:R-:W-:Y:S01]  /*1390*/  IMAD R11, R225, c[0x0][0x2c4], RZ ;  /* 0x0000b100e10b7a24 */ /* 0x000fe200078e02ff */
[----:B------:R-:W-:Y:S01]  /*13a0*/  SEL R0, R15, RZ, !P3 ;  /* 0x000000ff0f007207 */ /* 0x000fe20005800000 */
[----:B------:R-:W-:Y:S01]  /*13b0*/  IMAD.IADD R10, R153, 0x1, R247 ;  /* 0x00000001990a7824 */ /* 0x000fe200078e02f7 */
[----:B------:R-:W-:-:S02]  /*13c0*/  SEL R15, R14, RZ, !P3 ;  /* 0x000000ff0e0f7207 */ /* 0x000fc40005800000 */
[----:B------:R-:W-:Y:S01]  /*13d0*/  LEA.HI.X R12, R26, c[0x0][0x164], R12, 0x1, P0 ;  /* 0x000059001a0c7a11 */ /* 0x000fe200000f0c0c */
[----:B------:R-:W-:Y:S01]  /*13e0*/  IMAD R4, R0, c[0x0][0x1f0], RZ ;  /* 0x00007c0000047a24 */ /* 0x000fe200078e02ff */
[----:B------:R-:W-:Y:S01]  /*13f0*/  LOP3.LUT P0, RZ, R6, 0x2, RZ, 0xc0, !PT ;  /* 0x0000000206ff7812 */ /* 0x000fe2000780c0ff */
[----:B------:R-:W-:Y:S01]  /*1400*/  IMAD R0, R0, c[0x0][0x218], RZ ;  /* 0x0000860000007a24 */ /* 0x000fe200078e02ff */
[----:B------:R-:W-:Y:S01]  /*1410*/  ISETP.GE.AND P4, PT, R10, R11, PT ;  /* 0x0000000b0a00720c */ /* 0x000fe20003f86270 */
[----:B------:R-:W-:Y:S01]  /*1420*/  IMAD R237, R15, c[0x0][0x1f4], R4 ;  /* 0x00007d000fed7a24 */ /* 0x000fe200078e0204 */
[----:B------:R-:W-:Y:S01]  /*1430*/  IADD3 R4, R5, 0x40, RZ ;  /* 0x0000004005047810 */ /* 0x000fe20007ffe0ff */
[----:B------:R-:W-:Y:S01]  /*1440*/  IMAD R235, R15, c[0x0][0x21c], R0 ;  /* 0x000087000feb7a24 */ /* 0x000fe200078e0200 */
[----:B------:R-:W-:Y:S01]  /*1450*/  ISETP.GE.AND P3, PT, R5, c[0x0][0x198], PT ;  /* 0x0000660005007a0c */ /* 0x000fe20003f66270 */
[----:B------:R-:W-:Y:S01]  /*1460*/  IMAD.MOV.U32 R0, RZ, RZ, 0x10 ;  /* 0x00000010ff007424 */ /* 0x000fe200078e00ff */
[----:B------:R-:W-:Y:S01]  /*1470*/  ISETP.GE.AND P1, PT, R4, c[0x0][0x198], PT ;  /* 0x0000660004007a0c */ /* 0x000fe20003f26270 */
[----:B------:R-:W-:-:S03]  /*1480*/  IMAD.WIDE.U32 R230, R15, c[0x0][0x1f0], R24 ;  /* 0x00007c000fe67a25 */ /* 0x000fc600078e0018 */
[----:B------:R-:W-:Y:S01]  /*1490*/  SEL R0, R0, 0xfffffff0, !P0 ;  /* 0xfffffff000007807 */ /* 0x000fe20004000000 */
[----:B------:R-:W-:Y:S01]  /*14a0*/  IMAD.WIDE.U32 R228, R15, c[0x0][0x218], R18 ;  /* 0x000086000fe47a25 */ /* 0x000fe200078e0012 */
[----:B------:R-:W-:Y:S01]  /*14b0*/  ISETP.GE.AND P0, PT, R7, c[0x0][0x1d4], PT ;  /* 0x0000750007007a0c */ /* 0x000fe20003f06270 */
[----:B------:R1:W2:Y:S02]  /*14c0*/  SHFL.IDX PT, R18, R13, RZ, 0x1c1f ;  /* 0x001c1fff0d127589 */ /* 0x0002a400000e0000 */
[----:B------:R-:W-:Y:S02]  /*14d0*/  IMAD.IADD R237, R231, 0x1, R237 ;  /* 0x00000001e7ed7824 */ /* 0x000fe400078e02ed */
[----:B------:R1:W3:Y:S01]  /*14e0*/  SHFL.IDX PT, R19, R12, RZ, 0x1c1f ;  /* 0x001c1fff0c137589 */ /* 0x0002e200000e0000 */
[----:B------:R-:W-:-:S07]  /*14f0*/  IMAD.IADD R235, R229, 0x1, R235 ;  /* 0x00000001e5eb7824 */ /* 0x000fce00078e02eb */
[----:B------:R-:W-:Y:S01]  /*1500*/  @P0 LOP3.LUT R226, R226, 0x80, RZ, 0xfc, !PT ;  /* 0x00000080e2e20812 */ /* 0x000fe200078efcff */
[----:B------:R-:W-:Y:S05]  /*1510*/  @P4 BRA `(.L_x_1014) ;  /* 0x000000f000004947 */ /* 0x000fea0003800000 */
[----:B------:R-:W-:Y:S02]  /*1520*/  SHF.R.S32.HI R14, RZ, 0x1f, R7 ;  /* 0x0000001fff0e7819 */ /* 0x000fe40000011407 */
[----:B------:R-:W-:Y:S02]  /*1530*/  SHF.R.S32.HI R15, RZ, 0x1f, R4 ;  /* 0x0000001fff0f7819 */ /* 0x000fe40000011404 */
[----:B------:R-:W-:Y:S02]  /*1540*/  LEA.HI R14, R14, R7, RZ, 0x3 ;  /* 0x000000070e0e7211 */ /* 0x000fe400078f18ff */
[----:B------:R-:W-:Y:S01]  /*1550*/  LEA.HI R15, R15, R4, RZ, 0x3 ;  /* 0x000000040f0f7211 */ /* 0x000fe200078f18ff */
[----:B------:R-:W-:Y:S01]  /*1560*/  IMAD.SHL.U32 R4, R218, 0x2, RZ ;  /* 0x00000002da047824 */ /* 0x000fe200078e00ff */
[----:B--2---:R-:W-:Y:S02]  /*1570*/  LEA R20, P0, R5, R18, 0x1 ;  /* 0x0000001205147211 */ /* 0x004fe400078008ff */
[----:B------:R-:W-:-:S02]  /*1580*/  LOP3.LUT R14, R14, 0xfffffff8, RZ, 0xc0, !PT ;  /* 0xfffffff80e0e7812 */ /* 0x000fc400078ec0ff */
[----:B------:R-:W-:Y:S02]  /*1590*/  LOP3.LUT R15, R15, 0xfffffff8, RZ, 0xc0, !PT ;  /* 0xfffffff80f0f7812 */ /* 0x000fe400078ec0ff */
[----:B---3--:R-:W-:Y:S01]  /*15a0*/  LEA.HI.X R21, R5, R19, R17, 0x1, P0 ;  /* 0x0000001305157211 */ /* 0x008fe200000f0c11 */
[----:B------:R-:W-:-:S04]  /*15b0*/  IMAD.WIDE R22, R14, 0x2, R18 ;  /* 0x000000020e167825 */ /* 0x000fc800078e0212 */
[----:B------:R-:W-:Y:S01]  /*15c0*/  IMAD.WIDE R18, R15, 0x2, R18 ;  /* 0x000000020f127825 */ /* 0x000fe200078e0212 */
[----:B------:R-:W-:Y:S01]  /*15d0*/  @!PT LDS RZ, [RZ] ;  /* 0x00000000fffff984 */ /* 0x000fe20000000800 */
[----:B------:R2:W-:Y:S04]  /*15e0*/  LDGSTS.E.BYPASS.LTC128B.128 [R4+0x6080], [R20.64], !P3 ;  /* 0x0608000014047fae */ /* 0x0005e8000d901d48 */
[----:B------:R2:W-:Y:S04]  /*15f0*/  LDGSTS.E.BYPASS.LTC128B.128 [R4+0x8080], [R22.64], !P2 ;  /* 0x0808000016047fae */ /* 0x0005e8000d101d48 */
[----:B------:R2:W-:Y:S02]  /*1600*/  LDGSTS.E.BYPASS.LTC128B.128 [R4+0xa080], [R18.64], !P1 ;  /* 0x0a08000012047fae */ /* 0x0005e4000c901d48 */
.L_x_1014:
[----:B------:R-:W-:Y:S05]  /*1610*/  BSYNC B0 ;  /* 0x0000000000007941 */ /* 0x000fea0003800000 */
.L_x_1013:
        /* <DEDUP_REMOVED lines=10> */
[----:B------:R-:W-:Y:S01]  /*16c0*/  LEA.HI R4, R4, R15, RZ, 0x3 ;  /* 0x0000000f04047211 */ /* 0x000fe200078f18ff */
[----:B------:R-:W-:Y:S01]  /*16d0*/  IMAD.SHL.U32 R15, R218, 0x2, RZ ;  /* 0x00000002da0f7824 */ /* 0x000fe200078e00ff */
[----:B----4-:R-:W-:-:S02]  /*16e0*/  LEA R20, P0, R5, R18, 0x1 ;  /* 0x0000001205147211 */ /* 0x010fc400078008ff */
[----:B------:R-:W-:Y:S02]  /*16f0*/  LOP3.LUT R14, R14, 0xfffffff8, RZ, 0xc0, !PT ;  /* 0xfffffff80e0e7812 */ /* 0x000fe400078ec0ff */
        /* <DEDUP_REMOVED lines=8> */
.L_x_1016:
[----:B------:R-:W-:Y:S05]  /*1780*/  BSYNC B0 ;  /* 0x0000000000007941 */ /* 0x000fea0003800000 */
.L_x_1015:
[----:B------:R-:W-:Y:S01]  /*1790*/  IADD3 R4, R10, 0x40, RZ ;  /* 0x000000400a047810 */ /* 0x000fe20007ffe0ff */
[----:B---3--:R3:W1:Y:S01]  /*17a0*/  SHFL.IDX PT, R19, R12, 0x2, 0x1c1f ;  /* 0x005c1f000c137f89 */ /* 0x00866200000e0000 */
        /* <DEDUP_REMOVED lines=13> */
[----:B-1----:R-:W-:Y:S01]  /*1880*/  LEA.HI.X R21, R5, R19, R17, 0x1, P0 ;  /* 0x0000001305157211 */ /* 0x002fe200000f0c11 */
[----:B------:R-:W-:-:S04]  /*1890*/  IMAD.WIDE R22, R14, 0x2, R18 ;  /* 0x000000020e167825 */ /* 0x000fc800078e0212 */
[----:B------:R-:W-:Y:S01]  /*18a0*/  IMAD.WIDE R18, R4, 0x2, R18 ;  /* 0x0000000204127825 */ /* 0x000fe200078e0212 */
[----:B------:R-:W-:Y:S01]  /*18b0*/  @!PT LDS RZ, [RZ] ;  /* 0x00000000fffff984 */ /* 0x000fe20000000800 */
[----:B------:R1:W-:Y:S04]  /*18c0*/  LDGSTS.E.BYPASS.LTC128B.128 [R15+0x7080], [R20.64], !P3 ;  /* 0x07080000140f7fae */ /* 0x0003e8000d901d48 */
[----:B------:R1:W-:Y:S04]  /*18d0*/  LDGSTS.E.BYPASS.LTC128B.128 [R15+0x9080], [R22.64], !P2 ;  /* 0x09080000160f7fae */ /* 0x0003e8000d101d48 */
[----:B------:R1:W-:Y:S02]  /*18e0*/  LDGSTS.E.BYPASS.LTC128B.128 [R15+0xb080], [R18.64], !P1 ;  /* 0x0b080000120f7fae */ /* 0x0003e4000c901d48 */
.L_x_1018:
[----:B------:R-:W-:Y:S05]  /*18f0*/  BSYNC B0 ;  /* 0x0000000000007941 */ /* 0x000fea0003800000 */
.L_x_1017:
[----:B------:R-:W-:Y:S01]  /*1900*/  IADD3 R10, R10, 0x60, RZ ;  /* 0x000000600a0a7810 */ /* 0x000fe20007ffe0ff */
[----:B------:R-:W5:Y:S01]  /*1910*/  SHFL.IDX PT, R14, R13, 0x3, 0x1c1f ;  /* 0x007c1f000d0e7f89 */ /* 0x000f6200000e0000 */
[----:B------:R-:W-:Y:S01]  /*1920*/  LOP3.LUT R216, R3, 0xfffffff8, RZ, 0xc0, !PT ;  /* 0xfffffff803d87812 */ /* 0x000fe200078ec0ff */
[----:B------:R-:W-:Y:S01]  /*1930*/  IMAD.MOV.U32 R99, RZ, RZ, 0x30 ;  /* 0x00000030ff637424 */ /* 0x000fe200078e00ff */
[----:B------:R-:W-:Y:S01]  /*1940*/  ISETP.GE.AND P0, PT, R10, R11, PT ;  /* 0x0000000b0a00720c */ /* 0x000fe20003f06270 */
[----:B-1----:R1:W2:Y:S01]  /*1950*/  SHFL.IDX PT, R15, R12, 0x3, 0x1c1f ;  /* 0x007c1f000c0f7f89 */ /* 0x0022a200000e0000 */
[----:B------:R-:W-:Y:S01]  /*1960*/  IMAD.SHL.U32 R218, R218, 0x2, RZ ;  /* 0x00000002dada7824 */ /* 0x000fe200078e00ff */
[----:B------:R-:W-:Y:S01]  /*1970*/  P2R R4, PR, RZ, 0x20 ;  /* 0x00000020ff047803 */ /* 0x000fe20000000000 */
[----:B------:R-:W-:Y:S01]  /*1980*/  IMAD.IADD R216, R223, 0x1, -R216 ;  /* 0x00000001dfd87824 */ /* 0x000fe200078e0ad8 */
[----:B------:R-:W-:Y:S01]  /*1990*/  LOP3.LUT P5, RZ, R226, 0x200, RZ, 0xc0, !PT ;  /* 0x00000200e2ff7812 */ /* 0x000fe200078ac0ff */
[----:B------:R-:W-:Y:S01]  /*19a0*/  IMAD R93, R99, c[0x0][0x1e4], RZ ;  /* 0x00007900635d7a24 */ /* 0x000fe200078e02ff */
[----:B------:R-:W-:Y:S01]  /*19b0*/  ULDC.64 UR4, c[0x0][0x1e0] ;  /* 0x0000780000047ab9 */ /* 0x000fe20000000a00 */
[----:B------:R-:W-:Y:S01]  /*19c0*/  IMAD.MOV.U32 R236, RZ, RZ, R230 ;  /* 0x000000ffffec7224 */ /* 0x000fe200078e00e6 */
[----:B------:R-:W-:Y:S01]  /*19d0*/  LOP3.LUT R100, R8, 0x7fffffe, RZ, 0xc0, !PT ;  /* 0x07fffffe08647812 */ /* 0x000fe200078ec0ff */
[----:B------:R-:W-:Y:S01]  /*19e0*/  USHF.L.U32 UR7, UR4, 0x5, URZ ;  /* 0x0000000504077899 */ /* 0x000fe2000800063f */
[----:B------:R-:W-:Y:S01]  /*19f0*/  SHF.R.S32.HI R8, RZ, 0x1f, R101 ;  /* 0x0000001fff087819 */ /* 0x000fe20000011465 */
[----:B------:R-:W-:Y:S01]  /*1a00*/  UMOV UR6, 0x5 ;  /* 0x0000000500067882 */ /* 0x000fe20000000000 */
[----:B------:R-:W-:Y:S01]  /*1a10*/  @!P0 SHF.R.S32.HI R10, RZ, 0x1f, R7 ;  /* 0x0000001fff0a8819 */ /* 0x000fe20000011407 */
[----:B------:R-:W-:Y:S01]  /*1a20*/  USHF.L.U64.HI UR6, UR4, UR6, UR5 ;  /* 0x0000000604067299 */ /* 0x000fe20008010205 */
[----:B------:R-:W-:Y:S01]  /*1a30*/  IMAD.IADD R100, R101, 0x1, -R100 ;  /* 0x0000000165647824 */ /* 0x000fe200078e0a64 */
[----:B------:R-:W-:Y:S01]  /*1a40*/  LEA.HI R101, R8, R101, RZ, 0x3 ;  /* 0x0000006508657211 */ /* 0x000fe200078f18ff */
[----:B------:R-:W-:Y:S01]  /*1a50*/  IMAD.MOV.U32 R234, RZ, RZ, R228 ;  /* 0x000000ffffea7224 */ /* 0x000fe200078e00e4 */
[----:B------:R-:W-:Y:S01]  /*1a60*/  @!P0 LEA.HI R7, R10, R7, RZ, 0x3 ;  /* 0x000000070a078211 */ /* 0x000fe200078f18ff */
[----:B------:R-:W-:Y:S01]  /*1a70*/  IMAD.SHL.U32 R6, R6, 0x40, RZ ;  /* 0x0000004006067824 */ /* 0x000fe200078e00ff */
[----:B------:R-:W-:Y:S01]  /*1a80*/  SHF.R.S32.HI R10, RZ, 0x4, R9 ;  /* 0x00000004ff0a7819 */ /* 0x000fe20000011409 */
[----:B------:R-:W-:Y:S01]  /*1a90*/  IMAD.SHL.U32 R101, R101, 0x20, RZ ;  /* 0x0000002065657824 */ /* 0x000fe200078e00ff */
[----:B------:R-:W-:-:S02]  /*1aa0*/  @!P0 LOP3.LUT R7, R7, 0xfffffff8, RZ, 0xc0, !PT ;  /* 0xfffffff807078812 */ /* 0x000fc400078ec0ff */
[C---:B-123--:R-:W-:Y:S02]  /*1ab0*/  @!P0 IADD3 R12, R5.reuse, 0x40, RZ ;  /* 0x00000040050c8810 */ /* 0x04efe40007ffe0ff */
[----:B-----5:R-:W-:Y:S01]  /*1ac0*/  @!P0 LEA R16, P4, R5, R14, 0x1 ;  /* 0x0000000e05108211 */ /* 0x020fe200078808ff */
[----:B----4-:R-:W-:Y:S01]  /*1ad0*/  @!P0 IMAD.WIDE R18, R7, 0x2, R14 ;  /* 0x0000000207128825 */ /* 0x010fe200078e020e */
[----:B------:R-:W-:Y:S02]  /*1ae0*/  @!P0 SHF.R.S32.HI R7, RZ, 0x1f, R12 ;  /* 0x0000001fff078819 */ /* 0x000fe4000001140c */
[----:B------:R-:W-:Y:S02]  /*1af0*/  LEA.HI R97, R9, R10, RZ, 0x1 ;  /* 0x0000000a09617211 */ /* 0x000fe400078f08ff */
[----:B------:R-:W-:Y:S02]  /*1b00*/  LEA.HI R9, R216, R216, RZ, 0x1 ;  /* 0x000000d8d8097211 */ /* 0x000fe400078f08ff */
[----:B------:R-:W-:-:S02]  /*1b10*/  @!P0 LEA.HI R7, R7, R12, RZ, 0x3 ;  /* 0x0000000c07078211 */ /* 0x000fc400078f18ff */
[----:B------:R-:W-:Y:S02]  /*1b20*/  @!P0 LEA.HI.X R17, R5, R15, R17, 0x1, P4 ;  /* 0x0000000f05118211 */ /* 0x000fe400020f0c11 */
[----:B------:R-:W-:Y:S02]  /*1b30*/  SHF.R.S32.HI R5, RZ, 0x1, R9 ;  /* 0x00000001ff057819 */ /* 0x000fe40000011409 */
[----:B------:R-:W-:Y:S01]  /*1b40*/  @!P0 LOP3.LUT R7, R7, 0xfffffff8, RZ, 0xc0, !PT ;  /* 0xfffffff807078812 */ /* 0x000fe200078ec0ff */
[----:B------:R-:W-:Y:S01]  /*1b50*/  @!PT LDS RZ, [RZ] ;  /* 0x00000000fffff984 */ /* 0x000fe20000000800 */
[----:B------:R1:W-:Y:S01]  /*1b60*/  @!P0 LDGSTS.E.BYPASS.LTC128B.128 [R218+0x7880], [R16.64], !P3 ;  /* 0x0788000010da8fae */ /* 0x0003e2000d901d48 */
[----:B------:R-:W-:Y:S01]  /*1b70*/  LOP3.LUT R97, R97, 0xfffffffe, RZ, 0xc0, !PT ;  /* 0xfffffffe61617812 */ /* 0x000fe200078ec0ff */
[----:B------:R-:W-:Y:S01]  /*1b80*/  IMAD.SHL.U32 R3, R5, 0x40, RZ ;  /* 0x0000004005037824 */ /* 0x000fe200078e00ff */
[C---:B------:R-:W-:Y:S01]  /*1b90*/  LOP3.LUT P3, RZ, R226.reuse, 0x80, RZ, 0xc0, !PT ;  /* 0x00000080e2ff7812 */ /* 0x040fe2000786c0ff */
[----:B------:R-:W-:Y:S01]  /*1ba0*/  @!P0 IMAD.WIDE R14, R7, 0x2, R14 ;  /* 0x00000002070e8825 */ /* 0x000fe200078e020e */
[----:B------:R-:W-:Y:S01]  /*1bb0*/  LOP3.LUT R7, R9, 0x3fffffe, RZ, 0xc0, !PT ;  /* 0x03fffffe09077812 */ /* 0x000fe200078ec0ff */
[----:B------:R1:W-:Y:S01]  /*1bc0*/  @!P0 LDGSTS.E.BYPASS.LTC128B.128 [R218+0x9880], [R18.64], !P2 ;  /* 0x0988000012da8fae */ /* 0x0003e2000d101d48 */
[----:B------:R-:W-:Y:S01]  /*1bd0*/  LOP3.LUT P4, RZ, R226, 0x100, RZ, 0xc0, !PT ;  /* 0x00000100e2ff7812 */ /* 0x000fe2000788c0ff */
[----:B------:R-:W-:Y:S01]  /*1be0*/  IMAD.SHL.U32 R9, R2, 0x8, RZ ;  /* 0x0000000802097824 */ /* 0x000fe200078e00ff */
[----:B------:R-:W-:Y:S01]  /*1bf0*/  LOP3.LUT R2, R3, 0xc0, RZ, 0xc0, !PT ;  /* 0x000000c003027812 */ /* 0x000fe200078ec0ff */
[----:B------:R-:W-:Y:S01]  /*1c00*/  IMAD R3, R148, -0x30, R99 ;  /* 0xffffffd094037824 */ /* 0x000fe200078e0263 */
[----:B------:R2:W-:Y:S01]  /*1c10*/  @!P0 LDGSTS.E.BYPASS.LTC128B.128 [R218+0xb880], [R14.64], !P1 ;  /* 0x0b8800000eda8fae */ /* 0x0005e2000c901d48 */
[----:B------:R-:W-:Y:S01]  /*1c20*/  IMAD.IADD R216, R216, 0x1, -R7 ;  /* 0x00000001d8d87824 */ /* 0x000fe200078e0a07 */
[----:B------:R-:W-:Y:S01]  /*1c30*/  LOP3.LUT R7, R2, 0x8, R9, 0xf8, !PT ;  /* 0x0000000802077812 */ /* 0x000fe200078ef809 */
[----:B------:R-:W-:Y:S01]  /*1c40*/  IMAD.IADD R92, R220, 0x1, R3 ;  /* 0x00000001dc5c7824 */ /* 0x000fe200078e0203 */
[----:B------:R-:W-:Y:S01]  /*1c50*/  SHF.R.U32.HI R2, RZ, 0x3, R2 ;  /* 0x00000003ff027819 */ /* 0x000fe20000011602 */
[----:B------:R-:W-:Y:S01]  /*1c60*/  IMAD.IADD R97, R10, 0x1, -R97 ;  /* 0x000000010a617824 */ /* 0x000fe200078e0a61 */
[----:B------:R-:W-:Y:S01]  /*1c70*/  LOP3.LUT P0, RZ, R5, 0x2, RZ, 0xc0, !PT ;  /* 0x0000000205ff7812 */ /* 0x000fe2000780c0ff */
[----:B------:R-:W-:Y:S01]  /*1c80*/  IMAD.WIDE.U32 R98, R99, c[0x0][0x1e0], RZ ;  /* 0x0000780063627a25 */ /* 0x000fe200078e00ff */
[----:B------:R-:W-:Y:S01]  /*1c90*/  IMNMX R10, R92, 0x30, PT ;  /* 0x000000305c0a7817 */ /* 0x000fe20003800200 */
[----:B------:R-:W0:Y:S01]  /*1ca0*/  LDGDEPBAR ;  /* 0x00000000000079af */ /* 0x000e220000000000 */
[----:B------:R-:W-:Y:S01]  /*1cb0*/  LOP3.LUT R7, R7, R2, RZ, 0x3c, !PT ;  /* 0x0000000207077212 */ /* 0x000fe200078e3cff */
[----:B------:R-:W-:Y:S01]  /*1cc0*/  IMAD R216, R97, 0x8, R216 ;  /* 0x0000000861d87824 */ /* 0x000fe200078e02d8 */
[----:B------:R-:W-:Y:S01]  /*1cd0*/  IADD3 R2, R148, -0x1, RZ ;  /* 0xffffffff94027810 */ /* 0x000fe20007ffe0ff */
[----:B------:R-:W-:Y:S01]  /*1ce0*/  IMAD.IADD R9, R10, 0x1, -R247 ;  /* 0x000000010a097824 */ /* 0x000fe200078e0af7 */
[----:B------:R-:W-:Y:S01]  /*1cf0*/  ISETP.GT.AND P2, PT, R223, 0x3f, PT ;  /* 0x0000003fdf00780c */ /* 0x000fe20003f44270 */
[----:B------:R-:W-:Y:S01]  /*1d00*/  IMAD.U32 R216, R216, 0x20, R7 ;  /* 0x00000020d8d87824 */ /* 0x000fe200078e0007 */
[----:B------:R-:W-:Y:S01]  /*1d10*/  SHF.R.S32.HI R5, RZ, 0x1f, R2 ;  /* 0x0000001fff057819 */ /* 0x000fe20000011402 */
[----:B------:R-:W-:Y:S01]  /*1d20*/  IMAD.IADD R93, R99, 0x1, R93 ;  /* 0x00000001635d7824 */ /* 0x000fe200078e025d */
[----:B------:R-:W-:Y:S01]  /*1d30*/  ISETP.GE.AND P1, PT, R9, 0x1, PT ;  /* 0x000000010900780c */ /* 0x000fe20003f26270 */
[----:B------:R-:W-:Y:S01]  /*1d40*/  IMAD.SHL.U32 R216, R216, 0x2, RZ ;  /* 0x00000002d8d87824 */ /* 0x000fe200078e00ff */
[----:B------:R-:W-:Y:S01]  /*1d50*/  BAR.SYNC.DEFER_BLOCKING 0x0 ;  /* 0x0000000000007b1d */ /* 0x000fe20000010000 */
[----:B------:R-:W-:Y:S01]  /*1d60*/  IMAD R7, R93, R2, RZ ;  /* 0x000000025d077224 */ /* 0x000fe200078e02ff */
[----:B------:R-:W-:Y:S01]  /*1d70*/  SEL R52, RZ, 0x1, P5 ;  /* 0x00000001ff347807 */ /* 0x000fe20002800000 */
[----:B------:R-:W-:Y:S01]  /*1d80*/  IMAD.WIDE.U32 R12, R2, R98, R236 ;  /* 0x00000062020c7225 */ /* 0x000fe200078e00ec */
[----:B------:R-:W-:-:S02]  /*1d90*/  IADD3 R10, R216, 0x3c80, RZ ;  /* 0x00003c80d80a7810 */ /* 0x000fc40007ffe0ff */
[----:B------:R-:W-:Y:S01]  /*1da0*/  IADD3 R215, R216, 0x3ca0, RZ ;  /* 0x00003ca0d8d77810 */ /* 0x000fe20007ffe0ff */
[C---:B------:R-:W-:Y:S01]  /*1db0*/  IMAD R7, R5.reuse, R98, R7 ;  /* 0x0000006205077224 */ /* 0x040fe200078e0207 */
[----:B------:R-:W-:Y:S01]  /*1dc0*/  @P0 IADD3 R215, R10, -0x20, RZ ;  /* 0xffffffe00ad70810 */ /* 0x000fe20007ffe0ff */
[----:B------:R-:W-:Y:S01]  /*1dd0*/  IMAD R5, R5, c[0x0][0x208], RZ ;  /* 0x0000820005057a24 */ /* 0x000fe200078e02ff */
[----:B------:R-:W-:Y:S01]  /*1de0*/  LOP3.LUT R6, R6, 0xc0, RZ, 0xc0, !PT ;  /* 0x000000c006067812 */ /* 0x000fe200078ec0ff */
[----:B------:R-:W-:Y:S01]  /*1df0*/  IMAD.IADD R7, R13, 0x1, R7 ;  /* 0x000000010d077824 */ /* 0x000fe200078e0207 */
[----:B--2---:R-:W-:Y:S01]  /*1e00*/  @P1 LEA R14, P0, R12, c[0x0][0x1c8], 0x1 ;  /* 0x000072000c0e1a11 */ /* 0x004fe200078008ff */
[----:B------:R-:W-:Y:S01]  /*1e10*/  IMAD R5, R2, c[0x0][0x20c], R5 ;  /* 0x0000830002057a24 */ /* 0x000fe200078e0205 */
[----:B------:R-:W-:Y:S01]  /*1e20*/  LOP3.LUT R101, R101, 0xffffff00, RZ, 0xc0, !PT ;  /* 0xffffff0065657812 */ /* 0x000fe200078ec0ff */
[----:B------:R-:W-:Y:S01]  /*1e30*/  IMAD.SHL.U32 R97, R97, 0x8, RZ ;  /* 0x0000000861617824 */ /* 0x000fe200078e00ff */
[----:B------:R-:W-:-:S02]  /*1e40*/  @P1 LEA.HI.X R15, R12, c[0x0][0x1cc], R7, 0x1, P0 ;  /* 0x000073000c0f1a11 */ /* 0x000fc400000f0c07 */
[----:B------:R-:W-:Y:S02]  /*1e50*/  ISETP.GE.AND P0, PT, R9, 0x21, PT ;  /* 0x000000210900780c */ /* 0x000fe40003f06270 */
[----:B------:R-:W-:Y:S02]  /*1e60*/  SEL R9, RZ, 0x2, P3 ;  /* 0x00000002ff097807 */ /* 0x000fe40001800000 */
[----:B------:R-:W-:Y:S01]  /*1e70*/  LOP3.LUT R97, R6, 0x8, R97, 0xf8, !PT ;  /* 0x0000000806617812 */ /* 0x000fe200078ef861 */
[----:B------:R-:W-:Y:S01]  /*1e80*/  @!PT LDS RZ, [RZ] ;  /* 0x00000000fffff984 */ /* 0x000fe20000000800 */
[----:B------:R-:W-:Y:S01]  /*1e90*/  @!PT LDS RZ, [RZ] ;  /* 0x00000000fffff984 */ /* 0x000fe20000000800 */
[----:B------:R-:W-:Y:S01]  /*1ea0*/  @!PT LDS RZ, [RZ] ;  /* 0x00000000fffff984 */ /* 0x000fe20000000800 */
[----:B------:R2:W-:Y:S02]  /*1eb0*/  @P1 LDGSTS.E.BYPASS.LTC128B.128 [R218+0x3c80], [R14.64], !P5 ;  /* 0x03c800000eda1fae */ /* 0x0005e4000e901d48 */
[----:B------:R-:W-:Y:S01]  /*1ec0*/  IMAD.IADD R52, R9, 0x1, R52 ;  /* 0x0000000109347824 */ /* 0x000fe200078e0234 */
[----:B------:R-:W-:Y:S01]  /*1ed0*/  SHF.R.U32.HI R6, RZ, 0x3, R6 ;  /* 0x00000003ff067819 */ /* 0x000fe20000011606 */
[----:B------:R2:W-:Y:S01]  /*1ee0*/  @P1 LDGSTS.E.BYPASS.LTC128B.128 [R218+0x4880], [R14.64+0x40], !P3 ;  /* 0x048800400eda1fae */ /* 0x0005e2000d901d48 */
[----:B------:R-:W-:-:S02]  /*1ef0*/  IADD3 R76, R3, R220, -R247 ;  /* 0x000000dc034c7210 */ /* 0x000fc40007ffe8f7 */
[----:B------:R-:W-:Y:S01]  /*1f00*/  LOP3.LUT R97, R97, R6, RZ, 0x3c, !PT ;  /* 0x0000000661617212 */ /* 0x000fe200078e3cff */
[----:B------:R2:W-:Y:S01]  /*1f10*/  @P1 LDGSTS.E.BYPASS.LTC128B.128 [R218+0x5480], [R14.64+0x80], !P4 ;  /* 0x054800800eda1fae */ /* 0x0005e2000e101d48 */
[----:B------:R-:W-:Y:S01]  /*1f20*/  @P0 IADD3 R8, P1, R12, UR7, RZ ;  /* 0x000000070c080c10 */ /* 0x000fe2000ff3e0ff */
[----:B------:R-:W-:Y:S01]  /*1f30*/  IMAD.WIDE.U32 R12, R2, c[0x0][0x208], RZ ;  /* 0x00008200020c7a25 */ /* 0x000fe200078e00ff */
[----:B------:R-:W-:Y:S02]  /*1f40*/  LOP3.LUT R226, R226, 0xffffffbf, RZ, 0xc0, !PT ;  /* 0xffffffbfe2e27812 */ /* 0x000fe400078ec0ff */
[----:B------:R-:W-:Y:S01]  /*1f50*/  @P0 IADD3.X R7, R7, UR6, RZ, P1, !PT ;  /* 0x0000000607070c10 */ /* 0x000fe20008ffe4ff */
[----:B------:R-:W-:Y:S01]  /*1f60*/  IMAD.IADD R5, R13, 0x1, R5 ;  /* 0x000000010d057824 */ /* 0x000fe200078e0205 */
[----:B------:R-:W-:Y:S02]  /*1f70*/  @P0 LEA R10, P1, R8, c[0x0][0x1c8], 0x1 ;  /* 0x00007200080a0a11 */ /* 0x000fe400078208ff */
[----:B------:R-:W-:-:S02]  /*1f80*/  @P2 LOP3.LUT R226, R226, 0x40, RZ, 0xfc, !PT ;  /* 0x00000040e2e22812 */ /* 0x000fc400078efcff */
[----:B------:R-:W-:Y:S01]  /*1f90*/  @P0 LEA.HI.X R11, R8, c[0x0][0x1cc], R7, 0x1, P1 ;  /* 0x00007300080b0a11 */ /* 0x000fe200008f0c07 */
[----:B------:R-:W-:Y:S01]  /*1fa0*/  IMAD.WIDE.U32 R8, R12, 0x30, R234 ;  /* 0x000000300c087825 */ /* 0x000fe200078e00ea */
[C---:B------:R-:W-:Y:S02]  /*1fb0*/  IADD3 R211, R215.reuse, 0x400, RZ ;  /* 0x00000400d7d37810 */ /* 0x040fe40007ffe0ff */
[----:B------:R-:W-:Y:S01]  /*1fc0*/  IADD3 R210, R215, 0x800, RZ ;  /* 0x00000800d7d27810 */ /* 0x000fe20007ffe0ff */
[----:B------:R3:W-:Y:S01]  /*1fd0*/  @P0 LDGSTS.E.BYPASS.LTC128B.128 [R218+0x4480], [R10.64], !P5 ;  /* 0x044800000ada0fae */ /* 0x0007e2000e901d48 */
[----:B------:R-:W-:Y:S01]  /*1fe0*/  ISETP.NE.AND P5, PT, R4, RZ, PT ;  /* 0x000000ff0400720c */ /* 0x000fe20003fa5270 */
[----:B------:R-:W-:Y:S01]  /*1ff0*/  IMAD R4, R5, 0x30, RZ ;  /* 0x0000003005047824 */ /* 0x000fe200078e02ff */
[C---:B------:R-:W-:Y:S01]  /*2000*/  IADD3 R209, R215.reuse, 0xc00, RZ ;  /* 0x00000c00d7d17810 */ /* 0x040fe20007ffe0ff */
[----:B------:R3:W-:Y:S01]  /*2010*/  @P0 LDGSTS.E.BYPASS.LTC128B.128 [R218+0x5080], [R10.64+0x40], !P3 ;  /* 0x050800400ada0fae */ /* 0x0007e2000d901d48 */
[----:B------:R-:W-:Y:S01]  /*2020*/  @!P2 IMAD.MOV.U32 R7, RZ, RZ, c[0x0][0x208] ;  /* 0x00008200ff07a624 */ /* 0x000fe200078e00ff */
[----:B------:R-:W-:Y:S01]  /*2030*/  IADD3 R208, R215, 0x1000, RZ ;  /* 0x00001000d7d07810 */ /* 0x000fe20007ffe0ff */
[----:B------:R-:W-:Y:S01]  /*2040*/  IMAD.IADD R4, R9, 0x1, R4 ;  /* 0x0000000109047824 */ /* 0x000fe200078e0204 */
[----:B------:R3:W-:Y:S01]  /*2050*/  @P0 LDGSTS.E.BYPASS.LTC128B.128 [R218+0x5c80], [R10.64+0x80], !P4 ;  /* 0x05c800800ada0fae */ /* 0x0007e2000e101d48 */
[C---:B------:R-:W-:Y:S01]  /*2060*/  LEA R54, P0, R8.reuse, c[0x0][0x1f8], 0x1 ;  /* 0x00007e0008367a11 */ /* 0x040fe200078008ff */
[----:B------:R-:W-:Y:S01]  /*2070*/  @!P2 IMAD.MOV.U32 R5, RZ, RZ, c[0x0][0x20c] ;  /* 0x00008300ff05a624 */ /* 0x000fe200078e00ff */
[----:B------:R-:W-:Y:S01]  /*2080*/  SEL R9, RZ, 0x4, P4 ;  /* 0x00000004ff097807 */ /* 0x000fe20002000000 */
[----:B------:R-:W0:Y:S01]  /*2090*/  LDGDEPBAR ;  /* 0x00000000000079af */ /* 0x000e220000000000 */
[----:B------:R-:W-:-:S02]  /*20a0*/  LEA.HI.X R55, R8, c[0x0][0x1fc], R4, 0x1, P0 ;  /* 0x00007f0008377a11 */ /* 0x000fc400000f0c04 */
[----:B------:R-:W-:Y:S01]  /*20b0*/  @!P2 LEA R102, P0, R7, R54, 0x6 ;  /* 0x000000360766a211 */ /* 0x000fe200078030ff */
[----:B------:R-:W-:Y:S01]  /*20c0*/  IMAD.IADD R4, R9, 0x1, R52 ;  /* 0x0000000109047824 */ /* 0x000fe200078e0234 */
[----:B------:R-:W-:Y:S02]  /*20d0*/  IADD3 R207, R215, 0x1400, RZ ;  /* 0x00001400d7cf7810 */ /* 0x000fe40007ffe0ff */
[----:B------:R-:W-:Y:S02]  /*20e0*/  @!P2 LEA.HI.X R103, R7, R55, R5, 0x6, P0 ;  /* 0x000000370767a211 */ /* 0x000fe400000f3405 */
[----:B------:R-:W-:Y:S02]  /*20f0*/  LOP3.LUT P0, RZ, R4, 0x1, RZ, 0xc0, !PT ;  /* 0x0000000104ff7812 */ /* 0x000fe4000780c0ff */
[----:B------:R-:W-:Y:S02]  /*2100*/  IADD3 R206, R215, 0x1800, RZ ;  /* 0x00001800d7ce7810 */ /* 0x000fe40007ffe0ff */
[----:B------:R-:W-:-:S02]  /*2110*/  ISETP.LT.OR P0, PT, R76, 0x1, !P0 ;  /* 0x000000014c00780c */ /* 0x000fc40004701670 */
[C---:B------:R-:W-:Y:S02]  /*2120*/  IADD3 R205, R215.reuse, 0x1c00, RZ ;  /* 0x00001c00d7cd7810 */ /* 0x040fe40007ffe0ff */
[----:B------:R-:W-:Y:S01]  /*2130*/  IADD3 R204, R215, 0x2000, RZ ;  /* 0x00002000d7cc7810 */ /* 0x000fe20007ffe0ff */
[----:B---3--:R-:W-:Y:S01]  /*2140*/  IMAD R11, R94, 0x200, R101 ;  /* 0x000002005e0b7824 */ /* 0x008fe200078e0265 */
[----:B------:R-:W-:-:S04]  /*2150*/  DEPBAR.LE SB0, 0x1 ;  /* 0x000080400000791a */ /* 0x000fc80000000000 */
[----:B------:R-:W-:-:S04]  /*2160*/  DEPBAR.LE SB0, 0x0 ;  /* 0x000080000000791a */ /* 0x000fc80000000000 */
[----:B------:R-:W-:Y:S01]  /*2170*/  BAR.SYNC.DEFER_BLOCKING 0x0 ;  /* 0x0000000000007b1d */ /* 0x000fe20000010000 */
[C---:B------:R-:W-:Y:S02]  /*2180*/  IMAD R6, R100.reuse, 0x20, R11 ;  /* 0x0000002064067824 */ /* 0x040fe400078e020b */
[----:B------:R-:W-:Y:S02]  /*2190*/  IMAD R100, R100, 0x20, R101 ;  /* 0x0000002064647824 */ /* 0x000fe400078e0265 */
[----:B------:R-:W-:-:S04]  /*21a0*/  IMAD.IADD R217, R97, 0x1, R6 ;  /* 0x0000000161d97824 */ /* 0x000fc800078e0206 */
[----:B------:R-:W-:-:S04]  /*21b0*/  IMAD.SHL.U32 R217, R217, 0x2, RZ ;  /* 0x00000002d9d97824 */ /* 0x000fc800078e00ff */
[----:B------:R-:W-:Y:S01]  /*21c0*/  IMAD R213, R0, 0x2, R217 ;  /* 0x0000000200d57824 */ /* 0x000fe200078e02d9 */
[----:B------:R-:W-:Y:S04]  /*21d0*/  LDSM.16.M88.4 R44, [R217+0x6080] ;  /* 0x00608000d92c783b */ /* 0x000fe80000000200 */
[----:B------:R-:W-:Y:S04]  /*21e0*/  LDSM.16.M88.4 R48, [R217+0x7080] ;  /* 0x00708000d930783b */ /* 0x000fe80000000200 */
[----:B------:R-:W3:Y:S04]  /*21f0*/  LDSM.16.M88.4 R64, [R216+0x3c80] ;  /* 0x003c8000d840783b */ /* 0x000ee80000000200 */
[----:B------:R-:W2:Y:S04]  /*2200*/  LDSM.16.M88.4 R56, [R216+0x4080] ;  /* 0x00408000d838783b */ /* 0x000ea80000000200 */
[----:B------:R-:W4:Y:S04]  /*2210*/  LDSM.16.M88.4 R72, [R216+0x4480] ;  /* 0x00448000d848783b */ /* 0x000f280000000200 */
[----:B------:R-:W-:Y:S04]  /*2220*/  LDSM.16.M88.4 R24, [R213+0x6080] ;  /* 0x00608000d518783b */ /* 0x000fe80000000200 */
[----:B------:R-:W-:Y:S04]  /*2230*/  LDSM.16.M88.4 R40, [R213+0x7080] ;  /* 0x00708000d528783b */ /* 0x000fe80000000200 */
[----:B------:R-:W-:Y:S04]  /*2240*/  LDSM.16.M88.4 R36, [R215] ;  /* 0x00000000d724783b */ /* 0x000fe80000000200 */
        /* <DEDUP_REMOVED lines=8> */
[C---:B---3--:R-:W-:Y:S08]  /*22d0*/  HMMA.16816.F32 R20, R48.reuse, R64, RZ ;  /* 0x000000403014723c */ /* 0x048ff000000018ff */
[----:B--2---:R-:W-:Y:S04]  /*22e0*/  HMMA.16816.F32 R12, R48, R56, RZ ;  /* 0x00000038300c723c */ /* 0x004fe800000018ff */
[----:B------:R2:W-:Y:S01]  /*22f0*/  LDGSTS.E.BYPASS.LTC128B.128 [R218+0x2480], [R54.64+0x40], !P0 ;  /* 0x0248004036da7fae */ /* 0x0005e2000c101d48 */
[----:B------:R-:W-:-:S04]  /*2300*/  LOP3.LUT P0, RZ, R4, 0x4, RZ, 0xc0, !PT ;  /* 0x0000000404ff7812 */ /* 0x000fc8000780c0ff */
[----:B------:R-:W-:Y:S01]  /*2310*/  ISETP.LT.OR P0, PT, R76, 0x1, !P0 ;  /* 0x000000014c00780c */ /* 0x000fe20004701670 */
[C---:B-1----:R-:W-:Y:S08]  /*2320*/  HMMA.16816.F32 R16, R48.reuse, R66, RZ ;  /* 0x000000423010723c */ /* 0x042ff000000018ff */
        /* <DEDUP_REMOVED lines=8> */
[----:B----4-:R-:W-:Y:S03]  /*23b0*/  HMMA.16816.F32 R4, R48, R72, RZ ;  /* 0x000000483004723c */ /* 0x010fe600000018ff */
[----:B------:R-:W-:-:S05]  /*23c0*/  @!P2 ISETP.LT.OR P0, PT, R76, 0x21, !P0 ;  /* 0x000000214c00a80c */ /* 0x000fca0004701670 */
[C---:B------:R-:W-:Y:S08]  /*23d0*/  HMMA.16816.F32 R64, R44.reuse, R66, RZ ;  /* 0x000000422c40723c */ /* 0x040ff000000018ff */
[----:B------:R1:W-:Y:S01]  /*23e0*/  @!P2 LDGSTS.E.BYPASS.LTC128B.128 [R218+0x2c80], [R102.64+0x40], !P0 ;  /* 0x02c8004066daafae */ /* 0x0003e2000c101d48 */
[----:B------:R-:W-:Y:S01]  /*23f0*/  @!P2 ISETP.LT.OR P0, PT, R76, 0x21, P4 ;  /* 0x000000214c00a80c */ /* 0x000fe20002701670 */
[C---:B------:R-:W-:Y:S08]  /*2400*/  HMMA.16816.F32 R56, R44.reuse, R58, RZ ;  /* 0x0000003a2c38723c */ /* 0x040ff000000018ff */
[----:B--2---:R-:W-:Y:S04]  /*2410*/  HMMA.16816.F32 R52, R44, R72, RZ ;  /* 0x000000482c34723c */ /* 0x004fe800000018ff */
[----:B------:R1:W-:Y:S01]  /*2420*/  @!P2 LDGSTS.E.BYPASS.LTC128B.128 [R218+0x3880], [R102.64+0x80], !P0 ;  /* 0x0388008066daafae */ /* 0x0003e2000c101d48 */
[----:B------:R-:W-:Y:S01]  /*2430*/  ISETP.GT.AND P0, PT, R2, R219, PT ;  /* 0x000000db0200720c */ /* 0x000fe20003f04270 */
[----:B------:R-:W-:-:S02]  /*2440*/  IMAD.IADD R2, R97, 0x1, R100 ;  /* 0x0000000161027824 */ /* 0x000fc400078e0264 */
[-C--:B------:R-:W-:Y:S01]  /*2450*/  HMMA.16816.F32 R48, R48, R74.reuse, RZ ;  /* 0x0000004a3030723c */ /* 0x080fe200000018ff */
[----:B------:R-:W-:Y:S04]  /*2460*/  LDSM.16.M88.4 R88, [R217+0x9080] ;  /* 0x00908000d958783b */ /* 0x000fe80000000200 */
[----:B------:R-:W2:Y:S03]  /*2470*/  LDSM.16.M88.4 R80, [R216+0x4c80] ;  /* 0x004c8000d850783b */ /* 0x000ea60000000200 */
[----:B------:R-:W-:Y:S01]  /*2480*/  HMMA.16816.F32 R44, R44, R74, RZ ;  /* 0x0000004a2c2c723c */ /* 0x000fe200000018ff */
[----:B------:R-:W3:Y:S04]  /*2490*/  LDSM.16.M88.4 R84, [R216+0x4880] ;  /* 0x00488000d854783b */ /* 0x000ee80000000200 */
[----:B------:R-:W4:Y:S03]  /*24a0*/  LDSM.16.M88.4 R76, [R216+0x5080] ;  /* 0x00508000d84c783b */ /* 0x000f260000000200 */
[C---:B-----5:R-:W-:Y:S01]  /*24b0*/  HMMA.16816.F32 R12, R40.reuse, R32, R12 ;  /* 0x00000020280c723c */ /* 0x060fe2000000180c */
[----:B------:R-:W5:Y:S04]  /*24c0*/  LDSM.16.M88.4 R72, [R217+0x8080] ;  /* 0x00808000d948783b */ /* 0x000f680000000200 */
[----:B------:R-:W0:Y:S03]  /*24d0*/  LDGDEPBAR ;  /* 0x00000000000079af */ /* 0x000e260000000000 */
        /* <DEDUP_REMOVED lines=16> */
[C---:B--2---:R-:W-:Y:S08]  /*25e0*/  HMMA.16816.F32 R12, R88.reuse, R80, R12 ;  /* 0x00000050580c723c */ /* 0x044ff0000000180c */
[C---:B---3--:R-:W-:Y:S08]  /*25f0*/  HMMA.16816.F32 R20, R88.reuse, R84, R20 ;  /* 0x000000545814723c */ /* 0x048ff00000001814 */
[C---:B----4-:R-:W-:Y:S08]  /*2600*/  HMMA.16816.F32 R4, R88.reuse, R76, R4 ;  /* 0x0000004c5804723c */ /* 0x050ff00000001804 */
[C---:B------:R-:W-:Y:S08]  /*2610*/  HMMA.16816.F32 R16, R88.reuse, R86, R16 ;  /* 0x000000565810723c */ /* 0x040ff00000001810 */
[C---:B------:R-:W-:Y:S08]  /*2620*/  HMMA.16816.F32 R8, R88.reuse, R82, R8 ;  /* 0x000000525808723c */ /* 0x040ff00000001808 */
[----:B------:R-:W-:Y:S01]  /*2630*/  HMMA.16816.F32 R48, R88, R78, R48 ;  /* 0x0000004e5830723c */ /* 0x000fe20000001830 */
[----:B------:R-:W-:Y:S07]  /*2640*/  LDSM.16.M88.4 R88, [R217+0xa080] ;  /* 0x00a08000d958783b */ /* 0x000fee0000000200 */
[C---:B-----5:R-:W-:Y:S08]  /*2650*/  HMMA.16816.F32 R68, R72.reuse, R84, R68 ;  /* 0x000000544844723c */ /* 0x060ff00000001844 */
        /* <DEDUP_REMOVED lines=28> */
[C---:B------:R-:W-:Y:S08]  /*2820*/  HMMA.16816.F32 R20, R84.reuse, R80, R20 ;  /* 0x000000505414723c */ /* 0x040ff00000001814 */
[C---:B------:R-:W-:Y:S08]  /*2830*/  HMMA.16816.F32 R16, R84.reuse, R82, R16 ;  /* 0x000000525410723c */ /* 0x040ff00000001810 */
[C---:B------:R-:W-:Y:S08]  /*2840*/  HMMA.16816.F32 R8, R84.reuse, R78, R8 ;  /* 0x0000004e5408723c */ /* 0x040ff00000001808 */
[C---:B---3--:R-:W-:Y:S08]  /*2850*/  HMMA.16816.F32 R4, R84.reuse, R72, R4 ;  /* 0x000000485404723c */ /* 0x048ff00000001804 */
        /* <DEDUP_REMOVED lines=9> */
[C---:B------:R-:W-:Y:S08]  /*28f0*/  HMMA.16816.F32 R16, R36.reuse, R34, R16 ;  /* 0x000000222410723c */ /* 0x040ff00000001810 */
[C---:B------:R-:W-:Y:S08]  /*2900*/  HMMA.16816.F32 R8, R36.reuse, R30, R8 ;  /* 0x0000001e2408723c */ /* 0x040ff00000001808 */
[C---:B----4-:R-:W-:Y:S08]  /*2910*/  HMMA.16816.F32 R4, R36.reuse, R24, R4 ;  /* 0x000000182404723c */ /* 0x050ff00000001804 */
        /* <DEDUP_REMOVED lines=36> */
.L_x_1019:
[----:B-1----:R-:W-:Y:S01]  /*2b60*/  LOP3.LUT R24, R95, 0xffffffe0, RZ, 0xc0, !PT ;  /* 0xffffffe05f187812 */ /* 0x002fe200078ec0ff */
[----:B------:R-:W-:Y:S01]  /*2b70*/  ULDC UR10, c[0x0][0x324] ;  /* 0x0000c900000a7ab9 */ /* 0x000fe20000000800 */
[----:B------:R-:W-:Y:S01]  /*2b80*/  SHF.R.S32.HI R29, RZ, 0x1f, R94 ;  /* 0x0000001fff1d7819 */ /* 0x000fe2000001145e */
[----:B------:R-:W-:Y:S01]  /*2b90*/  ULOP3.LUT UR10, URZ, UR10, URZ, 0x33, !UPT ;  /* 0x0000000a3f0a7292 */ /* 0x000fe2000f8e333f */
[----:B------:R-:W-:Y:S01]  /*2ba0*/  LEA.HI R27, R96, R96, RZ, 0x1 ;  /* 0x00000060601b7211 */ /* 0x000fe200078f08ff */
[----:B------:R-:W-:Y:S01]  /*2bb0*/  IMAD.IADD R24, R223, 0x1, -R24 ;  /* 0x00000001df187824 */ /* 0x000fe200078e0a18 */
[----:B------:R-:W-:Y:S01]  /*2bc0*/  LEA.HI R29, R29, R94, RZ, 0x2 ;  /* 0x0000005e1d1d7211 */ /* 0x000fe200078f10ff */
[----:B------:R-:W0:Y:S03]  /*2bd0*/  LDGDEPBAR ;  /* 0x00000000000079af */ /* 0x000e260000000000 */
[----:B------:R-:W-:-:S02]  /*2be0*/  SHF.R.S32.HI R25, RZ, 0x1f, R24 ;  /* 0x0000001fff197819 */ /* 0x000fc40000011418 */
[----:B------:R-:W-:Y:S02]  /*2bf0*/  LOP3.LUT R29, R29, 0xffffffc, RZ, 0xc0, !PT ;  /* 0x0ffffffc1d1d7812 */ /* 0x000fe400078ec0ff */
[----:B------:R-:W-:Y:S01]  /*2c00*/  LEA.HI R26, R25, R24, RZ, 0x2 ;  /* 0x00000018191a7211 */ /* 0x000fe200078f10ff */
[C---:B------:R-:W-:Y:S01]  /*2c10*/  IMAD.SHL.U32 R25, R27.reuse, 0x20, RZ ;  /* 0x000000201b197824 */ /* 0x040fe200078e00ff */
[----:B------:R-:W-:Y:S01]  /*2c20*/  LOP3.LUT R27, R27, 0x1ffffffe, RZ, 0xc0, !PT ;  /* 0x1ffffffe1b1b7812 */ /* 0x000fe200078ec0ff */
[----:B------:R-:W-:Y:S01]  /*2c30*/  IMAD.IADD R29, R94, 0x1, -R29 ;  /* 0x000000015e1d7824 */ /* 0x000fe200078e0a1d */
[----:B------:R-:W-:Y:S02]  /*2c40*/  LEA.HI.SX32 R28, R26, R153, 0x1e ;  /* 0x000000991a1c7211 */ /* 0x000fe400078ff2ff */
[----:B------:R-:W-:Y:S01]  /*2c50*/  LOP3.LUT R25, R25, 0xffffffc0, RZ, 0xc0, !PT ;  /* 0xffffffc019197812 */ /* 0x000fe200078ec0ff */
[----:B------:R-:W-:Y:S02]  /*2c60*/  IMAD.IADD R27, R96, 0x1, -R27 ;  /* 0x00000001601b7824 */ /* 0x000fe400078e0a1b */
[----:B------:R-:W-:-:S04]  /*2c70*/  IMAD R28, R29, 0x10, R28 ;  /* 0x000000101d1c7824 */ /* 0x000fc800078e021c */
[----:B------:R-:W-:-:S04]  /*2c80*/  IMAD.IADD R28, R25, 0x1, R28 ;  /* 0x00000001191c7824 */ /* 0x000fc800078e021c */
[----:B------:R-:W-:-:S04]  /*2c90*/  IMAD R227, R27, 0x8, R28 ;  /* 0x000000081be37824 */ /* 0x000fc800078e021c */
[----:B------:R-:W-:-:S04]  /*2ca0*/  @P6 IMAD.HI.U32 R25, R227, c[0x0][0x2c8], RZ ;  /* 0x0000b200e3196a27 */ /* 0x000fc800078e00ff */
[----:B------:R-:W-:Y:S01]  /*2cb0*/  IMAD.MOV.U32 R42, RZ, RZ, R227 ;  /* 0x000000ffff2a7224 */ /* 0x000fe200078e00e3 */
[----:B------:R-:W-:Y:S02]  /*2cc0*/  @P6 SHF.R.U32.HI R42, RZ, c[0x0][0x2cc], R25 ;  /* 0x0000b300ff2a6a19 */ /* 0x000fe40000011619 */
[----:B------:R-:W-:-:S03]  /*2cd0*/  LOP3.LUT R25, R26, 0x7ffffffc, RZ, 0xc0, !PT ;  /* 0x7ffffffc1a197812 */ /* 0x000fc600078ec0ff */
[----:B------:R-:W1:Y:S02]  /*2ce0*/  SHFL.IDX PT, R27, R42, RZ, 0x1c1f ;  /* 0x001c1fff2a1b7589 */ /* 0x000e6400000e0000 */
[----:B------:R-:W-:-:S04]  /*2cf0*/  IMAD.IADD R25, R24, 0x1, -R25 ;  /* 0x0000000118197824 */ /* 0x000fc800078e0a19 */
[----:B------:R-:W-:-:S04]  /*2d00*/  IMAD.SHL.U32 R233, R25, 0x2, RZ ;  /* 0x0000000219e97824 */ /* 0x000fc800078e00ff */
[----:B------:R-:W-:Y:S01]  /*2d10*/  IMAD.IADD R40, R3, 0x1, -R233 ;  /* 0x0000000103287824 */ /* 0x000fe200078e0ae9 */
[C---:B------:R-:W-:Y:S02]  /*2d20*/  IADD3 R92, -R233.reuse, 0x1, R92 ;  /* 0x00000001e95c7810 */ /* 0x040fe40007ffe15c */
[----:B------:R-:W-:-:S03]  /*2d30*/  IADD3 R49, -R233, R3, R220 ;  /* 0x00000003e9317210 */ /* 0x000fc60007ffe1dc */
[----:B------:R-:W-:-:S05]  /*2d40*/  IMAD.IADD R41, R92, 0x1, -R225 ;  /* 0x000000015c297824 */ /* 0x000fca00078e0ae1 */
[C---:B------:R-:W-:Y:S02]  /*2d50*/  IADD3 R50, R41.reuse, c[0x0][0x328], RZ ;  /* 0x0000ca0029327a10 */ /* 0x040fe40007ffe0ff */
[----:B------:R-:W-:-:S03]  /*2d60*/  IADD3 R41, R41, UR10, RZ ;  /* 0x0000000a29297c10 */ /* 0x000fc6000fffe0ff */
[--C-:B-1----:R-:W-:Y:S02]  /*2d70*/  IMAD.IADD R26, R50, 0x1, R27.reuse ;  /* 0x00000001321a7824 */ /* 0x102fe400078e021b */
[----:B------:R-:W-:-:S03]  /*2d80*/  IMAD.IADD R24, R41, 0x1, R27 ;  /* 0x0000000129187824 */ /* 0x000fc600078e021b */
[----:B------:R-:W-:Y:S01]  /*2d90*/  IMNMX R25, R26, R49, PT ;  /* 0x000000311a197217 */ /* 0x000fe20003800200 */
[----:B------:R-:W-:Y:S05]  /*2da0*/  @!P5 BRA `(.L_x_1020) ;  /* 0x000001400000d947 */ /* 0x000fea0003800000 */
[----:B------:R-:W-:Y:S01]  /*2db0*/  IADD3 R27, -R225, R220, R27 ;  /* 0x000000dce11b7210 */ /* 0x000fe20007ffe11b */
        /* <DEDUP_REMOVED lines=10> */
.L_x_1022:
[----:B------:R-:W-:-:S04]  /*2e60*/  MOV R26, c[0x0][0x32c] ;  /* 0x0000cb00001a7a02 */ /* 0x000fc80000000f00 */
[----:B------:R-:W-:-:S13]  /*2e70*/  ISETP.NE.AND P0, PT, R26, 0x1, PT ;  /* 0x000000011a00780c */ /* 0x000fda0003f05270 */
[----:B------:R-:W-:-:S05]  /*2e80*/  @P0 IMAD.HI.U32 R26, R27, c[0x0][0x330], RZ ;  /* 0x0000cc001b1a0a27 */ /* 0x000fca00078e00ff */
[----:B------:R-:W-:Y:S02]  /*2e90*/  @P0 SHF.R.U32.HI R27, RZ, c[0x0][0x334], R26 ;  /* 0x0000cd00ff1b0a19 */ /* 0x000fe4000001161a */
.L_x_1023:
[----:B------:R-:W-:Y:S05]  /*2ea0*/  BSYNC B0 ;  /* 0x0000000000007941 */ /* 0x000fea0003800000 */
.L_x_1021:
[----:B------:R-:W-:-:S05]  /*2eb0*/  IMAD R27, R27, c[0x0][0x32c], R40 ;  /* 0x0000cb001b1b7a24 */ /* 0x000fca00078e0228 */
[----:B------:R-:W-:Y:S02]  /*2ec0*/  IADD3 R26, R27, c[0x0][0x32c], RZ ;  /* 0x0000cb001b1a7a10 */ /* 0x000fe40007ffe0ff */
[----:B------:R-:W-:Y:S02]  /*2ed0*/  IMNMX R24, R24, R27, !PT ;  /* 0x0000001b18187217 */ /* 0x000fe40007800200 */
[----:B------:R-:W-:Y:S02]  /*2ee0*/  IMNMX R25, R25, R26, PT ;  /* 0x0000001a19197217 */ /* 0x000fe40003800200 */
.L_x_1020:
[----:B------:R-:W1:Y:S02]  /*2ef0*/  SHFL.IDX PT, R27, R42, 0x1, 0x1c1f ;  /* 0x003c1f002a1b7f89 */ /* 0x000e6400000e0000 */
[----:B-1----:R-:W-:Y:S01]  /*2f00*/  IMAD.IADD R26, R50, 0x1, R27 ;  /* 0x00000001321a7824 */ /* 0x002fe200078e021b */
[----:B------:R-:W-:-:S04]  /*2f10*/  IADD3 R76, R41, R27, RZ ;  /* 0x0000001b294c7210 */ /* 0x000fc80007ffe0ff */
        /* <DEDUP_REMOVED lines=13> */
.L_x_1026:
[----:B------:R-:W-:-:S04]  /*2ff0*/  MOV R26, c[0x0][0x32c] ;  /* 0x0000cb00001a7a02 */ /* 0x000fc80000000f00 */
[----:B------:R-:W-:-:S13]  /*3000*/  ISETP.NE.AND P0, PT, R26, 0x1, PT ;  /* 0x000000011a00780c */ /* 0x000fda0003f05270 */
[----:B------:R-:W-:-:S05]  /*3010*/  @P0 IMAD.HI.U32 R26, R27, c[0x0][0x330], RZ ;  /* 0x0000cc001b1a0a27 */ /* 0x000fca00078e00ff */
[----:B------:R-:W-:Y:S02]  /*3020*/  @P0 SHF.R.U32.HI R27, RZ, c[0x0][0x334], R26 ;  /* 0x0000cd00ff1b0a19 */ /* 0x000fe4000001161a */
.L_x_1027:
[----:B------:R-:W-:Y:S05]  /*3030*/  BSYNC B0 ;  /* 0x0000000000007941 */ /* 0x000fea0003800000 */
.L_x_1025:
[----:B------:R-:W-:-:S05]  /*3040*/  IMAD R27, R27, c[0x0][0x32c], R40 ;  /* 0x0000cb001b1b7a24 */ /* 0x000fca00078e0228 */
[----:B------:R-:W-:Y:S02]  /*3050*/  IADD3 R26, R27, c[0x0][0x32c], RZ ;  /* 0x0000cb001b1a7a10 */ /* 0x000fe40007ffe0ff */
[----:B------:R-:W-:Y:S02]  /*3060*/  IMNMX R76, R76, R27, !PT ;  /* 0x0000001b4c4c7217 */ /* 0x000fe40007800200 */
[----:B------:R-:W-:Y:S02]  /*3070*/  IMNMX R77, R77, R26, PT ;  /* 0x0000001a4d4d7217 */ /* 0x000fe40003800200 */
.L_x_1024:
        /* <DEDUP_REMOVED lines=11> */
[C---:B------:R-:W-:Y:S02]  /*3130*/  ISETP.GE.AND P5, PT, R3.reuse, 0x12, PT ;  /* 0x000000120300780c */ /* 0x040fe40003fa6270 */
        /* <DEDUP_REMOVED lines=9> */
[----:B------:R-:W-:-:S02]  /*31d0*/  P2R R43, PR, RZ, 0x2 ;  /* 0x00000002ff2b7803 */ /* 0x000fc40000000000 */
[----:B------:R-:W-:Y:S02]  /*31e0*/  FSEL R35, R60, -INF , !P0 ;  /* 0xff8000003c237808 */ /* 0x000fe40004000000 */
[----:B------:R-:W-:Y:S02]  /*31f0*/  ISETP.GT.AND P0, PT, R24, 0x11, !P5 ;  /* 0x000000111800780c */ /* 0x000fe40006f04270 */
[----:B------:R-:W-:Y:S02]  /*3200*/  ISETP.GE.AND P1, PT, R3, 0x22, PT ;  /* 0x000000220300780c */ /* 0x000fe40003f26270 */
[----:B------:R-:W-:-:S04]  /*3210*/  ISETP.LT.OR P0, PT, R25, 0x12, P0 ;  /* 0x000000121900780c */ /* 0x000fc80000701670 */
[----:B------:R-:W-:Y:S02]  /*3220*/  FSEL R33, R61, -INF , !P0 ;  /* 0xff8000003d217808 */ /* 0x000fe40004000000 */
[----:B------:R-:W-:Y:S01]  /*3230*/  ISETP.GT.AND P0, PT, R24, 0x18, !P4 ;  /* 0x000000181800780c */ /* 0x000fe20006704270 */
[----:B------:R-:W1:Y:S03]  /*3240*/  SHFL.IDX PT, R61, R42, 0x2, 0x1c1f ;  /* 0x005c1f002a3d7f89 */ /* 0x000e6600000e0000 */
        /* <DEDUP_REMOVED lines=24> */
[----:B-1----:R-:W-:-:S03]  /*33d0*/  IMAD.IADD R24, R50, 0x1, R61 ;  /* 0x0000000132187824 */ /* 0x002fc600078e023d */
[----:B------:R-:W-:Y:S02]  /*33e0*/  ISETP.LT.OR P0, PT, R25, 0x2a, P0 ;  /* 0x0000002a1900780c */ /* 0x000fe40000701670 */
[----:B------:R-:W-:Y:S02]  /*33f0*/  IMNMX R53, R24, R49, PT ;  /* 0x0000003118357217 */ /* 0x000fe40003800200 */
[----:B------:R-:W-:Y:S01]  /*3400*/  FSEL R25, R45, -INF , !P0 ;  /* 0xff8000002d197808 */ /* 0x000fe20004000000 */
[----:B------:R-:W-:Y:S01]  /*3410*/  IMAD.IADD R45, R41, 0x1, R61 ;  /* 0x00000001292d7824 */ /* 0x000fe200078e023d */
[----:B------:R-:W-:-:S13]  /*3420*/  ISETP.GE.AND P0, PT, R221, 0x1, PT ;  /* 0x00000001dd00780c */ /* 0x000fda0003f06270 */
        /* <DEDUP_REMOVED lines=12> */
.L_x_1030:
[----:B------:R-:W-:-:S04]  /*34f0*/  MOV R3, c[0x0][0x32c] ;  /* 0x0000cb0000037a02 */ /* 0x000fc80000000f00 */
[----:B------:R-:W-:-:S13]  /*3500*/  ISETP.NE.AND P0, PT, R3, 0x1, PT ;  /* 0x000000010300780c */ /* 0x000fda0003f05270 */
[----:B------:R-:W-:-:S05]  /*3510*/  @P0 IMAD.HI.U32 R3, R61, c[0x0][0x330], RZ ;  /* 0x0000cc003d030a27 */ /* 0x000fca00078e00ff */
[----:B------:R-:W-:Y:S02]  /*3520*/  @P0 SHF.R.U32.HI R61, RZ, c[0x0][0x334], R3 ;  /* 0x0000cd00ff3d0a19 */ /* 0x000fe40000011603 */
.L_x_1031:
[----:B------:R-:W-:Y:S05]  /*3530*/  BSYNC B0 ;  /* 0x0000000000007941 */ /* 0x000fea0003800000 */
.L_x_1029:
[----:B------:R-:W-:-:S05]  /*3540*/  IMAD R26, R61, c[0x0][0x32c], R40 ;  /* 0x0000cb003d1a7a24 */ /* 0x000fca00078e0228 */
[----:B------:R-:W-:Y:S02]  /*3550*/  IADD3 R24, R26, c[0x0][0x32c], RZ ;  /* 0x0000cb001a187a10 */ /* 0x000fe40007ffe0ff */
[----:B------:R-:W-:Y:S02]  /*3560*/  IMNMX R45, R45, R26, !PT ;  /* 0x0000001a2d2d7217 */ /* 0x000fe40007800200 */
[----:B------:R-:W-:Y:S02]  /*3570*/  IMNMX R53, R53, R24, PT ;  /* 0x0000001835357217 */ /* 0x000fe40003800200 */
.L_x_1028:
[----:B------:R-:W-:Y:S02]  /*3580*/  ISETP.NE.AND P0, PT, R48, RZ, PT ;  /* 0x000000ff3000720c */ /* 0x000fe40003f05270 */
[----:B------:R-:W-:Y:S02]  /*3590*/  P2R R60, PR, RZ, 0x40 ;  /* 0x00000040ff3c7803 */ /* 0x000fe40000000000 */
        /* <DEDUP_REMOVED lines=72> */
[----:B------:R-:W-:Y:S01]  /*3a20*/  ISETP.GT.AND P0, PT, R45, 0x21, !P1 ;  /* 0x000000212d00780c */ /* 0x000fe20004f04270 */
[----:B------:R-:W1:Y:S03]  /*3a30*/  SHFL.IDX PT, R4, R42, 0x3, 0x1c1f ;  /* 0x007c1f002a047f89 */ /* 0x000e6600000e0000 */
[----:B------:R-:W-:-:S04]  /*3a40*/  ISETP.LT.OR P0, PT, R53, 0x22, P0 ;  /* 0x000000223500780c */ /* 0x000fc80000701670 */
[----:B------:R-:W-:Y:S02]  /*3a50*/  FSEL R183, R5, -INF , !P0 ;  /* 0xff80000005b77808 */ /* 0x000fe40004000000 */
[----:B------:R-:W-:-:S04]  /*3a60*/  ISETP.NE.AND P0, PT, R51, RZ, PT ;  /* 0x000000ff3300720c */ /* 0x000fc80003f05270 */
[----:B------:R-:W-:-:S04]  /*3a70*/  ISETP.GT.AND P0, PT, R45, 0x28, !P0 ;  /* 0x000000282d00780c */ /* 0x000fc80004704270 */
[----:B------:R-:W-:-:S04]  /*3a80*/  ISETP.LT.OR P0, PT, R53, 0x29, P0 ;  /* 0x000000293500780c */ /* 0x000fc80000701670 */
[----:B------:R-:W-:Y:S02]  /*3a90*/  FSEL R181, R12, -INF , !P0 ;  /* 0xff8000000cb57808 */ /* 0x000fe40004000000 */
[----:B------:R-:W-:Y:S01]  /*3aa0*/  ISETP.NE.AND P0, PT, R44, RZ, PT ;  /* 0x000000ff2c00720c */ /* 0x000fe20003f05270 */
[--C-:B-1----:R-:W-:Y:S02]  /*3ab0*/  IMAD.IADD R12, R50, 0x1, R4.reuse ;  /* 0x00000001320c7824 */ /* 0x102fe400078e0204 */
[----:B------:R-:W-:Y:S01]  /*3ac0*/  IMAD.IADD R16, R41, 0x1, R4 ;  /* 0x0000000129107824 */ /* 0x000fe200078e0204 */
[----:B------:R-:W-:Y:S02]  /*3ad0*/  ISETP.GT.AND P0, PT, R45, 0x29, !P0 ;  /* 0x000000292d00780c */ /* 0x000fe40004704270 */
[----:B------:R-:W-:Y:S02]  /*3ae0*/  IMNMX R12, R12, R49, PT ;  /* 0x000000310c0c7217 */ /* 0x000fe40003800200 */
[----:B------:R-:W-:-:S04]  /*3af0*/  ISETP.LT.OR P0, PT, R53, 0x2a, P0 ;  /* 0x0000002a3500780c */ /* 0x000fc80000701670 */
[----:B------:R-:W-:Y:S02]  /*3b00*/  FSEL R179, R13, -INF , !P0 ;  /* 0xff8000000db37808 */ /* 0x000fe40004000000 */
        /* <DEDUP_REMOVED lines=13> */
.L_x_1034:
[----:B------:R-:W-:-:S04]  /*3be0*/  MOV R4, c[0x0][0x32c] ;  /* 0x0000cb0000047a02 */ /* 0x000fc80000000f00 */
[----:B------:R-:W-:-:S13]  /*3bf0*/  ISETP.NE.AND P0, PT, R4, 0x1, PT ;  /* 0x000000010400780c */ /* 0x000fda0003f05270 */
[----:B------:R-:W-:-:S05]  /*3c00*/  @P0 IMAD.HI.U32 R4, R5, c[0x0][0x330], RZ ;  /* 0x0000cc0005040a27 */ /* 0x000fca00078e00ff */
[----:B------:R-:W-:Y:S02]  /*3c10*/  @P0 SHF.R.U32.HI R5, RZ, c[0x0][0x334], R4 ;  /* 0x0000cd00ff050a19 */ /* 0x000fe40000011604 */
.L_x_1035:
[----:B------:R-:W-:Y:S05]  /*3c20*/  BSYNC B0 ;  /* 0x0000000000007941 */ /* 0x000fea0003800000 */
.L_x_1033:
[----:B------:R-:W-:-:S05]  /*3c30*/  IMAD R9, R5, c[0x0][0x32c], R40 ;  /* 0x0000cb0005097a24 */ /* 0x000fca00078e0228 */
[----:B------:R-:W-:Y:S02]  /*3c40*/  IADD3 R5, R9, c[0x0][0x32c], RZ ;  /* 0x0000cb0009057a10 */ /* 0x000fe40007ffe0ff */
[----:B------:R-:W-:Y:S02]  /*3c50*/  IMNMX R16, R16, R9, !PT ;  /* 0x0000000910107217 */ /* 0x000fe40007800200 */
[----:B------:R-:W-:Y:S02]  /*3c60*/  IMNMX R12, R12, R5, PT ;  /* 0x000000050c0c7217 */ /* 0x000fe40003800200 */
.L_x_1032:
[----:B------:R-:W-:Y:S01]  /*3c70*/  ISETP.NE.AND P0, PT, R48, RZ, PT ;  /* 0x000000ff3000720c */ /* 0x000fe20003f05270 */
[----:B------:R-:W-:Y:S01]  /*3c80*/  IMAD.SHL.U32 R214, R2, 0x2, RZ ;  /* 0x0000000202d67824 */ /* 0x000fe200078e00ff */
[----:B------:R-:W-:Y:S02]  /*3c90*/  FMNMX.FTZ R4, R68, R69, !PT ;  /* 0x0000004544047209 */ /* 0x000fe40007810000 */
[----:B------:R-:W-:Y:S01]  /*3ca0*/  ISETP.GT.AND P0, PT, R16, 0x8, !P0 ;  /* 0x000000081000780c */ /* 0x000fe20004704270 */
[----:B------:R-:W-:Y:S01]  /*3cb0*/  IMAD R212, R0, 0x2, R214 ;  /* 0x0000000200d47824 */ /* 0x000fe200078e02d6 */
[----:B------:R-:W-:Y:S01]  /*3cc0*/  FMNMX.FTZ R4, R37, R4, !PT ;  /* 0x0000000425047209 */ /* 0x000fe20007810000 */
[----:B------:R-:W-:Y:S01]  /*3cd0*/  LDSM.16.MT88.4 R136, [R214+0x1880] ;  /* 0x00188000d688783b */ /* 0x000fe20000004200 */
[----:B------:R-:W-:-:S02]  /*3ce0*/  ISETP.LT.OR P0, PT, R12, 0x9, P0 ;  /* 0x000000090c00780c */ /* 0x000fc40000701670 */
[----:B------:R-:W-:Y:S01]  /*3cf0*/  FMNMX.FTZ R4, R65, R4, !PT ;  /* 0x0000000441047209 */ /* 0x000fe20007810000 */
[----:B------:R-:W-:Y:S01]  /*3d00*/  LDSM.16.MT88.4 R112, [R212+0x1880] ;  /* 0x00188000d470783b */ /* 0x000fe20000004200 */
[----:B------:R-:W-:Y:S02]  /*3d10*/  FSEL R92, R18, -INF , !P0 ;  /* 0xff800000125c7808 */ /* 0x000fe40004000000 */
[----:B------:R-:W-:Y:S01]  /*3d20*/  ISETP.NE.AND P0, PT, R43, RZ, PT ;  /* 0x000000ff2b00720c */ /* 0x000fe20003f05270 */
[----:B------:R-:W-:Y:S01]  /*3d30*/  LDSM.16.MT88.4 R132, [R214+0x2480] ;  /* 0x00248000d684783b */ /* 0x000fe20000004200 */
[----:B------:R-:W-:Y:S02]  /*3d40*/  FMNMX.FTZ R4, R35, R4, !PT ;  /* 0x0000000423047209 */ /* 0x000fe40007810000 */
        /* <DEDUP_REMOVED lines=8> */
[----:B------:R-:W-:Y:S02]  /*3dd0*/  ISETP.GT.AND P0, PT, R16, 0x10, !P6 ;  /* 0x000000101000780c */ /* 0x000fe40007704270 */
[----:B------:R-:W-:Y:S01]  /*3de0*/  FMNMX.FTZ R4, R57, R4, !PT ;  /* 0x0000000439047209 */ /* 0x000fe20007810000 */
[----:B------:R-:W-:Y:S01]  /*3df0*/  LDSM.16.MT88.4 R40, [R212+0x2880] ;  /* 0x00288000d428783b */ /* 0x000fe20000004200 */
[----:B------:R-:W-:-:S02]  /*3e00*/  ISETP.LT.OR P0, PT, R12, 0x11, P0 ;  /* 0x000000110c00780c */ /* 0x000fc40000701670 */
[----:B------:R-:W-:Y:S02]  /*3e10*/  FMNMX.FTZ R5, R29, R4, !PT ;  /* 0x000000041d057209 */ /* 0x000fe40007810000 */
[----:B------:R-:W-:Y:S02]  /*3e20*/  FSEL R74, R74, -INF , !P0 ;  /* 0xff8000004a4a7808 */ /* 0x000fe40004000000 */
[----:B------:R-:W-:Y:S02]  /*3e30*/  ISETP.GT.AND P0, PT, R16, 0x11, !P5 ;  /* 0x000000111000780c */ /* 0x000fe40006f04270 */
[----:B------:R-:W-:Y:S02]  /*3e40*/  FMNMX.FTZ R4, R28, R5, !PT ;  /* 0x000000051c047209 */ /* 0x000fe40007810000 */
[----:B------:R-:W-:Y:S02]  /*3e50*/  ISETP.LT.OR P0, PT, R12, 0x12, P0 ;  /* 0x000000120c00780c */ /* 0x000fe40000701670 */
[----:B------:R-:W-:-:S02]  /*3e60*/  FMNMX.FTZ R4, R27, R4, !PT ;  /* 0x000000041b047209 */ /* 0x000fc40007810000 */
[----:B------:R-:W-:Y:S02]  /*3e70*/  FSEL R75, R75, -INF , !P0 ;  /* 0xff8000004b4b7808 */ /* 0x000fe40004000000 */
[----:B------:R-:W-:Y:S02]  /*3e80*/  ISETP.GT.AND P0, PT, R16, 0x18, !P4 ;  /* 0x000000181000780c */ /* 0x000fe40006704270 */
[----:B------:R-:W-:Y:S02]  /*3e90*/  FMNMX.FTZ R5, R70, R38, !PT ;  /* 0x0000002646057209 */ /* 0x000fe40007810000 */
[----:B------:R-:W-:Y:S02]  /*3ea0*/  ISETP.LT.OR P0, PT, R12, 0x19, P0 ;  /* 0x000000190c00780c */ /* 0x000fe40000701670 */
[----:B------:R-:W-:Y:S02]  /*3eb0*/  FMNMX.FTZ R5, R66, R5, !PT ;  /* 0x0000000542057209 */ /* 0x000fe40007810000 */
[----:B------:R-:W-:-:S02]  /*3ec0*/  FSEL R73, R10, -INF , !P0 ;  /* 0xff8000000a497808 */ /* 0x000fc40004000000 */
[----:B------:R-:W-:Y:S02]  /*3ed0*/  ISETP.GT.AND P0, PT, R16, 0x19, !P3 ;  /* 0x000000191000780c */ /* 0x000fe40005f04270 */
[----:B------:R-:W-:Y:S02]  /*3ee0*/  FMNMX.FTZ R5, R36, R5, !PT ;  /* 0x0000000524057209 */ /* 0x000fe40007810000 */
[----:B------:R-:W-:Y:S02]  /*3ef0*/  ISETP.LT.OR P0, PT, R12, 0x1a, P0 ;  /* 0x0000001a0c00780c */ /* 0x000fe40000701670 */
[----:B------:R-:W-:Y:S02]  /*3f00*/  FMNMX.FTZ R5, R34, R5, !PT ;  /* 0x0000000522057209 */ /* 0x000fe40007810000 */
[----:B------:R-:W-:Y:S02]  /*3f10*/  FSEL R72, R11, -INF , !P0 ;  /* 0xff8000000b487808 */ /* 0x000fe40004000000 */
[----:B------:R-:W-:-:S02]  /*3f20*/  ISETP.GT.AND P0, PT, R16, 0x20, !P2 ;  /* 0x000000201000780c */ /* 0x000fc40005704270 */
[----:B------:R-:W-:Y:S02]  /*3f30*/  FMNMX.FTZ R5, R32, R5, !PT ;  /* 0x0000000520057209 */ /* 0x000fe40007810000 */
[----:B------:R-:W-:Y:S02]  /*3f40*/  ISETP.LT.OR P0, PT, R12, 0x21, P0 ;  /* 0x000000210c00780c */ /* 0x000fe40000701670 */
[----:B------:R-:W-:Y:S02]  /*3f50*/  FMNMX.FTZ R5, R58, R5, !PT ;  /* 0x000000053a057209 */ /* 0x000fe40007810000 */
[----:B------:R-:W-:Y:S02]  /*3f60*/  FSEL R182, R6, -INF , !P0 ;  /* 0xff80000006b67808 */ /* 0x000fe40004000000 */
[----:B------:R-:W-:Y:S02]  /*3f70*/  ISETP.GT.AND P0, PT, R16, 0x21, !P1 ;  /* 0x000000211000780c */ /* 0x000fe40004f04270 */
[----:B------:R-:W-:-:S02]  /*3f80*/  FMNMX.FTZ R5, R30, R5, !PT ;  /* 0x000000051e057209 */ /* 0x000fc40007810000 */
[----:B------:R-:W-:Y:S02]  /*3f90*/  ISETP.LT.OR P0, PT, R12, 0x22, P0 ;  /* 0x000000220c00780c */ /* 0x000fe40000701670 */
[----:B------:R-:W-:Y:S02]  /*3fa0*/  FMNMX.FTZ R5, R26, R5, !PT ;  /* 0x000000051a057209 */ /* 0x000fe40007810000 */
[----:B------:R-:W-:Y:S02]  /*3fb0*/  FSEL R180, R7, -INF , !P0 ;  /* 0xff80000007b47808 */ /* 0x000fe40004000000 */
[----:B------:R-:W-:Y:S02]  /*3fc0*/  FMNMX.FTZ R7, R25, R4, !PT ;  /* 0x0000000419077209 */ /* 0x000fe40007810000 */
[----:B------:R-:W-:Y:S02]  /*3fd0*/  FMNMX.FTZ R5, R24, R5, !PT ;  /* 0x0000000518057209 */ /* 0x000fe40007810000 */
[----:B------:R-:W-:Y:S01]  /*3fe0*/  FMNMX.FTZ R18, R110, R111, !PT ;  /* 0x0000006f6e127209 */ /* 0x000fe20007810000 */
[----:B------:R-:W1:Y:S01]  /*3ff0*/  SHFL.BFLY PT, R4, R7, 0x2, 0x1f ;  /* 0x0c401f0007047f89 */ /* 0x000e6200000e0000 */
[----:B------:R-:W-:-:S02]  /*4000*/  ISETP.NE.AND P4, PT, R39, RZ, PT ;  /* 0x000000ff2700720c */ /* 0x000fc40003f85270 */
[----:B------:R-:W-:Y:S02]  /*4010*/  FMNMX.FTZ R18, R109, R18, !PT ;  /* 0x000000126d127209 */ /* 0x000fe40007810000 */
[----:B------:R-:W-:Y:S02]  /*4020*/  ISETP.GT.AND P0, PT, R16, 0x1, !P4 ;  /* 0x000000011000780c */ /* 0x000fe40006704270 */
[----:B------:R-:W-:Y:S02]  /*4030*/  FMNMX.FTZ R18, R95, R18, !PT ;  /* 0x000000125f127209 */ /* 0x000fe40007810000 */
[----:B------:R-:W-:Y:S02]  /*4040*/  ISETP.LT.OR P0, PT, R12, 0x2, P0 ;  /* 0x000000020c00780c */ /* 0x000fe40000701670 */
[----:B------:R-:W-:Y:S02]  /*4050*/  FMNMX.FTZ R18, R93, R18, !PT ;  /* 0x000000125d127209 */ /* 0x000fe40007810000 */
[----:B------:R-:W-:-:S02]  /*4060*/  ISETP.NE.AND P5, PT, R52, RZ, PT ;  /* 0x000000ff3400720c */ /* 0x000fc40003fa5270 */
[----:B------:R-:W-:Y:S02]  /*4070*/  FSEL R94, R23, -INF , !P0 ;  /* 0xff800000175e7808 */ /* 0x000fe40004000000 */
[----:B------:R-:W-:Y:S02]  /*4080*/  FMNMX.FTZ R18, R91, R18, !PT ;  /* 0x000000125b127209 */ /* 0x000fe40007810000 */
[----:B------:R-:W-:Y:S02]  /*4090*/  ISETP.GT.AND P0, PT, R16, RZ, !P5 ;  /* 0x000000ff1000720c */ /* 0x000fe40006f04270 */
[----:B------:R-:W-:Y:S02]  /*40a0*/  FMNMX.FTZ R17, R89, R18, !PT ;  /* 0x0000001259117209 */ /* 0x000fe40007810000 */
[----:B------:R-:W-:Y:S02]  /*40b0*/  ISETP.LT.OR P0, PT, R12, 0x1, P0 ;  /* 0x000000010c00780c */ /* 0x000fe40000701670 */
[----:B-1----:R-:W-:-:S02]  /*40c0*/  FMNMX.FTZ R4, R7, R4, !PT ;  /* 0x0000000407047209 */ /* 0x002fc40007810000 */
[----:B------:R-:W-:Y:S02]  /*40d0*/  FMNMX.FTZ R17, R88, R17, !PT ;  /* 0x0000001158117209 */ /* 0x000fe40007810000 */
[----:B------:R-:W-:Y:S01]  /*40e0*/  FSEL R108, R22, -INF , !P0 ;  /* 0xff800000166c7808 */ /* 0x000fe20004000000 */
[----:B------:R-:W1:Y:S01]  /*40f0*/  SHFL.BFLY PT, R151, R4, 0x1, 0x1f ;  /* 0x0c201f0004977f89 */ /* 0x000e6200000e0000 */
[----:B------:R-:W-:Y:S02]  /*4100*/  FMNMX.FTZ R18, R184, R17, !PT ;  /* 0x00000011b8127209 */ /* 0x000fe40007810000 */
[----:B------:R-:W-:Y:S02]  /*4110*/  FMNMX.FTZ R17, R108, R94, !PT ;  /* 0x0000005e6c117209 */ /* 0x000fe40007810000 */
[----:B------:R-:W-:Y:S02]  /*4120*/  ISETP.NE.AND P6, PT, R51, RZ, PT ;  /* 0x000000ff3300720c */ /* 0x000fe40003fc5270 */
[----:B------:R-:W-:Y:S01]  /*4130*/  FMNMX.FTZ R17, R92, R17, !PT ;  /* 0x000000115c117209 */ /* 0x000fe20007810000 */
[----:B------:R-:W-:Y:S01]  /*4140*/  LDSM.16.MT88.4 R48, [R212+0x1c80] ;  /* 0x001c8000d430783b */ /* 0x000fe20000004200 */
[----:B------:R-:W-:-:S02]  /*4150*/  ISETP.GT.AND P0, PT, R16, 0x28, !P6 ;  /* 0x000000281000780c */ /* 0x000fc40007704270 */
[----:B------:R-:W-:Y:S02]  /*4160*/  FMNMX.FTZ R17, R90, R17, !PT ;  /* 0x000000115a117209 */ /* 0x000fe40007810000 */
[----:B------:R-:W-:Y:S02]  /*4170*/  ISETP.LT.OR P0, PT, R12, 0x29, P0 ;  /* 0x000000290c00780c */ /* 0x000fe40000701670 */
[----:B------:R-:W-:Y:S02]  /*4180*/  FMNMX.FTZ R20, R74, R17, !PT ;  /* 0x000000114a147209 */ /* 0x000fe40007810000 */
[----:B------:R-:W-:Y:S02]  /*4190*/  FSEL R178, R14, -INF , !P0 ;  /* 0xff8000000eb27808 */ /* 0x000fe40004000000 */
[----:B------:R-:W-:Y:S02]  /*41a0*/  FMNMX.FTZ R20, R75, R20, !PT ;  /* 0x000000144b147209 */ /* 0x000fe40007810000 */
[----:B------:R-:W-:-:S02]  /*41b0*/  ISETP.NE.AND P6, PT, R44, RZ, PT ;  /* 0x000000ff2c00720c */ /* 0x000fc40003fc5270 */
[----:B------:R-:W-:Y:S01]  /*41c0*/  FMNMX.FTZ R17, R73, R20, !PT ;  /* 0x0000001449117209 */ /* 0x000fe20007810000 */
[----:B------:R-:W-:Y:S01]  /*41d0*/  LDSM.16.MT88.4 R44, [R214+0x2880] ;  /* 0x00288000d62c783b */ /* 0x000fe20000004200 */
[----:B-1----:R-:W-:Y:S02]  /*41e0*/  FMNMX.FTZ R151, R4, R151, !PT ;  /* 0x0000009704977209 */ /* 0x002fe40007810000 */
[----:B------:R-:W-:Y:S01]  /*41f0*/  FMNMX.FTZ R4, R56, R5, !PT ;  /* 0x0000000538047209 */ /* 0x000fe20007810000 */
[----:B------:R-:W-:Y:S01]  /*4200*/  LDSM.16.MT88.4 R20, [R214+0x2c80] ;  /* 0x002c8000d614783b */ /* 0x000fe20000004200 */
[C---:B------:R-:W-:Y:S01]  /*4210*/  FSETP.NEU.FTZ.AND P0, PT, R151.reuse, -INF , PT ;  /* 0xff8000009700780b */ /* 0x040fe20003f1d000 */
[----:B------:R-:W-:Y:S01]  /*4220*/  FMUL.FTZ R14, R151, c[0x0][0x2d0] ;  /* 0x0000b400970e7a20 */ /* 0x000fe20000410000 */
[----:B------:R-:W-:Y:S02]  /*4230*/  FMNMX.FTZ R5, R3, R4, !PT ;  /* 0x0000000403057209 */ /* 0x000fe40007810000 */
[----:B------:R-:W-:-:S02]  /*4240*/  FMNMX.FTZ R17, R72, R17, !PT ;  /* 0x0000001148117209 */ /* 0x000fc40007810000 */
[----:B------:R-:W-:Y:S01]  /*4250*/  FSEL R14, R14, RZ, P0 ;  /* 0x000000ff0e0e7208 */ /* 0x000fe20000000000 */
[----:B------:R-:W1:Y:S01]  /*4260*/  SHFL.BFLY PT, R4, R5, 0x2, 0x1f ;  /* 0x0c401f0005047f89 */ /* 0x000e6200000e0000 */
[----:B------:R-:W-:Y:S02]  /*4270*/  FMNMX.FTZ R18, R183, R18, !PT ;  /* 0x00000012b7127209 */ /* 0x000fe40007810000 */
[----:B------:R-:W-:Y:S01]  /*4280*/  FMNMX.FTZ R17, R182, R17, !PT ;  /* 0x00000011b6117209 */ /* 0x000fe20007810000 */
[--C-:B------:R-:W-:Y:S01]  /*4290*/  FFMA.FTZ R2, R57, c[0x0][0x2d0], -R14.reuse ;  /* 0x0000b40039027a23 */ /* 0x100fe2000001080e */
        /* <DEDUP_REMOVED lines=8> */
[----:B------:R-:W-:Y:S01]  /*4320*/  MUFU.EX2 R171, R171 ;  /* 0x000000ab00ab7308 */ /* 0x000fe20000000800 */
[----:B------:R-:W2:Y:S01]  /*4330*/  SHFL.BFLY PT, R18, R57, 0x2, 0x1f ;  /* 0x0c401f0039127f89 */ /* 0x000ea200000e0000 */
[--C-:B------:R-:W-:Y:S01]  /*4340*/  FFMA.FTZ R165, R35, c[0x0][0x2d0], -R14.reuse ;  /* 0x0000b40023a57a23 */ /* 0x100fe2000001080e */
[----:B------:R-:W-:Y:S01]  /*4350*/  IADD3 R232, R148, -0x2, RZ ;  /* 0xfffffffe94e87810 */ /* 0x000fe20007ffe0ff */
[----:B------:R-:W-:-:S02]  /*4360*/  FFMA.FTZ R160, R33, c[0x0][0x2d0], -R14 ;  /* 0x0000b40021a07a23 */ /* 0x000fc4000001080e */
[--C-:B------:R-:W-:Y:S02]  /*4370*/  FFMA.FTZ R161, R31, c[0x0][0x2d0], -R14.reuse ;  /* 0x0000b4001fa17a23 */ /* 0x100fe4000001080e */
[----:B------:R-:W3:Y:S01]  /*4380*/  MUFU.EX2 R166, R166 ;  /* 0x000000a600a67308 */ /* 0x000ee20000000800 */
[--C-:B------:R-:W-:Y:S01]  /*4390*/  FFMA.FTZ R170, R29, c[0x0][0x2d0], -R14.reuse ;  /* 0x0000b4001daa7a23 */ /* 0x100fe2000001080e */
[----:B-1----:R-:W-:Y:S01]  /*43a0*/  FMNMX.FTZ R4, R5, R4, !PT ;  /* 0x0000000405047209 */ /* 0x002fe20007810000 */
[--C-:B------:R-:W-:Y:S02]  /*43b0*/  FFMA.FTZ R175, R28, c[0x0][0x2d0], -R14.reuse ;  /* 0x0000b4001caf7a23 */ /* 0x100fe4000001080e */
[--C-:B------:R-:W-:Y:S02]  /*43c0*/  FFMA.FTZ R172, R27, c[0x0][0x2d0], -R14.reuse ;  /* 0x0000b4001bac7a23 */ /* 0x100fe4000001080e */
[----:B------:R-:W1:Y:S01]  /*43d0*/  SHFL.BFLY PT, R149, R4, 0x1, 0x1f ;  /* 0x0c201f0004957f89 */ /* 0x000e6200000e0000 */
[----:B------:R-:W-:Y:S01]  /*43e0*/  MUFU.EX2 R167, R167 ;  /* 0x000000a700a77308 */ /* 0x000fe20000000800 */
[----:B------:R-:W-:Y:S01]  /*43f0*/  FFMA.FTZ R245, R25, c[0x0][0x2d0], -R14 ;  /* 0x0000b40019f57a23 */ /* 0x000fe2000001080e */
[----:B---3--:R-:W-:-:S06]  /*4400*/  F2FP.PACK_AB R96, R166, R171 ;  /* 0x000000aba660723e */ /* 0x008fcc00000000ff */
[----:B------:R-:W3:Y:S01]  /*4410*/  MUFU.EX2 R162, R162 ;  /* 0x000000a200a27308 */ /* 0x000ee20000000800 */
[----:B--2---:R-:W-:Y:S01]  /*4420*/  FMNMX.FTZ R57, R57, R18, !PT ;  /* 0x0000001239397209 */ /* 0x004fe20007810000 */
[----:B------:R-:W-:-:S06]  /*4430*/  FADD.FTZ R166, R171, R166 ;  /* 0x000000a6aba67221 */ /* 0x000fcc0000010000 */
[----:B------:R-:W-:Y:S01]  /*4440*/  MUFU.EX2 R165, R165 ;  /* 0x000000a500a57308 */ /* 0x000fe20000000800 */
[----:B-1----:R-:W-:-:S07]  /*4450*/  FMNMX.FTZ R149, R4, R149, !PT ;  /* 0x0000009504957209 */ /* 0x002fce0007810000 */
[----:B------:R-:W1:Y:S01]  /*4460*/  MUFU.EX2 R160, R160 ;  /* 0x000000a000a07308 */ /* 0x000e620000000800 */
[----:B------:R-:W-:Y:S01]  /*4470*/  LDSM.16.MT88.4 R4, [R212+0x3080] ;  /* 0x00308000d404783b */ /* 0x000fe20000004200 */
[C---:B---3--:R-:W-:Y:S01]  /*4480*/  F2FP.PACK_AB R98, R162.reuse, R167 ;  /* 0x000000a7a262723e */ /* 0x048fe200000000ff */
[----:B------:R-:W-:Y:S01]  /*4490*/  FADD.FTZ R167, R167, R166 ;  /* 0x000000a6a7a77221 */ /* 0x000fe20000010000 */
[C---:B------:R-:W-:Y:S01]  /*44a0*/  FSETP.NEU.FTZ.AND P0, PT, R149.reuse, -INF , PT ;  /* 0xff8000009500780b */ /* 0x040fe20003f1d000 */
[----:B------:R-:W-:Y:S02]  /*44b0*/  FMUL.FTZ R13, R149, c[0x0][0x2d0] ;  /* 0x0000b400950d7a20 */ /* 0x000fe40000410000 */
[----:B------:R-:W-:Y:S01]  /*44c0*/  FADD.FTZ R162, R162, R167 ;  /* 0x000000a7a2a27221 */ /* 0x000fe20000010000 */
[----:B------:R-:W-:Y:S02]  /*44d0*/  MUFU.EX2 R161, R161 ;  /* 0x000000a100a17308 */ /* 0x000fe40000000800 */
[----:B------:R-:W-:-:S02]  /*44e0*/  FSEL R13, R13, RZ, P0 ;  /* 0x000000ff0d0d7208 */ /* 0x000fc40000000000 */
[----:B------:R-:W-:Y:S02]  /*44f0*/  ISETP.GT.AND P0, PT, R16, 0x29, !P6 ;  /* 0x000000291000780c */ /* 0x000fe40007704270 */
[----:B------:R-:W-:Y:S01]  /*4500*/  LDSM.16.MT88.4 R16, [R212+0x2c80] ;  /* 0x002c8000d410783b */ /* 0x000fe20000004200 */
[--C-:B------:R-:W-:Y:S01]  /*4510*/  FFMA.FTZ R173, R70, c[0x0][0x2d0], -R13.reuse ;  /* 0x0000b40046ad7a23 */ /* 0x100fe2000001080d */
[----:B------:R-:W-:Y:S01]  /*4520*/  ISETP.LT.OR P0, PT, R12, 0x2a, P0 ;  /* 0x0000002a0c00780c */ /* 0x000fe20000701670 */
[--C-:B------:R-:W-:Y:S01]  /*4530*/  FFMA.FTZ R168, R38, c[0x0][0x2d0], -R13.reuse ;  /* 0x0000b40026a87a23 */ /* 0x100fe2000001080d */
[----:B------:R-:W2:Y:S01]  /*4540*/  MUFU.EX2 R2, R2 ;  /* 0x0000000200027308 */ /* 0x000ea20000000800 */
[--C-:B------:R-:W-:Y:S01]  /*4550*/  FFMA.FTZ R169, R66, c[0x0][0x2d0], -R13.reuse ;  /* 0x0000b40042a97a23 */ /* 0x100fe2000001080d */
[----:B------:R-:W-:Y:S01]  /*4560*/  FSEL R191, R15, -INF , !P0 ;  /* 0xff8000000fbf7808 */ /* 0x000fe20004000000 */
[--C-:B------:R-:W-:Y:S01]  /*4570*/  FFMA.FTZ R164, R36, c[0x0][0x2d0], -R13.reuse ;  /* 0x0000b40024a47a23 */ /* 0x100fe2000001080d */
[----:B-1----:R-:W-:Y:S01]  /*4580*/  F2FP.PACK_AB R8, R160, R165 ;  /* 0x000000a5a008723e */ /* 0x002fe200000000ff */
[--C-:B------:R-:W-:Y:S01]  /*4590*/  FFMA.FTZ R163, R34, c[0x0][0x2d0], -R13.reuse ;  /* 0x0000b40022a37a23 */ /* 0x100fe2000001080d */
[----:B------:R-:W-:Y:S01]  /*45a0*/  FMNMX.FTZ R152, R191, R152, !PT ;  /* 0x00000098bf987209 */ /* 0x000fe20007810000 */
[--C-:B------:R-:W-:Y:S01]  /*45b0*/  FFMA.FTZ R154, R32, c[0x0][0x2d0], -R13.reuse ;  /* 0x0000b400209a7a23 */ /* 0x100fe2000001080d */
[----:B------:R-:W-:Y:S01]  /*45c0*/  MUFU.EX2 R173, R173 ;  /* 0x000000ad00ad7308 */ /* 0x000fe20000000800 */
[----:B------:R-:W-:Y:S01]  /*45d0*/  LDSM.16.MT88.4 R36, [R214+0x3480] ;  /* 0x00348000d624783b */ /* 0x000fe20000004200 */
[--C-:B------:R-:W-:Y:S01]  /*45e0*/  FFMA.FTZ R155, R58, c[0x0][0x2d0], -R13.reuse ;  /* 0x0000b4003a9b7a23 */ /* 0x100fe2000001080d */
[----:B------:R-:W-:Y:S01]  /*45f0*/  ISETP.NE.AND P6, PT, R222, 0x1, PT ;  /* 0x00000001de00780c */ /* 0x000fe20003fc5270 */
[--C-:B------:R-:W-:Y:S01]  /*4600*/  FFMA.FTZ R0, R30, c[0x0][0x2d0], -R13.reuse ;  /* 0x0000b4001e007a23 */ /* 0x100fe2000001080d */
[----:B------:R-:W1:Y:S01]  /*4610*/  SHFL.BFLY PT, R59, R152, 0x2, 0x1f ;  /* 0x0c401f00983b7f89 */ /* 0x000e6200000e0000 */
[----:B------:R-:W-:-:S02]  /*4620*/  FFMA.FTZ R243, R3, c[0x0][0x2d0], -R13 ;  /* 0x0000b40003f37a23 */ /* 0x000fc4000001080d */
[----:B------:R-:W3:Y:S01]  /*4630*/  MUFU.EX2 R168, R168 ;  /* 0x000000a800a87308 */ /* 0x000ee20000000800 */
[----:B------:R-:W-:Y:S01]  /*4640*/  LDSM.16.MT88.4 R32, [R212+0x3480] ;  /* 0x00348000d420783b */ /* 0x000fe20000004200 */
[----:B--2---:R-:W-:Y:S01]  /*4650*/  F2FP.PACK_AB R10, R2, R161 ;  /* 0x000000a1020a723e */ /* 0x004fe200000000ff */
[--C-:B------:R-:W-:Y:S02]  /*4660*/  FFMA.FTZ R174, R26, c[0x0][0x2d0], -R13.reuse ;  /* 0x0000b4001aae7a23 */ /* 0x100fe4000001080d */
[----:B------:R-:W2:Y:S01]  /*4670*/  SHFL.BFLY PT, R58, R57, 0x1, 0x1f ;  /* 0x0c201f00393a7f89 */ /* 0x000ea200000e0000 */
[--C-:B------:R-:W-:Y:S02]  /*4680*/  FFMA.FTZ R177, R24, c[0x0][0x2d0], -R13.reuse ;  /* 0x0000b40018b17a23 */ /* 0x100fe4000001080d */
[----:B------:R-:W-:Y:S01]  /*4690*/  MUFU.EX2 R169, R169 ;  /* 0x000000a900a97308 */ /* 0x000fe20000000800 */
[----:B------:R-:W-:Y:S01]  /*46a0*/  FFMA.FTZ R176, R56, c[0x0][0x2d0], -R13 ;  /* 0x0000b40038b07a23 */ /* 0x000fe2000001080d */
[----:B------:R-:W-:Y:S01]  /*46b0*/  LDSM.16.MT88.4 R28, [R214+0x2080] ;  /* 0x00208000d61c783b */ /* 0x000fe20000004200 */
[----:B------:R-:W-:-:S03]  /*46c0*/  FADD.FTZ R165, R165, R162 ;  /* 0x000000a2a5a57221 */ /* 0x000fc60000010000 */
[----:B------:R-:W-:Y:S01]  /*46d0*/  LDSM.16.MT88.4 R24, [R212+0x2080] ;  /* 0x00208000d418783b */ /* 0x000fe20000004200 */
[----:B------:R-:W-:Y:S01]  /*46e0*/  FADD.FTZ R160, R160, R165 ;  /* 0x000000a5a0a07221 */ /* 0x000fe20000010000 */
[----:B------:R-:W4:Y:S01]  /*46f0*/  MUFU.EX2 R164, R164 ;  /* 0x000000a400a47308 */ /* 0x000f220000000800 */
[----:B---3--:R-:W-:Y:S01]  /*4700*/  F2FP.PACK_AB R97, R168, R173 ;  /* 0x000000ada861723e */ /* 0x008fe200000000ff */
[----:B------:R-:W-:Y:S01]  /*4710*/  LDSM.16.MT88.4 R12, [R214+0x3880] ;  /* 0x00388000d60c783b */ /* 0x000fe20000004200 */
[----:B------:R-:W-:Y:S01]  /*4720*/  FADD.FTZ R168, R173, R168 ;  /* 0x000000a8ada87221 */ /* 0x000fe20000010000 */
[----:B-1----:R-:W-:Y:S01]  /*4730*/  FMNMX.FTZ R152, R152, R59, !PT ;  /* 0x0000003b98987209 */ /* 0x002fe20007810000 */
[----:B------:R-:W-:-:S03]  /*4740*/  FADD.FTZ R161, R161, R160 ;  /* 0x000000a0a1a17221 */ /* 0x000fc60000010000 */
[----:B------:R-:W-:Y:S01]  /*4750*/  MUFU.EX2 R163, R163 ;  /* 0x000000a300a37308 */ /* 0x000fe20000000800 */
[----:B------:R-:W1:Y:S01]  /*4760*/  SHFL.BFLY PT, R125, R152, 0x1, 0x1f ;  /* 0x0c201f00987d7f89 */ /* 0x000e6200000e0000 */
[----:B------:R-:W-:Y:S01]  /*4770*/  FADD.FTZ R161, R2, R161 ;  /* 0x000000a102a17221 */ /* 0x000fe20000010000 */
[----:B--2---:R-:W-:Y:S02]  /*4780*/  FMNMX.FTZ R3, R57, R58, !PT ;  /* 0x0000003a39037209 */ /* 0x004fe40007810000 */
[----:B----4-:R-:W-:-:S03]  /*4790*/  F2FP.PACK_AB R99, R164, R169 ;  /* 0x000000a9a463723e */ /* 0x010fc600000000ff */
[----:B------:R-:W2:Y:S01]  /*47a0*/  MUFU.EX2 R154, R154 ;  /* 0x0000009a009a7308 */ /* 0x000ea20000000800 */
[C---:B------:R-:W-:Y:S01]  /*47b0*/  FMUL.FTZ R202, R3.reuse, c[0x0][0x2d0] ;  /* 0x0000b40003ca7a20 */ /* 0x040fe20000410000 */
[----:B------:R-:W-:Y:S01]  /*47c0*/  FSETP.NEU.FTZ.AND P0, PT, R3, -INF , PT ;  /* 0xff8000000300780b */ /* 0x000fe20003f1d000 */
[----:B------:R-:W-:Y:S01]  /*47d0*/  FADD.FTZ R169, R169, R168 ;  /* 0x000000a8a9a97221 */ /* 0x000fe20000010000 */
[C---:B------:R-:W-:Y:S02]  /*47e0*/  HMMA.16816.F32 R144, R96.reuse, R136, RZ ;  /* 0x000000886090723c */ /* 0x040fe400000018ff */
[----:B------:R-:W-:Y:S02]  /*47f0*/  FSEL R202, R202, RZ, P0 ;  /* 0x000000ffcaca7208 */ /* 0x000fe40000000000 */
[----:B------:R-:W-:Y:S01]  /*4800*/  MUFU.EX2 R155, R155 ;  /* 0x0000009b009b7308 */ /* 0x000fe20000000800 */
[----:B------:R-:W-:Y:S02]  /*4810*/  FADD.FTZ R164, R164, R169 ;  /* 0x000000a9a4a47221 */ /* 0x000fe40000010000 */
[--C-:B------:R-:W-:Y:S01]  /*4820*/  FFMA.FTZ R185, R110, c[0x0][0x2d0], -R202.reuse ;  /* 0x0000b4006eb97a23 */ /* 0x100fe200000108ca */
[----:B------:R-:W-:Y:S01]  /*4830*/  HMMA.16816.F32 R104, R96, R112, RZ ;  /* 0x000000706068723c */ /* 0x000fe200000018ff */
[----:B------:R-:W-:-:S03]  /*4840*/  FFMA.FTZ R188, R111, c[0x0][0x2d0], -R202 ;  /* 0x0000b4006fbc7a23 */ /* 0x000fc600000108ca */
[----:B------:R-:W3:Y:S01]  /*4850*/  MUFU.EX2 R0, R0 ;  /* 0x0000000000007308 */ /* 0x000ee20000000800 */
[----:B-1----:R-:W-:Y:S01]  /*4860*/  FMNMX.FTZ R152, R152, R125, !PT ;  /* 0x0000007d98987209 */ /* 0x002fe20007810000 */
[--C-:B------:R-:W-:Y:S01]  /*4870*/  FFMA.FTZ R186, R109, c[0x0][0x2d0], -R202.reuse ;  /* 0x0000b4006dba7a23 */ /* 0x100fe200000108ca */
[----:B--2---:R-:W-:Y:S01]  /*4880*/  F2FP.PACK_AB R9, R154, R163 ;  /* 0x000000a39a09723e */ /* 0x004fe200000000ff */
[--C-:B------:R-:W-:Y:S01]  /*4890*/  FFMA.FTZ R187, R95, c[0x0][0x2d0], -R202.reuse ;  /* 0x0000b4005fbb7a23 */ /* 0x100fe200000108ca */
[C---:B------:R-:W-:Y:S01]  /*48a0*/  FSETP.NEU.FTZ.AND P0, PT, R152.reuse, -INF , PT ;  /* 0xff8000009800780b */ /* 0x040fe20003f1d000 */
[C---:B------:R-:W-:Y:S01]  /*48b0*/  HMMA.16816.F32 R120, R96.reuse, R132, RZ ;  /* 0x000000846078723c */ /* 0x040fe200000018ff */
[----:B------:R-:W-:Y:S01]  /*48c0*/  FMUL.FTZ R203, R152, c[0x0][0x2d0] ;  /* 0x0000b40098cb7a20 */ /* 0x000fe20000410000 */
[----:B------:R-:W-:Y:S01]  /*48d0*/  MUFU.EX2 R185, R185 ;  /* 0x000000b900b97308 */ /* 0x000fe20000000800 */
[--C-:B------:R-:W-:Y:S02]  /*48e0*/  FFMA.FTZ R194, R93, c[0x0][0x2d0], -R202.reuse ;  /* 0x0000b4005dc27a23 */ /* 0x100fe400000108ca */
[--C-:B------:R-:W-:Y:S01]  /*48f0*/  FFMA.FTZ R197, R91, c[0x0][0x2d0], -R202.reuse ;  /* 0x0000b4005bc57a23 */ /* 0x100fe200000108ca */
[----:B------:R-:W-:Y:S01]  /*4900*/  FSEL R203, R203, RZ, P0 ;  /* 0x000000ffcbcb7208 */ /* 0x000fe20000000000 */
[--C-:B------:R-:W-:Y:S01]  /*4910*/  FFMA.FTZ R196, R89, c[0x0][0x2d0], -R202.reuse ;  /* 0x0000b40059c47a23 */ /* 0x100fe200000108ca */
[----:B------:R-:W-:Y:S01]  /*4920*/  HMMA.16816.F32 R52, R96, R60, RZ ;  /* 0x0000003c6034723c */ /* 0x000fe200000018ff */
[----:B------:R-:W-:Y:S01]  /*4930*/  FFMA.FTZ R195, R88, c[0x0][0x2d0], -R202 ;  /* 0x0000b40058c37a23 */ /* 0x000fe200000108ca */
[----:B---3--:R-:W-:Y:S01]  /*4940*/  F2FP.PACK_AB R11, R0, R155 ;  /* 0x0000009b000b723e */ /* 0x008fe200000000ff */
[--C-:B------:R-:W-:Y:S01]  /*4950*/  FFMA.FTZ R189, R108, c[0x0][0x2d0], -R203.reuse ;  /* 0x0000b4006cbd7a23 */ /* 0x100fe200000108cb */
[----:B------:R-:W1:Y:S01]  /*4960*/  MUFU.EX2 R188, R188 ;  /* 0x000000bc00bc7308 */ /* 0x000e620000000800 */
[----:B------:R-:W-:-:S02]  /*4970*/  FFMA.FTZ R192, R94, c[0x0][0x2d0], -R203 ;  /* 0x0000b4005ec07a23 */ /* 0x000fc400000108cb */
[--C-:B------:R-:W-:Y:S01]  /*4980*/  FFMA.FTZ R190, R92, c[0x0][0x2d0], -R203.reuse ;  /* 0x0000b4005cbe7a23 */ /* 0x100fe200000108cb */
[C---:B------:R-:W-:Y:S01]  /*4990*/  HMMA.16816.F32 R68, R96.reuse, R76, RZ ;  /* 0x0000004c6044723c */ /* 0x040fe200000018ff */
[--C-:B------:R-:W-:Y:S02]  /*49a0*/  FFMA.FTZ R193, R90, c[0x0][0x2d0], -R203.reuse ;  /* 0x0000b4005ac17a23 */ /* 0x100fe400000108cb */
[--C-:B------:R-:W-:Y:S01]  /*49b0*/  FFMA.FTZ R199, R74, c[0x0][0x2d0], -R203.reuse ;  /* 0x0000b4004ac77a23 */ /* 0x100fe200000108cb */
[----:B------:R-:W-:Y:S01]  /*49c0*/  MUFU.EX2 R186, R186 ;  /* 0x000000ba00ba7308 */ /* 0x000fe20000000800 */
[--C-:B------:R-:W-:Y:S02]  /*49d0*/  FFMA.FTZ R200, R75, c[0x0][0x2d0], -R203.reuse ;  /* 0x0000b4004bc87a23 */ /* 0x100fe400000108cb */
[--C-:B------:R-:W-:Y:S01]  /*49e0*/  FFMA.FTZ R198, R73, c[0x0][0x2d0], -R203.reuse ;  /* 0x0000b40049c67a23 */ /* 0x100fe200000108cb */
[----:B------:R-:W-:Y:S01]  /*49f0*/  HMMA.16816.F32 R84, R96, R4, RZ ;  /* 0x000000046054723c */ /* 0x000fe200000018ff */
[----:B------:R-:W-:-:S02]  /*4a00*/  FFMA.FTZ R201, R72, c[0x0][0x2d0], -R203 ;  /* 0x0000b40048c97a23 */ /* 0x000fc400000108cb */
[----:B------:R-:W-:Y:S01]  /*4a10*/  FFMA.FTZ R241, R179, c[0x0][0x2d0], -R202 ;  /* 0x0000b400b3f17a23 */ /* 0x000fe200000108ca */
[----:B------:R-:W2:Y:S01]  /*4a20*/  MUFU.EX2 R187, R187 ;  /* 0x000000bb00bb7308 */ /* 0x000ea20000000800 */
[----:B-1----:R-:W-:Y:S01]  /*4a30*/  F2FP.PACK_AB R92, R188, R185 ;  /* 0x000000b9bc5c723e */ /* 0x002fe200000000ff */
[----:B------:R-:W-:Y:S02]  /*4a40*/  FFMA.FTZ R239, R191, c[0x0][0x2d0], -R203 ;  /* 0x0000b400bfef7a23 */ /* 0x000fe400000108cb */
[C---:B------:R-:W-:Y:S01]  /*4a50*/  HMMA.16816.F32 R100, R96.reuse, R138, RZ ;  /* 0x0000008a6064723c */ /* 0x040fe200000018ff */
[----:B------:R-:W-:Y:S02]  /*4a60*/  FADD.FTZ R185, R185, R188 ;  /* 0x000000bcb9b97221 */ /* 0x000fe40000010000 */
[----:B------:R-:W-:Y:S01]  /*4a70*/  FADD.FTZ R163, R163, R164 ;  /* 0x000000a4a3a37221 */ /* 0x000fe20000010000 */
[----:B------:R-:W-:Y:S03]  /*4a80*/  MUFU.EX2 R189, R189 ;  /* 0x000000bd00bd7308 */ /* 0x000fe60000000800 */
[----:B------:R-:W-:Y:S01]  /*4a90*/  FADD.FTZ R154, R154, R163 ;  /* 0x000000a39a9a7221 */ /* 0x000fe20000010000 */
[----:B------:R-:W-:Y:S03]  /*4aa0*/  HMMA.16816.F32 R116, R96, R114, RZ ;  /* 0x000000726074723c */ /* 0x000fe600000018ff */
[----:B------:R-:W-:Y:S01]  /*4ab0*/  FADD.FTZ R155, R155, R154 ;  /* 0x0000009a9b9b7221 */ /* 0x000fe20000010000 */
[----:B------:R-:W1:Y:S01]  /*4ac0*/  MUFU.EX2 R192, R192 ;  /* 0x000000c000c07308 */ /* 0x000e620000000800 */
[----:B--2---:R-:W-:Y:S01]  /*4ad0*/  F2FP.PACK_AB R94, R187, R186 ;  /* 0x000000babb5e723e */ /* 0x004fe200000000ff */
[----:B------:R-:W-:-:S02]  /*4ae0*/  FADD.FTZ R186, R186, R185 ;  /* 0x000000b9baba7221 */ /* 0x000fc40000010000 */
[C---:B------:R-:W-:Y:S01]  /*4af0*/  HMMA.16816.F32 R128, R96.reuse, R134, RZ ;  /* 0x000000866080723c */ /* 0x040fe200000018ff */
[----:B------:R-:W-:Y:S02]  /*4b00*/  FADD.FTZ R155, R0, R155 ;  /* 0x0000009b009b7221 */ /* 0x000fe40000010000 */
[----:B------:R-:W-:Y:S01]  /*4b10*/  FADD.FTZ R187, R187, R186 ;  /* 0x000000babbbb7221 */ /* 0x000fe20000010000 */
        /* <DEDUP_REMOVED lines=53> */
[C---:B------:R-:W-:Y:S04]  /*4e70*/  HMMA.16816.F32 R124, R92.reuse, R132, RZ ;  /* 0x000000845c7c723c */ /* 0x040fe800000018ff */
[----:B------:R-:W-:Y:S04]  /*4e80*/  MUFU.EX2 R241, R241 ;  /* 0x000000f100f17308 */ /* 0x000fe80000000800 */
[C---:B------:R-:W-:Y:S04]  /*4e90*/  HMMA.16816.F32 R72, R92.reuse, R76, RZ ;  /* 0x0000004c5c48723c */ /* 0x040fe800000018ff */
[----:B------:R-:W-:Y:S04]  /*4ea0*/  MUFU.EX2 R239, R239 ;  /* 0x000000ef00ef7308 */ /* 0x000fe80000000800 */
[----:B------:R-:W-:Y:S07]  /*4eb0*/  HMMA.16816.F32 R88, R92, R4, RZ ;  /* 0x000000045c58723c */ /* 0x000fee00000018ff */
        /* <DEDUP_REMOVED lines=35> */
[--C-:B------:R-:W-:Y:S01]  /*50f0*/  FFMA.FTZ R49, R183, c[0x0][0x2d0], -R202.reuse ;  /* 0x0000b400b7317a23 */ /* 0x100fe200000108ca */
[C---:B------:R-:W-:Y:S05]  /*5100*/  HMMA.16816.F32 R124, R4.reuse, R44, R124 ;  /* 0x0000002c047c723c */ /* 0x040fea000000187c */
[----:B------:R-:W1:Y:S02]  /*5110*/  MUFU.EX2 R49, R49 ;  /* 0x0000003100317308 */ /* 0x000e640000000800 */
[----:B------:R-:W-:Y:S01]  /*5120*/  FFMA.FTZ R44, R181, c[0x0][0x2d0], -R202 ;  /* 0x0000b400b52c7a23 */ /* 0x000fe200000108ca */
[C---:B------:R-:W-:Y:S05]  /*5130*/  HMMA.16816.F32 R72, R4.reuse, R36, R72 ;  /* 0x000000240448723c */ /* 0x040fea0000001848 */
[----:B------:R-:W2:Y:S02]  /*5140*/  MUFU.EX2 R44, R44 ;  /* 0x0000002c002c7308 */ /* 0x000ea40000000800 */
[--C-:B------:R-:W-:Y:S01]  /*5150*/  FFMA.FTZ R36, R182, c[0x0][0x2d0], -R203.reuse ;  /* 0x0000b400b6247a23 */ /* 0x100fe200000108cb */
[C---:B------:R-:W-:Y:S05]  /*5160*/  HMMA.16816.F32 R88, R4.reuse, R32, R88 ;  /* 0x000000200458723c */ /* 0x040fea0000001858 */
[----:B------:R-:W-:Y:S02]  /*5170*/  MUFU.EX2 R36, R36 ;  /* 0x0000002400247308 */ /* 0x000fe40000000800 */
[--C-:B------:R-:W-:Y:S01]  /*5180*/  FFMA.FTZ R33, R180, c[0x0][0x2d0], -R203.reuse ;  /* 0x0000b400b4217a23 */ /* 0x100fe200000108cb */
[----:B------:R-:W-:Y:S01]  /*5190*/  HMMA.16816.F32 R56, R4, R40, R56 ;  /* 0x000000280438723c */ /* 0x000fe20000001838 */
[----:B------:R-:W-:-:S04]  /*51a0*/  FFMA.FTZ R32, R178, c[0x0][0x2d0], -R203 ;  /* 0x0000b400b2207a23 */ /* 0x000fc800000108cb */
        /* <DEDUP_REMOVED lines=10> */
[----:B--2---:R-:W-:-:S02]  /*5250*/  F2FP.PACK_AB R6, R241, R44 ;  /* 0x0000002cf106723e */ /* 0x004fc400000000ff */
[----:B---3--:R-:W-:Y:S01]  /*5260*/  F2FP.PACK_AB R5, R33, R36 ;  /* 0x000000242105723e */ /* 0x008fe200000000ff */
[----:B------:R-:W-:Y:S01]  /*5270*/  FADD.FTZ R36, R36, R201 ;  /* 0x000000c924247221 */ /* 0x000fe20000010000 */
[----:B----4-:R-:W-:Y:S01]  /*5280*/  F2FP.PACK_AB R7, R239, R32 ;  /* 0x00000020ef07723e */ /* 0x010fe200000000ff */
[----:B------:R-:W-:Y:S02]  /*5290*/  FADD.FTZ R49, R49, R156 ;  /* 0x0000009c31317221 */ /* 0x000fe40000010000 */
[----:B------:R-:W-:Y:S02]  /*52a0*/  FADD.FTZ R33, R33, R36 ;  /* 0x0000002421217221 */ /* 0x000fe40000010000 */
[----:B------:R-:W-:Y:S02]  /*52b0*/  FADD.FTZ R44, R44, R49 ;  /* 0x000000312c2c7221 */ /* 0x000fe40000010000 */
[----:B------:R-:W-:Y:S01]  /*52c0*/  HMMA.16816.F32 R56, R4, R16, R56 ;  /* 0x000000100438723c */ /* 0x000fe20000001838 */
[----:B------:R-:W-:-:S02]  /*52d0*/  FADD.FTZ R32, R32, R33 ;  /* 0x0000002120207221 */ /* 0x000fc40000010000 */
[----:B------:R-:W-:Y:S02]  /*52e0*/  FADD.FTZ R241, R241, R44 ;  /* 0x0000002cf1f17221 */ /* 0x000fe40000010000 */
[----:B------:R-:W-:Y:S02]  /*52f0*/  FADD.FTZ R239, R239, R32 ;  /* 0x00000020efef7221 */ /* 0x000fe40000010000 */
[----:B------:R-:W-:Y:S01]  /*5300*/  @P6 IMAD.HI.U32 R16, R153, c[0x0][0x2c8], RZ ;  /* 0x0000b20099106a27 */ /* 0x000fe200078e00ff */
[----:B------:R-:W-:Y:S04]  /*5310*/  HMMA.16816.F32 R140, R4, R28, R140 ;  /* 0x0000001c048c723c */ /* 0x000fe8000000188c */
[----:B------:R-:W-:Y:S02]  /*5320*/  @P6 SHF.R.U32.HI R153, RZ, c[0x0][0x2cc], R16 ;  /* 0x0000b300ff996a19 */ /* 0x000fe40000011610 */
[----:B------:R-:W-:-:S02]  /*5330*/  ISETP.GE.AND P6, PT, R221, 0x1, PT ;  /* 0x00000001dd00780c */ /* 0x000fc40003fc6270 */
[----:B------:R-:W-:Y:S01]  /*5340*/  HMMA.16816.F32 R136, R4, R30, R136 ;  /* 0x0000001e0488723c */ /* 0x000fe20000001888 */
[----:B------:R-:W-:-:S05]  /*5350*/  IMAD.IADD R150, R150, 0x1, R153 ;  /* 0x0000000196967824 */ /* 0x000fca00078e0299 */
[----:B------:R-:W-:Y:S02]  /*5360*/  IADD3 R2, R150, c[0x0][0x328], RZ ;  /* 0x0000ca0096027a10 */ /* 0x000fe40007ffe0ff */
        /* <DEDUP_REMOVED lines=20> */
.L_x_1037:
[----:B------:R-:W-:-:S13]  /*54b0*/  ISETP.NE.AND P0, PT, R0, 0x1, PT ;  /* 0x000000010000780c */ /* 0x000fda0003f05270 */
[----:B------:R-:W-:-:S05]  /*54c0*/  @P0 IMAD.HI.U32 R4, R5, c[0x0][0x330], RZ ;  /* 0x0000cc0005040a27 */ /* 0x000fca00078e00ff */
[----:B------:R-:W-:-:S05]  /*54d0*/  @P0 SHF.R.U32.HI R5, RZ, c[0x0][0x334], R4 ;  /* 0x0000cd00ff050a19 */ /* 0x000fca0000011604 */
.L_x_1038:
[----:B------:R-:W-:-:S05]  /*54e0*/  IMAD R5, R5, R0, c[0x0][0x32c] ;  /* 0x0000cb0005057624 */ /* 0x000fca00078e0200 */
[----:B------:R-:W-:-:S05]  /*54f0*/  IMNMX R2, R2, R5, PT ;  /* 0x0000000502027217 */ /* 0x000fca0003800200 */
.L_x_1036:
[----:B------:R-:W-:-:S05]  /*5500*/  IMAD.HI R5, R2, 0x2aaaaaab, RZ ;  /* 0x2aaaaaab02057827 */ /* 0x000fca00078e02ff */
[----:B------:R-:W-:-:S04]  /*5510*/  SHF.R.U32.HI R0, RZ, 0x1f, R5 ;  /* 0x0000001fff007819 */ /* 0x000fc80000011605 */
[----:B------:R-:W-:-:S04]  /*5520*/  LEA.HI.SX32 R0, R5, R0, 0x1d ;  /* 0x0000000005007211 */ /* 0x000fc800078feaff */
[----:B------:R-:W-:-:S04]  /*5530*/  IMNMX R249, R219, R0, !PT ;  /* 0x00000000dbf97217 */ /* 0x000fc80007800200 */
[----:B------:R-:W-:-:S13]  /*5540*/  ISETP.GE.AND P0, PT, R232, R249, PT ;  /* 0x000000f9e800720c */ /* 0x000fda0003f06270 */
[----:B------:R-:W-:Y:S05]  /*5550*/  @!P0 BRA `(.L_x_1039) ;  /* 0x00003db000008947 */ /* 0x000fea0003800000 */
[C---:B------:R-:W-:Y:S01]  /*5560*/  IADD3 R244, P0, R228.reuse, 0x20, RZ ;  /* 0x00000020e4f47810 */ /* 0x040fe20007f1e0ff */
[----:B------:R-:W-:Y:S01]  /*5570*/  IMAD.MOV.U32 R148, RZ, RZ, R149 ;  /* 0x000000ffff947224 */ /* 0x000fe200078e0095 */
[----:B------:R-:W-:Y:S01]  /*5580*/  MOV R0, R152 ;  /* 0x0000009800007202 */ /* 0x000fe20000000f00 */
[----:B------:R-:W-:Y:S02]  /*5590*/  IMAD.MOV.U32 R150, RZ, RZ, R151 ;  /* 0x000000ffff967224 */ /* 0x000fe400078e0097 */
[----:B------:R-:W-:Y:S01]  /*55a0*/  IMAD.X R242, RZ, RZ, R235, P0 ;  /* 0x000000fffff27224 */ /* 0x000fe200000e06eb */
[----:B------:R-:W-:Y:S01]  /*55b0*/  IADD3 R240, P0, R228, 0x40, RZ ;  /* 0x00000040e4f07810 */ /* 0x000fe20007f1e0ff */
[----:B------:R-:W-:-:S04]  /*55c0*/  IMAD.MOV.U32 R2, RZ, RZ, R3 ;  /* 0x000000ffff027224 */ /* 0x000fc800078e0003 */
[----:B------:R-:W-:Y:S01]  /*55d0*/  IMAD.X R238, RZ, RZ, R235, P0 ;  /* 0x000000ffffee7224 */ /* 0x000fe200000e06eb */
[----:B------:R-:W-:-:S04]  /*55e0*/  IADD3 R203, P0, R230, 0x20, RZ ;  /* 0x00000020e6cb7810 */ /* 0x000fc80007f1e0ff */
[----:B------:R-:W-:Y:S02]  /*55f0*/  IADD3.X R202, RZ, R237, RZ, P0, !PT ;  /* 0x000000edffca7210 */ /* 0x000fe400007fe4ff */
[----:B------:R-:W-:-:S04]  /*5600*/  IADD3 R201, P0, R230, 0x40, RZ ;  /* 0x00000040e6c97810 */ /* 0x000fc80007f1e0ff */
[----:B------:R-:W-:Y:S02]  /*5610*/  IADD3.X R200, RZ, R237, RZ, P0, !PT ;  /* 0x000000edffc87210 */ /* 0x000fe400007fe4ff */
.L_x_1058:
[----:B------:R-:W-:Y:S04]  /*5620*/  DEPBAR.LE SB0, 0x0 ;  /* 0x000080000000791a */ /* 0x000fe80000000000 */
[----:B------:R-:W-:Y:S01]  /*5630*/  BAR.SYNC.DEFER_BLOCKING 0x0 ;  /* 0x0000000000007b1d */ /* 0x000fe20000010000 */
[----:B------:R-:W-:Y:S02]  /*5640*/  ISETP.GT.AND P0, PT, R219, R232, PT ;  /* 0x000000e8db00720c */ /* 0x000fe40003f04270 */
[C---:B------:R-:W-:Y:S02]  /*5650*/  LOP3.LUT P5, RZ, R226.reuse, 0x200, RZ, 0xc0, !PT ;  /* 0x00000200e2ff7812 */ /* 0x040fe400078ac0ff */
[C---:B------:R-:W-:Y:S02]  /*5660*/  LOP3.LUT P4, RZ, R226.reuse, 0x80, RZ, 0xc0, !PT ;  /* 0x00000080e2ff7812 */ /* 0x040fe4000788c0ff */
[----:B------:R-:W-:Y:S01]  /*5670*/  LOP3.LUT P3, RZ, R226, 0x100, RZ, 0xc0, !PT ;  /* 0x00000100e2ff7812 */ /* 0x000fe2000786c0ff */
        /* <DEDUP_REMOVED lines=12> */
[C---:B------:R-:W-:Y:S01]  /*5740*/  IMAD.WIDE.U32 R8, R232.reuse, c[0x0][0x208], RZ ;  /* 0x00008200e8087a25 */ /* 0x040fe200078e00ff */
[----:B------:R-:W-:Y:S03]  /*5750*/  ISETP.GT.AND P1, PT, R223, 0x3f, PT ;  /* 0x0000003fdf00780c */ /* 0x000fe60003f24270 */
[----:B------:R-:W-:Y:S04]  /*5760*/  IMAD R3, R3, c[0x0][0x208], RZ ;  /* 0x0000820003037a24 */ /* 0x000fe800078e02ff */
[----:B------:R-:W-:Y:S04]  /*5770*/  IMAD R3, R232, c[0x0][0x20c], R3 ;  /* 0x00008300e8037a24 */ /* 0x000fe800078e0203 */
[----:B------:R-:W-:Y:S02]  /*5780*/  IMAD.IADD R3, R9, 0x1, R3 ;  /* 0x0000000109037824 */ /* 0x000fe400078e0203 */
[----:B------:R-:W-:Y:S04]  /*5790*/  IMAD.WIDE.U32 R8, R8, 0x30, RZ ;  /* 0x0000003008087825 */ /* 0x000fe800078e00ff */
[----:B------:R-:W-:Y:S02]  /*57a0*/  @!P1 IMAD.MOV.U32 R5, RZ, RZ, c[0x0][0x208] ;  /* 0x00008200ff059624 */ /* 0x000fe400078e00ff */
[----:B------:R-:W-:Y:S02]  /*57b0*/  IMAD R3, R3, 0x30, RZ ;  /* 0x0000003003037824 */ /* 0x000fe400078e02ff */
[----:B------:R-:W-:Y:S01]  /*57c0*/  @!P1 IMAD.MOV.U32 R4, RZ, RZ, c[0x0][0x20c] ;  /* 0x00008300ff049624 */ /* 0x000fe200078e00ff */
[-C--:B------:R-:W-:Y:S01]  /*57d0*/  @!P1 LEA R11, P0, R5, R8.reuse, 0x5 ;  /* 0x00000008050b9211 */ /* 0x080fe200078028ff */
[----:B------:R-:W-:Y:S05]  /*57e0*/  IMAD.IADD R3, R9, 0x1, R3 ;  /* 0x0000000109037824 */ /* 0x000fea00078e0203 */
[----:B------:R-:W-:Y:S02]  /*57f0*/  @!P1 LEA.HI.X R9, R5, R3, R4, 0x5, P0 ;  /* 0x0000000305099211 */ /* 0x000fe400000f2c04 */
[-C--:B------:R-:W-:Y:S05]  /*5800*/  IADD3 R5, P0, R228, R8.reuse, RZ ;  /* 0x00000008e4057210 */ /* 0x080fea0007f1e0ff */
        /* <DEDUP_REMOVED lines=32> */
.L_x_1040:
[-C--:B--2-4-:R-:W-:Y:S01]  /*5a10*/  HMMA.16816.F32 R4, R152, R156.reuse, RZ ;  /* 0x0000009c9804723c */ /* 0x094fe200000018ff */
[----:B------:R-:W-:Y:S02]  /*5a20*/  LDSM.16.M88.4 R192, [R216+0x4880] ;  /* 0x00488000d8c0783b */ /* 0x000fe40000000200 */
[----:B------:R-:W-:Y:S05]  /*5a30*/  ISETP.GT.AND P0, PT, R232, R219, PT ;  /* 0x000000dbe800720c */ /* 0x000fea0003f04270 */
        /* <DEDUP_REMOVED lines=104> */
[-C--:B------:R-:W-:Y:S03]  /*60c0*/  @P1 IADD3 R152, P0, R230, R164.reuse, RZ ;  /* 0x000000a4e6981210 */ /* 0x080fe60007f1e0ff */
[----:B------:R-:W-:Y:S04]  /*60d0*/  IMAD.IADD R149, R165, 0x1, R149 ;  /* 0x00000001a5957824 */ /* 0x000fe800078e0295 */
[----:B------:R-:W-:Y:S01]  /*60e0*/  @P1 IMAD.X R151, R149, 0x1, R237, P0 ;  /* 0x0000000195971824 */ /* 0x000fe200000e06ed */
        /* <DEDUP_REMOVED lines=34> */
.L_x_1041:
[----:B------:R-:W-:Y:S01]  /*6310*/  ISETP.NE.AND P0, PT, R222, 0x1, PT ;  /* 0x00000001de00780c */ /* 0x000fe20003f05270 */
[----:B------:R-:W0:Y:S01]  /*6320*/  LDGDEPBAR ;  /* 0x00000000000079af */ /* 0x000e220000000000 */
[----:B------:R-:W-:Y:S01]  /*6330*/  ISETP.GE.AND P1, PT, R221, 0x1, PT ;  /* 0x00000001dd00780c */ /* 0x000fe20003f26270 */
[----:B-1----:R-:W-:Y:S02]  /*6340*/  IMAD.MOV.U32 R158, RZ, RZ, R227 ;  /* 0x000000ffff9e7224 */ /* 0x002fe400078e00e3 */
[----:B------:R-:W-:Y:S05]  /*6350*/  IMAD R156, R232, -0x30, RZ ;  /* 0xffffffd0e89c7824 */ /* 0x000fea00078e02ff */
[----:B------:R-:W-:Y:S03]  /*6360*/  IADD3 R153, -R233, 0x1, R156 ;  /* 0x00000001e9997810 */ /* 0x000fe60007ffe19c */
[----:B------:R-:W-:Y:S01]  /*6370*/  @P0 IMAD.HI.U32 R3, R227, c[0x0][0x2c8], RZ ;  /* 0x0000b200e3030a27 */ /* 0x000fe200078e00ff */
[----:B------:R-:W-:Y:S04]  /*6380*/  IADD3 R153, -R225, R153, R220 ;  /* 0x00000099e1997210 */ /* 0x000fe80007ffe1dc */
[----:B------:R-:W-:Y:S02]  /*6390*/  @P0 SHF.R.U32.HI R158, RZ, c[0x0][0x2cc], R3 ;  /* 0x0000b300ff9e0a19 */ /* 0x000fe40000011603 */
[C---:B------:R-:W-:Y:S02]  /*63a0*/  IADD3 R154, R153.reuse, c[0x0][0x328], RZ ;  /* 0x0000ca00999a7a10 */ /* 0x040fe40007ffe0ff */
[----:B------:R-:W-:Y:S01]  /*63b0*/  IADD3 R153, R153, UR10, RZ ;  /* 0x0000000a99997c10 */ /* 0x000fe2000fffe0ff */
[----:B------:R-:W1:Y:S02]  /*63c0*/  SHFL.IDX PT, R149, R158, RZ, 0x1c1f ;  /* 0x001c1fff9e957589 */ /* 0x000e6400000e0000 */
[----:B-1----:R-:W-:Y:S02]  /*63d0*/  IMAD.IADD R168, R154, 0x1, R149 ;  /* 0x000000019aa87824 */ /* 0x002fe400078e0295 */
        /* <DEDUP_REMOVED lines=15> */
.L_x_1044:
[----:B------:R-:W-:Y:S04]  /*64d0*/  MOV R3, c[0x0][0x32c] ;  /* 0x0000cb0000037a02 */ /* 0x000fe80000000f00 */
[----:B------:R-:W-:Y:S11]  /*64e0*/  ISETP.NE.AND P0, PT, R3, 0x1, PT ;  /* 0x000000010300780c */ /* 0x000ff60003f05270 */
[----:B------:R-:W-:Y:S02]  /*64f0*/  @!UPT UIADD3 URZ, URZ, URZ, URZ ;  /* 0x0000003f3f3ff290 */ /* 0x000fe4000fffe03f */
[----:B------:R-:W-:Y:S05]  /*6500*/  @P0 IMAD.HI.U32 R3, R149, c[0x0][0x330], RZ ;  /* 0x0000cc0095030a27 */ /* 0x000fea00078e00ff */
[----:B------:R-:W-:Y:S02]  /*6510*/  @P0 SHF.R.U32.HI R149, RZ, c[0x0][0x334], R3 ;  /* 0x0000cd00ff950a19 */ /* 0x000fe40000011603 */
.L_x_1045:
[----:B------:R-:W-:Y:S05]  /*6520*/  BSYNC B0 ;  /* 0x0000000000007941 */ /* 0x000fea0003800000 */
.L_x_1043:
[----:B------:R-:W-:Y:S04]  /*6530*/  IMAD.IADD R152, R156, 0x1, -R233 ;  /* 0x000000019c987824 */ /* 0x000fe800078e0ae9 */
[----:B------:R-:W-:Y:S05]  /*6540*/  IMAD R149, R149, c[0x0][0x32c], R152 ;  /* 0x0000cb0095957a24 */ /* 0x000fea00078e0298 */
[----:B------:R-:W-:Y:S02]  /*6550*/  IADD3 R3, R149, c[0x0][0x32c], RZ ;  /* 0x0000cb0095037a10 */ /* 0x000fe40007ffe0ff */
[----:B------:R-:W-:Y:S02]  /*6560*/  IMNMX R166, R166, R149, !PT ;  /* 0x00000095a6a67217 */ /* 0x000fe40007800200 */
[----:B------:R-:W-:Y:S02]  /*6570*/  IMNMX R168, R168, R3, PT ;  /* 0x00000003a8a87217 */ /* 0x000fe40003800200 */
.L_x_1042:
[----:B------:R-:W1:Y:S02]  /*6580*/  SHFL.IDX PT, R152, R158, 0x1, 0x1c1f ;  /* 0x003c1f009e987f89 */ /* 0x000e6400000e0000 */
[-C--:B-1----:R-:W-:Y:S02]  /*6590*/  IADD3 R164, R154, R152.reuse, RZ ;  /* 0x000000989aa47210 */ /* 0x082fe40007ffe0ff */
[----:B------:R-:W-:Y:S01]  /*65a0*/  IADD3 R163, R153, R152, RZ ;  /* 0x0000009899a37210 */ /* 0x000fe20007ffe0ff */
        /* <DEDUP_REMOVED lines=14> */
.L_x_1048:
[----:B------:R-:W-:Y:S04]  /*6690*/  MOV R3, c[0x0][0x32c] ;  /* 0x0000cb0000037a02 */ /* 0x000fe80000000f00 */
[----:B------:R-:W-:Y:S11]  /*66a0*/  ISETP.NE.AND P0, PT, R3, 0x1, PT ;  /* 0x000000010300780c */ /* 0x000ff60003f05270 */
[----:B------:R-:W-:Y:S02]  /*66b0*/  @!UPT UIADD3 URZ, URZ, URZ, URZ ;  /* 0x0000003f3f3ff290 */ /* 0x000fe4000fffe03f */
[----:B------:R-:W-:Y:S05]  /*66c0*/  @P0 IMAD.HI.U32 R3, R152, c[0x0][0x330], RZ ;  /* 0x0000cc0098030a27 */ /* 0x000fea00078e00ff */
[----:B------:R-:W-:Y:S02]  /*66d0*/  @P0 SHF.R.U32.HI R152, RZ, c[0x0][0x334], R3 ;  /* 0x0000cd00ff980a19 */ /* 0x000fe40000011603 */
.L_x_1049:
[----:B------:R-:W-:Y:S05]  /*66e0*/  BSYNC B0 ;  /* 0x0000000000007941 */ /* 0x000fea0003800000 */
.L_x_1047:
[----:B------:R-:W-:Y:S04]  /*66f0*/  IMAD.IADD R3, R156, 0x1, -R233 ;  /* 0x000000019c037824 */ /* 0x000fe800078e0ae9 */
[----:B------:R-:W-:Y:S05]  /*6700*/  IMAD R3, R152, c[0x0][0x32c], R3 ;  /* 0x0000cb0098037a24 */ /* 0x000fea00078e0203 */
[----:B------:R-:W-:Y:S02]  /*6710*/  IADD3 R149, R3, c[0x0][0x32c], RZ ;  /* 0x0000cb0003957a10 */ /* 0x000fe40007ffe0ff */
[----:B------:R-:W-:Y:S02]  /*6720*/  IMNMX R163, R163, R3, !PT ;  /* 0x00000003a3a37217 */ /* 0x000fe40007800200 */
[----:B------:R-:W-:Y:S02]  /*6730*/  IMNMX R164, R164, R149, PT ;  /* 0x00000095a4a47217 */ /* 0x000fe40003800200 */
.L_x_1046:
        /* <DEDUP_REMOVED lines=17> */
.L_x_1052:
[----:B------:R-:W-:Y:S04]  /*6850*/  MOV R3, c[0x0][0x32c] ;  /* 0x0000cb0000037a02 */ /* 0x000fe80000000f00 */
[----:B------:R-:W-:Y:S11]  /*6860*/  ISETP.NE.AND P0, PT, R3, 0x1, PT ;  /* 0x000000010300780c */ /* 0x000ff60003f05270 */
[----:B------:R-:W-:Y:S02]  /*6870*/  @!UPT UIADD3 URZ, URZ, URZ, URZ ;  /* 0x0000003f3f3ff290 */ /* 0x000fe4000fffe03f */
[----:B------:R-:W-:Y:S05]  /*6880*/  @P0 IMAD.HI.U32 R3, R152, c[0x0][0x330], RZ ;  /* 0x0000cc0098030a27 */ /* 0x000fea00078e00ff */
[----:B------:R-:W-:Y:S02]  /*6890*/  @P0 SHF.R.U32.HI R152, RZ, c[0x0][0x334], R3 ;  /* 0x0000cd00ff980a19 */ /* 0x000fe40000011603 */
.L_x_1053:
[----:B------:R-:W-:Y:S05]  /*68a0*/  BSYNC B0 ;  /* 0x0000000000007941 */ /* 0x000fea0003800000 */
.L_x_1051:
[----:B------:R-:W-:Y:S04]  /*68b0*/  IMAD.IADD R3, R156, 0x1, -R233 ;  /* 0x000000019c037824 */ /* 0x000fe800078e0ae9 */
[----:B------:R-:W-:Y:S05]  /*68c0*/  IMAD R3, R152, c[0x0][0x32c], R3 ;  /* 0x0000cb0098037a24 */ /* 0x000fea00078e0203 */
[----:B------:R-:W-:Y:S02]  /*68d0*/  IADD3 R149, R3, c[0x0][0x32c], RZ ;  /* 0x0000cb0003957a10 */ /* 0x000fe40007ffe0ff */
[----:B------:R-:W-:Y:S02]  /*68e0*/  IMNMX R161, R161, R3, !PT ;  /* 0x00000003a1a17217 */ /* 0x000fe40007800200 */
[----:B------:R-:W-:Y:S02]  /*68f0*/  IMNMX R162, R162, R149, PT ;  /* 0x00000095a2a27217 */ /* 0x000fe40003800200 */
.L_x_1050:
[C---:B------:R-:W-:Y:S02]  /*6900*/  ISETP.GE.AND P2, PT, R156.reuse, 0x9, PT ;  /* 0x000000099c00780c */ /* 0x040fe40003f46270 */
[----:B------:R-:W-:Y:S02]  /*6910*/  ISETP.GE.AND P1, PT, R156, 0xa, PT ;  /* 0x0000000a9c00780c */ /* 0x000fe40003f26270 */
[----:B------:R-:W-:Y:S02]  /*6920*/  ISETP.GT.AND P0, PT, R166, 0x8, !P2 ;  /* 0x00000008a600780c */ /* 0x000fe40005704270 */
[----:B------:R-:W-:Y:S02]  /*6930*/  P2R R152, PR, RZ, 0x4 ;  /* 0x00000004ff987803 */ /* 0x000fe40000000000 */
[----:B------:R-:W-:Y:S02]  /*6940*/  ISETP.LT.OR P0, PT, R168, 0x9, P0 ;  /* 0x00000009a800780c */ /* 0x000fe40000701670 */
[----:B------:R-:W-:Y:S02]  /*6950*/  P2R R151, PR, RZ, 0x2 ;  /* 0x00000002ff977803 */ /* 0x000fe40000000000 */
[----:B------:R-:W-:Y:S02]  /*6960*/  FSEL R149, R16, -INF , !P0 ;  /* 0xff80000010957808 */ /* 0x000fe40004000000 */
[----:B------:R-:W-:Y:S02]  /*6970*/  ISETP.GT.AND P0, PT, R166, 0x9, !P1 ;  /* 0x00000009a600780c */ /* 0x000fe40004f04270 */
[----:B------:R-:W-:Y:S02]  /*6980*/  ISETP.GE.AND P5, PT, R156, 0x21, PT ;  /* 0x000000219c00780c */ /* 0x000fe40003fa6270 */
[----:B------:R-:W-:Y:S02]  /*6990*/  ISETP.LT.OR P0, PT, R168, 0xa, P0 ;  /* 0x0000000aa800780c */ /* 0x000fe40000701670 */
[C---:B------:R-:W-:Y:S02]  /*69a0*/  ISETP.GE.AND P4, PT, R156.reuse, 0x22, PT ;  /* 0x000000229c00780c */ /* 0x040fe40003f86270 */
        /* <DEDUP_REMOVED lines=14> */
[----:B------:R-:W-:Y:S02]  /*6a90*/  ISETP.GE.AND P6, PT, R156, 0x2a, PT ;  /* 0x0000002a9c00780c */ /* 0x000fe40003fc6270 */
[----:B------:R-:W-:Y:S02]  /*6aa0*/  FSEL R186, R20, -INF , !P0 ;  /* 0xff80000014ba7808 */ /* 0x000fe40004000000 */
[----:B------:R-:W-:Y:S04]  /*6ab0*/  ISETP.GT.AND P0, PT, R166, 0x11, !P1 ;  /* 0x00000011a600780c */ /* 0x000fe80004f04270 */
[----:B------:R-:W-:Y:S04]  /*6ac0*/  ISETP.LT.OR P0, PT, R168, 0x12, P0 ;  /* 0x00000012a800780c */ /* 0x000fe80000701670 */
        /* <DEDUP_REMOVED lines=12> */
[----:B------:R-:W-:Y:S04]  /*6b90*/  ISETP.LT.OR P0, PT, R168, 0x19, P0 ;  /* 0x00000019a800780c */ /* 0x000fe80000701670 */
[----:B------:R-:W-:Y:S02]  /*6ba0*/  FSEL R190, R32, -INF , !P0 ;  /* 0xff80000020be7808 */ /* 0x000fe40004000000 */
[----:B------:R-:W-:Y:S04]  /*6bb0*/  ISETP.GT.AND P0, PT, R166, 0x19, !P1 ;  /* 0x00000019a600780c */ /* 0x000fe80004f04270 */
[----:B------:R-:W-:Y:S04]  /*6bc0*/  ISETP.LT.OR P0, PT, R168, 0x1a, P0 ;  /* 0x0000001aa800780c */ /* 0x000fe80000701670 */
[----:B------:R-:W-:Y:S02]  /*6bd0*/  FSEL R195, R33, -INF , !P0 ;  /* 0xff80000021c37808 */ /* 0x000fe40004000000 */
[C---:B------:R-:W-:Y:S02]  /*6be0*/  ISETP.GT.AND P0, PT, R163.reuse, 0x18, !P2 ;  /* 0x00000018a300780c */ /* 0x040fe40005704270 */
[----:B------:R-:W-:Y:S02]  /*6bf0*/  ISETP.GE.AND P2, PT, R156, 0x1, PT ;  /* 0x000000019c00780c */ /* 0x000fe40003f46270 */
[----:B------:R-:W-:Y:S04]  /*6c00*/  ISETP.LT.OR P0, PT, R164, 0x19, P0 ;  /* 0x00000019a400780c */ /* 0x000fe80000701670 */
[----:B------:R-:W-:Y:S02]  /*6c10*/  FSEL R196, R34, -INF , !P0 ;  /* 0xff80000022c47808 */ /* 0x000fe40004000000 */
[----:B------:R-:W-:Y:S02]  /*6c20*/  ISETP.GT.AND P0, PT, R163, 0x19, !P1 ;  /* 0x00000019a300780c */ /* 0x000fe40004f04270 */
[----:B------:R-:W-:Y:S02]  /*6c30*/  ISETP.GE.AND P1, PT, R156, 0x2, PT ;  /* 0x000000029c00780c */ /* 0x000fe40003f26270 */
        /* <DEDUP_REMOVED lines=17> */
[----:B------:R-:W-:Y:S01]  /*6d50*/  ISETP.GT.AND P0, PT, R166, 0x1, !P1 ;  /* 0x00000001a600780c */ /* 0x000fe20004f04270 */
[----:B------:R-:W1:Y:S03]  /*6d60*/  SHFL.IDX PT, R4, R158, 0x3, 0x1c1f ;  /* 0x007c1f009e047f89 */ /* 0x000e6600000e0000 */
[----:B------:R-:W-:Y:S04]  /*6d70*/  ISETP.LT.OR P0, PT, R168, 0x2, P0 ;  /* 0x00000002a800780c */ /* 0x000fe80000701670 */
[----:B------:R-:W-:Y:S02]  /*6d80*/  FSEL R173, R5, -INF , !P0 ;  /* 0xff80000005ad7808 */ /* 0x000fe40004000000 */
[----:B------:R-:W-:Y:S04]  /*6d90*/  ISETP.GT.AND P0, PT, R163, 0x1, !P1 ;  /* 0x00000001a300780c */ /* 0x000fe80004f04270 */
[C---:B------:R-:W-:Y:S04]  /*6da0*/  ISETP.LT.OR P0, PT, R164.reuse, 0x2, P0 ;  /* 0x00000002a400780c */ /* 0x040fe80000701670 */
[----:B------:R-:W-:Y:S02]  /*6db0*/  FSEL R7, R7, -INF , !P0 ;  /* 0xff80000007077808 */ /* 0x000fe40004000000 */
[----:B------:R-:W-:Y:S04]  /*6dc0*/  ISETP.GT.AND P0, PT, R163, RZ, !P2 ;  /* 0x000000ffa300720c */ /* 0x000fe80005704270 */
[----:B------:R-:W-:Y:S01]  /*6dd0*/  ISETP.LT.OR P0, PT, R164, 0x1, P0 ;  /* 0x00000001a400780c */ /* 0x000fe20000701670 */
[--C-:B-1----:R-:W-:Y:S02]  /*6de0*/  IMAD.IADD R154, R154, 0x1, R4.reuse ;  /* 0x000000019a9a7824 */ /* 0x102fe400078e0204 */
[----:B------:R-:W-:Y:S01]  /*6df0*/  IMAD.IADD R153, R153, 0x1, R4 ;  /* 0x0000000199997824 */ /* 0x000fe200078e0204 */
        /* <DEDUP_REMOVED lines=49> */
[C---:B------:R-:W-:Y:S04]  /*7110*/  ISETP.GT.AND P0, PT, R161.reuse, RZ, !P2 ;  /* 0x000000ffa100720c */ /* 0x040fe80005704270 */
[----:B------:R-:W-:Y:S04]  /*7120*/  ISETP.LT.OR P0, PT, R162, 0x1, P0 ;  /* 0x00000001a200780c */ /* 0x000fe80000701670 */
[----:B------:R-:W-:Y:S02]  /*7130*/  FSEL R25, R8, -INF , !P0 ;  /* 0xff80000008197808 */ /* 0x000fe40004000000 */
[----:B------:R-:W-:Y:S04]  /*7140*/  ISETP.GT.AND P0, PT, R161, 0x29, !P6 ;  /* 0x00000029a100780c */ /* 0x000fe80007704270 */
[----:B------:R-:W-:Y:S04]  /*7150*/  ISETP.LT.OR P0, PT, R162, 0x2a, P0 ;  /* 0x0000002aa200780c */ /* 0x000fe80000701670 */
        /* <DEDUP_REMOVED lines=17> */
.L_x_1056:
[----:B------:R-:W-:Y:S04]  /*7270*/  MOV R4, c[0x0][0x32c] ;  /* 0x0000cb0000047a02 */ /* 0x000fe80000000f00 */
[----:B------:R-:W-:Y:S11]  /*7280*/  ISETP.NE.AND P0, PT, R4, 0x1, PT ;  /* 0x000000010400780c */ /* 0x000ff60003f05270 */
[----:B------:R-:W-:Y:S02]  /*7290*/  @!UPT UIADD3 URZ, URZ, URZ, URZ ;  /* 0x0000003f3f3ff290 */ /* 0x000fe4000fffe03f */
[----:B------:R-:W-:Y:S05]  /*72a0*/  @P0 IMAD.HI.U32 R4, R6, c[0x0][0x330], RZ ;  /* 0x0000cc0006040a27 */ /* 0x000fea00078e00ff */
[----:B------:R-:W-:Y:S02]  /*72b0*/  @P0 SHF.R.U32.HI R6, RZ, c[0x0][0x334], R4 ;  /* 0x0000cd00ff060a19 */ /* 0x000fe40000011604 */
.L_x_1057:
[----:B------:R-:W-:Y:S05]  /*72c0*/  BSYNC B0 ;  /* 0x0000000000007941 */ /* 0x000fea0003800000 */
.L_x_1055:
[----:B------:R-:W-:Y:S04]  /*72d0*/  IMAD.IADD R9, R156, 0x1, -R233 ;  /* 0x000000019c097824 */ /* 0x000fe800078e0ae9 */
[----:B------:R-:W-:Y:S05]  /*72e0*/  IMAD R9, R6, c[0x0][0x32c], R9 ;  /* 0x0000cb0006097a24 */ /* 0x000fea00078e0209 */
[----:B------:R-:W-:Y:S02]  /*72f0*/  IADD3 R13, R9, c[0x0][0x32c], RZ ;  /* 0x0000cb00090d7a10 */ /* 0x000fe40007ffe0ff */
[----:B------:R-:W-:Y:S02]  /*7300*/  IMNMX R153, R153, R9, !PT ;  /* 0x0000000999997217 */ /* 0x000fe40007800200 */
[----:B------:R-:W-:Y:S02]  /*7310*/  IMNMX R154, R154, R13, PT ;  /* 0x0000000d9a9a7217 */ /* 0x000fe40003800200 */
.L_x_1054:
[----:B------:R-:W-:Y:S02]  /*7320*/  FMNMX.FTZ R4, R175, R150, !PT ;  /* 0x00000096af047209 */ /* 0x000fe40007810000 */
[----:B------:R-:W-:Y:S02]  /*7330*/  ISETP.GT.AND P0, PT, R153, RZ, !P2 ;  /* 0x000000ff9900720c */ /* 0x000fe40005704270 */
[----:B------:R-:W-:Y:S02]  /*7340*/  FMNMX.FTZ R4, R173, R4, !PT ;  /* 0x00000004ad047209 */ /* 0x000fe40007810000 */
[----:B------:R-:W-:Y:S02]  /*7350*/  ISETP.LT.OR P0, PT, R154, 0x1, P0 ;  /* 0x000000019a00780c */ /* 0x000fe40000701670 */
[----:B------:R-:W-:Y:S02]  /*7360*/  FMNMX.FTZ R4, R149, R4, !PT ;  /* 0x0000000495047209 */ /* 0x000fe40007810000 */
[----:B------:R-:W-:Y:S02]  /*7370*/  FSEL R17, R10, -INF , !P0 ;  /* 0xff8000000a117808 */ /* 0x000fe40004000000 */
        /* <DEDUP_REMOVED lines=9> */
[----:B------:R-:W-:Y:S02]  /*7410*/  FMNMX.FTZ R6, R5, R148, !PT ;  /* 0x0000009405067209 */ /* 0x000fe40007810000 */
[----:B------:R-:W-:Y:S02]  /*7420*/  ISETP.GT.AND P0, PT, R153, 0x8, !P0 ;  /* 0x000000089900780c */ /* 0x000fe40004704270 */
[----:B------:R-:W-:Y:S02]  /*7430*/  FMNMX.FTZ R4, R198, R19, !PT ;  /* 0x00000013c6047209 */ /* 0x000fe40007810000 */
        /* <DEDUP_REMOVED lines=28> */
[----:B------:R-:W-:Y:S02]  /*7600*/  ISETP.NE.AND P1, PT, R165, RZ, PT ;  /* 0x000000ffa500720c */ /* 0x000fe40003f25270 */
[----:B------:R-:W-:Y:S02]  /*7610*/  ISETP.LT.OR P0, PT, R154, 0x12, P0 ;  /* 0x000000129a00780c */ /* 0x000fe40000701670 */
[----:B------:R-:W-:Y:S02]  /*7620*/  FMNMX.FTZ R4, R39, R4, !PT ;  /* 0x0000000427047209 */ /* 0x000fe40007810000 */
[----:B-1----:R-:W-:Y:S02]  /*7630*/  FMNMX.FTZ R6, R9, R6, !PT ;  /* 0x0000000609067209 */ /* 0x002fe40007810000 */
[----:B------:R-:W-:Y:S02]  /*7640*/  FMNMX.FTZ R9, R166, R21, !PT ;  /* 0x00000015a6097209 */ /* 0x000fe40007810000 */
[----:B------:R-:W-:Y:S01]  /*7650*/  FSEL R16, R27, -INF , !P0 ;  /* 0xff8000001b107808 */ /* 0x000fe20004000000 */
[----:B------:R-:W-:Y:S01]  /*7660*/  SHFL.BFLY PT, R151, R6, 0x1, 0x1f ;  /* 0x0c201f0006977f89 */ /* 0x000fe200000e0000 */
[----:B------:R-:W-:Y:S02]  /*7670*/  ISETP.GT.AND P0, PT, R153, 0x18, !P1 ;  /* 0x000000189900780c */ /* 0x000fe40004f04270 */
[----:B------:R-:W-:Y:S02]  /*7680*/  FMNMX.FTZ R19, R37, R4, !PT ;  /* 0x0000000425137209 */ /* 0x000fe40007810000 */
[----:B------:R-:W-:Y:S02]  /*7690*/  ISETP.NE.AND P2, PT, R167, RZ, PT ;  /* 0x000000ffa700720c */ /* 0x000fe40003f45270 */
[----:B------:R-:W-:Y:S01]  /*76a0*/  ISETP.LT.OR P0, PT, R154, 0x19, P0 ;  /* 0x000000199a00780c */ /* 0x000fe20000701670 */
[----:B------:R-:W1:Y:S01]  /*76b0*/  SHFL.BFLY PT, R4, R9, 0x2, 0x1f ;  /* 0x0c401f0009047f89 */ /* 0x000e6200000e0000 */
[----:B------:R-:W-:Y:S02]  /*76c0*/  FMNMX.FTZ R8, R246, R19, !PT ;  /* 0x00000013f6087209 */ /* 0x000fe40007810000 */
[----:B------:R-:W-:Y:S02]  /*76d0*/  FSEL R18, R30, -INF , !P0 ;  /* 0xff8000001e127808 */ /* 0x000fe40004000000 */
[----:B------:R-:W-:Y:S02]  /*76e0*/  ISETP.GT.AND P0, PT, R153, 0x19, !P2 ;  /* 0x000000199900780c */ /* 0x000fe40005704270 */
[----:B------:R-:W-:Y:S01]  /*76f0*/  FMNMX.FTZ R19, R251, R8, !PT ;  /* 0x00000008fb137209 */ /* 0x000fe20007810000 */
[----:B------:R-:W-:Y:S01]  /*7700*/  LDSM.16.MT88.4 R20, [R214+0x1880] ;  /* 0x00188000d614783b */ /* 0x000fe20000004200 */
        /* <DEDUP_REMOVED lines=10> */
[C---:B------:R-:W-:Y:S02]  /*77b0*/  ISETP.LT.OR P0, PT, R154.reuse, 0x22, P0 ;  /* 0x000000229a00780c */ /* 0x040fe40000701670 */
[----:B-1----:R-:W-:Y:S02]  /*77c0*/  FMNMX.FTZ R4, R9, R4, !PT ;  /* 0x0000000409047209 */ /* 0x002fe40007810000 */
[----:B------:R-:W-:Y:S02]  /*77d0*/  FMNMX.FTZ R8, R163, R8, !PT ;  /* 0x00000008a3087209 */ /* 0x000fe40007810000 */
[----:B------:R-:W-:Y:S01]  /*77e0*/  FSEL R165, R43, -INF , !P0 ;  /* 0xff8000002ba57808 */ /* 0x000fe20004000000 */
[----:B------:R-:W1:Y:S01]  /*77f0*/  SHFL.BFLY PT, R19, R4, 0x1, 0x1f ;  /* 0x0c201f0004137f89 */ /* 0x000e6200000e0000 */
[----:B------:R-:W-:Y:S02]  /*7800*/  ISETP.GT.AND P0, PT, R153, 0x28, !P3 ;  /* 0x000000289900780c */ /* 0x000fe40005f04270 */
[----:B------:R-:W-:Y:S02]  /*7810*/  FMNMX.FTZ R9, R161, R8, !PT ;  /* 0x00000008a1097209 */ /* 0x000fe40007810000 */
[----:B------:R-:W-:Y:S02]  /*7820*/  ISETP.LT.OR P0, PT, R154, 0x29, P0 ;  /* 0x000000299a00780c */ /* 0x000fe40000701670 */
[----:B------:R-:W-:Y:S01]  /*7830*/  FMNMX.FTZ R151, R6, R151, !PT ;  /* 0x0000009706977209 */ /* 0x000fe20007810000 */
[----:B------:R-:W2:Y:S01]  /*7840*/  SHFL.BFLY PT, R8, R9, 0x2, 0x1f ;  /* 0x0c401f0009087f89 */ /* 0x000ea200000e0000 */
[----:B------:R-:W-:Y:S02]  /*7850*/  FMNMX.FTZ R6, R17, R0, !PT ;  /* 0x0000000011067209 */ /* 0x000fe40007810000 */
[----:B------:R-:W-:Y:S01]  /*7860*/  FSEL R160, R46, -INF , !P0 ;  /* 0xff8000002ea07808 */ /* 0x000fe20004000000 */
[----:B------:R-:W-:Y:S01]  /*7870*/  FMUL.FTZ R248, R151, c[0x0][0x2d0] ;  /* 0x0000b40097f87a20 */ /* 0x000fe20000410000 */
        /* <DEDUP_REMOVED lines=12> */
[----:B-1----:R-:W-:Y:S01]  /*7940*/  FMNMX.FTZ R149, R4, R19, !PT ;  /* 0x0000001304957209 */ /* 0x002fe20007810000 */
[--C-:B------:R-:W-:Y:S01]  /*7950*/  FFMA.FTZ R172, R155, c[0x0][0x2d0], -R248.reuse ;  /* 0x0000b4009bac7a23 */ /* 0x100fe200000108f8 */
[----:B------:R-:W-:Y:S01]  /*7960*/  FMNMX.FTZ R6, R18, R6, !PT ;  /* 0x0000000612067209 */ /* 0x000fe20007810000 */
[----:B------:R-:W-:Y:S01]  /*7970*/  FFMA.FTZ R175, R175, c[0x0][0x2d0], -R248 ;  /* 0x0000b400afaf7a23 */ /* 0x000fe200000108f8 */
[----:B--2---:R-:W-:Y:S01]  /*7980*/  FMNMX.FTZ R8, R9, R8, !PT ;  /* 0x0000000809087209 */ /* 0x004fe20007810000 */
[----:B------:R-:W-:Y:S01]  /*7990*/  FMUL.FTZ R194, R149, c[0x0][0x2d0] ;  /* 0x0000b40095c27a20 */ /* 0x000fe20000410000 */
[----:B------:R-:W-:Y:S01]  /*79a0*/  FSEL R9, R151, RZ, P0 ;  /* 0x000000ff97097208 */ /* 0x000fe20000000000 */
[----:B------:R-:W-:Y:S01]  /*79b0*/  MUFU.EX2 R174, R174 ;  /* 0x000000ae00ae7308 */ /* 0x000fe20000000800 */
[----:B------:R-:W-:Y:S01]  /*79c0*/  FSETP.NEU.FTZ.AND P0, PT, R149, -INF , PT ;  /* 0xff8000009500780b */ /* 0x000fe20003f1d000 */
[----:B------:R-:W1:Y:S01]  /*79d0*/  SHFL.BFLY PT, R19, R8, 0x1, 0x1f ;  /* 0x0c201f0008137f89 */ /* 0x000e6200000e0000 */
[----:B------:R-:W-:Y:S01]  /*79e0*/  FMNMX.FTZ R6, R24, R6, !PT ;  /* 0x0000000618067209 */ /* 0x000fe20007810000 */
[----:B------:R-:W-:Y:S01]  /*79f0*/  FADD.FTZ R9, -R9, R150 ;  /* 0x0000009609097221 */ /* 0x000fe20000010100 */
[----:B------:R-:W-:Y:S01]  /*7a00*/  FSEL R194, R194, RZ, P0 ;  /* 0x000000ffc2c27208 */ /* 0x000fe20000000000 */
[----:B------:R-:W-:Y:S01]  /*7a10*/  FFMA.FTZ R186, R186, c[0x0][0x2d0], -R248 ;  /* 0x0000b400baba7a23 */ /* 0x000fe200000108f8 */
[----:B------:R-:W-:Y:S01]  /*7a20*/  FMNMX.FTZ R6, R167, R6, !PT ;  /* 0x00000006a7067209 */ /* 0x000fe20007810000 */
[----:B------:R-:W-:Y:S02]  /*7a30*/  FMUL.FTZ R150, R9, c[0x0][0x2d0] ;  /* 0x0000b40009967a20 */ /* 0x000fe40000410000 */
[--C-:B------:R-:W-:Y:S01]  /*7a40*/  FFMA.FTZ R155, R5, c[0x0][0x2d0], -R194.reuse ;  /* 0x0000b400059b7a23 */ /* 0x100fe200000108c2 */
[----:B------:R-:W-:Y:S01]  /*7a50*/  FMNMX.FTZ R5, R165, R6, !PT ;  /* 0x00000006a5057209 */ /* 0x000fe20007810000 */
[--C-:B------:R-:W-:Y:S01]  /*7a60*/  FFMA.FTZ R179, R3, c[0x0][0x2d0], -R194.reuse ;  /* 0x0000b40003b37a23 */ /* 0x100fe200000108c2 */
[----:B------:R-:W2:Y:S01]  /*7a70*/  MUFU.EX2 R175, R175 ;  /* 0x000000af00af7308 */ /* 0x000ea20000000800 */
[--C-:B------:R-:W-:Y:S01]  /*7a80*/  FFMA.FTZ R154, R7, c[0x0][0x2d0], -R194.reuse ;  /* 0x0000b400079a7a23 */ /* 0x100fe200000108c2 */
[----:B------:R-:W-:Y:S01]  /*7a90*/  FMNMX.FTZ R6, R160, R5, !PT ;  /* 0x00000005a0067209 */ /* 0x000fe20007810000 */
[--C-:B------:R-:W-:Y:S01]  /*7aa0*/  FFMA.FTZ R178, R157, c[0x0][0x2d0], -R194.reuse ;  /* 0x0000b4009db27a23 */ /* 0x100fe200000108c2 */
[----:B------:R-:W-:Y:S01]  /*7ab0*/  FSEL R7, R149, RZ, P0 ;  /* 0x000000ff95077208 */ /* 0x000fe20000000000 */
[----:B------:R-:W-:Y:S01]  /*7ac0*/  FFMA.FTZ R168, R168, c[0x0][0x2d0], -R194 ;  /* 0x0000b400a8a87a23 */ /* 0x000fe200000108c2 */
[----:B------:R-:W-:Y:S01]  /*7ad0*/  FMNMX.FTZ R4, R153, R6, !PT ;  /* 0x0000000699047209 */ /* 0x000fe20007810000 */
[----:B------:R-:W-:Y:S02]  /*7ae0*/  FFMA.FTZ R187, R187, c[0x0][0x2d0], -R248 ;  /* 0x0000b400bbbb7a23 */ /* 0x000fe400000108f8 */
[--C-:B------:R-:W-:Y:S01]  /*7af0*/  FFMA.FTZ R188, R188, c[0x0][0x2d0], -R194.reuse ;  /* 0x0000b400bcbc7a23 */ /* 0x100fe200000108c2 */
[----:B------:R-:W3:Y:S01]  /*7b00*/  MUFU.EX2 R150, R150 ;  /* 0x0000009600967308 */ /* 0x000ee20000000800 */
[----:B------:R-:W4:Y:S01]  /*7b10*/  SHFL.BFLY PT, R5, R4, 0x2, 0x1f ;  /* 0x0c401f0004057f89 */ /* 0x000f2200000e0000 */
[----:B------:R-:W-:Y:S01]  /*7b20*/  FFMA.FTZ R189, R189, c[0x0][0x2d0], -R194 ;  /* 0x0000b400bdbd7a23 */ /* 0x000fe200000108c2 */
[----:B-1----:R-:W-:Y:S01]  /*7b30*/  FMNMX.FTZ R3, R8, R19, !PT ;  /* 0x0000001308037209 */ /* 0x002fe20007810000 */
[--C-:B------:R-:W-:Y:S02]  /*7b40*/  FFMA.FTZ R190, R190, c[0x0][0x2d0], -R248.reuse ;  /* 0x0000b400bebe7a23 */ /* 0x100fe400000108f8 */
[----:B------:R-:W-:Y:S01]  /*7b50*/  FFMA.FTZ R195, R195, c[0x0][0x2d0], -R248 ;  /* 0x0000b400c3c37a23 */ /* 0x000fe200000108f8 */
[C---:B------:R-:W-:Y:S01]  /*7b60*/  FSETP.NEU.FTZ.AND P0, PT, R3.reuse, -INF , PT ;  /* 0xff8000000300780b */ /* 0x040fe20003f1d000 */
[----:B------:R-:W-:Y:S02]  /*7b70*/  FMUL.FTZ R170, R3, c[0x0][0x2d0] ;  /* 0x0000b40003aa7a20 */ /* 0x000fe40000410000 */
[----:B------:R-:W-:Y:S01]  /*7b80*/  MUFU.EX2 R173, R173 ;  /* 0x000000ad00ad7308 */ /* 0x000fe20000000800 */
[--C-:B------:R-:W-:Y:S02]  /*7b90*/  FFMA.FTZ R196, R196, c[0x0][0x2d0], -R194.reuse ;  /* 0x0000b400c4c47a23 */ /* 0x100fe400000108c2 */
[----:B------:R-:W-:Y:S01]  /*7ba0*/  FSEL R170, R170, RZ, P0 ;  /* 0x000000ffaaaa7208 */ /* 0x000fe20000000000 */
[----:B------:R-:W-:Y:S01]  /*7bb0*/  FFMA.FTZ R199, R199, c[0x0][0x2d0], -R194 ;  /* 0x0000b400c7c77a23 */ /* 0x000fe200000108c2 */
[----:B--2---:R-:W-:Y:S01]  /*7bc0*/  F2FP.PACK_AB R156, R174, R175 ;  /* 0x000000afae9c723e */ /* 0x004fe200000000ff */
[----:B------:R-:W-:Y:S02]  /*7bd0*/  FFMA.FTZ R198, R198, c[0x0][0x2d0], -R248 ;  /* 0x0000b400c6c67a23 */ /* 0x000fe400000108f8 */
[--C-:B------:R-:W-:Y:S02]  /*7be0*/  FFMA.FTZ R181, R39, c[0x0][0x2d0], -R170.reuse ;  /* 0x0000b40027b57a23 */ /* 0x100fe400000108aa */
[----:B------:R-:W1:Y:S01]  /*7bf0*/  MUFU.EX2 R172, R172 ;  /* 0x000000ac00ac7308 */ /* 0x000e620000000800 */
[--C-:B------:R-:W-:Y:S02]  /*7c00*/  FFMA.FTZ R180, R37, c[0x0][0x2d0], -R170.reuse ;  /* 0x0000b40025b47a23 */ /* 0x100fe400000108aa */
[----:B------:R-:W-:Y:S01]  /*7c10*/  FFMA.FTZ R177, R25, c[0x0][0x2d0], -R170 ;  /* 0x0000b40019b17a23 */ /* 0x000fe200000108aa */
[----:B------:R-:W-:Y:S01]  /*7c20*/  LDSM.16.MT88.4 R36, [R212+0x1880] ;  /* 0x00188000d424783b */ /* 0x000fe20000004200 */
[----:B----4-:R-:W-:Y:S01]  /*7c30*/  FMNMX.FTZ R5, R4, R5, !PT ;  /* 0x0000000504057209 */ /* 0x010fe20007810000 */
[----:B------:R-:W-:Y:S01]  /*7c40*/  FADD.FTZ R4, -R7, R148 ;  /* 0x0000009407047221 */ /* 0x000fe20000010100 */
[----:B------:R-:W-:Y:S01]  /*7c50*/  FSEL R7, R3, RZ, P0 ;  /* 0x000000ff03077208 */ /* 0x000fe20000000000 */
[----:B------:R-:W-:Y:S02]  /*7c60*/  FFMA.FTZ R176, R49, c[0x0][0x2d0], -R170 ;  /* 0x0000b40031b07a23 */ /* 0x000fe400000108aa */
[----:B------:R-:W-:Y:S01]  /*7c70*/  FMUL.FTZ R148, R4, c[0x0][0x2d0] ;  /* 0x0000b40004947a20 */ /* 0x000fe20000410000 */
[----:B------:R-:W-:Y:S01]  /*7c80*/  MUFU.EX2 R155, R155 ;  /* 0x0000009b009b7308 */ /* 0x000fe20000000800 */
[----:B------:R-:W2:Y:S01]  /*7c90*/  SHFL.BFLY PT, R152, R5, 0x1, 0x1f ;  /* 0x0c201f0005987f89 */ /* 0x000ea200000e0000 */
[----:B------:R-:W-:Y:S02]  /*7ca0*/  FADD.FTZ R2, -R7, R2 ;  /* 0x0000000207027221 */ /* 0x000fe40000010100 */
[----:B---3--:R-:W-:Y:S02]  /*7cb0*/  FMUL.FTZ R4, R150, R144 ;  /* 0x0000009096047220 */ /* 0x008fe40000410000 */
[----:B------:R-:W-:Y:S02]  /*7cc0*/  FMUL.FTZ R6, R2, c[0x0][0x2d0] ;  /* 0x0000b40002067a20 */ /* 0x000fe40000410000 */
[C---:B------:R-:W-:Y:S02]  /*7cd0*/  FMUL.FTZ R32, R150.reuse, R116 ;  /* 0x0000007496207220 */ /* 0x040fe40000410000 */
[----:B------:R-:W3:Y:S01]  /*7ce0*/  MUFU.EX2 R148, R148 ;  /* 0x0000009400947308 */ /* 0x000ee20000000800 */
[----:B------:R-:W-:Y:S01]  /*7cf0*/  FMUL.FTZ R33, R150, R117 ;  /* 0x0000007596217220 */ /* 0x000fe20000410000 */
[----:B-1----:R-:W-:Y:S01]  /*7d00*/  F2FP.PACK_AB R158, R172, R173 ;  /* 0x000000adac9e723e */ /* 0x002fe200000000ff */
[C---:B------:R-:W-:Y:S02]  /*7d10*/  FMUL.FTZ R48, R150.reuse, R128 ;  /* 0x0000008096307220 */ /* 0x040fe40000410000 */
[----:B------:R-:W-:Y:S02]  /*7d20*/  FMUL.FTZ R49, R150, R129 ;  /* 0x0000008196317220 */ /* 0x000fe40000410000 */
[--C-:B------:R-:W-:Y:S03]  /*7d30*/  FFMA.FTZ R169, R169, c[0x0][0x2d0], -R170.reuse ;  /* 0x0000b400a9a97a23 */ /* 0x100fe600000108aa */
[----:B------:R1:W4:Y:S01]  /*7d40*/  MUFU.EX2 R2, R6 ;  /* 0x0000000600027308 */ /* 0x0003220000000800 */
[----:B------:R-:W-:Y:S02]  /*7d50*/  FFMA.FTZ R164, R164, c[0x0][0x2d0], -R170 ;  /* 0x0000b400a4a47a23 */ /* 0x000fe400000108aa */
[C---:B------:R-:W-:Y:S01]  /*7d60*/  FMUL.FTZ R52, R150.reuse, R52 ;  /* 0x0000003496347220 */ /* 0x040fe20000410000 */
[----:B--2---:R-:W-:Y:S01]  /*7d70*/  FMNMX.FTZ R152, R5, R152, !PT ;  /* 0x0000009805987209 */ /* 0x004fe20007810000 */
[C---:B------:R-:W-:Y:S02]  /*7d80*/  FMUL.FTZ R53, R150.reuse, R53 ;  /* 0x0000003596357220 */ /* 0x040fe40000410000 */
[----:B------:R-:W-:Y:S01]  /*7d90*/  FMUL.FTZ R64, R150, R64 ;  /* 0x0000004096407220 */ /* 0x000fe20000410000 */
[C---:B------:R-:W-:Y:S01]  /*7da0*/  FSETP.NEU.FTZ.AND P0, PT, R152.reuse, -INF , PT ;  /* 0xff8000009800780b */ /* 0x040fe20003f1d000 */
[----:B------:R-:W-:Y:S01]  /*7db0*/  FMUL.FTZ R162, R152, c[0x0][0x2d0] ;  /* 0x0000b40098a27a20 */ /* 0x000fe20000410000 */
[----:B------:R-:W2:Y:S01]  /*7dc0*/  MUFU.EX2 R154, R154 ;  /* 0x0000009a009a7308 */ /* 0x000ea20000000800 */
[----:B------:R-:W-:Y:S01]  /*7dd0*/  FMUL.FTZ R65, R150, R65 ;  /* 0x0000004196417220 */ /* 0x000fe20000410000 */
[----:B------:R-:W-:Y:S01]  /*7de0*/  FSEL R5, R152, RZ, P0 ;  /* 0x000000ff98057208 */ /* 0x000fe20000000000 */
[----:B---3--:R-:W-:Y:S01]  /*7df0*/  FMUL.FTZ R7, R148, R147 ;  /* 0x0000009394077220 */ /* 0x008fe20000410000 */
[----:B------:R-:W-:Y:S01]  /*7e00*/  FSEL R162, R162, RZ, P0 ;  /* 0x000000ffa2a27208 */ /* 0x000fe20000000000 */
[----:B------:R-:W-:Y:S01]  /*7e10*/  FMUL.FTZ R19, R148, R103 ;  /* 0x0000006794137220 */ /* 0x000fe20000410000 */
[C---:B------:R-:W-:Y:S01]  /*7e20*/  ISETP.GT.AND P0, PT, R232.reuse, R249, PT ;  /* 0x000000f9e800720c */ /* 0x040fe20003f04270 */
[----:B------:R-:W-:Y:S01]  /*7e30*/  FADD.FTZ R5, -R5, R0 ;  /* 0x0000000005057221 */ /* 0x000fe20000010100 */
[----:B------:R-:W-:Y:S01]  /*7e40*/  IADD3 R232, R232, -0x1, RZ ;  /* 0xffffffffe8e87810 */ /* 0x000fe20007ffe0ff */
[--C-:B------:R-:W-:Y:S01]  /*7e50*/  FFMA.FTZ R185, R17, c[0x0][0x2d0], -R162.reuse ;  /* 0x0000b40011b97a23 */ /* 0x100fe200000108a2 */
[----:B------:R-:W-:Y:S01]  /*7e60*/  MUFU.EX2 R179, R179 ;  /* 0x000000b300b37308 */ /* 0x000fe20000000800 */
[--C-:B------:R-:W-:Y:S02]  /*7e70*/  FFMA.FTZ R182, R15, c[0x0][0x2d0], -R162.reuse ;  /* 0x0000b4000fb67a23 */ /* 0x100fe400000108a2 */
[----:B------:R-:W-:Y:S02]  /*7e80*/  FMUL.FTZ R0, R5, c[0x0][0x2d0] ;  /* 0x0000b40005007a20 */ /* 0x000fe40000410000 */
[--C-:B------:R-:W-:Y:S02]  /*7e90*/  FFMA.FTZ R184, R13, c[0x0][0x2d0], -R162.reuse ;  /* 0x0000b4000db87a23 */ /* 0x100fe400000108a2 */
[--C-:B------:R-:W-:Y:S02]  /*7ea0*/  FFMA.FTZ R183, R11, c[0x0][0x2d0], -R162.reuse ;  /* 0x0000b4000bb77a23 */ /* 0x100fe400000108a2 */
[----:B------:R-:W-:Y:S01]  /*7eb0*/  FMUL.FTZ R5, R150, R145 ;  /* 0x0000009196057220 */ /* 0x000fe20000410000 */
[----:B------:R-:W3:Y:S01]  /*7ec0*/  MUFU.EX2 R178, R178 ;  /* 0x000000b200b27308 */ /* 0x000ee20000000800 */
[----:B-1----:R-:W-:Y:S02]  /*7ed0*/  FMUL.FTZ R6, R148, R146 ;  /* 0x0000009294067220 */ /* 0x002fe40000410000 */
[----:B----4-:R-:W-:Y:S01]  /*7ee0*/  FMUL.FTZ R8, R2, R140 ;  /* 0x0000008c02087220 */ /* 0x010fe20000410000 */
[----:B--2---:R-:W-:Y:S01]  /*7ef0*/  F2FP.PACK_AB R157, R154, R155 ;  /* 0x0000009b9a9d723e */ /* 0x004fe200000000ff */
[C---:B------:R-:W-:Y:S01]  /*7f00*/  FMUL.FTZ R9, R2.reuse, R141 ;  /* 0x0000008d02097220 */ /* 0x040fe20000410000 */
[----:B------:R-:W-:Y:S01]  /*7f10*/  MOV R141, R18 ;  /* 0x00000012008d7202 */ /* 0x000fe20000000f00 */
[----:B------:R-:W-:Y:S01]  /*7f20*/  FMUL.FTZ R13, R2, R137 ;  /* 0x00000089020d7220 */ /* 0x000fe20000410000 */
[----:B------:R-:W-:Y:S01]  /*7f30*/  MOV R140, R24 ;  /* 0x00000018008c7202 */ /* 0x000fe20000000f00 */
[----:B------:R-:W-:Y:S01]  /*7f40*/  FMUL.FTZ R17, R150, R101 ;  /* 0x0000006596117220 */ /* 0x000fe20000410000 */
[----:B------:R-:W1:Y:S01]  /*7f50*/  MUFU.EX2 R0, R0 ;  /* 0x0000000000007308 */ /* 0x000e620000000800 */
[----:B------:R-:W-:Y:S02]  /*7f60*/  FMUL.FTZ R18, R148, R102 ;  /* 0x0000006694127220 */ /* 0x000fe40000410000 */
[C---:B------:R-:W-:Y:S02]  /*7f70*/  FMUL.FTZ R24, R2.reuse, R108 ;  /* 0x0000006c02187220 */ /* 0x040fe40000410000 */
[C---:B------:R-:W-:Y:S02]  /*7f80*/  FMUL.FTZ R25, R2.reuse, R109 ;  /* 0x0000006d02197220 */ /* 0x040fe40000410000 */
[C---:B------:R-:W-:Y:S02]  /*7f90*/  FMUL.FTZ R28, R2.reuse, R112 ;  /* 0x00000070021c7220 */ /* 0x040fe40000410000 */
[----:B------:R-:W-:Y:S01]  /*7fa0*/  FMUL.FTZ R29, R2, R113 ;  /* 0x00000071021d7220 */ /* 0x000fe20000410000 */
[----:B------:R-:W-:Y:S01]  /*7fb0*/  MUFU.EX2 R177, R177 ;  /* 0x000000b100b17308 */ /* 0x000fe20000000800 */
[C---:B------:R-:W-:Y:S02]  /*7fc0*/  FMUL.FTZ R34, R148.reuse, R118 ;  /* 0x0000007694227220 */ /* 0x040fe40000410000 */
[----:B------:R-:W-:Y:S01]  /*7fd0*/  FMUL.FTZ R35, R148, R119 ;  /* 0x0000007794237220 */ /* 0x000fe20000410000 */
[----:B---3--:R-:W-:Y:S01]  /*7fe0*/  F2FP.PACK_AB R159, R178, R179 ;  /* 0x000000b3b29f723e */ /* 0x008fe200000000ff */
[----:B------:R-:W-:Y:S01]  /*7ff0*/  LDSM.16.MT88.4 R116, [R214+0x2880] ;  /* 0x00288000d674783b */ /* 0x000fe20000004200 */
[C---:B------:R-:W-:Y:S02]  /*8000*/  FMUL.FTZ R50, R148.reuse, R130 ;  /* 0x0000008294327220 */ /* 0x040fe40000410000 */
[----:B------:R-:W-:Y:S02]  /*8010*/  FMUL.FTZ R51, R148, R131 ;  /* 0x0000008394337220 */ /* 0x000fe40000410000 */
[----:B------:R-:W2:Y:S01]  /*8020*/  MUFU.EX2 R176, R176 ;  /* 0x000000b000b07308 */ /* 0x000ea20000000800 */
[-C--:B------:R-:W-:Y:S01]  /*8030*/  HMMA.16816.F32 R4, R156, R20.reuse, R4 ;  /* 0x000000149c04723c */ /* 0x080fe20000001804 */
[--C-:B------:R-:W-:Y:S01]  /*8040*/  FFMA.FTZ R167, R167, c[0x0][0x2d0], -R162.reuse ;  /* 0x0000b400a7a77a23 */ /* 0x100fe200000108a2 */
[----:B------:R-:W-:Y:S01]  /*8050*/  LDSM.16.MT88.4 R128, [R214+0x2c80] ;  /* 0x002c8000d680783b */ /* 0x000fe20000004200 */
[C---:B-1----:R-:W-:Y:S01]  /*8060*/  FMUL.FTZ R10, R0.reuse, R142 ;  /* 0x0000008e000a7220 */ /* 0x042fe20000410000 */
[----:B------:R-:W-:Y:S01]  /*8070*/  MOV R142, R16 ;  /* 0x00000010008e7202 */ /* 0x000fe20000000f00 */
[----:B------:R-:W-:Y:S01]  /*8080*/  FMUL.FTZ R11, R0, R143 ;  /* 0x0000008f000b7220 */ /* 0x000fe20000410000 */
[----:B------:R-:W-:Y:S01]  /*8090*/  MOV R143, R12 ;  /* 0x0000000c008f7202 */ /* 0x000fe20000000f00 */
[----:B------:R-:W-:Y:S02]  /*80a0*/  FMUL.FTZ R12, R2, R136 ;  /* 0x00000088020c7220 */ /* 0x000fe40000410000 */
[----:B------:R-:W-:Y:S03]  /*80b0*/  MUFU.EX2 R181, R181 ;  /* 0x000000b500b57308 */ /* 0x000fe60000000800 */
[C---:B------:R-:W-:Y:S02]  /*80c0*/  FMUL.FTZ R15, R0.reuse, R139 ;  /* 0x0000008b000f7220 */ /* 0x040fe40000410000 */
[----:B------:R-:W-:Y:S02]  /*80d0*/  FMUL.FTZ R14, R0, R138 ;  /* 0x0000008a000e7220 */ /* 0x000fe40000410000 */
[----:B------:R-:W-:Y:S02]  /*80e0*/  FMUL.FTZ R16, R150, R100 ;  /* 0x0000006496107220 */ /* 0x000fe40000410000 */
[----:B------:R-:W1:Y:S01]  /*80f0*/  LDSM.16.MT88.4 R100, [R214+0x2480] ;  /* 0x00248000d664783b */ /* 0x000e620000004200 */
[----:B------:R-:W3:Y:S01]  /*8100*/  MUFU.EX2 R180, R180 ;  /* 0x000000b400b47308 */ /* 0x000ee20000000800 */
[C---:B------:R-:W-:Y:S02]  /*8110*/  FMUL.FTZ R26, R0.reuse, R110 ;  /* 0x0000006e001a7220 */ /* 0x040fe40000410000 */
[----:B------:R-:W-:Y:S01]  /*8120*/  FMUL.FTZ R27, R0, R111 ;  /* 0x0000006f001b7220 */ /* 0x000fe20000410000 */
[----:B--2---:R-:W-:Y:S01]  /*8130*/  F2FP.PACK_AB R144, R176, R177 ;  /* 0x000000b1b090723e */ /* 0x004fe200000000ff */
[C---:B------:R-:W-:Y:S02]  /*8140*/  FMUL.FTZ R30, R0.reuse, R114 ;  /* 0x00000072001e7220 */ /* 0x040fe40000410000 */
[----:B------:R-:W-:Y:S01]  /*8150*/  FMUL.FTZ R31, R0, R115 ;  /* 0x00000073001f7220 */ /* 0x000fe20000410000 */
[----:B------:R-:W-:Y:S01]  /*8160*/  LDSM.16.MT88.4 R108, [R214+0x1c80] ;  /* 0x001c8000d66c783b */ /* 0x000fe20000004200 */
[----:B------:R-:W-:Y:S01]  /*8170*/  FFMA.FTZ R165, R165, c[0x0][0x2d0], -R162 ;  /* 0x0000b400a5a57a23 */ /* 0x000fe200000108a2 */
[----:B------:R-:W-:Y:S01]  /*8180*/  MUFU.EX2 R185, R185 ;  /* 0x000000b900b97308 */ /* 0x000fe20000000800 */
[C---:B------:R-:W-:Y:S02]  /*8190*/  FMUL.FTZ R40, R2.reuse, R124 ;  /* 0x0000007c02287220 */ /* 0x040fe40000410000 */
[----:B------:R-:W-:Y:S02]  /*81a0*/  FMUL.FTZ R41, R2, R125 ;  /* 0x0000007d02297220 */ /* 0x000fe40000410000 */
[C---:B------:R-:W-:Y:S01]  /*81b0*/  FMUL.FTZ R42, R0.reuse, R126 ;  /* 0x0000007e002a7220 */ /* 0x040fe20000410000 */
[----:B------:R-:W-:Y:S01]  /*81c0*/  LDSM.16.MT88.4 R112, [R212+0x1c80] ;  /* 0x001c8000d470783b */ /* 0x000fe20000004200 */
        /* <DEDUP_REMOVED lines=23> */
[--C-:B------:R-:W-:Y:S02]  /*8340*/  FFMA.FTZ R246, R246, c[0x0][0x2d0], -R170.reuse ;  /* 0x0000b400f6f67a23 */ /* 0x100fe400000108aa */
[--C-:B------:R-:W-:Y:S02]  /*8350*/  FFMA.FTZ R251, R251, c[0x0][0x2d0], -R170.reuse ;  /* 0x0000b400fbfb7a23 */ /* 0x100fe400000108aa */
[--C-:B------:R-:W-:Y:S02]  /*8360*/  FFMA.FTZ R250, R250, c[0x0][0x2d0], -R170.reuse ;  /* 0x0000b400fafa7a23 */ /* 0x100fe400000108aa */
[----:B------:R-:W-:Y:S02]  /*8370*/  FFMA.FTZ R252, R252, c[0x0][0x2d0], -R170 ;  /* 0x0000b400fcfc7a23 */ /* 0x000fe400000108aa */
[----:B------:R-:W-:Y:S01]  /*8380*/  FFMA.FTZ R197, R197, c[0x0][0x2d0], -R248 ;  /* 0x0000b400c5c57a23 */ /* 0x000fe200000108f8 */
[----:B------:R-:W-:Y:S01]  /*8390*/  MUFU.EX2 R132, R169 ;  /* 0x000000a900847308 */ /* 0x000fe20000000800 */
[--C-:B------:R-:W-:Y:S02]  /*83a0*/  FFMA.FTZ R193, R193, c[0x0][0x2d0], -R194.reuse ;  /* 0x0000b400c1c17a23 */ /* 0x100fe400000108c2 */
        /* <DEDUP_REMOVED lines=13> */
[----:B------:R2:W-:Y:S02]  /*8480*/  MUFU.EX2 R139, R170 ;  /* 0x000000aa008b7308 */ /* 0x0005e40000000800 */
[----:B------:R-:W-:Y:S02]  /*8490*/  FMUL.FTZ R73, R2, R73 ;  /* 0x0000004902497220 */ /* 0x000fe40000410000 */
[C---:B------:R-:W-:Y:S02]  /*84a0*/  FMUL.FTZ R74, R0.reuse, R74 ;  /* 0x0000004a004a7220 */ /* 0x040fe40000410000 */
[C---:B------:R-:W-:Y:S01]  /*84b0*/  HMMA.16816.F32 R16, R156.reuse, R22, R16 ;  /* 0x000000169c10723c */ /* 0x040fe20000001810 */
[----:B------:R-:W-:Y:S03]  /*84c0*/  FMUL.FTZ R75, R0, R75 ;  /* 0x0000004b004b7220 */ /* 0x000fe60000410000 */
[----:B------:R-:W-:Y:S01]  /*84d0*/  MUFU.EX2 R133, R167 ;  /* 0x000000a700857308 */ /* 0x000fe20000000800 */
[----:B------:R-:W-:Y:S02]  /*84e0*/  FMUL.FTZ R76, R2, R76 ;  /* 0x0000004c024c7220 */ /* 0x000fe40000410000 */
[C---:B------:R-:W-:Y:S02]  /*84f0*/  FMUL.FTZ R22, R148.reuse, R106 ;  /* 0x0000006a94167220 */ /* 0x040fe40000410000 */
[----:B------:R-:W-:Y:S02]  /*8500*/  FMUL.FTZ R23, R148, R107 ;  /* 0x0000006b94177220 */ /* 0x000fe40000410000 */
[----:B------:R-:W3:Y:S01]  /*8510*/  LDSM.16.MT88.4 R104, [R212+0x2480] ;  /* 0x00248000d468783b */ /* 0x000ee20000004200 */
[----:B------:R-:W-:Y:S02]  /*8520*/  FMUL.FTZ R77, R2, R77 ;  /* 0x0000004d024d7220 */ /* 0x000fe40000410000 */
[----:B------:R4:W5:Y:S01]  /*8530*/  MUFU.EX2 R135, R165 ;  /* 0x000000a500877308 */ /* 0x0009620000000800 */
[C---:B------:R-:W-:Y:S01]  /*8540*/  FMUL.FTZ R78, R0.reuse, R78 ;  /* 0x0000004e004e7220 */ /* 0x040fe20000410000 */
[-C--:B------:R-:W-:Y:S01]  /*8550*/  HMMA.16816.F32 R20, R156, R36.reuse, R20 ;  /* 0x000000249c14723c */ /* 0x080fe20000001814 */
[----:B------:R-:W-:Y:S02]  /*8560*/  FMUL.FTZ R79, R0, R79 ;  /* 0x0000004f004f7220 */ /* 0x000fe40000410000 */
[----:B--2---:R-:W-:Y:S01]  /*8570*/  LDSM.16.MT88.4 R168, [R214+0x3880] ;  /* 0x00388000d6a8783b */ /* 0x004fe20000004200 */
[C---:B------:R-:W-:Y:S02]  /*8580*/  FMUL.FTZ R88, R2.reuse, R88 ;  /* 0x0000005802587220 */ /* 0x040fe40000410000 */
[----:B------:R-:W-:Y:S02]  /*8590*/  FMUL.FTZ R89, R2, R89 ;  /* 0x0000005902597220 */ /* 0x000fe40000410000 */
[C---:B------:R-:W-:Y:S01]  /*85a0*/  HMMA.16816.F32 R24, R144.reuse, R36, R24 ;  /* 0x000000249018723c */ /* 0x040fe20000001818 */
[----:B------:R-:W-:Y:S03]  /*85b0*/  MUFU.EX2 R186, R186 ;  /* 0x000000ba00ba7308 */ /* 0x000fe60000000800 */
[C---:B------:R-:W-:Y:S02]  /*85c0*/  FMUL.FTZ R90, R0.reuse, R90 ;  /* 0x0000005a005a7220 */ /* 0x040fe40000410000 */
[----:B------:R-:W-:Y:S02]  /*85d0*/  FMUL.FTZ R91, R0, R91 ;  /* 0x0000005b005b7220 */ /* 0x000fe40000410000 */
[-C--:B------:R-:W-:Y:S01]  /*85e0*/  HMMA.16816.F32 R28, R144, R38.reuse, R28 ;  /* 0x00000026901c723c */ /* 0x080fe2000000181c */
[C---:B------:R-:W-:Y:S02]  /*85f0*/  FMUL.FTZ R36, R150.reuse, R120 ;  /* 0x0000007896247220 */ /* 0x040fe40000410000 */
[----:B------:R-:W-:Y:S01]  /*8600*/  MUFU.EX2 R187, R187 ;  /* 0x000000bb00bb7308 */ /* 0x000fe20000000800 */
[----:B------:R-:W-:Y:S01]  /*8610*/  FMUL.FTZ R37, R150, R121 ;  /* 0x0000007996257220 */ /* 0x000fe20000410000 */
[----:B----4-:R-:W-:Y:S01]  /*8620*/  LDSM.16.MT88.4 R164, [R212+0x2c80] ;  /* 0x002c8000d4a4783b */ /* 0x010fe20000004200 */
[C---:B------:R-:W-:Y:S02]  /*8630*/  FMUL.FTZ R92, R2.reuse, R92 ;  /* 0x0000005c025c7220 */ /* 0x040fe40000410000 */
[C---:B------:R-:W-:Y:S01]  /*8640*/  HMMA.16816.F32 R32, R156.reuse, R38, R32 ;  /* 0x000000269c20723c */ /* 0x040fe20000001820 */
[----:B------:R-:W-:Y:S03]  /*8650*/  FMUL.FTZ R93, R2, R93 ;  /* 0x0000005d025d7220 */ /* 0x000fe60000410000 */
[C---:B------:R-:W-:Y:S01]  /*8660*/  FMUL.FTZ R94, R0.reuse, R94 ;  /* 0x0000005e005e7220 */ /* 0x040fe20000410000 */
[----:B------:R-:W-:Y:S01]  /*8670*/  MUFU.EX2 R188, R188 ;  /* 0x000000bc00bc7308 */ /* 0x000fe20000000800 */
[----:B------:R-:W-:Y:S01]  /*8680*/  FMUL.FTZ R95, R0, R95 ;  /* 0x0000005f005f7220 */ /* 0x000fe20000410000 */
[----:B-----5:R-:W-:Y:S01]  /*8690*/  F2FP.PACK_AB R161, R135, R133 ;  /* 0x0000008587a1723e */ /* 0x020fe200000000ff */
[C---:B------:R-:W-:Y:S04]  /*86a0*/  FMUL.FTZ R38, R148.reuse, R122 ;  /* 0x0000007a94267220 */ /* 0x040fe80000410000 */
[----:B------:R-:W-:Y:S02]  /*86b0*/  FMUL.FTZ R39, R148, R123 ;  /* 0x0000007b94277220 */ /* 0x000fe40000410000 */
[----:B------:R-:W-:Y:S01]  /*86c0*/  LDSM.16.MT88.4 R120, [R212+0x2080] ;  /* 0x00208000d478783b */ /* 0x000fe20000004200 */
[----:B------:R-:W-:Y:S01]  /*86d0*/  MUFU.EX2 R189, R189 ;  /* 0x000000bd00bd7308 */ /* 0x000fe20000000800 */
[C---:B------:R-:W-:Y:S02]  /*86e0*/  FMUL.FTZ R96, R150.reuse, R96 ;  /* 0x0000006096607220 */ /* 0x040fe40000410000 */
[----:B------:R-:W-:Y:S01]  /*86f0*/  FMUL.FTZ R97, R150, R97 ;  /* 0x0000006196617220 */ /* 0x000fe20000410000 */
[-C--:B-1----:R-:W-:Y:S01]  /*8700*/  HMMA.16816.F32 R36, R156, R100.reuse, R36 ;  /* 0x000000649c24723c */ /* 0x082fe20000001824 */
[C---:B------:R-:W-:Y:S02]  /*8710*/  FMUL.FTZ R98, R148.reuse, R98 ;  /* 0x0000006294627220 */ /* 0x040fe40000410000 */
[----:B------:R-:W-:Y:S02]  /*8720*/  FMUL.FTZ R99, R148, R99 ;  /* 0x0000006394637220 */ /* 0x000fe40000410000 */
[C---:B------:R-:W-:Y:S01]  /*8730*/  FMUL.FTZ R68, R150.reuse, R68 ;  /* 0x0000004496447220 */ /* 0x040fe20000410000 */
[----:B------:R-:W-:Y:S01]  /*8740*/  MUFU.EX2 R190, R190 ;  /* 0x000000be00be7308 */ /* 0x000fe20000000800 */
[----:B------:R-:W-:Y:S01]  /*8750*/  FMUL.FTZ R69, R150, R69 ;  /* 0x0000004596457220 */ /* 0x000fe20000410000 */
[C---:B------:R-:W-:Y:S01]  /*8760*/  HMMA.16816.F32 R40, R144.reuse, R100, R40 ;  /* 0x000000649028723c */ /* 0x040fe20000001828 */
[C---:B------:R-:W-:Y:S03]  /*8770*/  FMUL.FTZ R70, R148.reuse, R70 ;  /* 0x0000004694467220 */ /* 0x040fe60000410000 */
[----:B------:R-:W-:Y:S02]  /*8780*/  FMUL.FTZ R71, R148, R71 ;  /* 0x0000004794477220 */ /* 0x000fe40000410000 */
[C---:B------:R-:W-:Y:S02]  /*8790*/  FMUL.FTZ R80, R150.reuse, R80 ;  /* 0x0000005096507220 */ /* 0x040fe40000410000 */
[-C--:B------:R-:W-:Y:S01]  /*87a0*/  HMMA.16816.F32 R44, R144, R102.reuse, R44 ;  /* 0x00000066902c723c */ /* 0x080fe2000000182c */
[----:B------:R-:W1:Y:S03]  /*87b0*/  MUFU.EX2 R195, R195 ;  /* 0x000000c300c37308 */ /* 0x000e660000000800 */
[----:B------:R-:W-:Y:S02]  /*87c0*/  FMUL.FTZ R81, R150, R81 ;  /* 0x0000005196517220 */ /* 0x000fe40000410000 */
[C---:B------:R-:W-:Y:S02]  /*87d0*/  FMUL.FTZ R82, R148.reuse, R82 ;  /* 0x0000005294527220 */ /* 0x040fe40000410000 */
[C---:B------:R-:W-:Y:S01]  /*87e0*/  HMMA.16816.F32 R48, R156.reuse, R102, R48 ;  /* 0x000000669c30723c */ /* 0x040fe20000001830 */
[----:B------:R-:W2:Y:S02]  /*87f0*/  LDSM.16.MT88.4 R100, [R214+0x3080] ;  /* 0x00308000d664783b */ /* 0x000ea40000004200 */
[----:B------:R-:W-:Y:S01]  /*8800*/  MUFU.EX2 R196, R196 ;  /* 0x000000c400c47308 */ /* 0x000fe20000000800 */
[----:B------:R-:W-:Y:S02]  /*8810*/  FMUL.FTZ R83, R148, R83 ;  /* 0x0000005394537220 */ /* 0x000fe40000410000 */
[C---:B------:R-:W-:Y:S02]  /*8820*/  FMUL.FTZ R84, R150.reuse, R84 ;  /* 0x0000005496547220 */ /* 0x040fe40000410000 */
[-C--:B---3--:R-:W-:Y:S01]  /*8830*/  HMMA.16816.F32 R52, R156, R104.reuse, R52 ;  /* 0x000000689c34723c */ /* 0x088fe20000001834 */
[----:B------:R-:W-:Y:S03]  /*8840*/  FMUL.FTZ R85, R150, R85 ;  /* 0x0000005596557220 */ /* 0x000fe60000410000 */
[C---:B------:R-:W-:Y:S01]  /*8850*/  FMUL.FTZ R86, R148.reuse, R86 ;  /* 0x0000005694567220 */ /* 0x040fe20000410000 */
[----:B------:R-:W-:Y:S01]  /*8860*/  MUFU.EX2 R199, R199 ;  /* 0x000000c700c77308 */ /* 0x000fe20000000800 */
[----:B------:R-:W-:Y:S02]  /*8870*/  FMUL.FTZ R87, R148, R87 ;  /* 0x0000005794577220 */ /* 0x000fe40000410000 */
[C---:B------:R-:W-:Y:S01]  /*8880*/  HMMA.16816.F32 R56, R144.reuse, R104, R56 ;  /* 0x000000689038723c */ /* 0x040fe20000001838 */
[----:B------:R-:W-:Y:S03]  /*8890*/  FFMA.FTZ R160, R160, c[0x0][0x2d0], -R162 ;  /* 0x0000b400a0a07a23 */ /* 0x000fe600000108a2 */
[----:B------:R-:W-:Y:S01]  /*88a0*/  FFMA.FTZ R175, R150, R245, R175 ;  /* 0x000000f596af7223 */ /* 0x000fe200000100af */
[----:B------:R-:W-:Y:S01]  /*88b0*/  MOV R150, R151 ;  /* 0x0000009700967202 */ /* 0x000fe20000000f00 */
[----:B------:R-:W-:Y:S01]  /*88c0*/  FFMA.FTZ R155, R148, R243, R155 ;  /* 0x000000f3949b7223 */ /* 0x000fe2000001009b */
[----:B------:R-:W-:Y:S01]  /*88d0*/  MUFU.EX2 R246, R246 ;  /* 0x000000f600f67308 */ /* 0x000fe20000000800 */
[-C--:B------:R-:W-:Y:S01]  /*88e0*/  HMMA.16816.F32 R60, R144, R106.reuse, R60 ;  /* 0x0000006a903c723c */ /* 0x080fe2000000183c */
[----:B------:R-:W-:Y:S03]  /*88f0*/  FFMA.FTZ R177, R2, R241, R177 ;  /* 0x000000f102b17223 */ /* 0x000fe600000100b1 */
[----:B------:R-:W-:Y:S01]  /*8900*/  FFMA.FTZ R185, R0, R239, R185 ;  /* 0x000000ef00b97223 */ /* 0x000fe200000100b9 */
[----:B------:R-:W-:Y:S01]  /*8910*/  MOV R148, R149 ;  /* 0x0000009500947202 */ /* 0x000fe20000000f00 */
[----:B------:R-:W-:Y:S01]  /*8920*/  FADD.FTZ R174, R174, R175 ;  /* 0x000000afaeae7221 */ /* 0x000fe20000010000 */
[----:B------:R-:W-:Y:S01]  /*8930*/  MOV R2, R3 ;  /* 0x0000000300027202 */ /* 0x000fe20000000f00 */
[C---:B------:R-:W-:Y:S01]  /*8940*/  HMMA.16816.F32 R64, R156.reuse, R106, R64 ;  /* 0x0000006a9c40723c */ /* 0x040fe20000001840 */
[----:B------:R-:W3:Y:S01]  /*8950*/  LDSM.16.MT88.4 R104, [R212+0x3080] ;  /* 0x00308000d468783b */ /* 0x000ee20000004200 */
[----:B------:R-:W4:Y:S02]  /*8960*/  MUFU.EX2 R251, R251 ;  /* 0x000000fb00fb7308 */ /* 0x000f240000000800 */
[----:B------:R-:W-:Y:S02]  /*8970*/  FADD.FTZ R154, R154, R155 ;  /* 0x0000009b9a9a7221 */ /* 0x000fe40000010000 */
[----:B------:R-:W-:Y:S02]  /*8980*/  FADD.FTZ R176, R176, R177 ;  /* 0x000000b1b0b07221 */ /* 0x000fe40000010000 */
[----:B------:R-:W-:Y:S01]  /*8990*/  FADD.FTZ R184, R184, R185 ;  /* 0x000000b9b8b87221 */ /* 0x000fe20000010000 */
[-C--:B--2---:R-:W-:Y:S03]  /*89a0*/  HMMA.16816.F32 R68, R156, R100.reuse, R68 ;  /* 0x000000649c44723c */ /* 0x084fe60000001844 */
[----:B------:R-:W-:Y:S01]  /*89b0*/  MUFU.EX2 R250, R250 ;  /* 0x000000fa00fa7308 */ /* 0x000fe20000000800 */
[----:B------:R-:W-:Y:S02]  /*89c0*/  FADD.FTZ R173, R173, R174 ;  /* 0x000000aeadad7221 */ /* 0x000fe40000010000 */
[----:B------:R-:W-:Y:S02]  /*89d0*/  FADD.FTZ R179, R179, R154 ;  /* 0x0000009ab3b37221 */ /* 0x000fe40000010000 */
[C---:B------:R-:W-:Y:S01]  /*89e0*/  HMMA.16816.F32 R72, R144.reuse, R100, R72 ;  /* 0x000000649048723c */ /* 0x040fe20000001848 */
[----:B------:R-:W-:Y:S03]  /*89f0*/  FADD.FTZ R181, R181, R176 ;  /* 0x000000b0b5b57221 */ /* 0x000fe60000010000 */
[----:B------:R-:W-:Y:S01]  /*8a00*/  FADD.FTZ R183, R183, R184 ;  /* 0x000000b8b7b77221 */ /* 0x000fe20000010000 */
[----:B------:R-:W-:Y:S01]  /*8a10*/  MUFU.EX2 R252, R252 ;  /* 0x000000fc00fc7308 */ /* 0x000fe20000000800 */
[----:B------:R-:W-:Y:S02]  /*8a20*/  FADD.FTZ R173, R172, R173 ;  /* 0x000000adacad7221 */ /* 0x000fe40000010000 */
[-C--:B------:R-:W-:Y:S01]  /*8a30*/  HMMA.16816.F32 R76, R144, R102.reuse, R76 ;  /* 0x00000066904c723c */ /* 0x080fe2000000184c */
[--C-:B------:R-:W-:Y:S03]  /*8a40*/  FFMA.FTZ R100, R143, c[0x0][0x2d0], -R162.reuse ;  /* 0x0000b4008f647a23 */ /* 0x100fe600000108a2 */
[--C-:B------:R-:W-:Y:S02]  /*8a50*/  FFMA.FTZ R101, R142, c[0x0][0x2d0], -R162.reuse ;  /* 0x0000b4008e657a23 */ /* 0x100fe400000108a2 */
[----:B------:R-:W-:Y:S01]  /*8a60*/  FADD.FTZ R179, R178, R179 ;  /* 0x000000b3b2b37221 */ /* 0x000fe20000010000 */
[----:B------:R2:W-:Y:S01]  /*8a70*/  MUFU.EX2 R124, R100 ;  /* 0x00000064007c7308 */ /* 0x0005e20000000800 */
[C---:B------:R-:W-:Y:S01]  /*8a80*/  HMMA.16816.F32 R80, R156.reuse, R102, R80 ;  /* 0x000000669c50723c */ /* 0x040fe20000001850 */
[----:B------:R-:W-:Y:S03]  /*8a90*/  FADD.FTZ R181, R180, R181 ;  /* 0x000000b5b4b57221 */ /* 0x000fe60000010000 */
[----:B------:R-:W-:Y:S03]  /*8aa0*/  FADD.FTZ R183, R182, R183 ;  /* 0x000000b7b6b77221 */ /* 0x000fe60000010000 */
[--C-:B------:R-:W-:Y:S01]  /*8ab0*/  FFMA.FTZ R103, R140, c[0x0][0x2d0], -R162.reuse ;  /* 0x0000b4008c677a23 */ /* 0x100fe200000108a2 */
[-C--:B---3--:R-:W-:Y:S01]  /*8ac0*/  HMMA.16816.F32 R84, R156, R104.reuse, R84 ;  /* 0x000000689c54723c */ /* 0x088fe20000001854 */
[----:B------:R3:W5:Y:S03]  /*8ad0*/  MUFU.EX2 R125, R101 ;  /* 0x00000065007d7308 */ /* 0x0007660000000800 */
[----:B-1----:R-:W-:Y:S04]  /*8ae0*/  F2FP.PACK_AB R102, R195, R190 ;  /* 0x000000bec366723e */ /* 0x002fe800000000ff */
[C---:B------:R-:W-:Y:S03]  /*8af0*/  HMMA.16816.F32 R88, R144.reuse, R104, R88 ;  /* 0x000000689058723c */ /* 0x040fe60000001858 */
[----:B------:R1:W-:Y:S01]  /*8b00*/  MUFU.EX2 R127, R103 ;  /* 0x00000067007f7308 */ /* 0x0003e20000000800 */
[--C-:B--2---:R-:W-:Y:S04]  /*8b10*/  FFMA.FTZ R100, R141, c[0x0][0x2d0], -R162.reuse ;  /* 0x0000b4008d647a23 */ /* 0x104fe800000108a2 */
[-C--:B------:R-:W-:Y:S01]  /*8b20*/  HMMA.16816.F32 R92, R144, R106.reuse, R92 ;  /* 0x0000006a905c723c */ /* 0x080fe2000000185c */
[----:B----4-:R-:W-:Y:S03]  /*8b30*/  F2FP.PACK_AB R104, R251, R246 ;  /* 0x000000f6fb68723e */ /* 0x010fe600000000ff */
[----:B------:R-:W-:Y:S01]  /*8b40*/  FFMA.FTZ R162, R153, c[0x0][0x2d0], -R162 ;  /* 0x0000b40099a27a23 */ /* 0x000fe200000108a2 */
[----:B------:R2:W4:Y:S01]  /*8b50*/  MUFU.EX2 R126, R100 ;  /* 0x00000064007e7308 */ /* 0x0005220000000800 */
[----:B------:R-:W-:Y:S02]  /*8b60*/  FADD.FTZ R246, R246, R181 ;  /* 0x000000b5f6f67221 */ /* 0x000fe40000010000 */
[----:B------:R-:W-:Y:S01]  /*8b70*/  HMMA.16816.F32 R96, R156, R106, R96 ;  /* 0x0000006a9c60723c */ /* 0x000fe20000001860 */
[----:B---3--:R-:W-:Y:S03]  /*8b80*/  F2FP.PACK_AB R101, R189, R188 ;  /* 0x000000bcbd65723e */ /* 0x008fe600000000ff */
[----:B-----5:R-:W-:Y:S01]  /*8b90*/  F2FP.PACK_AB R105, R125, R124 ;  /* 0x0000007c7d69723e */ /* 0x020fe200000000ff */
[----:B------:R-:W-:Y:S02]  /*8ba0*/  FADD.FTZ R188, R188, R179 ;  /* 0x000000b3bcbc7221 */ /* 0x000fe40000010000 */
[----:B------:R-:W-:Y:S01]  /*8bb0*/  F2FP.PACK_AB R106, R252, R250 ;  /* 0x000000fafc6a723e */ /* 0x000fe200000000ff */
[----:B------:R-:W-:Y:S01]  /*8bc0*/  MUFU.EX2 R198, R198 ;  /* 0x000000c600c67308 */ /* 0x000fe20000000800 */
[----:B------:R-:W-:Y:S03]  /*8bd0*/  FADD.FTZ R189, R189, R188 ;  /* 0x000000bcbdbd7221 */ /* 0x000fe60000010000 */
[----:B-1----:R-:W-:Y:S01]  /*8be0*/  F2FP.PACK_AB R103, R199, R196 ;  /* 0x000000c4c767723e */ /* 0x002fe200000000ff */
[----:B------:R-:W-:Y:S02]  /*8bf0*/  FADD.FTZ R251, R251, R246 ;  /* 0x000000f6fbfb7221 */ /* 0x000fe40000010000 */
[----:B------:R-:W-:Y:S02]  /*8c00*/  FADD.FTZ R196, R196, R189 ;  /* 0x000000bdc4c47221 */ /* 0x000fe40000010000 */
[----:B------:R-:W-:Y:S01]  /*8c10*/  FADD.FTZ R251, R250, R251 ;  /* 0x000000fbfafb7221 */ /* 0x000fe20000010000 */
[----:B------:R-:W1:Y:S01]  /*8c20*/  MUFU.EX2 R197, R197 ;  /* 0x000000c500c57308 */ /* 0x000e620000000800 */
[----:B------:R-:W-:Y:S01]  /*8c30*/  FADD.FTZ R196, R199, R196 ;  /* 0x000000c4c7c47221 */ /* 0x000fe20000010000 */
[----:B--2---:R-:W-:Y:S01]  /*8c40*/  F2FP.PACK_AB R100, R187, R186 ;  /* 0x000000babb64723e */ /* 0x004fe200000000ff */
[----:B------:R-:W-:Y:S01]  /*8c50*/  FADD.FTZ R186, R186, R173 ;  /* 0x000000adbaba7221 */ /* 0x000fe20000010000 */
[----:B----4-:R-:W-:Y:S01]  /*8c60*/  F2FP.PACK_AB R107, R127, R126 ;  /* 0x0000007e7f6b723e */ /* 0x010fe200000000ff */
[----:B------:R-:W-:Y:S02]  /*8c70*/  FADD.FTZ R251, R252, R251 ;  /* 0x000000fbfcfb7221 */ /* 0x000fe40000010000 */
[----:B------:R-:W-:Y:S02]  /*8c80*/  FADD.FTZ R187, R187, R186 ;  /* 0x000000babbbb7221 */ /* 0x000fe40000010000 */
[-C--:B------:R-:W-:Y:S01]  /*8c90*/  HMMA.16816.F32 R4, R100, R108.reuse, R4 ;  /* 0x0000006c6404723c */ /* 0x080fe20000001804 */
[----:B------:R-:W2:Y:S01]  /*8ca0*/  MUFU.EX2 R193, R193 ;  /* 0x000000c100c17308 */ /* 0x000ea20000000800 */
[----:B------:R-:W-:Y:S04]  /*8cb0*/  FADD.FTZ R190, R190, R187 ;  /* 0x000000bbbebe7221 */ /* 0x000fe80000010000 */
[----:B------:R-:W-:Y:S02]  /*8cc0*/  FADD.FTZ R195, R195, R190 ;  /* 0x000000bec3c37221 */ /* 0x000fe40000010000 */
[C---:B------:R-:W-:Y:S03]  /*8cd0*/  HMMA.16816.F32 R8, R104.reuse, R108, R8 ;  /* 0x0000006c6808723c */ /* 0x040fe60000001808 */
[----:B------:R-:W3:Y:S01]  /*8ce0*/  MUFU.EX2 R191, R191 ;  /* 0x000000bf00bf7308 */ /* 0x000ee20000000800 */
[C---:B-1----:R-:W-:Y:S01]  /*8cf0*/  F2FP.PACK_AB R156, R197.reuse, R198 ;  /* 0x000000c6c59c723e */ /* 0x042fe200000000ff */
[----:B------:R-:W-:Y:S03]  /*8d00*/  FADD.FTZ R198, R198, R195 ;  /* 0x000000c3c6c67221 */ /* 0x000fe60000010000 */
[-C--:B------:R-:W-:Y:S01]  /*8d10*/  HMMA.16816.F32 R12, R104, R110.reuse, R12 ;  /* 0x0000006e680c723c */ /* 0x080fe2000000180c */
[----:B------:R-:W-:Y:S04]  /*8d20*/  FADD.FTZ R197, R197, R198 ;  /* 0x000000c6c5c57221 */ /* 0x000fe80000010000 */
[----:B------:R-:W1:Y:S03]  /*8d30*/  MUFU.EX2 R192, R192 ;  /* 0x000000c000c07308 */ /* 0x000e660000000800 */
[C---:B------:R-:W-:Y:S01]  /*8d40*/  HMMA.16816.F32 R16, R100.reuse, R110, R16 ;  /* 0x0000006e6410723c */ /* 0x040fe20000001810 */
[----:B------:R-:W4:Y:S03]  /*8d50*/  LDSM.16.MT88.4 R108, [R212+0x2880] ;  /* 0x00288000d46c783b */ /* 0x000f260000004200 */
[----:B--2---:R-:W-:Y:S03]  /*8d60*/  FADD.FTZ R196, R193, R196 ;  /* 0x000000c4c1c47221 */ /* 0x004fe60000010000 */
[----:B------:R-:W2:Y:S01]  /*8d70*/  MUFU.EX2 R248, R248 ;  /* 0x000000f800f87308 */ /* 0x000ea20000000800 */
[-C--:B------:R-:W-:Y:S01]  /*8d80*/  HMMA.16816.F32 R20, R100, R112.reuse, R20 ;  /* 0x000000706414723c */ /* 0x080fe20000001814 */
[C---:B---3--:R-:W-:Y:S03]  /*8d90*/  F2FP.PACK_AB R157, R191.reuse, R193 ;  /* 0x000000c1bf9d723e */ /* 0x048fe600000000ff */
[----:B------:R-:W-:Y:S04]  /*8da0*/  FADD.FTZ R196, R191, R196 ;  /* 0x000000c4bfc47221 */ /* 0x000fe80000010000 */
[C---:B------:R-:W-:Y:S01]  /*8db0*/  HMMA.16816.F32 R24, R104.reuse, R112, R24 ;  /* 0x000000706818723c */ /* 0x040fe20000001818 */
[----:B------:R-:W3:Y:S03]  /*8dc0*/  MUFU.EX2 R194, R194 ;  /* 0x000000c200c27308 */ /* 0x000ee60000000800 */
[----:B-1----:R-:W-:Y:S04]  /*8dd0*/  FADD.FTZ R197, R192, R197 ;  /* 0x000000c5c0c57221 */ /* 0x002fe80000010000 */
[-C--:B------:R-:W-:Y:S03]  /*8de0*/  HMMA.16816.F32 R28, R104, R114.reuse, R28 ;  /* 0x00000072681c723c */ /* 0x080fe6000000181c */
[----:B------:R-:W1:Y:S01]  /*8df0*/  MUFU.EX2 R137, R163 ;  /* 0x000000a300897308 */ /* 0x000e620000000800 */
[C---:B--2---:R-:W-:Y:S04]  /*8e00*/  F2FP.PACK_AB R158, R248.reuse, R192 ;  /* 0x000000c0f89e723e */ /* 0x044fe800000000ff */
[C---:B------:R-:W-:Y:S01]  /*8e10*/  HMMA.16816.F32 R32, R100.reuse, R114, R32 ;  /* 0x000000726420723c */ /* 0x040fe20000001820 */
[----:B------:R-:W2:Y:S03]  /*8e20*/  LDSM.16.MT88.4 R112, [R214+0x3480] ;  /* 0x00348000d670783b */ /* 0x000ea60000004200 */
[----:B------:R-:W-:Y:S01]  /*8e30*/  FADD.FTZ R245, R248, R197 ;  /* 0x000000c5f8f57221 */ /* 0x000fe20000010000 */
[----:B------:R5:W-:Y:S03]  /*8e40*/  MUFU.EX2 R138, R160 ;  /* 0x000000a0008a7308 */ /* 0x000be60000000800 */
[-C--:B------:R-:W-:Y:S01]  /*8e50*/  HMMA.16816.F32 R36, R100, R116.reuse, R36 ;  /* 0x000000746424723c */ /* 0x080fe20000001824 */
[----:B---3--:R-:W-:Y:S06]  /*8e60*/  F2FP.PACK_AB R159, R194, R136 ;  /* 0x00000088c29f723e */ /* 0x008fec00000000ff */
[----:B------:R1:W3:Y:S01]  /*8e70*/  MUFU.EX2 R153, R162 ;  /* 0x000000a200997308 */ /* 0x0002e20000000800 */
[C---:B------:R-:W-:Y:S08]  /*8e80*/  HMMA.16816.F32 R40, R104.reuse, R116, R40 ;  /* 0x000000746828723c */ /* 0x040ff00000001828 */
[-C--:B------:R-:W-:Y:S01]  /*8e90*/  HMMA.16816.F32 R44, R104, R118.reuse, R44 ;  /* 0x00000076682c723c */ /* 0x080fe2000000182c */
[----:B-----5:R-:W-:Y:S07]  /*8ea0*/  F2FP.PACK_AB R160, R134, R132 ;  /* 0x0000008486a0723e */ /* 0x020fee00000000ff */
[C---:B------:R-:W-:Y:S01]  /*8eb0*/  HMMA.16816.F32 R48, R100.reuse, R118, R48 ;  /* 0x000000766430723c */ /* 0x040fe20000001830 */
[----:B------:R-:W5:Y:S03]  /*8ec0*/  LDSM.16.MT88.4 R116, [R212+0x3480] ;  /* 0x00348000d474783b */ /* 0x000f660000004200 */
[----:B-1----:R-:W-:Y:S04]  /*8ed0*/  F2FP.PACK_AB R162, R139, R137 ;  /* 0x000000898ba2723e */ /* 0x002fe800000000ff */
[-C--:B----4-:R-:W-:Y:S01]  /*8ee0*/  HMMA.16816.F32 R52, R100, R108.reuse, R52 ;  /* 0x0000006c6434723c */ /* 0x090fe20000001834 */
[-C--:B---3--:R-:W-:Y:S07]  /*8ef0*/  F2FP.PACK_AB R163, R153, R138.reuse ;  /* 0x0000008a99a3723e */ /* 0x088fee00000000ff */
[C---:B------:R-:W-:Y:S08]  /*8f00*/  HMMA.16816.F32 R56, R104.reuse, R108, R56 ;  /* 0x0000006c6838723c */ /* 0x040ff00000001838 */
[-C--:B------:R-:W-:Y:S08]  /*8f10*/  HMMA.16816.F32 R60, R104, R110.reuse, R60 ;  /* 0x0000006e683c723c */ /* 0x080ff0000000183c */
[C---:B------:R-:W-:Y:S01]  /*8f20*/  HMMA.16816.F32 R64, R100.reuse, R110, R64 ;  /* 0x0000006e6440723c */ /* 0x040fe20000001840 */
[----:B------:R-:W1:Y:S07]  /*8f30*/  LDSM.16.MT88.4 R108, [R214+0x2080] ;  /* 0x00208000d66c783b */ /* 0x000e6e0000004200 */
[-C--:B--2---:R-:W-:Y:S08]  /*8f40*/  HMMA.16816.F32 R68, R100, R112.reuse, R68 ;  /* 0x000000706444723c */ /* 0x084ff00000001844 */
        /* <DEDUP_REMOVED lines=13> */
[----:B------:R-:W-:Y:S02]  /*9020*/  MOV R8, R136 ;  /* 0x0000008800087202 */ /* 0x000fe40000000f00 */
[-C--:B------:R-:W-:Y:S03]  /*9030*/  HMMA.16816.F32 R136, R160, R110.reuse, R12 ;  /* 0x0000006ea088723c */ /* 0x080fe6000000180c */
[----:B------:R-:W-:Y:S04]  /*9040*/  FADD.FTZ R243, R8, R196 ;  /* 0x000000c408f37221 */ /* 0x000fe80000010000 */
[----:B------:R-:W-:Y:S01]  /*9050*/  MOV R15, R135 ;  /* 0x00000087000f7202 */ /* 0x000fe20000000f00 */
[C---:B------:R-:W-:Y:S01]  /*9060*/  HMMA.16816.F32 R100, R156.reuse, R110, R16 ;  /* 0x0000006e9c64723c */ /* 0x040fe20000001810 */
[----:B------:R-:W-:Y:S03]  /*9070*/  MOV R14, R134 ;  /* 0x00000086000e7202 */ /* 0x000fe60000000f00 */
[----:B------:R-:W-:Y:S01]  /*9080*/  MOV R13, R133 ;  /* 0x00000085000d7202 */ /* 0x000fe20000000f00 */
[----:B------:R-:W-:Y:S01]  /*9090*/  FADD.FTZ R243, R194, R243 ;  /* 0x000000f3c2f37221 */ /* 0x000fe20000010000 */
[----:B------:R-:W-:Y:S02]  /*90a0*/  MOV R12, R132 ;  /* 0x00000084000c7202 */ /* 0x000fe40000000f00 */
[-C--:B------:R-:W-:Y:S01]  /*90b0*/  HMMA.16816.F32 R104, R156, R120.reuse, R20 ;  /* 0x000000789c68723c */ /* 0x080fe20000001814 */
[----:B------:R-:W-:Y:S03]  /*90c0*/  MOV R19, R127 ;  /* 0x0000007f00137202 */ /* 0x000fe60000000f00 */
[----:B------:R-:W-:Y:S01]  /*90d0*/  MOV R18, R126 ;  /* 0x0000007e00127202 */ /* 0x000fe20000000f00 */
[----:B------:R-:W-:Y:S01]  /*90e0*/  FADD.FTZ R251, R12, R251 ;  /* 0x000000fb0cfb7221 */ /* 0x000fe20000010000 */
[----:B------:R-:W-:Y:S02]  /*90f0*/  MOV R17, R125 ;  /* 0x0000007d00117202 */ /* 0x000fe40000000f00 */
[C---:B------:R-:W-:Y:S01]  /*9100*/  HMMA.16816.F32 R108, R160.reuse, R120, R24 ;  /* 0x00000078a06c723c */ /* 0x040fe20000001818 */
[----:B------:R-:W-:Y:S03]  /*9110*/  MOV R16, R124 ;  /* 0x0000007c00107202 */ /* 0x000fe60000000f00 */
[----:B------:R-:W-:Y:S02]  /*9120*/  FADD.FTZ R251, R14, R251 ;  /* 0x000000fb0efb7221 */ /* 0x000fe40000010000 */
[----:B------:R-:W-:Y:S02]  /*9130*/  FADD.FTZ R183, R16, R183 ;  /* 0x000000b710b77221 */ /* 0x000fe40000010000 */
[-C--:B------:R-:W-:Y:S01]  /*9140*/  HMMA.16816.F32 R112, R160, R122.reuse, R28 ;  /* 0x0000007aa070723c */ /* 0x080fe2000000181c */
[----:B------:R-:W-:Y:S03]  /*9150*/  FADD.FTZ R251, R9, R251 ;  /* 0x000000fb09fb7221 */ /* 0x000fe60000010000 */
[----:B------:R-:W-:Y:S02]  /*9160*/  FADD.FTZ R183, R17, R183 ;  /* 0x000000b711b77221 */ /* 0x000fe40000010000 */
[----:B------:R-:W-:Y:S02]  /*9170*/  FADD.FTZ R241, R11, R251 ;  /* 0x000000fb0bf17221 */ /* 0x000fe40000010000 */
[C---:B------:R-:W-:Y:S01]  /*9180*/  HMMA.16816.F32 R116, R156.reuse, R122, R32 ;  /* 0x0000007a9c74723c */ /* 0x040fe20000001820 */
[----:B------:R-:W-:Y:S04]  /*9190*/  FADD.FTZ R183, R18, R183 ;  /* 0x000000b712b77221 */ /* 0x000fe80000010000 */
[----:B------:R-:W-:Y:S03]  /*91a0*/  FADD.FTZ R183, R19, R183 ;  /* 0x000000b713b77221 */ /* 0x000fe60000010000 */
[-C--:B------:R-:W-:Y:S01]  /*91b0*/  HMMA.16816.F32 R120, R156, R128.reuse, R36 ;  /* 0x000000809c78723c */ /* 0x080fe20000001824 */
[----:B------:R-:W-:Y:S04]  /*91c0*/  FADD.FTZ R183, R13, R183 ;  /* 0x000000b70db77221 */ /* 0x000fe80000010000 */
[----:B------:R-:W-:Y:S03]  /*91d0*/  FADD.FTZ R183, R15, R183 ;  /* 0x000000b70fb77221 */ /* 0x000fe60000010000 */
[C---:B------:R-:W-:Y:S01]  /*91e0*/  HMMA.16816.F32 R124, R160.reuse, R128, R40 ;  /* 0x00000080a07c723c */ /* 0x040fe20000001828 */
[----:B------:R-:W-:Y:S04]  /*91f0*/  FADD.FTZ R0, R10, R183 ;  /* 0x000000b70a007221 */ /* 0x000fe80000010000 */
[----:B------:R-:W-:Y:S01]  /*9200*/  FADD.FTZ R239, R153, R0 ;  /* 0x0000000099ef7221 */ /* 0x000fe20000010000 */
[----:B------:R-:W-:Y:S02]  /*9210*/  MOV R0, R152 ;  /* 0x0000009800007202 */ /* 0x000fe40000000f00 */
        /* <DEDUP_REMOVED lines=15> */
.L_x_1039:
[----:B------:R-:W1:Y:S01]  /*9310*/  S2R R5, SR_CTAID.X ;  /* 0x0000000000057919 */ /* 0x000e620000002500 */
[----:B------:R-:W-:-:S02]  /*9320*/  ISETP.NE.AND P1, PT, R222, 0x1, PT ;  /* 0x00000001de00780c */ /* 0x000fc40003f25270 */
[----:B------:R-:W-:Y:S02]  /*9330*/  ISETP.GE.AND P0, PT, R221, 0x1, PT ;  /* 0x00000001dd00780c */ /* 0x000fe40003f06270 */
[----:B------:R-:W-:Y:S02]  /*9340*/  IADD3 R0, R220, 0x1, -R225 ;  /* 0x00000001dc007810 */ /* 0x000fe40007ffe8e1 */
[----:B-1----:R-:W-:-:S07]  /*9350*/  LEA R5, R5, 0x7f, 0x7 ;  /* 0x0000007f05057811 */ /* 0x002fce00078e38ff */
[----:B------:R-:W-:-:S05]  /*9360*/  @P1 IMAD.HI.U32 R2, R5, c[0x0][0x2c8], RZ ;  /* 0x0000b20005021a27 */ /* 0x000fca00078e00ff */
        /* <DEDUP_REMOVED lines=13> */
.L_x_1060:
[----:B------:R-:W-:-:S04]  /*9440*/  MOV R0, c[0x0][0x32c] ;  /* 0x0000cb0000007a02 */ /* 0x000fc80000000f00 */
[----:B------:R-:W-:-:S13]  /*9450*/  ISETP.NE.AND P0, PT, R0, 0x1, PT ;  /* 0x000000010000780c */ /* 0x000fda0003f05270 */
[----:B------:R-:W-:-:S05]  /*9460*/  @P0 IMAD.HI.U32 R0, R4, c[0x0][0x330], RZ ;  /* 0x0000cc0004000a27 */ /* 0x000fca00078e00ff */
[----:B------:R-:W-:-:S05]  /*9470*/  @P0 SHF.R.U32.HI R4, RZ, c[0x0][0x334], R0 ;  /* 0x0000cd00ff040a19 */ /* 0x000fca0000011600 */
.L_x_1061:
[----:B------:R-:W-:-:S05]  /*9480*/  IMAD R5, R4, c[0x0][0x32c], RZ ;  /* 0x0000cb0004057a24 */ /* 0x000fca00078e02ff */
[----:B------:R-:W-:-:S04]  /*9490*/  IMNMX R2, R2, R5, !PT ;  /* 0x0000000502027217 */ /* 0x000fc80007800200 */
.L_x_1059:
[----:B------:R-:W-:-:S05]  /*94a0*/  IADD3 R5, R2, 0x2f, RZ ;  /* 0x0000002f02057810 */ /* 0x000fca0007ffe0ff */
[----:B------:R-:W-:-:S05]  /*94b0*/  IMAD.HI R5, R5, 0x2aaaaaab, RZ ;  /* 0x2aaaaaab05057827 */ /* 0x000fca00078e02ff */
[----:B------:R-:W-:-:S04]  /*94c0*/  SHF.R.U32.HI R0, RZ, 0x1f, R5 ;  /* 0x0000001fff007819 */ /* 0x000fc80000011605 */
[----:B------:R-:W-:-:S04]  /*94d0*/  LEA.HI.SX32 R0, R5, R0, 0x1d ;  /* 0x0000000005007211 */ /* 0x000fc800078feaff */
[----:B------:R-:W-:-:S04]  /*94e0*/  IMNMX R251, R219, R0, !PT ;  /* 0x00000000dbfb7217 */ /* 0x000fc80007800200 */
[----:B------:R-:W-:-:S13]  /*94f0*/  ISETP.GE.AND P0, PT, R232, R251, PT ;  /* 0x000000fbe800720c */ /* 0x000fda0003f06270 */
[----:B------:R-:W-:Y:S05]  /*9500*/  @!P0 BRA `(.L_x_1062) ;  /* 0x000029c000008947 */ /* 0x000fea0003800000 */
[----:B------:R-:W-:-:S05]  /*9510*/  IADD3 R250, P0, R228, 0x20, RZ ;  /* 0x00000020e4fa7810 */ /* 0x000fca0007f1e0ff */
[----:B------:R-:W-:Y:S01]  /*9520*/  IMAD.X R249, RZ, RZ, R235, P0 ;  /* 0x000000fffff97224 */ /* 0x000fe200000e06eb */
[----:B------:R-:W-:-:S05]  /*9530*/  IADD3 R248, P0, R228, 0x40, RZ ;  /* 0x00000040e4f87810 */ /* 0x000fca0007f1e0ff */
[----:B------:R-:W-:Y:S01]  /*9540*/  IMAD.X R246, RZ, RZ, R235, P0 ;  /* 0x000000fffff67224 */ /* 0x000fe200000e06eb */
[----:B------:R-:W-:-:S05]  /*9550*/  IADD3 R244, P0, R230, 0x20, RZ ;  /* 0x00000020e6f47810 */ /* 0x000fca0007f1e0ff */
[----:B------:R-:W-:Y:S01]  /*9560*/  IMAD.X R242, RZ, RZ, R237, P0 ;  /* 0x000000fffff27224 */ /* 0x000fe200000e06ed */
[----:B------:R-:W-:-:S05]  /*9570*/  IADD3 R240, P0, R230, 0x40, RZ ;  /* 0x00000040e6f07810 */ /* 0x000fca0007f1e0ff */
[----:B------:R-:W-:Y:S02]  /*9580*/  IMAD.X R238, RZ, RZ, R237, P0 ;  /* 0x000000ffffee7224 */ /* 0x000fe400000e06ed */
.L_x_1065:
[----:B------:R-:W-:Y:S04]  /*9590*/  DEPBAR.LE SB0, 0x0 ;  /* 0x000080000000791a */ /* 0x000fe80000000000 */
[----:B------:R-:W-:Y:S01]  /*95a0*/  BAR.SYNC.DEFER_BLOCKING 0x0 ;  /* 0x0000000000007b1d */ /* 0x000fe20000010000 */
[----:B------:R-:W-:Y:S01]  /*95b0*/  ISETP.GT.AND P0, PT, R219, R232, PT ;  /* 0x000000e8db00720c */ /* 0x000fe20003f04270 */
[----:B------:R-:W-:Y:S01]  /*95c0*/  IMAD.MOV.U32 R148, RZ, RZ, R151 ;  /* 0x000000ffff947224 */ /* 0x000fe200078e0097 */
[C---:B------:R-:W-:Y:S01]  /*95d0*/  LOP3.LUT P5, RZ, R226.reuse, 0x200, RZ, 0xc0, !PT ;  /* 0x00000200e2ff7812 */ /* 0x040fe200078ac0ff */
[----:B------:R-:W-:Y:S01]  /*95e0*/  IMAD.MOV.U32 R2, RZ, RZ, R149 ;  /* 0x000000ffff027224 */ /* 0x000fe200078e0095 */
[C---:B------:R-:W-:Y:S01]  /*95f0*/  LOP3.LUT P4, RZ, R226.reuse, 0x80, RZ, 0xc0, !PT ;  /* 0x00000080e2ff7812 */ /* 0x040fe2000788c0ff */
[----:B------:R-:W-:Y:S01]  /*9600*/  IMAD.MOV.U32 R0, RZ, RZ, R3 ;  /* 0x000000ffff007224 */ /* 0x000fe200078e0003 */
        /* <DEDUP_REMOVED lines=58> */
.L_x_1063:
        /* <DEDUP_REMOVED lines=97> */
[----:B------:R-:W-:Y:S04]  /*9fc0*/  IADD3 R154, -R247, 0x30, RZ ;  /* 0x00000030f79a7810 */ /* 0x000fe80007ffe1ff */
        /* <DEDUP_REMOVED lines=15> */
[----:B------:R-:W-:Y:S02]  /*a0c0*/  @P1 IMAD.IADD R150, R157, 0x1, R150 ;  /* 0x000000019d961824 */ /* 0x000fe400078e0296 */
[----:B------:R-:W-:Y:S03]  /*a0d0*/  IMAD.U32 R157, RZ, RZ, UR6 ;  /* 0x00000006ff9d7e24 */ /* 0x000fe6000f8e00ff */
[----:B------:R-:W-:Y:S01]  /*a0e0*/  @P1 SHF.L.U64.HI R150, R156, 0x1, R150 ;  /* 0x000000019c961819 */ /* 0x000fe20000010296 */
[----:B------:R-:W-:Y:S03]  /*a0f0*/  IMAD.U32 R156, RZ, RZ, UR7 ;  /* 0x00000007ff9c7e24 */ /* 0x000fe6000f8e00ff */
        /* <DEDUP_REMOVED lines=12> */
[----:B------:R-:W-:Y:S04]  /*a1c0*/  @P0 IMAD.IADD R155, R159, 0x1, R155 ;  /* 0x000000019f9b0824 */ /* 0x000fe800078e029b */
[----:B------:R-:W-:Y:S04]  /*a1d0*/  @P0 IMAD R155, R155, 0x30, RZ ;  /* 0x000000309b9b0824 */ /* 0x000fe800078e02ff */
[----:B------:R-:W-:Y:S01]  /*a1e0*/  @P0 IMAD.IADD R155, R155, 0x1, R157 ;  /* 0x000000019b9b0824 */ /* 0x000fe200078e029d */
[-C--:B------:R-:W-:Y:S05]  /*a1f0*/  @P0 IADD3 R157, P2, R230, R156.reuse, RZ ;  /* 0x0000009ce69d0210 */ /* 0x080fea0007f5e0ff */
        /* <DEDUP_REMOVED lines=22> */
.L_x_1064:
        /* <DEDUP_REMOVED lines=40> */
[C---:B------:R-:W-:Y:S02]  /*a5e0*/  ISETP.GT.AND P0, PT, R232.reuse, R251, PT ;  /* 0x000000fbe800720c */ /* 0x040fe40003f04270 */
        /* <DEDUP_REMOVED lines=398> */
.L_x_1062:
[----:B------:R-:W-:-:S13]  /*bed0*/  ISETP.GE.AND P0, PT, R232, R219, PT ;  /* 0x000000dbe800720c */ /* 0x000fda0003f06270 */
[----:B------:R-:W-:Y:S05]  /*bee0*/  @!P0 BRA `(.L_x_1066) ;  /* 0x00003d0000008947 */ /* 0x000fea0003800000 */
[C---:B------:R-:W-:Y:S01]  /*bef0*/  IADD3 R238, P0, R228.reuse, 0x20, RZ ;  /* 0x00000020e4ee7810 */ /* 0x040fe20007f1e0ff */
[----:B------:R-:W-:Y:S01]  /*bf00*/  ULDC.64 UR4, c[0x0][0x208] ;  /* 0x0000820000047ab9 */ /* 0x000fe20000000a00 */
[----:B------:R-:W-:Y:S01]  /*bf10*/  IADD3 R248, -R247, 0x30, RZ ;  /* 0x00000030f7f87810 */ /* 0x000fe20007ffe1ff */
[----:B------:R-:W-:Y:S01]  /*bf20*/  UIMAD.WIDE.U32 UR12, UR4, 0x30, URZ ;  /* 0x00000030040c78a5 */ /* 0x000fe2000f8e003f */
[----:B------:R-:W-:Y:S01]  /*bf30*/  IMAD.MOV.U32 R148, RZ, RZ, R149 ;  /* 0x000000ffff947224 */ /* 0x000fe200078e0095 */
[----:B------:R-:W-:Y:S01]  /*bf40*/  UIMAD UR5, UR5, 0x30, URZ ;  /* 0x00000030050578a4 */ /* 0x000fe2000f8e023f */
[----:B------:R-:W-:Y:S01]  /*bf50*/  IMAD.X R203, RZ, RZ, R235, P0 ;  /* 0x000000ffffcb7224 */ /* 0x000fe200000e06eb */
[----:B------:R-:W-:Y:S01]  /*bf60*/  IADD3 R202, P0, R228, 0x40, RZ ;  /* 0x00000040e4ca7810 */ /* 0x000fe20007f1e0ff */
[----:B------:R-:W-:Y:S01]  /*bf70*/  IMAD.MOV.U32 R150, RZ, RZ, R151 ;  /* 0x000000ffff967224 */ /* 0x000fe200078e0097 */
[----:B------:R-:W-:Y:S01]  /*bf80*/  MOV R0, R152 ;  /* 0x0000009800007202 */ /* 0x000fe20000000f00 */
[----:B------:R-:W-:Y:S01]  /*bf90*/  IMAD.MOV.U32 R2, RZ, RZ, R3 ;  /* 0x000000ffff027224 */ /* 0x000fe200078e0003 */
[----:B------:R-:W-:Y:S01]  /*bfa0*/  MOV R240, c[0x0][0x20c] ;  /* 0x0000830000f07a02 */ /* 0x000fe20000000f00 */
[----:B------:R-:W-:Y:S01]  /*bfb0*/  IMAD.X R201, RZ, RZ, R235, P0 ;  /* 0x000000ffffc97224 */ /* 0x000fe200000e06eb */
[----:B------:R-:W-:Y:S01]  /*bfc0*/  IADD3 R200, P0, R230, 0x20, RZ ;  /* 0x00000020e6c87810 */ /* 0x000fe20007f1e0ff */
[----:B------:R-:W-:Y:S01]  /*bfd0*/  IMAD.MOV.U32 R247, RZ, RZ, c[0x0][0x208] ;  /* 0x00008200fff77624 */ /* 0x000fe200078e00ff */
[----:B------:R-:W-:-:S02]  /*bfe0*/  UIADD3 UR5, UR13, UR5, URZ ;  /* 0x000000050d057290 */ /* 0x000fc4000fffe03f */
[----:B------:R-:W-:Y:S02]  /*bff0*/  IADD3.X R246, RZ, R237, RZ, P0, !PT ;  /* 0x000000edfff67210 */ /* 0x000fe400007fe4ff */
[----:B------:R-:W-:-:S04]  /*c000*/  IADD3 R244, P0, R230, 0x40, RZ ;  /* 0x00000040e6f47810 */ /* 0x000fc80007f1e0ff */
[----:B------:R-:W-:Y:S02]  /*c010*/  IADD3.X R242, RZ, R237, RZ, P0, !PT ;  /* 0x000000edfff27210 */ /* 0x000fe400007fe4ff */
.L_x_1084:
[----:B------:R-:W-:Y:S04]  /*c020*/  DEPBAR.LE SB0, 0x0 ;  /* 0x000080000000791a */ /* 0x000fe80000000000 */
[----:B------:R-:W-:Y:S01]  /*c030*/  BAR.SYNC.DEFER_BLOCKING 0x0 ;  /* 0x0000000000007b1d */ /* 0x000fe20000010000 */
[----:B------:R-:W-:Y:S01]  /*c040*/  SHF.R.S32.HI R4, RZ, 0x1f, R232 ;  /* 0x0000001fff047819 */ /* 0x000fe200000114e8 */
[C---:B------:R-:W-:Y:S01]  /*c050*/  IMAD R3, R232.reuse, UR5, RZ ;  /* 0x00000005e8037c24 */ /* 0x040fe2000f8e02ff */
[----:B------:R-:W-:Y:S01]  /*c060*/  ISETP.GT.AND P1, PT, R223, 0x3f, PT ;  /* 0x0000003fdf00780c */ /* 0x000fe20003f24270 */
[----:B------:R-:W-:Y:S01]  /*c070*/  IMAD.WIDE.U32 R6, R232, UR12, RZ ;  /* 0x0000000ce8067c25 */ /* 0x000fe2000f8e00ff */
[C---:B------:R-:W-:Y:S02]  /*c080*/  LOP3.LUT P5, RZ, R226.reuse, 0x200, RZ, 0xc0, !PT ;  /* 0x00000200e2ff7812 */ /* 0x040fe400078ac0ff */
[----:B------:R-:W-:Y:S01]  /*c090*/  LOP3.LUT P4, RZ, R226, 0x80, RZ, 0xc0, !PT ;  /* 0x00000080e2ff7812 */ /* 0x000fe2000788c0ff */
[----:B------:R-:W-:Y:S01]  /*c0a0*/  IMAD R3, R4, UR12, R3 ;  /* 0x0000000c04037c24 */ /* 0x000fe2000f8e0203 */
[-C--:B------:R-:W-:Y:S02]  /*c0b0*/  IADD3 R4, P0, R228, R6.reuse, RZ ;  /* 0x00000006e4047210 */ /* 0x080fe40007f1e0ff */
[----:B------:R-:W-:Y:S01]  /*c0c0*/  LOP3.LUT P3, RZ, R226, 0x100, RZ, 0xc0, !PT ;  /* 0x00000100e2ff7812 */ /* 0x000fe2000786c0ff */
[----:B------:R-:W-:Y:S04]  /*c0d0*/  IMAD.IADD R24, R7, 0x1, R3 ;  /* 0x0000000107187824 */ /* 0x000fe800078e0203 */
[----:B------:R-:W-:Y:S01]  /*c0e0*/  IMAD.X R3, R24, 0x1, R235, P0 ;  /* 0x0000000118037824 */ /* 0x000fe200000e06eb */
[C---:B------:R-:W-:Y:S04]  /*c0f0*/  LEA R36, P0, R4.reuse, c[0x0][0x1f8], 0x1 ;  /* 0x00007e0004247a11 */ /* 0x040fe800078008ff */
[----:B------:R-:W-:Y:S02]  /*c100*/  LEA.HI.X R37, R4, c[0x0][0x1fc], R3, 0x1, P0 ;  /* 0x00007f0004257a11 */ /* 0x000fe400000f0c03 */
[-C--:B------:R-:W-:Y:S01]  /*c110*/  IADD3 R4, P0, R238, R6.reuse, RZ ;  /* 0x00000006ee047210 */ /* 0x080fe20007f1e0ff */
[----:B------:R-:W-:Y:S04]  /*c120*/  LDSM.16.M88.4 R48, [R217+0x6080] ;  /* 0x00608000d930783b */ /* 0x000fe80000000200 */
[----:B------:R-:W-:Y:S01]  /*c130*/  IMAD.X R3, R24, 0x1, R203, P0 ;  /* 0x0000000118037824 */ /* 0x000fe200000e06cb */
[C---:B------:R-:W-:Y:S02]  /*c140*/  LEA R40, P0, R4.reuse, c[0x0][0x1f8], 0x1 ;  /* 0x00007e0004287a11 */ /* 0x040fe400078008ff */
[----:B------:R-:W1:Y:S02]  /*c150*/  LDSM.16.M88.4 R16, [R216+0x3c80] ;  /* 0x003c8000d810783b */ /* 0x000e640000000200 */
[----:B------:R-:W-:Y:S02]  /*c160*/  LEA.HI.X R41, R4, c[0x0][0x1fc], R3, 0x1, P0 ;  /* 0x00007f0004297a11 */ /* 0x000fe400000f0c03 */
[-C--:B------:R-:W-:Y:S03]  /*c170*/  IADD3 R4, P0, R202, R6.reuse, RZ ;  /* 0x00000006ca047210 */ /* 0x080fe60007f1e0ff */
[----:B------:R-:W2:Y:S02]  /*c180*/  LDSM.16.M88.4 R44, [R217+0x7080] ;  /* 0x00708000d92c783b */ /* 0x000ea40000000200 */
[----:B------:R-:W-:Y:S01]  /*c190*/  IMAD.X R3, R24, 0x1, R201, P0 ;  /* 0x0000000118037824 */ /* 0x000fe200000e06c9 */
[C---:B------:R-:W-:Y:S04]  /*c1a0*/  LEA R192, P0, R4.reuse, c[0x0][0x1f8], 0x1 ;  /* 0x00007e0004c07a11 */ /* 0x040fe800078008ff */
[----:B------:R-:W3:Y:S01]  /*c1b0*/  LDSM.16.M88.4 R32, [R216+0x4080] ;  /* 0x00408000d820783b */ /* 0x000ee20000000200 */
[----:B------:R-:W-:Y:S02]  /*c1c0*/  LEA.HI.X R193, R4, c[0x0][0x1fc], R3, 0x1, P0 ;  /* 0x00007f0004c17a11 */ /* 0x000fe400000f0c03 */
[C---:B------:R-:W-:Y:S04]  /*c1d0*/  @!P1 LEA R3, P0, R247.reuse, R6, 0x5 ;  /* 0x00000006f7039211 */ /* 0x040fe800078028ff */
[----:B------:R-:W4:Y:S01]  /*c1e0*/  LDSM.16.M88.4 R152, [R216+0x4480] ;  /* 0x00448000d898783b */ /* 0x000f220000000200 */
[----:B------:R-:W-:Y:S02]  /*c1f0*/  @!P1 LEA.HI.X R24, R247, R24, R240, 0x5, P0 ;  /* 0x00000018f7189211 */ /* 0x000fe400000f2cf0 */
[----:B------:R-:W-:Y:S04]  /*c200*/  @!P1 IADD3 R13, P0, R3, R228, RZ ;  /* 0x000000e4030d9210 */ /* 0x000fe80007f1e0ff */
[----:B------:R-:W-:Y:S01]  /*c210*/  LDSM.16.M88.4 R156, [R213+0x6080] ;  /* 0x00608000d59c783b */ /* 0x000fe20000000200 */
[C---:B------:R-:W-:Y:S01]  /*c220*/  @!P1 IMAD.X R12, R24.reuse, 0x1, R235, P0 ;  /* 0x00000001180c9824 */ /* 0x040fe200000e06eb */
[C---:B------:R-:W-:Y:S04]  /*c230*/  @!P1 LEA R190, P0, R13.reuse, c[0x0][0x1f8], 0x1 ;  /* 0x00007e000dbe9a11 */ /* 0x040fe800078008ff */
[----:B------:R-:W-:Y:S01]  /*c240*/  @!P1 LEA.HI.X R191, R13, c[0x0][0x1fc], R12, 0x1, P0 ;  /* 0x00007f000dbf9a11 */ /* 0x000fe200000f0c0c */
[----:B------:R-:W5:Y:S01]  /*c250*/  LDSM.16.M88.4 R160, [R215] ;  /* 0x00000000d7a0783b */ /* 0x000f620000000200 */
[----:B------:R-:W-:Y:S01]  /*c260*/  @!P1 IADD3 R21, P0, R3, R238, RZ ;  /* 0x000000ee03159210 */ /* 0x000fe20007f1e0ff */
[-C--:B-1----:R-:W-:Y:S05]  /*c270*/  HMMA.16816.F32 R4, R48, R16.reuse, RZ ;  /* 0x000000103004723c */ /* 0x082fea00000018ff */
[----:B------:R-:W1:Y:S01]  /*c280*/  LDSM.16.M88.4 R164, [R213+0x7080] ;  /* 0x00708000d5a4783b */ /* 0x000e620000000200 */
[C---:B------:R-:W-:Y:S01]  /*c290*/  @!P1 IMAD.X R20, R24.reuse, 0x1, R203, P0 ;  /* 0x0000000118149824 */ /* 0x040fe200000e06cb */
[C---:B------:R-:W-:Y:S01]  /*c2a0*/  @!P1 LEA R194, P0, R21.reuse, c[0x0][0x1f8], 0x1 ;  /* 0x00007e0015c29a11 */ /* 0x040fe200078008ff */
[C---:B--2---:R-:W-:Y:S04]  /*c2b0*/  HMMA.16816.F32 R8, R44.reuse, R16, RZ ;  /* 0x000000102c08723c */ /* 0x044fe800000018ff */
[----:B------:R-:W2:Y:S01]  /*c2c0*/  LDSM.16.M88.4 R168, [R211] ;  /* 0x00000000d3a8783b */ /* 0x000ea20000000200 */
[----:B------:R-:W-:Y:S02]  /*c2d0*/  @!P1 LEA.HI.X R195, R21, c[0x0][0x1fc], R20, 0x1, P0 ;  /* 0x00007f0015c39a11 */ /* 0x000fe400000f0c14 */
[----:B------:R-:W-:Y:S01]  /*c2e0*/  @!P1 IADD3 R28, P0, R3, R202, RZ ;  /* 0x000000ca031c9210 */ /* 0x000fe20007f1e0ff */
[-C--:B------:R-:W-:Y:S03]  /*c2f0*/  HMMA.16816.F32 R12, R44, R18.reuse, RZ ;  /* 0x000000122c0c723c */ /* 0x080fe600000018ff */
[----:B------:R-:W1:Y:S01]  /*c300*/  LDSM.16.M88.4 R172, [R210] ;  /* 0x00000000d2ac783b */ /* 0x000e620000000200 */
[----:B------:R-:W-:Y:S01]  /*c310*/  @!P1 IMAD.X R3, R24, 0x1, R201, P0 ;  /* 0x0000000118039824 */ /* 0x000fe200000e06c9 */
[C---:B------:R-:W-:Y:S03]  /*c320*/  @!P1 LEA R188, P0, R28.reuse, c[0x0][0x1f8], 0x1 ;  /* 0x00007e001cbc9a11 */ /* 0x040fe600078008ff */
[C---:B------:R-:W-:Y:S02]  /*c330*/  HMMA.16816.F32 R16, R48.reuse, R18, RZ ;  /* 0x000000123010723c */ /* 0x040fe400000018ff */
[----:B------:R-:W-:Y:S01]  /*c340*/  @!PT LDS RZ, [RZ] ;  /* 0x00000000fffff984 */ /* 0x000fe20000000800 */
[----:B------:R-:W-:Y:S01]  /*c350*/  @!PT LDS RZ, [RZ] ;  /* 0x00000000fffff984 */ /* 0x000fe20000000800 */
[----:B------:R-:W-:Y:S01]  /*c360*/  @!PT LDS RZ, [RZ] ;  /* 0x00000000fffff984 */ /* 0x000fe20000000800 */
[----:B------:R4:W-:Y:S02]  /*c370*/  LDGSTS.E.BYPASS.LTC128B.128 [R218+0x1880], [R36.64], !P5 ;  /* 0x0188000024da7fae */ /* 0x0009e4000e901d48 */
[----:B------:R-:W-:Y:S02]  /*c380*/  @!P1 LEA.HI.X R189, R28, c[0x0][0x1fc], R3, 0x1, P0 ;  /* 0x00007f001cbd9a11 */ /* 0x000fe400000f0c03 */
[----:B------:R-:W-:Y:S02]  /*c390*/  ISETP.GT.AND P0, PT, R232, R219, PT ;  /* 0x000000dbe800720c */ /* 0x000fe40003f04270 */
[-C--:B---3--:R-:W-:Y:S01]  /*c3a0*/  HMMA.16816.F32 R20, R48, R32.reuse, RZ ;  /* 0x000000203014723c */ /* 0x088fe200000018ff */
[----:B------:R3:W-:Y:S07]  /*c3b0*/  LDGSTS.E.BYPASS.LTC128B.128 [R218+0x2480], [R40.64], !P4 ;  /* 0x0248000028da7fae */ /* 0x0007ee000e101d48 */
[C---:B------:R-:W-:Y:S01]  /*c3c0*/  HMMA.16816.F32 R24, R44.reuse, R32, RZ ;  /* 0x000000202c18723c */ /* 0x040fe200000018ff */
[----:B------:R1:W-:Y:S07]  /*c3d0*/  LDGSTS.E.BYPASS.LTC128B.128 [R218+0x3080], [R192.64], !P3 ;  /* 0x03080000c0da7fae */ /* 0x0003ee000d901d48 */
[-C--:B------:R-:W-:Y:S01]  /*c3e0*/  HMMA.16816.F32 R28, R44, R34.reuse, RZ ;  /* 0x000000222c1c723c */ /* 0x080fe200000018ff */
[----:B------:R1:W-:Y:S07]  /*c3f0*/  @!P1 LDGSTS.E.BYPASS.LTC128B.128 [R218+0x2080], [R190.64], !P5 ;  /* 0x02080000beda9fae */ /* 0x0003ee000e901d48 */
[C---:B------:R-:W-:Y:S01]  /*c400*/  HMMA.16816.F32 R32, R48.reuse, R34, RZ ;  /* 0x000000223020723c */ /* 0x040fe200000018ff */
[----:B------:R1:W-:Y:S07]  /*c410*/  @!P1 LDGSTS.E.BYPASS.LTC128B.128 [R218+0x2c80], [R194.64], !P4 ;  /* 0x02c80000c2da9fae */ /* 0x0003ee000e101d48 */
[-C--:B----4-:R-:W-:Y:S01]  /*c420*/  HMMA.16816.F32 R36, R48, R152.reuse, RZ ;  /* 0x000000983024723c */ /* 0x090fe200000018ff */
[----:B------:R4:W-:Y:S07]  /*c430*/  @!P1 LDGSTS.E.BYPASS.LTC128B.128 [R218+0x3880], [R188.64], !P3 ;  /* 0x03880000bcda9fae */ /* 0x0009ee000d901d48 */
[C---:B---3--:R-:W-:Y:S01]  /*c440*/  HMMA.16816.F32 R40, R44.reuse, R152, RZ ;  /* 0x000000982c28723c */ /* 0x048fe200000018ff */
[----:B------:R-:W-:Y:S07]  /*c450*/  LDSM.16.M88.4 R176, [R217+0x8080] ;  /* 0x00808000d9b0783b */ /* 0x000fee0000000200 */
[-C--:B------:R-:W-:Y:S01]  /*c460*/  HMMA.16816.F32 R44, R44, R154.reuse, RZ ;  /* 0x0000009a2c2c723c */ /* 0x080fe200000018ff */
[----:B------:R-:W0:Y:S07]  /*c470*/  LDGDEPBAR ;  /* 0x00000000000079af */ /* 0x000e2e0000000000 */
[----:B------:R-:W-:Y:S01]  /*c480*/  HMMA.16816.F32 R48, R48, R154, RZ ;  /* 0x0000009a3030723c */ /* 0x000fe200000018ff */
[----:B------:R-:W3:Y:S07]  /*c490*/  LDSM.16.M88.4 R180, [R216+0x4880] ;  /* 0x00488000d8b4783b */ /* 0x000eee0000000200 */
[-C--:B-----5:R-:W-:Y:S01]  /*c4a0*/  HMMA.16816.F32 R4, R156, R160.reuse, R4 ;  /* 0x000000a09c04723c */ /* 0x0a0fe20000001804 */
[----:B------:R-:W5:Y:S07]  /*c4b0*/  LDSM.16.M88.4 R184, [R217+0x9080] ;  /* 0x00908000d9b8783b */ /* 0x000f6e0000000200 */
[C---:B-1----:R-:W-:Y:S01]  /*c4c0*/  HMMA.16816.F32 R8, R164.reuse, R160, R8 ;  /* 0x000000a0a408723c */ /* 0x042fe20000001808 */
[----:B------:R-:W1:Y:S07]  /*c4d0*/  LDSM.16.M88.4 R152, [R216+0x4c80] ;  /* 0x004c8000d898783b */ /* 0x000e6e0000000200 */
[-C--:B------:R-:W-:Y:S01]  /*c4e0*/  HMMA.16816.F32 R12, R164, R162.reuse, R12 ;  /* 0x000000a2a40c723c */ /* 0x080fe2000000180c */
[----:B----4-:R-:W4:Y:S07]  /*c4f0*/  LDSM.16.M88.4 R188, [R216+0x5080] ;  /* 0x00508000d8bc783b */ /* 0x010f2e0000000200 */
[C---:B------:R-:W-:Y:S01]  /*c500*/  HMMA.16816.F32 R16, R156.reuse, R162, R16 ;  /* 0x000000a29c10723c */ /* 0x040fe20000001810 */
[----:B------:R-:W-:Y:S07]  /*c510*/  LDSM.16.M88.4 R160, [R213+0x8080] ;  /* 0x00808000d5a0783b */ /* 0x000fee0000000200 */
[-C--:B--2---:R-:W-:Y:S01]  /*c520*/  HMMA.16816.F32 R20, R156, R168.reuse, R20 ;  /* 0x000000a89c14723c */ /* 0x084fe20000001814 */
[----:B------:R-:W2:Y:S07]  /*c530*/  LDSM.16.M88.4 R192, [R209] ;  /* 0x00000000d1c0783b */ /* 0x000eae0000000200 */
[C---:B------:R-:W-:Y:S01]  /*c540*/  HMMA.16816.F32 R24, R164.reuse, R168, R24 ;  /* 0x000000a8a418723c */ /* 0x040fe20000001818 */
[----:B------:R-:W1:Y:S07]  /*c550*/  LDSM.16.M88.4 R196, [R213+0x9080] ;  /* 0x00908000d5c4783b */ /* 0x000e6e0000000200 */
        /* <DEDUP_REMOVED lines=10> */
[----:B------:R-:W-:Y:S07]  /*c600*/  LDSM.16.M88.4 R172, [R217+0xb080] ;  /* 0x00b08000d9ac783b */ /* 0x000fee0000000200 */
[C---:B-----5:R-:W-:Y:S08]  /*c610*/  HMMA.16816.F32 R8, R184.reuse, R180, R8 ;  /* 0x000000b4b808723c */ /* 0x060ff00000001808 */
        /* <DEDUP_REMOVED lines=66> */
[-C--:B------:R-:W-:Y:S03]  /*ca40*/  @P1 IADD3 R152, P0, R230, R162.reuse, RZ ;  /* 0x000000a2e6981210 */ /* 0x080fe60007f1e0ff */
[----:B------:R-:W-:Y:S04]  /*ca50*/  IMAD.IADD R3, R163, 0x1, R3 ;  /* 0x00000001a3037824 */ /* 0x000fe800078e0203 */
[C---:B------:R-:W-:Y:S01]  /*ca60*/  @P1 IMAD.X R149, R3.reuse, 0x1, R237, P0 ;  /* 0x0000000103951824 */ /* 0x040fe200000e06ed */
[-C--:B------:R-:W-:Y:S05]  /*ca70*/  @P1 IADD3 R154, P0, R200, R162.reuse, RZ ;  /* 0x000000a2c89a1210 */ /* 0x080fea0007f1e0ff */
[C---:B------:R-:W-:Y:S01]  /*ca80*/  @P1 IMAD.X R151, R3.reuse, 0x1, R246, P0 ;  /* 0x0000000103971824 */ /* 0x040fe200000e06f6 */
[----:B------:R-:W-:Y:S05]  /*ca90*/  @P1 IADD3 R156, P0, R244, R162, RZ ;  /* 0x000000a2f49c1210 */ /* 0x000fea0007f1e0ff */
[C---:B------:R-:W-:Y:S01]  /*caa0*/  @P1 IMAD.X R153, R3.reuse, 0x1, R242, P0 ;  /* 0x0000000103991824 */ /* 0x040fe200000e06f2 */
        /* <DEDUP_REMOVED lines=30> */
.L_x_1067:
[----:B-1----:R-:W-:Y:S01]  /*cc90*/  IMAD.MOV.U32 R157, RZ, RZ, R227 ;  /* 0x000000ffff9d7224 */ /* 0x002fe200078e00e3 */
[----:B------:R-:W-:Y:S01]  /*cca0*/  ISETP.NE.AND P0, PT, R222, 0x1, PT ;  /* 0x00000001de00780c */ /* 0x000fe20003f05270 */
[----:B------:R-:W0:Y:S01]  /*ccb0*/  LDGDEPBAR ;  /* 0x00000000000079af */ /* 0x000e220000000000 */
[----:B------:R-:W-:Y:S01]  /*ccc0*/  ISETP.GE.AND P1, PT, R221, 0x1, PT ;  /* 0x00000001dd00780c */ /* 0x000fe20003f26270 */
[----:B------:R-:W-:Y:S04]  /*ccd0*/  IMAD R162, R232, -0x30, RZ ;  /* 0xffffffd0e8a27824 */ /* 0x000fe800078e02ff */
[----:B------:R-:W-:Y:S01]  /*cce0*/  IMAD.IADD R153, R162, 0x1, -R233 ;  /* 0x00000001a2997824 */ /* 0x000fe200078e0ae9 */
[----:B------:R-:W-:Y:S04]  /*ccf0*/  IADD3 R155, -R233, 0x1, R162 ;  /* 0x00000001e99b7810 */ /* 0x000fe80007ffe1a2 */
[----:B------:R-:W-:Y:S01]  /*cd00*/  IADD3 R155, -R225, R155, R220 ;  /* 0x0000009be19b7210 */ /* 0x000fe20007ffe1dc */
[----:B------:R-:W-:Y:S03]  /*cd10*/  @P0 IMAD.HI.U32 R3, R227, c[0x0][0x2c8], RZ ;  /* 0x0000b200e3030a27 */ /* 0x000fe600078e00ff */
[C---:B------:R-:W-:Y:S02]  /*cd20*/  IADD3 R156, R155.reuse, c[0x0][0x328], RZ ;  /* 0x0000ca009b9c7a10 */ /* 0x040fe40007ffe0ff */
[----:B------:R-:W-:Y:S02]  /*cd30*/  @P0 SHF.R.U32.HI R157, RZ, c[0x0][0x2cc], R3 ;  /* 0x0000b300ff9d0a19 */ /* 0x000fe40000011603 */
[----:B------:R-:W-:Y:S03]  /*cd40*/  IADD3 R155, R155, UR10, RZ ;  /* 0x0000000a9b9b7c10 */ /* 0x000fe6000fffe0ff */
[----:B------:R-:W1:Y:S02]  /*cd50*/  SHFL.IDX PT, R152, R157, RZ, 0x1c1f ;  /* 0x001c1fff9d987589 */ /* 0x000e6400000e0000 */
[--C-:B-1----:R-:W-:Y:S02]  /*cd60*/  IMAD.IADD R161, R156, 0x1, R152.reuse ;  /* 0x000000019ca17824 */ /* 0x102fe400078e0298 */
        /* <DEDUP_REMOVED lines=15> */
.L_x_1070:
[----:B------:R-:W-:Y:S04]  /*ce60*/  MOV R3, c[0x0][0x32c] ;  /* 0x0000cb0000037a02 */ /* 0x000fe80000000f00 */
[----:B------:R-:W-:Y:S11]  /*ce70*/  ISETP.NE.AND P0, PT, R3, 0x1, PT ;  /* 0x000000010300780c */ /* 0x000ff60003f05270 */
[----:B------:R-:W-:Y:S02]  /*ce80*/  @!UPT UIADD3 URZ, URZ, URZ, URZ ;  /* 0x0000003f3f3ff290 */ /* 0x000fe4000fffe03f */
[----:B------:R-:W-:Y:S05]  /*ce90*/  @P0 IMAD.HI.U32 R3, R152, c[0x0][0x330], RZ ;  /* 0x0000cc0098030a27 */ /* 0x000fea00078e00ff */
[----:B------:R-:W-:Y:S02]  /*cea0*/  @P0 SHF.R.U32.HI R152, RZ, c[0x0][0x334], R3 ;  /* 0x0000cd00ff980a19 */ /* 0x000fe40000011603 */
.L_x_1071:
[----:B------:R-:W-:Y:S05]  /*ceb0*/  BSYNC B0 ;  /* 0x0000000000007941 */ /* 0x000fea0003800000 */
.L_x_1069:
[----:B------:R-:W-:Y:S05]  /*cec0*/  IMAD R3, R152, c[0x0][0x32c], R153 ;  /* 0x0000cb0098037a24 */ /* 0x000fea00078e0299 */
[----:B------:R-:W-:Y:S02]  /*ced0*/  IADD3 R152, R3, c[0x0][0x32c], RZ ;  /* 0x0000cb0003987a10 */ /* 0x000fe40007ffe0ff */
[----:B------:R-:W-:Y:S02]  /*cee0*/  IMNMX R160, R160, R3, !PT ;  /* 0x00000003a0a07217 */ /* 0x000fe40007800200 */
[----:B------:R-:W-:Y:S02]  /*cef0*/  IMNMX R161, R161, R152, PT ;  /* 0x00000098a1a17217 */ /* 0x000fe40003800200 */
.L_x_1068:
        /* <DEDUP_REMOVED lines=17> */
.L_x_1074:
[----:B------:R-:W-:Y:S04]  /*d010*/  MOV R3, c[0x0][0x32c] ;  /* 0x0000cb0000037a02 */ /* 0x000fe80000000f00 */
[----:B------:R-:W-:Y:S11]  /*d020*/  ISETP.NE.AND P0, PT, R3, 0x1, PT ;  /* 0x000000010300780c */ /* 0x000ff60003f05270 */
[----:B------:R-:W-:Y:S02]  /*d030*/  @!UPT UIADD3 URZ, URZ, URZ, URZ ;  /* 0x0000003f3f3ff290 */ /* 0x000fe4000fffe03f */
[----:B------:R-:W-:Y:S05]  /*d040*/  @P0 IMAD.HI.U32 R3, R152, c[0x0][0x330], RZ ;  /* 0x0000cc0098030a27 */ /* 0x000fea00078e00ff */
[----:B------:R-:W-:Y:S02]  /*d050*/  @P0 SHF.R.U32.HI R152, RZ, c[0x0][0x334], R3 ;  /* 0x0000cd00ff980a19 */ /* 0x000fe40000011603 */
.L_x_1075:
[----:B------:R-:W-:Y:S05]  /*d060*/  BSYNC B0 ;  /* 0x0000000000007941 */ /* 0x000fea0003800000 */
.L_x_1073:
[----:B------:R-:W-:Y:S05]  /*d070*/  IMAD R3, R152, c[0x0][0x32c], R153 ;  /* 0x0000cb0098037a24 */ /* 0x000fea00078e0299 */
[----:B------:R-:W-:Y:S02]  /*d080*/  IADD3 R152, R3, c[0x0][0x32c], RZ ;  /* 0x0000cb0003987a10 */ /* 0x000fe40007ffe0ff */
[----:B------:R-:W-:Y:S02]  /*d090*/  IMNMX R158, R158, R3, !PT ;  /* 0x000000039e9e7217 */ /* 0x000fe40007800200 */
[----:B------:R-:W-:Y:S02]  /*d0a0*/  IMNMX R159, R159, R152, PT ;  /* 0x000000989f9f7217 */ /* 0x000fe40003800200 */
.L_x_1072:
[C---:B------:R-:W-:Y:S02]  /*d0b0*/  ISETP.GE.AND P0, PT, R162.reuse, 0x2, PT ;  /* 0x00000002a200780c */ /* 0x040fe40003f06270 */
[----:B------:R-:W-:Y:S02]  /*d0c0*/  ISETP.GE.AND P1, PT, R162, 0x9, PT ;  /* 0x00000009a200780c */ /* 0x000fe40003f26270 */
[----:B------:R-:W-:Y:S02]  /*d0d0*/  P2R R151, PR, RZ, 0x1 ;  /* 0x00000001ff977803 */ /* 0x000fe40000000000 */
[----:B------:R-:W-:Y:S02]  /*d0e0*/  ISETP.GT.AND P0, PT, R160, 0x1, !P0 ;  /* 0x00000001a000780c */ /* 0x000fe40004704270 */
[----:B------:R-:W-:Y:S02]  /*d0f0*/  P2R R149, PR, RZ, 0x2 ;  /* 0x00000002ff957803 */ /* 0x000fe40000000000 */
        /* <DEDUP_REMOVED lines=28> */
[----:B------:R-:W-:Y:S01]  /*d2c0*/  ISETP.GT.AND P0, PT, R160, 0x19, !P5 ;  /* 0x00000019a000780c */ /* 0x000fe20006f04270 */
[----:B------:R-:W1:Y:S01]  /*d2d0*/  SHFL.IDX PT, R32, R157, 0x2, 0x1c1f ;  /* 0x005c1f009d207f89 */ /* 0x000e6200000e0000 */
[----:B------:R-:W-:Y:S02]  /*d2e0*/  ISETP.GE.AND P1, PT, R162, 0x1, PT ;  /* 0x00000001a200780c */ /* 0x000fe40003f26270 */
[----:B------:R-:W-:Y:S04]  /*d2f0*/  ISETP.LT.OR P0, PT, R161, 0x1a, P0 ;  /* 0x0000001aa100780c */ /* 0x000fe80000701670 */
[----:B------:R-:W-:Y:S02]  /*d300*/  FSEL R194, R33, -INF , !P0 ;  /* 0xff80000021c27808 */ /* 0x000fe40004000000 */
[----:B------:R-:W-:Y:S04]  /*d310*/  ISETP.GT.AND P0, PT, R160, 0x20, !P4 ;  /* 0x00000020a000780c */ /* 0x000fe80006704270 */
[C---:B------:R-:W-:Y:S04]  /*d320*/  ISETP.LT.OR P0, PT, R161.reuse, 0x21, P0 ;  /* 0x00000021a100780c */ /* 0x040fe80000701670 */
[----:B------:R-:W-:Y:S02]  /*d330*/  FSEL R180, R36, -INF , !P0 ;  /* 0xff80000024b47808 */ /* 0x000fe40004000000 */
[----:B------:R-:W-:Y:S04]  /*d340*/  ISETP.GT.AND P0, PT, R160, 0x21, !P3 ;  /* 0x00000021a000780c */ /* 0x000fe80005f04270 */
[----:B------:R-:W-:Y:S01]  /*d350*/  ISETP.LT.OR P0, PT, R161, 0x22, P0 ;  /* 0x00000022a100780c */ /* 0x000fe20000701670 */
[--C-:B-1----:R-:W-:Y:S02]  /*d360*/  IMAD.IADD R36, R156, 0x1, R32.reuse ;  /* 0x000000019c247824 */ /* 0x102fe400078e0220 */
[----:B------:R-:W-:Y:S01]  /*d370*/  IMAD.IADD R33, R155, 0x1, R32 ;  /* 0x000000019b217824 */ /* 0x000fe200078e0220 */
        /* <DEDUP_REMOVED lines=28> */
.L_x_1078:
[----:B------:R-:W-:Y:S04]  /*d540*/  MOV R20, c[0x0][0x32c] ;  /* 0x0000cb0000147a02 */ /* 0x000fe80000000f00 */
[----:B------:R-:W-:Y:S11]  /*d550*/  ISETP.NE.AND P0, PT, R20, 0x1, PT ;  /* 0x000000011400780c */ /* 0x000ff60003f05270 */
[----:B------:R-:W-:Y:S02]  /*d560*/  @!UPT UIADD3 URZ, URZ, URZ, URZ ;  /* 0x0000003f3f3ff290 */ /* 0x000fe4000fffe03f */
[----:B------:R-:W-:Y:S05]  /*d570*/  @P0 IMAD.HI.U32 R20, R32, c[0x0][0x330], RZ ;  /* 0x0000cc0020140a27 */ /* 0x000fea00078e00ff */
[----:B------:R-:W-:Y:S02]  /*d580*/  @P0 SHF.R.U32.HI R32, RZ, c[0x0][0x334], R20 ;  /* 0x0000cd00ff200a19 */ /* 0x000fe40000011614 */
.L_x_1079:
[----:B------:R-:W-:Y:S05]  /*d590*/  BSYNC B0 ;  /* 0x0000000000007941 */ /* 0x000fea0003800000 */
.L_x_1077:
[----:B------:R-:W-:Y:S05]  /*d5a0*/  IMAD R32, R32, c[0x0][0x32c], R153 ;  /* 0x0000cb0020207a24 */ /* 0x000fea00078e0299 */
[----:B------:R-:W-:Y:S02]  /*d5b0*/  IADD3 R37, R32, c[0x0][0x32c], RZ ;  /* 0x0000cb0020257a10 */ /* 0x000fe40007ffe0ff */
[----:B------:R-:W-:Y:S02]  /*d5c0*/  IMNMX R33, R33, R32, !PT ;  /* 0x0000002021217217 */ /* 0x000fe40007800200 */
[----:B------:R-:W-:Y:S02]  /*d5d0*/  IMNMX R36, R36, R37, PT ;  /* 0x0000002524247217 */ /* 0x000fe40003800200 */
.L_x_1076:
        /* <DEDUP_REMOVED lines=29> */
[C---:B------:R-:W-:Y:S04]  /*d7b0*/  ISETP.GT.AND P0, PT, R158.reuse, 0x1, !P0 ;  /* 0x000000019e00780c */ /* 0x040fe80004704270 */
[----:B------:R-:W-:Y:S04]  /*d7c0*/  ISETP.LT.OR P0, PT, R159, 0x2, P0 ;  /* 0x000000029f00780c */ /* 0x000fe80000701670 */
[----:B------:R-:W-:Y:S02]  /*d7d0*/  FSEL R32, R7, -INF , !P0 ;  /* 0xff80000007207808 */ /* 0x000fe40004000000 */
[----:B------:R-:W-:Y:S01]  /*d7e0*/  ISETP.GT.AND P0, PT, R158, RZ, !P1 ;  /* 0x000000ff9e00720c */ /* 0x000fe20004f04270 */
[----:B------:R-:W1:Y:S03]  /*d7f0*/  SHFL.IDX PT, R7, R157, 0x3, 0x1c1f ;  /* 0x007c1f009d077f89 */ /* 0x000e6600000e0000 */
[C---:B------:R-:W-:Y:S04]  /*d800*/  ISETP.LT.OR P0, PT, R159.reuse, 0x1, P0 ;  /* 0x000000019f00780c */ /* 0x040fe80000701670 */
[----:B------:R-:W-:Y:S02]  /*d810*/  FSEL R6, R6, -INF , !P0 ;  /* 0xff80000006067808 */ /* 0x000fe40004000000 */
[----:B------:R-:W-:Y:S04]  /*d820*/  ISETP.GT.AND P0, PT, R158, 0x28, !P2 ;  /* 0x000000289e00780c */ /* 0x000fe80005704270 */
[----:B------:R-:W-:Y:S04]  /*d830*/  ISETP.LT.OR P0, PT, R159, 0x29, P0 ;  /* 0x000000299f00780c */ /* 0x000fe80000701670 */
[----:B------:R-:W-:Y:S02]  /*d840*/  FSEL R168, R50, -INF , !P0 ;  /* 0xff80000032a87808 */ /* 0x000fe40004000000 */
[----:B------:R-:W-:Y:S04]  /*d850*/  ISETP.NE.AND P0, PT, R21, RZ, PT ;  /* 0x000000ff1500720c */ /* 0x000fe80003f05270 */
[----:B------:R-:W-:Y:S01]  /*d860*/  ISETP.GT.AND P0, PT, R158, 0x29, !P0 ;  /* 0x000000299e00780c */ /* 0x000fe20004704270 */
[--C-:B-1----:R-:W-:Y:S03]  /*d870*/  IMAD.IADD R156, R156, 0x1, R7.reuse ;  /* 0x000000019c9c7824 */ /* 0x102fe600078e0207 */
[----:B------:R-:W-:Y:S04]  /*d880*/  ISETP.LT.OR P0, PT, R159, 0x2a, P0 ;  /* 0x0000002a9f00780c */ /* 0x000fe80000701670 */
[----:B------:R-:W-:Y:S02]  /*d890*/  FSEL R167, R51, -INF , !P0 ;  /* 0xff80000033a77808 */ /* 0x000fe40004000000 */
[----:B------:R-:W-:Y:S04]  /*d8a0*/  ISETP.GT.AND P0, PT, R33, RZ, !P1 ;  /* 0x000000ff2100720c */ /* 0x000fe80004f04270 */
        /* <DEDUP_REMOVED lines=17> */
[----:B------:R-:W-:Y:S01]  /*d9c0*/  FSEL R184, R24, -INF , !P0 ;  /* 0xff80000018b87808 */ /* 0x000fe20004000000 */
[----:B------:R-:W-:Y:S01]  /*d9d0*/  IMAD.IADD R24, R155, 0x1, R7 ;  /* 0x000000019b187824 */ /* 0x000fe200078e0207 */
        /* <DEDUP_REMOVED lines=39> */
.L_x_1082:
[----:B------:R-:W-:Y:S04]  /*dc50*/  MOV R7, c[0x0][0x32c] ;  /* 0x0000cb0000077a02 */ /* 0x000fe80000000f00 */
[----:B------:R-:W-:Y:S11]  /*dc60*/  ISETP.NE.AND P0, PT, R7, 0x1, PT ;  /* 0x000000010700780c */ /* 0x000ff60003f05270 */
[----:B------:R-:W-:Y:S02]  /*dc70*/  @!UPT UIADD3 URZ, URZ, URZ, URZ ;  /* 0x0000003f3f3ff290 */ /* 0x000fe4000fffe03f */
[----:B------:R-:W-:Y:S05]  /*dc80*/  @P0 IMAD.HI.U32 R7, R28, c[0x0][0x330], RZ ;  /* 0x0000cc001c070a27 */ /* 0x000fea00078e00ff */
[----:B------:R-:W-:Y:S02]  /*dc90*/  @P0 SHF.R.U32.HI R28, RZ, c[0x0][0x334], R7 ;  /* 0x0000cd00ff1c0a19 */ /* 0x000fe40000011607 */
.L_x_1083:
[----:B------:R-:W-:Y:S05]  /*dca0*/  BSYNC B0 ;  /* 0x0000000000007941 */ /* 0x000fea0003800000 */
.L_x_1081:
[----:B------:R-:W-:Y:S05]  /*dcb0*/  IMAD R153, R28, c[0x0][0x32c], R153 ;  /* 0x0000cb001c997a24 */ /* 0x000fea00078e0299 */
[----:B------:R-:W-:Y:S02]  /*dcc0*/  IADD3 R7, R153, c[0x0][0x32c], RZ ;  /* 0x0000cb0099077a10 */ /* 0x000fe40007ffe0ff */
[----:B------:R-:W-:Y:S02]  /*dcd0*/  IMNMX R24, R24, R153, !PT ;  /* 0x0000009918187217 */ /* 0x000fe40007800200 */
[----:B------:R-:W-:Y:S02]  /*dce0*/  IMNMX R156, R156, R7, PT ;  /* 0x000000079c9c7217 */ /* 0x000fe40003800200 */
.L_x_1080:
[----:B------:R-:W-:Y:S01]  /*dcf0*/  ISETP.GT.AND P0, PT, R24, RZ, !P1 ;  /* 0x000000ff1800720c */ /* 0x000fe20004f04270 */
[----:B------:R-:W-:Y:S01]  /*dd00*/  LDSM.16.MT88.4 R36, [R214+0x2480] ;  /* 0x00248000d624783b */ /* 0x000fe20000004200 */
[----:B------:R-:W-:Y:S02]  /*dd10*/  ISETP.NE.AND P1, PT, R17, RZ, PT ;  /* 0x000000ff1100720c */ /* 0x000fe40003f25270 */
        /* <DEDUP_REMOVED lines=46> */
[----:B------:R-:W-:Y:S02]  /*e000*/  FMNMX.FTZ R26, R168, R7, !PT ;  /* 0x00000007a81a7209 */ /* 0x000fe40007810000 */
[----:B------:R-:W-:Y:S02]  /*e010*/  FMNMX.FTZ R5, R170, R3, !PT ;  /* 0x00000003aa057209 */ /* 0x000fe40007810000 */
[----:B------:R-:W-:Y:S02]  /*e020*/  FMNMX.FTZ R3, R19, R2, !PT ;  /* 0x0000000213037209 */ /* 0x000fe40007810000 */
[----:B------:R-:W-:Y:S01]  /*e030*/  ISETP.LT.OR P0, PT, R156, 0x1a, P0 ;  /* 0x0000001a9c00780c */ /* 0x000fe20000701670 */
[----:B------:R-:W1:Y:S01]  /*e040*/  SHFL.BFLY PT, R14, R5, 0x2, 0x1f ;  /* 0x0c401f00050e7f89 */ /* 0x000e6200000e0000 */
[----:B------:R-:W-:Y:S02]  /*e050*/  FMNMX.FTZ R3, R22, R3, !PT ;  /* 0x0000000316037209 */ /* 0x000fe40007810000 */
[----:B------:R-:W-:Y:S02]  /*e060*/  FMNMX.FTZ R10, R167, R26, !PT ;  /* 0x0000001aa70a7209 */ /* 0x000fe40007810000 */
[----:B------:R-:W-:Y:S02]  /*e070*/  FMNMX.FTZ R3, R12, R3, !PT ;  /* 0x000000030c037209 */ /* 0x000fe40007810000 */
[----:B------:R-:W-:Y:S01]  /*e080*/  FSEL R41, R31, -INF , !P0 ;  /* 0xff8000001f297808 */ /* 0x000fe20004000000 */
[----:B------:R-:W2:Y:S01]  /*e090*/  SHFL.BFLY PT, R149, R10, 0x2, 0x1f ;  /* 0x0c401f000a957f89 */ /* 0x000ea200000e0000 */
[----:B------:R-:W-:Y:S02]  /*e0a0*/  FMNMX.FTZ R3, R8, R3, !PT ;  /* 0x0000000308037209 */ /* 0x000fe40007810000 */
        /* <DEDUP_REMOVED lines=10> */
[----:B------:R-:W-:Y:S02]  /*e150*/  FMNMX.FTZ R3, R171, R26, !PT ;  /* 0x0000001aab037209 */ /* 0x000fe40007810000 */
[----:B-1----:R-:W-:Y:S02]  /*e160*/  FMNMX.FTZ R14, R5, R14, !PT ;  /* 0x0000000e050e7209 */ /* 0x002fe40007810000 */
[----:B------:R-:W-:Y:S02]  /*e170*/  ISETP.GT.AND P0, PT, R24, 0x28, !P2 ;  /* 0x000000281800780c */ /* 0x000fe40005704270 */
[----:B------:R-:W-:Y:S01]  /*e180*/  FMNMX.FTZ R3, R50, R3, !PT ;  /* 0x0000000332037209 */ /* 0x000fe20007810000 */
[----:B------:R-:W1:Y:S01]  /*e190*/  SHFL.BFLY PT, R151, R14, 0x1, 0x1f ;  /* 0x0c201f000e977f89 */ /* 0x000e6200000e0000 */
[----:B------:R-:W-:Y:S02]  /*e1a0*/  ISETP.LT.OR P0, PT, R156, 0x29, P0 ;  /* 0x000000299c00780c */ /* 0x000fe40000701670 */
[----:B------:R-:W-:Y:S02]  /*e1b0*/  ISETP.NE.AND P1, PT, R21, RZ, PT ;  /* 0x000000ff1500720c */ /* 0x000fe40003f25270 */
[----:B------:R-:W-:Y:S02]  /*e1c0*/  FSEL R46, R46, -INF , !P0 ;  /* 0xff8000002e2e7808 */ /* 0x000fe40004000000 */
[----:B------:R-:W-:Y:S02]  /*e1d0*/  ISETP.GT.AND P0, PT, R24, 0x29, !P1 ;  /* 0x000000291800780c */ /* 0x000fe40004f04270 */
[----:B--2---:R-:W-:Y:S02]  /*e1e0*/  FMNMX.FTZ R149, R10, R149, !PT ;  /* 0x000000950a957209 */ /* 0x004fe40007810000 */
[----:B------:R-:W-:Y:S04]  /*e1f0*/  ISETP.LT.OR P0, PT, R156, 0x2a, P0 ;  /* 0x0000002a9c00780c */ /* 0x000fe80000701670 */
[----:B------:R-:W-:Y:S02]  /*e200*/  FSEL R23, R47, -INF , !P0 ;  /* 0xff8000002f177808 */ /* 0x000fe40004000000 */
[----:B-1----:R-:W-:Y:S02]  /*e210*/  FMNMX.FTZ R151, R14, R151, !PT ;  /* 0x000000970e977209 */ /* 0x002fe40007810000 */
[----:B------:R-:W-:Y:S02]  /*e220*/  FMNMX.FTZ R14, R48, R3, !PT ;  /* 0x00000003300e7209 */ /* 0x000fe40007810000 */
[C---:B------:R-:W-:Y:S01]  /*e230*/  FSETP.NEU.FTZ.AND P0, PT, R151.reuse, -INF , PT ;  /* 0xff8000009700780b */ /* 0x040fe20003f1d000 */
[----:B------:R-:W-:Y:S01]  /*e240*/  FMUL.FTZ R185, R151, c[0x0][0x2d0] ;  /* 0x0000b40097b97a20 */ /* 0x000fe20000410000 */
[----:B------:R-:W-:Y:S02]  /*e250*/  FMNMX.FTZ R10, R45, R14, !PT ;  /* 0x0000000e2d0a7209 */ /* 0x000fe40007810000 */
[----:B------:R-:W1:Y:S01]  /*e260*/  SHFL.BFLY PT, R14, R149, 0x1, 0x1f ;  /* 0x0c201f00950e7f89 */ /* 0x000e6200000e0000 */
[----:B------:R-:W-:Y:S02]  /*e270*/  FSEL R9, R151, RZ, P0 ;  /* 0x000000ff97097208 */ /* 0x000fe40000000000 */
[----:B------:R-:W-:Y:S03]  /*e280*/  FSEL R185, R185, RZ, P0 ;  /* 0x000000ffb9b97208 */ /* 0x000fe60000000000 */
[----:B------:R-:W-:Y:S02]  /*e290*/  FADD.FTZ R9, -R9, R150 ;  /* 0x0000009609097221 */ /* 0x000fe40000010100 */
[--C-:B------:R-:W-:Y:S01]  /*e2a0*/  FFMA.FTZ R158, R4, c[0x0][0x2d0], -R185.reuse ;  /* 0x0000b400049e7a23 */ /* 0x100fe200000108b9 */
[----:B------:R-:W-:Y:S01]  /*e2b0*/  FMNMX.FTZ R4, R17, R0, !PT ;  /* 0x0000000011047209 */ /* 0x000fe20007810000 */
[----:B------:R-:W2:Y:S01]  /*e2c0*/  SHFL.BFLY PT, R3, R10, 0x2, 0x1f ;  /* 0x0c401f000a037f89 */ /* 0x000ea200000e0000 */
[--C-:B------:R-:W-:Y:S02]  /*e2d0*/  FFMA.FTZ R156, R154, c[0x0][0x2d0], -R185.reuse ;  /* 0x0000b4009a9c7a23 */ /* 0x100fe400000108b9 */
[----:B------:R-:W-:Y:S01]  /*e2e0*/  FMNMX.FTZ R4, R13, R4, !PT ;  /* 0x000000040d047209 */ /* 0x000fe20007810000 */
[--C-:B------:R-:W-:Y:S01]  /*e2f0*/  FFMA.FTZ R154, R16, c[0x0][0x2d0], -R185.reuse ;  /* 0x0000b400109a7a23 */ /* 0x100fe200000108b9 */
[----:B------:R-:W-:Y:S01]  /*e300*/  MUFU.EX2 R158, R158 ;  /* 0x0000009e009e7308 */ /* 0x000fe20000000800 */
[--C-:B------:R-:W-:Y:S01]  /*e310*/  FFMA.FTZ R155, R152, c[0x0][0x2d0], -R185.reuse ;  /* 0x0000b400989b7a23 */ /* 0x100fe200000108b9 */
[----:B------:R-:W-:Y:S01]  /*e320*/  FMNMX.FTZ R4, R11, R4, !PT ;  /* 0x000000040b047209 */ /* 0x000fe20007810000 */
[----:B------:R-:W-:Y:S02]  /*e330*/  FMUL.FTZ R21, R9, c[0x0][0x2d0] ;  /* 0x0000b40009157a20 */ /* 0x000fe40000410000 */
[--C-:B------:R-:W-:Y:S01]  /*e340*/  FFMA.FTZ R179, R194, c[0x0][0x2d0], -R185.reuse ;  /* 0x0000b400c2b37a23 */ /* 0x100fe200000108b9 */
[----:B------:R-:W-:Y:S01]  /*e350*/  FMNMX.FTZ R4, R15, R4, !PT ;  /* 0x000000040f047209 */ /* 0x000fe20007810000 */
[--C-:B------:R-:W-:Y:S01]  /*e360*/  FFMA.FTZ R166, R166, c[0x0][0x2d0], -R185.reuse ;  /* 0x0000b400a6a67a23 */ /* 0x100fe200000108b9 */
[----:B-1----:R-:W-:Y:S02]  /*e370*/  FMNMX.FTZ R149, R149, R14, !PT ;  /* 0x0000000e95957209 */ /* 0x002fe40007810000 */
[----:B------:R-:W1:Y:S01]  /*e380*/  MUFU.EX2 R156, R156 ;  /* 0x0000009c009c7308 */ /* 0x000e620000000800 */
[----:B------:R-:W-:Y:S01]  /*e390*/  FMNMX.FTZ R4, R195, R4, !PT ;  /* 0x00000004c3047209 */ /* 0x000fe20007810000 */
[--C-:B------:R-:W-:Y:S01]  /*e3a0*/  FFMA.FTZ R169, R198, c[0x0][0x2d0], -R185.reuse ;  /* 0x0000b400c6a97a23 */ /* 0x100fe200000108b9 */
[C---:B------:R-:W-:Y:S01]  /*e3b0*/  FSETP.NEU.FTZ.AND P0, PT, R149.reuse, -INF , PT ;  /* 0xff8000009500780b */ /* 0x040fe20003f1d000 */
[----:B------:R-:W-:Y:S01]  /*e3c0*/  FMUL.FTZ R181, R149, c[0x0][0x2d0] ;  /* 0x0000b40095b57a20 */ /* 0x000fe20000410000 */
[----:B------:R-:W-:Y:S01]  /*e3d0*/  FMNMX.FTZ R4, R191, R4, !PT ;  /* 0x00000004bf047209 */ /* 0x000fe20007810000 */
[--C-:B------:R-:W-:Y:S01]  /*e3e0*/  FFMA.FTZ R174, R174, c[0x0][0x2d0], -R185.reuse ;  /* 0x0000b400aeae7a23 */ /* 0x100fe200000108b9 */
[----:B------:R-:W-:Y:S01]  /*e3f0*/  FSEL R7, R149, RZ, P0 ;  /* 0x000000ff95077208 */ /* 0x000fe20000000000 */
[--C-:B------:R-:W-:Y:S01]  /*e400*/  FFMA.FTZ R180, R180, c[0x0][0x2d0], -R185.reuse ;  /* 0x0000b400b4b47a23 */ /* 0x100fe200000108b9 */
[----:B------:R-:W-:Y:S01]  /*e410*/  FSEL R181, R181, RZ, P0 ;  /* 0x000000ffb5b57208 */ /* 0x000fe20000000000 */
[----:B------:R-:W-:Y:S01]  /*e420*/  MUFU.EX2 R155, R155 ;  /* 0x0000009b009b7308 */ /* 0x000fe20000000800 */
[----:B------:R-:W-:Y:S01]  /*e430*/  FMNMX.FTZ R4, R193, R4, !PT ;  /* 0x00000004c1047209 */ /* 0x000fe20007810000 */
[----:B------:R-:W-:Y:S01]  /*e440*/  FFMA.FTZ R177, R177, c[0x0][0x2d0], -R185 ;  /* 0x0000b400b1b17a23 */ /* 0x000fe200000108b9 */
[----:B--2---:R-:W-:Y:S01]  /*e450*/  FMNMX.FTZ R3, R10, R3, !PT ;  /* 0x000000030a037209 */ /* 0x004fe20007810000 */
[--C-:B------:R-:W-:Y:S01]  /*e460*/  FFMA.FTZ R153, R6, c[0x0][0x2d0], -R181.reuse ;  /* 0x0000b40006997a23 */ /* 0x100fe200000108b5 */
[----:B------:R-:W-:Y:S01]  /*e470*/  FMNMX.FTZ R6, R41, R4, !PT ;  /* 0x0000000429067209 */ /* 0x000fe20007810000 */
[--C-:B------:R-:W-:Y:S02]  /*e480*/  FFMA.FTZ R159, R18, c[0x0][0x2d0], -R181.reuse ;  /* 0x0000b400129f7a23 */ /* 0x100fe400000108b5 */
[----:B------:R-:W2:Y:S01]  /*e490*/  SHFL.BFLY PT, R10, R3, 0x1, 0x1f ;  /* 0x0c201f00030a7f89 */ /* 0x000ea200000e0000 */
[----:B------:R-:W-:Y:S01]  /*e4a0*/  FMNMX.FTZ R6, R51, R6, !PT ;  /* 0x0000000633067209 */ /* 0x000fe20007810000 */
[--C-:B------:R-:W-:Y:S01]  /*e4b0*/  FFMA.FTZ R152, R32, c[0x0][0x2d0], -R181.reuse ;  /* 0x0000b40020987a23 */ /* 0x100fe200000108b5 */
[----:B------:R-:W3:Y:S01]  /*e4c0*/  MUFU.EX2 R154, R154 ;  /* 0x0000009a009a7308 */ /* 0x000ee20000000800 */
[--C-:B------:R-:W-:Y:S01]  /*e4d0*/  FFMA.FTZ R162, R20, c[0x0][0x2d0], -R181.reuse ;  /* 0x0000b40014a27a23 */ /* 0x100fe200000108b5 */
[----:B------:R-:W-:Y:S01]  /*e4e0*/  FMNMX.FTZ R5, R49, R6, !PT ;  /* 0x0000000631057209 */ /* 0x000fe20007810000 */
[--C-:B------:R-:W-:Y:S01]  /*e4f0*/  FFMA.FTZ R175, R196, c[0x0][0x2d0], -R181.reuse ;  /* 0x0000b400c4af7a23 */ /* 0x100fe200000108b5 */
[----:B-1----:R-:W-:Y:S01]  /*e500*/  F2FP.PACK_AB R24, R156, R158 ;  /* 0x0000009e9c18723e */ /* 0x002fe200000000ff */
[----:B------:R-:W-:Y:S01]  /*e510*/  LDSM.16.MT88.4 R32, [R212+0x1880] ;  /* 0x00188000d420783b */ /* 0x000fe20000004200 */
[----:B------:R-:W-:Y:S01]  /*e520*/  FMNMX.FTZ R6, R46, R5, !PT ;  /* 0x000000052e067209 */ /* 0x000fe20007810000 */
[----:B------:R-:W-:Y:S02]  /*e530*/  FFMA.FTZ R183, R192, c[0x0][0x2d0], -R181 ;  /* 0x0000b400c0b77a23 */ /* 0x000fe400000108b5 */
[--C-:B------:R-:W-:Y:S01]  /*e540*/  FFMA.FTZ R173, R173, c[0x0][0x2d0], -R185.reuse ;  /* 0x0000b400adad7a23 */ /* 0x100fe200000108b9 */
[----:B------:R-:W-:Y:S01]  /*e550*/  FMNMX.FTZ R4, R23, R6, !PT ;  /* 0x0000000617047209 */ /* 0x000fe20007810000 */
[----:B------:R-:W-:Y:S01]  /*e560*/  MUFU.EX2 R153, R153 ;  /* 0x0000009900997308 */ /* 0x000fe20000000800 */
[----:B------:R-:W-:Y:S02]  /*e570*/  FFMA.FTZ R185, R170, c[0x0][0x2d0], -R185 ;  /* 0x0000b400aab97a23 */ /* 0x000fe400000108b9 */
[--C-:B------:R-:W-:Y:S01]  /*e580*/  FFMA.FTZ R172, R172, c[0x0][0x2d0], -R181.reuse ;  /* 0x0000b400acac7a23 */ /* 0x100fe200000108b5 */
[----:B------:R-:W1:Y:S01]  /*e590*/  SHFL.BFLY PT, R5, R4, 0x2, 0x1f ;  /* 0x0c401f0004057f89 */ /* 0x000e6200000e0000 */
[--C-:B------:R-:W-:Y:S02]  /*e5a0*/  FFMA.FTZ R182, R182, c[0x0][0x2d0], -R181.reuse ;  /* 0x0000b400b6b67a23 */ /* 0x100fe400000108b5 */
[--C-:B------:R-:W-:Y:S02]  /*e5b0*/  FFMA.FTZ R178, R178, c[0x0][0x2d0], -R181.reuse ;  /* 0x0000b400b2b27a23 */ /* 0x100fe400000108b5 */
[----:B------:R-:W-:Y:S01]  /*e5c0*/  FFMA.FTZ R168, R168, c[0x0][0x2d0], -R181 ;  /* 0x0000b400a8a87a23 */ /* 0x000fe200000108b5 */
[----:B--2---:R-:W-:Y:S01]  /*e5d0*/  FMNMX.FTZ R3, R3, R10, !PT ;  /* 0x0000000a03037209 */ /* 0x004fe20007810000 */
[----:B------:R-:W2:Y:S01]  /*e5e0*/  MUFU.EX2 R152, R152 ;  /* 0x0000009800987308 */ /* 0x000ea20000000800 */
[----:B---3--:R-:W-:Y:S03]  /*e5f0*/  F2FP.PACK_AB R26, R154, R155 ;  /* 0x0000009b9a1a723e */ /* 0x008fe600000000ff */
[C---:B------:R-:W-:Y:S01]  /*e600*/  FMUL.FTZ R47, R3.reuse, c[0x0][0x2d0] ;  /* 0x0000b400032f7a20 */ /* 0x040fe20000410000 */
[----:B------:R-:W-:Y:S04]  /*e610*/  FSETP.NEU.FTZ.AND P0, PT, R3, -INF , PT ;  /* 0xff8000000300780b */ /* 0x000fe80003f1d000 */
[----:B------:R-:W-:Y:S01]  /*e620*/  FSEL R47, R47, RZ, P0 ;  /* 0x000000ff2f2f7208 */ /* 0x000fe20000000000 */
[----:B------:R-:W-:Y:S04]  /*e630*/  MUFU.EX2 R162, R162 ;  /* 0x000000a200a27308 */ /* 0x000fe80000000800 */
[--C-:B------:R-:W-:Y:S02]  /*e640*/  FFMA.FTZ R157, R22, c[0x0][0x2d0], -R47.reuse ;  /* 0x0000b400169d7a23 */ /* 0x100fe4000001082f */
[--C-:B------:R-:W-:Y:S01]  /*e650*/  FFMA.FTZ R160, R19, c[0x0][0x2d0], -R47.reuse ;  /* 0x0000b40013a07a23 */ /* 0x100fe2000001082f */
[----:B-1----:R-:W-:Y:S01]  /*e660*/  FMNMX.FTZ R5, R4, R5, !PT ;  /* 0x0000000504057209 */ /* 0x002fe20007810000 */
[----:B------:R-:W-:Y:S01]  /*e670*/  FADD.FTZ R4, -R7, R148 ;  /* 0x0000009407047221 */ /* 0x000fe20000010100 */
[----:B------:R-:W-:Y:S01]  /*e680*/  FSEL R7, R3, RZ, P0 ;  /* 0x000000ff03077208 */ /* 0x000fe20000000000 */
[----:B------:R-:W1:Y:S01]  /*e690*/  MUFU.EX2 R159, R159 ;  /* 0x0000009f009f7308 */ /* 0x000e620000000800 */
[--C-:B------:R-:W-:Y:S01]  /*e6a0*/  FFMA.FTZ R164, R12, c[0x0][0x2d0], -R47.reuse ;  /* 0x0000b4000ca47a23 */ /* 0x100fe2000001082f */
[----:B------:R-:W3:Y:S01]  /*e6b0*/  SHFL.BFLY PT, R22, R5, 0x1, 0x1f ;  /* 0x0c201f0005167f89 */ /* 0x000ee200000e0000 */
[----:B------:R-:W-:Y:S01]  /*e6c0*/  FMUL.FTZ R20, R4, c[0x0][0x2d0] ;  /* 0x0000b40004147a20 */ /* 0x000fe20000410000 */
[----:B--2---:R-:W-:Y:S01]  /*e6d0*/  F2FP.PACK_AB R25, R152, R153 ;  /* 0x000000999819723e */ /* 0x004fe200000000ff */
[----:B------:R-:W-:Y:S02]  /*e6e0*/  FADD.FTZ R2, -R7, R2 ;  /* 0x0000000207027221 */ /* 0x000fe40000010100 */
[--C-:B------:R-:W-:Y:S02]  /*e6f0*/  FFMA.FTZ R161, R8, c[0x0][0x2d0], -R47.reuse ;  /* 0x0000b40008a17a23 */ /* 0x100fe4000001082f */
[----:B------:R-:W-:Y:S01]  /*e700*/  FMUL.FTZ R6, R2, c[0x0][0x2d0] ;  /* 0x0000b40002067a20 */ /* 0x000fe20000410000 */
[----:B------:R-:W2:Y:S01]  /*e710*/  MUFU.EX2 R21, R21 ;  /* 0x0000001500157308 */ /* 0x000ea20000000800 */
[--C-:B------:R-:W-:Y:S02]  /*e720*/  FFMA.FTZ R184, R184, c[0x0][0x2d0], -R47.reuse ;  /* 0x0000b400b8b87a23 */ /* 0x100fe4000001082f */
[--C-:B------:R-:W-:Y:S02]  /*e730*/  FFMA.FTZ R187, R190, c[0x0][0x2d0], -R47.reuse ;  /* 0x0000b400bebb7a23 */ /* 0x100fe4000001082f */
[--C-:B------:R-:W-:Y:S02]  /*e740*/  FFMA.FTZ R186, R186, c[0x0][0x2d0], -R47.reuse ;  /* 0x0000b400baba7a23 */ /* 0x100fe4000001082f */
[----:B------:R-:W-:Y:S03]  /*e750*/  FFMA.FTZ R189, R188, c[0x0][0x2d0], -R47 ;  /* 0x0000b400bcbd7a23 */ /* 0x000fe6000001082f */
[----:B------:R-:W4:Y:S01]  /*e760*/  MUFU.EX2 R20, R20 ;  /* 0x0000001400147308 */ /* 0x000f220000000800 */
[----:B-1----:R-:W-:Y:S02]  /*e770*/  F2FP.PACK_AB R27, R159, R162 ;  /* 0x000000a29f1b723e */ /* 0x002fe400000000ff */
[----:B---3--:R-:W-:Y:S04]  /*e780*/  FMNMX.FTZ R22, R5, R22, !PT ;  /* 0x0000001605167209 */ /* 0x008fe80007810000 */
[C---:B------:R-:W-:Y:S01]  /*e790*/  FSETP.NEU.FTZ.AND P0, PT, R22.reuse, -INF , PT ;  /* 0xff8000001600780b */ /* 0x040fe20003f1d000 */
[C---:B------:R-:W-:Y:S02]  /*e7a0*/  FMUL.FTZ R44, R22.reuse, c[0x0][0x2d0] ;  /* 0x0000b400162c7a20 */ /* 0x040fe40000410000 */
[----:B------:R1:W3:Y:S01]  /*e7b0*/  MUFU.EX2 R2, R6 ;  /* 0x0000000600027308 */ /* 0x0002e20000000800 */
[----:B------:R-:W-:Y:S01]  /*e7c0*/  FSEL R5, R22, RZ, P0 ;  /* 0x000000ff16057208 */ /* 0x000fe20000000000 */
[C---:B--2---:R-:W-:Y:S01]  /*e7d0*/  FMUL.FTZ R4, R21.reuse, R144 ;  /* 0x0000009015047220 */ /* 0x044fe20000410000 */
[----:B------:R-:W-:Y:S01]  /*e7e0*/  FSEL R44, R44, RZ, P0 ;  /* 0x000000ff2c2c7208 */ /* 0x000fe20000000000 */
[----:B------:R-:W-:Y:S01]  /*e7f0*/  FMUL.FTZ R100, R21, R100 ;  /* 0x0000006415647220 */ /* 0x000fe20000410000 */
[C---:B------:R-:W-:Y:S01]  /*e800*/  ISETP.GT.AND P0, PT, R232.reuse, R219, PT ;  /* 0x000000dbe800720c */ /* 0x040fe20003f04270 */
[----:B------:R-:W-:Y:S01]  /*e810*/  FADD.FTZ R5, -R5, R0 ;  /* 0x0000000005057221 */ /* 0x000fe20000010100 */
[----:B------:R-:W-:Y:S01]  /*e820*/  IADD3 R232, R232, -0x1, RZ ;  /* 0xffffffffe8e87810 */ /* 0x000fe20007ffe0ff */
[--C-:B------:R-:W-:Y:S02]  /*e830*/  FFMA.FTZ R165, R17, c[0x0][0x2d0], -R44.reuse ;  /* 0x0000b40011a57a23 */ /* 0x100fe4000001082c */
[----:B------:R-:W-:Y:S01]  /*e840*/  MUFU.EX2 R160, R160 ;  /* 0x000000a000a07308 */ /* 0x000fe20000000800 */
[----:B------:R-:W2:Y:S01]  /*e850*/  LDSM.16.MT88.4 R16, [R214+0x1880] ;  /* 0x00188000d610783b */ /* 0x000ea20000004200 */
[--C-:B------:R-:W-:Y:S02]  /*e860*/  FFMA.FTZ R150, R13, c[0x0][0x2d0], -R44.reuse ;  /* 0x0000b4000d967a23 */ /* 0x100fe4000001082c */
[--C-:B------:R-:W-:Y:S02]  /*e870*/  FFMA.FTZ R163, R11, c[0x0][0x2d0], -R44.reuse ;  /* 0x0000b4000ba37a23 */ /* 0x100fe4000001082c */
[--C-:B------:R-:W-:Y:S02]  /*e880*/  FFMA.FTZ R148, R15, c[0x0][0x2d0], -R44.reuse ;  /* 0x0000b4000f947a23 */ /* 0x100fe4000001082c */
[----:B------:R-:W-:Y:S02]  /*e890*/  FMUL.FTZ R0, R5, c[0x0][0x2d0] ;  /* 0x0000b40005007a20 */ /* 0x000fe40000410000 */
[----:B------:R-:W5:Y:S01]  /*e8a0*/  MUFU.EX2 R157, R157 ;  /* 0x0000009d009d7308 */ /* 0x000f620000000800 */
[----:B------:R-:W-:Y:S02]  /*e8b0*/  FMUL.FTZ R5, R21, R145 ;  /* 0x0000009115057220 */ /* 0x000fe40000410000 */
[C---:B----4-:R-:W-:Y:S02]  /*e8c0*/  FMUL.FTZ R7, R20.reuse, R147 ;  /* 0x0000009314077220 */ /* 0x050fe40000410000 */
[----:B-1----:R-:W-:Y:S02]  /*e8d0*/  FMUL.FTZ R6, R20, R146 ;  /* 0x0000009214067220 */ /* 0x002fe40000410000 */
[--C-:B------:R-:W-:Y:S02]  /*e8e0*/  FFMA.FTZ R190, R41, c[0x0][0x2d0], -R44.reuse ;  /* 0x0000b40029be7a23 */ /* 0x100fe4000001082c */
[----:B------:R-:W-:Y:S01]  /*e8f0*/  LDSM.16.MT88.4 R40, [R212+0x1c80] ;  /* 0x001c8000d428783b */ /* 0x000fe20000004200 */
[----:B------:R-:W-:Y:S01]  /*e900*/  MUFU.EX2 R164, R164 ;  /* 0x000000a400a47308 */ /* 0x000fe20000000800 */
[--C-:B------:R-:W-:Y:S02]  /*e910*/  FFMA.FTZ R194, R49, c[0x0][0x2d0], -R44.reuse ;  /* 0x0000b40031c27a23 */ /* 0x100fe4000001082c */
[--C-:B------:R-:W-:Y:S02]  /*e920*/  FFMA.FTZ R196, R46, c[0x0][0x2d0], -R44.reuse ;  /* 0x0000b4002ec47a23 */ /* 0x100fe4000001082c */
[C---:B------:R-:W-:Y:S02]  /*e930*/  FMUL.FTZ R104, R21.reuse, R104 ;  /* 0x0000006815687220 */ /* 0x040fe40000410000 */
[----:B------:R-:W-:Y:S02]  /*e940*/  FMUL.FTZ R105, R21, R105 ;  /* 0x0000006915697220 */ /* 0x000fe40000410000 */
[C---:B------:R-:W-:Y:S01]  /*e950*/  FMUL.FTZ R106, R20.reuse, R106 ;  /* 0x0000006a146a7220 */ /* 0x040fe20000410000 */
[----:B------:R-:W1:Y:S01]  /*e960*/  MUFU.EX2 R161, R161 ;  /* 0x000000a100a17308 */ /* 0x000e620000000800 */
[----:B------:R-:W-:Y:S02]  /*e970*/  FMUL.FTZ R107, R20, R107 ;  /* 0x0000006b146b7220 */ /* 0x000fe40000410000 */
[C---:B---3--:R-:W-:Y:S01]  /*e980*/  FMUL.FTZ R108, R2.reuse, R108 ;  /* 0x0000006c026c7220 */ /* 0x048fe20000410000 */
[----:B-----5:R-:W-:Y:S01]  /*e990*/  F2FP.PACK_AB R28, R157, R160 ;  /* 0x000000a09d1c723e */ /* 0x020fe200000000ff */
[C---:B------:R-:W-:Y:S02]  /*e9a0*/  FMUL.FTZ R109, R2.reuse, R109 ;  /* 0x0000006d026d7220 */ /* 0x040fe40000410000 */
[C---:B------:R-:W-:Y:S02]  /*e9b0*/  FMUL.FTZ R112, R2.reuse, R112 ;  /* 0x0000007002707220 */ /* 0x040fe40000410000 */
[C---:B------:R-:W-:Y:S01]  /*e9c0*/  FMUL.FTZ R113, R2.reuse, R113 ;  /* 0x0000007102717220 */ /* 0x040fe20000410000 */
[----:B------:R-:W-:Y:S01]  /*e9d0*/  MUFU.EX2 R165, R165 ;  /* 0x000000a500a57308 */ /* 0x000fe20000000800 */
[-C--:B--2---:R-:W-:Y:S01]  /*e9e0*/  HMMA.16816.F32 R4, R24, R16.reuse, R4 ;  /* 0x000000101804723c */ /* 0x084fe20000001804 */
[C---:B------:R-:W-:Y:S02]  /*e9f0*/  FMUL.FTZ R8, R2.reuse, R140 ;  /* 0x0000008c02087220 */ /* 0x040fe40000410000 */
[C---:B------:R-:W-:Y:S02]  /*ea00*/  FMUL.FTZ R9, R2.reuse, R141 ;  /* 0x0000008d02097220 */ /* 0x040fe40000410000 */
[C---:B------:R-:W-:Y:S02]  /*ea10*/  FMUL.FTZ R12, R2.reuse, R136 ;  /* 0x00000088020c7220 */ /* 0x040fe40000410000 */
[----:B------:R-:W-:Y:S02]  /*ea20*/  FMUL.FTZ R13, R2, R137 ;  /* 0x00000089020d7220 */ /* 0x000fe40000410000 */
[----:B------:R-:W2:Y:S03]  /*ea30*/  MUFU.EX2 R150, R150 ;  /* 0x0000009600967308 */ /* 0x000ea60000000800 */
[----:B------:R-:W-:Y:S01]  /*ea40*/  FMUL.FTZ R101, R21, R101 ;  /* 0x0000006515657220 */ /* 0x000fe20000410000 */
[----:B-1----:R-:W-:Y:S01]  /*ea50*/  F2FP.PACK_AB R30, R161, R164 ;  /* 0x000000a4a11e723e */ /* 0x002fe200000000ff */
        /* <DEDUP_REMOVED lines=10> */
[C---:B------:R-:W-:Y:S02]  /*eb00*/  FMUL.FTZ R122, R20.reuse, R122 ;  /* 0x0000007a147a7220 */ /* 0x040fe40000410000 */
[----:B------:R-:W-:Y:S01]  /*eb10*/  FMUL.FTZ R123, R20, R123 ;  /* 0x0000007b147b7220 */ /* 0x000fe20000410000 */
[----:B--2---:R-:W-:Y:S01]  /*eb20*/  F2FP.PACK_AB R29, R150, R165 ;  /* 0x000000a5961d723e */ /* 0x004fe200000000ff */
[C---:B------:R-:W-:Y:S02]  /*eb30*/  FMUL.FTZ R124, R2.reuse, R124 ;  /* 0x0000007c027c7220 */ /* 0x040fe40000410000 */
[----:B------:R-:W-:Y:S02]  /*eb40*/  FMUL.FTZ R125, R2, R125 ;  /* 0x0000007d027d7220 */ /* 0x000fe40000410000 */
[C---:B------:R-:W-:Y:S01]  /*eb50*/  FMUL.FTZ R128, R21.reuse, R128 ;  /* 0x0000008015807220 */ /* 0x040fe20000410000 */
[----:B------:R-:W2:Y:S01]  /*eb60*/  MUFU.EX2 R0, R0 ;  /* 0x0000000000007308 */ /* 0x000ea20000000800 */
[C---:B------:R-:W-:Y:S02]  /*eb70*/  FMUL.FTZ R129, R21.reuse, R129 ;  /* 0x0000008115817220 */ /* 0x040fe40000410000 */
[C---:B------:R-:W-:Y:S02]  /*eb80*/  FMUL.FTZ R130, R20.reuse, R130 ;  /* 0x0000008214827220 */ /* 0x040fe40000410000 */
[C---:B------:R-:W-:Y:S02]  /*eb90*/  FMUL.FTZ R131, R20.reuse, R131 ;  /* 0x0000008314837220 */ /* 0x040fe40000410000 */
[C---:B------:R-:W-:Y:S02]  /*eba0*/  FMUL.FTZ R52, R21.reuse, R52 ;  /* 0x0000003415347220 */ /* 0x040fe40000410000 */
[C---:B------:R-:W-:Y:S01]  /*ebb0*/  FMUL.FTZ R53, R21.reuse, R53 ;  /* 0x0000003515357220 */ /* 0x040fe20000410000 */
[----:B------:R3:W-:Y:S01]  /*ebc0*/  MUFU.EX2 R170, R185 ;  /* 0x000000b900aa7308 */ /* 0x0007e20000000800 */
[C---:B------:R-:W-:Y:S02]  /*ebd0*/  FMUL.FTZ R54, R20.reuse, R54 ;  /* 0x0000003614367220 */ /* 0x040fe40000410000 */
[----:B------:R-:W-:Y:S01]  /*ebe0*/  FMUL.FTZ R55, R20, R55 ;  /* 0x0000003714377220 */ /* 0x000fe20000410000 */
[----:B-1----:R-:W-:Y:S01]  /*ebf0*/  F2FP.PACK_AB R31, R148, R163 ;  /* 0x000000a3941f723e */ /* 0x002fe200000000ff */
[C---:B------:R-:W-:Y:S02]  /*ec00*/  FMUL.FTZ R56, R2.reuse, R56 ;  /* 0x0000003802387220 */ /* 0x040fe40000410000 */
[C---:B------:R-:W-:Y:S02]  /*ec10*/  FMUL.FTZ R57, R2.reuse, R57 ;  /* 0x0000003902397220 */ /* 0x040fe40000410000 */
[C---:B------:R-:W-:Y:S01]  /*ec20*/  FMUL.FTZ R60, R2.reuse, R60 ;  /* 0x0000003c023c7220 */ /* 0x040fe20000410000 */
[----:B------:R-:W-:Y:S01]  /*ec30*/  MUFU.EX2 R166, R166 ;  /* 0x000000a600a67308 */ /* 0x000fe20000000800 */
[----:B------:R-:W-:Y:S02]  /*ec40*/  FMUL.FTZ R61, R2, R61 ;  /* 0x0000003d023d7220 */ /* 0x000fe40000410000 */
[----:B------:R-:W-:Y:S02]  /*ec50*/  FMUL.FTZ R64, R21, R64 ;  /* 0x0000004015407220 */ /* 0x000fe40000410000 */
        /* <DEDUP_REMOVED lines=9> */
[--C-:B---3--:R-:W-:Y:S01]  /*ecf0*/  FFMA.FTZ R185, R51, c[0x0][0x2d0], -R44.reuse ;  /* 0x0000b40033b97a23 */ /* 0x108fe2000001082c */
[----:B------:R-:W-:Y:S01]  /*ed00*/  MUFU.EX2 R172, R172 ;  /* 0x000000ac00ac7308 */ /* 0x000fe20000000800 */
[C---:B------:R-:W-:Y:S02]  /*ed10*/  FMUL.FTZ R115, R0.reuse, R115 ;  /* 0x0000007300737220 */ /* 0x040fe40000410000 */
[C---:B------:R-:W-:Y:S01]  /*ed20*/  FMUL.FTZ R126, R0.reuse, R126 ;  /* 0x0000007e007e7220 */ /* 0x040fe20000410000 */
[-C--:B------:R-:W-:Y:S02]  /*ed30*/  HMMA.16816.F32 R12, R28, R18.reuse, R12 ;  /* 0x000000121c0c723c */ /* 0x080fe4000000180c */
[----:B------:R-:W-:Y:S02]  /*ed40*/  FMUL.FTZ R127, R0, R127 ;  /* 0x0000007f007f7220 */ /* 0x000fe40000410000 */
[C---:B------:R-:W-:Y:S02]  /*ed50*/  FMUL.FTZ R16, R2.reuse, R132 ;  /* 0x0000008402107220 */ /* 0x040fe40000410000 */
[----:B------:R-:W-:Y:S01]  /*ed60*/  FMUL.FTZ R17, R2, R133 ;  /* 0x0000008502117220 */ /* 0x000fe20000410000 */
        /* <DEDUP_REMOVED lines=8> */
[C---:B------:R-:W-:Y:S02]  /*edf0*/  FMUL.FTZ R19, R0.reuse, R135 ;  /* 0x0000008700137220 */ /* 0x040fe40000410000 */
[----:B------:R-:W-:Y:S02]  /*ee00*/  FMUL.FTZ R63, R0, R63 ;  /* 0x0000003f003f7220 */ /* 0x000fe40000410000 */
[C---:B------:R-:W-:Y:S01]  /*ee10*/  HMMA.16816.F32 R108, R28.reuse, R32, R108 ;  /* 0x000000201c6c723c */ /* 0x040fe2000000186c */
[C---:B------:R-:W-:Y:S03]  /*ee20*/  FMUL.FTZ R65, R21.reuse, R65 ;  /* 0x0000004115417220 */ /* 0x040fe60000410000 */
[C---:B------:R-:W-:Y:S01]  /*ee30*/  FMUL.FTZ R66, R20.reuse, R66 ;  /* 0x0000004214427220 */ /* 0x040fe20000410000 */
[----:B------:R-:W-:Y:S01]  /*ee40*/  MUFU.EX2 R179, R179 ;  /* 0x000000b300b37308 */ /* 0x000fe20000000800 */
[C---:B------:R-:W-:Y:S02]  /*ee50*/  FMUL.FTZ R67, R20.reuse, R67 ;  /* 0x0000004314437220 */ /* 0x040fe40000410000 */
[-C--:B------:R-:W-:Y:S01]  /*ee60*/  HMMA.16816.F32 R112, R28, R34.reuse, R112 ;  /* 0x000000221c70723c */ /* 0x080fe20000001870 */
[C---:B------:R-:W-:Y:S03]  /*ee70*/  FMUL.FTZ R68, R21.reuse, R68 ;  /* 0x0000004415447220 */ /* 0x040fe60000410000 */
[C---:B------:R-:W-:Y:S02]  /*ee80*/  FMUL.FTZ R69, R21.reuse, R69 ;  /* 0x0000004515457220 */ /* 0x040fe40000410000 */
        /* <DEDUP_REMOVED lines=17> */
[----:B------:R-:W-:Y:S03]  /*efa0*/  FMUL.FTZ R79, R0, R79 ;  /* 0x0000004f004f7220 */ /* 0x000fe60000410000 */
[C---:B------:R-:W-:Y:S02]  /*efb0*/  FMUL.FTZ R80, R21.reuse, R80 ;  /* 0x0000005015507220 */ /* 0x040fe40000410000 */
[C---:B------:R-:W-:Y:S01]  /*efc0*/  FMUL.FTZ R81, R21.reuse, R81 ;  /* 0x0000005115517220 */ /* 0x040fe20000410000 */
[----:B------:R-:W2:Y:S01]  /*efd0*/  MUFU.EX2 R187, R187 ;  /* 0x000000bb00bb7308 */ /* 0x000ea20000000800 */
[C---:B------:R-:W-:Y:S01]  /*efe0*/  HMMA.16816.F32 R128, R24.reuse, R38, R128 ;  /* 0x000000261880723c */ /* 0x040fe20000001880 */
[----:B------:R-:W3:Y:S03]  /*eff0*/  LDSM.16.MT88.4 R36, [R214+0x3080] ;  /* 0x00308000d624783b */ /* 0x000ee60000004200 */
[C---:B------:R-:W-:Y:S02]  /*f000*/  FMUL.FTZ R82, R20.reuse, R82 ;  /* 0x0000005214527220 */ /* 0x040fe40000410000 */
[C---:B------:R-:W-:Y:S02]  /*f010*/  FMUL.FTZ R83, R20.reuse, R83 ;  /* 0x0000005314537220 */ /* 0x040fe40000410000 */
        /* <DEDUP_REMOVED lines=10> */
[C---:B------:R-:W-:Y:S02]  /*f0c0*/  FMUL.FTZ R90, R0.reuse, R90 ;  /* 0x0000005a005a7220 */ /* 0x040fe40000410000 */
[-C--:B------:R-:W-:Y:S01]  /*f0d0*/  HMMA.16816.F32 R60, R28, R34.reuse, R60 ;  /* 0x000000221c3c723c */ /* 0x080fe2000000183c */
[----:B------:R-:W-:Y:S03]  /*f0e0*/  FMUL.FTZ R91, R0, R91 ;  /* 0x0000005b005b7220 */ /* 0x000fe60000410000 */
[--C-:B------:R-:W-:Y:S01]  /*f0f0*/  FFMA.FTZ R188, R195, c[0x0][0x2d0], -R44.reuse ;  /* 0x0000b400c3bc7a23 */ /* 0x100fe2000001082c */
[----:B------:R-:W-:Y:S01]  /*f100*/  MUFU.EX2 R190, R190 ;  /* 0x000000be00be7308 */ /* 0x000fe20000000800 */
[--C-:B------:R-:W-:Y:S02]  /*f110*/  FFMA.FTZ R191, R191, c[0x0][0x2d0], -R44.reuse ;  /* 0x0000b400bfbf7a23 */ /* 0x100fe4000001082c */
[C---:B------:R-:W-:Y:S01]  /*f120*/  HMMA.16816.F32 R64, R24.reuse, R34, R64 ;  /* 0x000000221840723c */ /* 0x040fe20000001840 */
[----:B------:R-:W4:Y:S03]  /*f130*/  LDSM.16.MT88.4 R32, [R212+0x3080] ;  /* 0x00308000d420783b */ /* 0x000f260000004200 */
[--C-:B------:R-:W-:Y:S02]  /*f140*/  FFMA.FTZ R193, R193, c[0x0][0x2d0], -R44.reuse ;  /* 0x0000b400c1c17a23 */ /* 0x100fe4000001082c */
[----:B------:R-:W-:Y:S01]  /*f150*/  FFMA.FTZ R44, R23, c[0x0][0x2d0], -R44 ;  /* 0x0000b400172c7a23 */ /* 0x000fe2000001082c */
[----:B------:R-:W-:Y:S01]  /*f160*/  MUFU.EX2 R188, R188 ;  /* 0x000000bc00bc7308 */ /* 0x000fe20000000800 */
[-C--:B---3--:R-:W-:Y:S01]  /*f170*/  HMMA.16816.F32 R68, R24, R36.reuse, R68 ;  /* 0x000000241844723c */ /* 0x088fe20000001844 */
[C---:B------:R-:W-:Y:S03]  /*f180*/  FMUL.FTZ R92, R2.reuse, R92 ;  /* 0x0000005c025c7220 */ /* 0x040fe60000410000 */
[----:B------:R-:W-:Y:S02]  /*f190*/  FMUL.FTZ R93, R2, R93 ;  /* 0x0000005d025d7220 */ /* 0x000fe40000410000 */
[C---:B------:R-:W-:Y:S02]  /*f1a0*/  FMUL.FTZ R94, R0.reuse, R94 ;  /* 0x0000005e005e7220 */ /* 0x040fe40000410000 */
[C---:B------:R-:W-:Y:S01]  /*f1b0*/  HMMA.16816.F32 R72, R28.reuse, R36, R72 ;  /* 0x000000241c48723c */ /* 0x040fe20000001848 */
[----:B------:R-:W-:Y:S03]  /*f1c0*/  MUFU.EX2 R23, R44 ;  /* 0x0000002c00177308 */ /* 0x000fe60000000800 */
[----:B------:R-:W-:Y:S02]  /*f1d0*/  FMUL.FTZ R95, R0, R95 ;  /* 0x0000005f005f7220 */ /* 0x000fe40000410000 */
[C---:B------:R-:W-:Y:S02]  /*f1e0*/  FMUL.FTZ R96, R21.reuse, R96 ;  /* 0x0000006015607220 */ /* 0x040fe40000410000 */
[-C--:B------:R-:W-:Y:S01]  /*f1f0*/  HMMA.16816.F32 R76, R28, R38.reuse, R76 ;  /* 0x000000261c4c723c */ /* 0x080fe2000000184c */
[----:B------:R-:W-:Y:S02]  /*f200*/  FMUL.FTZ R97, R21, R97 ;  /* 0x0000006115617220 */ /* 0x000fe40000410000 */
[----:B------:R-:W3:Y:S01]  /*f210*/  MUFU.EX2 R191, R191 ;  /* 0x000000bf00bf7308 */ /* 0x000ee20000000800 */
[C---:B------:R-:W-:Y:S02]  /*f220*/  FMUL.FTZ R98, R20.reuse, R98 ;  /* 0x0000006214627220 */ /* 0x040fe40000410000 */
[----:B------:R-:W-:Y:S02]  /*f230*/  FMUL.FTZ R99, R20, R99 ;  /* 0x0000006314637220 */ /* 0x000fe40000410000 */
[C---:B------:R-:W-:Y:S01]  /*f240*/  HMMA.16816.F32 R80, R24.reuse, R38, R80 ;  /* 0x000000261850723c */ /* 0x040fe20000001850 */
[----:B------:R-:W5:Y:S03]  /*f250*/  LDSM.16.MT88.4 R36, [R214+0x1c80] ;  /* 0x001c8000d624783b */ /* 0x000f660000004200 */
[----:B------:R-:W-:Y:S01]  /*f260*/  FFMA.FTZ R195, R176, c[0x0][0x2d0], -R181 ;  /* 0x0000b400b0c37a23 */ /* 0x000fe200000108b5 */
[----:B------:R-:W1:Y:S01]  /*f270*/  MUFU.EX2 R193, R193 ;  /* 0x000000c100c17308 */ /* 0x000e620000000800 */
[----:B------:R-:W-:Y:S02]  /*f280*/  FFMA.FTZ R176, R50, c[0x0][0x2d0], -R47 ;  /* 0x0000b40032b07a23 */ /* 0x000fe4000001082f */
[----:B------:R-:W-:Y:S01]  /*f290*/  FFMA.FTZ R181, R167, c[0x0][0x2d0], -R181 ;  /* 0x0000b400a7b57a23 */ /* 0x000fe200000108b5 */
[-C--:B----4-:R-:W-:Y:S03]  /*f2a0*/  HMMA.16816.F32 R84, R24, R32.reuse, R84 ;  /* 0x000000201854723c */ /* 0x090fe60000001854 */
[--C-:B------:R-:W-:Y:S02]  /*f2b0*/  FFMA.FTZ R167, R171, c[0x0][0x2d0], -R47.reuse ;  /* 0x0000b400aba77a23 */ /* 0x100fe4000001082f */
[--C-:B------:R-:W-:Y:S01]  /*f2c0*/  FFMA.FTZ R171, R48, c[0x0][0x2d0], -R47.reuse ;  /* 0x0000b40030ab7a23 */ /* 0x100fe2000001082f */
[----:B------:R-:W-:Y:S01]  /*f2d0*/  MUFU.EX2 R180, R180 ;  /* 0x000000b400b47308 */ /* 0x000fe20000000800 */
[----:B------:R-:W-:Y:S01]  /*f2e0*/  LDSM.16.MT88.4 R48, [R212+0x2c80] ;  /* 0x002c8000d430783b */ /* 0x000fe20000004200 */
[C---:B------:R-:W-:Y:S01]  /*f2f0*/  HMMA.16816.F32 R88, R28.reuse, R32, R88 ;  /* 0x000000201c58723c */ /* 0x040fe20000001858 */
[----:B------:R-:W-:Y:S03]  /*f300*/  FFMA.FTZ R47, R45, c[0x0][0x2d0], -R47 ;  /* 0x0000b4002d2f7a23 */ /* 0x000fe6000001082f */
[----:B------:R-:W-:Y:S02]  /*f310*/  FFMA.FTZ R158, R21, R245, R158 ;  /* 0x000000f5159e7223 */ /* 0x000fe4000001009e */
[----:B------:R-:W-:Y:S02]  /*f320*/  FFMA.FTZ R153, R20, R243, R153 ;  /* 0x000000f314997223 */ /* 0x000fe40000010099 */
[-C--:B------:R-:W-:Y:S01]  /*f330*/  HMMA.16816.F32 R92, R28, R34.reuse, R92 ;  /* 0x000000221c5c723c */ /* 0x080fe2000000185c */
[----:B------:R4:W-:Y:S03]  /*f340*/  MUFU.EX2 R192, R47 ;  /* 0x0000002f00c07308 */ /* 0x0009e60000000800 */
[----:B------:R-:W-:Y:S01]  /*f350*/  FFMA.FTZ R160, R2, R241, R160 ;  /* 0x000000f102a07223 */ /* 0x000fe200000100a0 */
[----:B------:R-:W-:Y:S01]  /*f360*/  MOV R2, R3 ;  /* 0x0000000300027202 */ /* 0x000fe20000000f00 */
[----:B------:R-:W-:Y:S01]  /*f370*/  FFMA.FTZ R165, R0, R239, R165 ;  /* 0x000000ef00a57223 */ /* 0x000fe200000100a5 */
[----:B--2---:R-:W-:Y:S01]  /*f380*/  F2FP.PACK_AB R28, R187, R184 ;  /* 0x000000b8bb1c723e */ /* 0x004fe200000000ff */
[----:B------:R-:W-:Y:S01]  /*f390*/  HMMA.16816.F32 R96, R24, R34, R96 ;  /* 0x000000221860723c */ /* 0x000fe20000001860 */
[----:B-1----:R-:W-:Y:S01]  /*f3a0*/  F2FP.PACK_AB R30, R189, R186 ;  /* 0x000000babd1e723e */ /* 0x002fe200000000ff */
[----:B------:R-:W1:Y:S01]  /*f3b0*/  LDSM.16.MT88.4 R32, [R214+0x2880] ;  /* 0x00288000d620783b */ /* 0x000e620000004200 */
[----:B------:R-:W-:Y:S01]  /*f3c0*/  MUFU.EX2 R177, R177 ;  /* 0x000000b100b17308 */ /* 0x000fe20000000800 */
[----:B---3--:R-:W-:Y:S01]  /*f3d0*/  F2FP.PACK_AB R29, R191, R188 ;  /* 0x000000bcbf1d723e */ /* 0x008fe200000000ff */
[----:B------:R-:W-:Y:S01]  /*f3e0*/  FADD.FTZ R158, R156, R158 ;  /* 0x0000009e9c9e7221 */ /* 0x000fe20000010000 */
[----:B------:R-:W-:Y:S01]  /*f3f0*/  F2FP.PACK_AB R31, R190, R193 ;  /* 0x000000c1be1f723e */ /* 0x000fe200000000ff */
[----:B------:R-:W-:Y:S01]  /*f400*/  FADD.FTZ R153, R152, R153 ;  /* 0x0000009998997221 */ /* 0x000fe20000010000 */
[----:B------:R-:W-:Y:S01]  /*f410*/  F2FP.PACK_AB R24, R169, R166 ;  /* 0x000000a6a918723e */ /* 0x000fe200000000ff */
[----:B------:R-:W-:Y:S03]  /*f420*/  FADD.FTZ R157, R157, R160 ;  /* 0x000000a09d9d7221 */ /* 0x000fe60000010000 */
[----:B------:R-:W-:Y:S01]  /*f430*/  F2FP.PACK_AB R25, R175, R172 ;  /* 0x000000acaf19723e */ /* 0x000fe200000000ff */
[----:B------:R-:W-:Y:S01]  /*f440*/  MUFU.EX2 R178, R178 ;  /* 0x000000b200b27308 */ /* 0x000fe20000000800 */
[----:B------:R-:W-:Y:S01]  /*f450*/  F2FP.PACK_AB R26, R179, R174 ;  /* 0x000000aeb31a723e */ /* 0x000fe200000000ff */
[----:B------:R-:W-:Y:S01]  /*f460*/  FADD.FTZ R150, R150, R165 ;  /* 0x000000a596967221 */ /* 0x000fe20000010000 */
[----:B------:R-:W-:Y:S01]  /*f470*/  F2FP.PACK_AB R27, R183, R182 ;  /* 0x000000b6b71b723e */ /* 0x000fe200000000ff */
[----:B----4-:R-:W-:Y:S01]  /*f480*/  LDSM.16.MT88.4 R44, [R214+0x2c80] ;  /* 0x002c8000d62c783b */ /* 0x010fe20000004200 */
[-C--:B------:R-:W-:Y:S01]  /*f490*/  MOV R152, R22.reuse ;  /* 0x0000001600987202 */ /* 0x080fe20000000f00 */
[----:B------:R-:W-:Y:S01]  /*f4a0*/  FADD.FTZ R155, R155, R158 ;  /* 0x0000009e9b9b7221 */ /* 0x000fe20000010000 */
[----:B------:R-:W-:Y:S01]  /*f4b0*/  MOV R0, R22 ;  /* 0x0000001600007202 */ /* 0x000fe20000000f00 */
[----:B------:R-:W-:Y:S02]  /*f4c0*/  FADD.FTZ R162, R162, R153 ;  /* 0x00000099a2a27221 */ /* 0x000fe40000010000 */
[-C--:B-----5:R-:W-:Y:S01]  /*f4d0*/  HMMA.16816.F32 R4, R24, R36.reuse, R4 ;  /* 0x000000241804723c */ /* 0x0a0fe20000001804 */
[----:B------:R-:W-:Y:S01]  /*f4e0*/  MUFU.EX2 R195, R195 ;  /* 0x000000c300c37308 */ /* 0x000fe20000000800 */
[----:B------:R-:W-:Y:S02]  /*f4f0*/  FADD.FTZ R164, R164, R157 ;  /* 0x0000009da4a47221 */ /* 0x000fe40000010000 */
[----:B------:R-:W-:Y:S01]  /*f500*/  FADD.FTZ R163, R163, R150 ;  /* 0x00000096a3a37221 */ /* 0x000fe20000010000 */
[----:B------:R-:W-:Y:S01]  /*f510*/  MOV R150, R151 ;  /* 0x0000009700967202 */ /* 0x000fe20000000f00 */
[----:B------:R-:W-:Y:S02]  /*f520*/  FADD.FTZ R155, R154, R155 ;  /* 0x0000009b9a9b7221 */ /* 0x000fe40000010000 */
[C---:B------:R-:W-:Y:S01]  /*f530*/  HMMA.16816.F32 R8, R28.reuse, R36, R8 ;  /* 0x000000241c08723c */ /* 0x040fe20000001808 */
[----:B------:R-:W-:Y:S02]  /*f540*/  FADD.FTZ R159, R159, R162 ;  /* 0x000000a29f9f7221 */ /* 0x000fe40000010000 */
[----:B------:R-:W-:Y:S01]  /*f550*/  MUFU.EX2 R173, R173 ;  /* 0x000000ad00ad7308 */ /* 0x000fe20000000800 */
[----:B------:R-:W-:Y:S02]  /*f560*/  FADD.FTZ R161, R161, R164 ;  /* 0x000000a4a1a17221 */ /* 0x000fe40000010000 */
[----:B------:R-:W-:Y:S01]  /*f570*/  FADD.FTZ R163, R148, R163 ;  /* 0x000000a394a37221 */ /* 0x000fe20000010000 */
[----:B------:R-:W-:Y:S01]  /*f580*/  MOV R148, R149 ;  /* 0x0000009500947202 */ /* 0x000fe20000000f00 */
[-C--:B------:R-:W-:Y:S01]  /*f590*/  HMMA.16816.F32 R12, R28, R38.reuse, R12 ;  /* 0x000000261c0c723c */ /* 0x080fe2000000180c */
[----:B------:R-:W-:Y:S03]  /*f5a0*/  FADD.FTZ R166, R166, R155 ;  /* 0x0000009ba6a67221 */ /* 0x000fe60000010000 */
[----:B------:R-:W-:Y:S01]  /*f5b0*/  FADD.FTZ R172, R172, R159 ;  /* 0x0000009facac7221 */ /* 0x000fe20000010000 */
[----:B------:R-:W-:Y:S01]  /*f5c0*/  MUFU.EX2 R168, R168 ;  /* 0x000000a800a87308 */ /* 0x000fe20000000800 */
[----:B------:R-:W-:Y:S02]  /*f5d0*/  FADD.FTZ R184, R184, R161 ;  /* 0x000000a1b8b87221 */ /* 0x000fe40000010000 */
[C---:B------:R-:W-:Y:S01]  /*f5e0*/  HMMA.16816.F32 R100, R24.reuse, R38, R100 ;  /* 0x000000261864723c */ /* 0x040fe20000001864 */
[----:B------:R-:W2:Y:S03]  /*f5f0*/  LDSM.16.MT88.4 R36, [R212+0x2880] ;  /* 0x00288000d424783b */ /* 0x000ea60000004200 */
[----:B------:R-:W-:Y:S02]  /*f600*/  FADD.FTZ R188, R188, R163 ;  /* 0x000000a3bcbc7221 */ /* 0x000fe40000010000 */
[----:B------:R-:W-:Y:S01]  /*f610*/  FADD.FTZ R169, R169, R166 ;  /* 0x000000a6a9a97221 */ /* 0x000fe20000010000 */
[----:B------:R-:W-:Y:S01]  /*f620*/  MUFU.EX2 R181, R181 ;  /* 0x000000b500b57308 */ /* 0x000fe20000000800 */
[-C--:B------:R-:W-:Y:S01]  /*f630*/  HMMA.16816.F32 R104, R24, R40.reuse, R104 ;  /* 0x000000281868723c */ /* 0x080fe20000001868 */
[----:B------:R-:W-:Y:S03]  /*f640*/  FADD.FTZ R175, R175, R172 ;  /* 0x000000acafaf7221 */ /* 0x000fe60000010000 */
[----:B------:R-:W-:Y:S02]  /*f650*/  FADD.FTZ R187, R187, R184 ;  /* 0x000000b8bbbb7221 */ /* 0x000fe40000010000 */
[----:B------:R-:W-:Y:S02]  /*f660*/  FADD.FTZ R188, R191, R188 ;  /* 0x000000bcbfbc7221 */ /* 0x000fe40000010000 */
[C---:B------:R-:W-:Y:S01]  /*f670*/  HMMA.16816.F32 R108, R28.reuse, R40, R108 ;  /* 0x000000281c6c723c */ /* 0x040fe2000000186c */
[----:B------:R-:W-:Y:S03]  /*f680*/  MUFU.EX2 R167, R167 ;  /* 0x000000a700a77308 */ /* 0x000fe60000000800 */
[----:B------:R-:W-:Y:S02]  /*f690*/  FADD.FTZ R174, R174, R169 ;  /* 0x000000a9aeae7221 */ /* 0x000fe40000010000 */
[----:B------:R-:W-:Y:S02]  /*f6a0*/  FADD.FTZ R182, R182, R175 ;  /* 0x000000afb6b67221 */ /* 0x000fe40000010000 */
[-C--:B------:R-:W-:Y:S01]  /*f6b0*/  HMMA.16816.F32 R112, R28, R42.reuse, R112 ;  /* 0x0000002a1c70723c */ /* 0x080fe20000001870 */
[----:B------:R-:W-:Y:S02]  /*f6c0*/  FADD.FTZ R186, R186, R187 ;  /* 0x000000bbbaba7221 */ /* 0x000fe40000010000 */
[----:B------:R-:W3:Y:S01]  /*f6d0*/  MUFU.EX2 R176, R176 ;  /* 0x000000b000b07308 */ /* 0x000ee20000000800 */
[----:B------:R-:W-:Y:S02]  /*f6e0*/  FADD.FTZ R193, R193, R188 ;  /* 0x000000bcc1c17221 */ /* 0x000fe40000010000 */
[----:B------:R-:W-:Y:S02]  /*f6f0*/  FADD.FTZ R179, R179, R174 ;  /* 0x000000aeb3b37221 */ /* 0x000fe40000010000 */
[C---:B------:R-:W-:Y:S01]  /*f700*/  HMMA.16816.F32 R116, R24.reuse, R42, R116 ;  /* 0x0000002a1874723c */ /* 0x040fe20000001874 */
[----:B------:R-:W4:Y:S03]  /*f710*/  LDSM.16.MT88.4 R40, [R214+0x3480] ;  /* 0x00348000d628783b */ /* 0x000f260000004200 */
[----:B------:R-:W-:Y:S01]  /*f720*/  FADD.FTZ R183, R183, R182 ;  /* 0x000000b6b7b77221 */ /* 0x000fe20000010000 */
[----:B------:R-:W5:Y:S01]  /*f730*/  MUFU.EX2 R171, R171 ;  /* 0x000000ab00ab7308 */ /* 0x000f620000000800 */
[----:B------:R-:W-:Y:S02]  /*f740*/  FADD.FTZ R186, R189, R186 ;  /* 0x000000babdba7221 */ /* 0x000fe40000010000 */
[-C--:B-1----:R-:W-:Y:S01]  /*f750*/  HMMA.16816.F32 R120, R24, R32.reuse, R120 ;  /* 0x000000201878723c */ /* 0x082fe20000001878 */
[----:B------:R-:W-:Y:S06]  /*f760*/  FADD.FTZ R190, R190, R193 ;  /* 0x000000c1bebe7221 */ /* 0x000fec0000010000 */
[----:B------:R-:W-:Y:S01]  /*f770*/  MUFU.EX2 R185, R185 ;  /* 0x000000b900b97308 */ /* 0x000fe20000000800 */
[C---:B------:R-:W-:Y:S08]  /*f780*/  HMMA.16816.F32 R124, R28.reuse, R32, R124 ;  /* 0x000000201c7c723c */ /* 0x040ff0000000187c */
[-C--:B------:R-:W-:Y:S01]  /*f790*/  HMMA.16816.F32 R16, R28, R34.reuse, R16 ;  /* 0x000000221c10723c */ /* 0x080fe20000001810 */
[----:B------:R-:W1:Y:S07]  /*f7a0*/  MUFU.EX2 R194, R194 ;  /* 0x000000c200c27308 */ /* 0x000e6e0000000800 */
[C---:B------:R-:W-:Y:S01]  /*f7b0*/  HMMA.16816.F32 R128, R24.reuse, R34, R128 ;  /* 0x000000221880723c */ /* 0x040fe20000001880 */
[----:B------:R-:W1:Y:S02]  /*f7c0*/  LDSM.16.MT88.4 R32, [R212+0x3480] ;  /* 0x00348000d420783b */ /* 0x000e640000004200 */
[----:B------:R-:W1:Y:S05]  /*f7d0*/  MUFU.EX2 R196, R196 ;  /* 0x000000c400c47308 */ /* 0x000e6a0000000800 */
        /* <DEDUP_REMOVED lines=65> */
.L_x_1066:
[----:B------:R-:W1:Y:S01]  /*fbf0*/  SHFL.BFLY PT, R4, R243, 0x2, 0x1f ;  /* 0x0c401f00f3047f89 */ /* 0x000e6200000e0000 */
[----:B------:R-:W-:-:S02]  /*fc00*/  MOV R10, 0xff800000 ;  /* 0xff800000000a7802 */ /* 0x000fc40000000f00 */
[----:B------:R-:W-:Y:S01]  /*fc10*/  PLOP3.LUT P4, PT, PT, PT, PT, 0x8, 0x0 ;  /* 0x000000000000781c */ /* 0x000fe20003f8e170 */
[----:B------:R-:W2:Y:S04]  /*fc20*/  SHFL.BFLY PT, R0, R245, 0x2, 0x1f ;  /* 0x0c401f00f5007f89 */ /* 0x000ea800000e0000 */
        /* <DEDUP_REMOVED lines=17> */
[----:B------:R-:W-:Y:S01]  /*fd40*/  MOV R11, 0xff800000 ;  /* 0xff800000000b7802 */ /* 0x000fe20000000f00 */
[----:B----4-:R-:W-:Y:S01]  /*fd50*/  FADD.FTZ R2, R2, R9 ;  /* 0x0000000902027221 */ /* 0x010fe20000010000 */
[----:B------:R-:W-:Y:S01]  /*fd60*/  FSETP.NE.FTZ.AND P1, PT, R6, RZ, PT ;  /* 0x000000ff0600720b */ /* 0x000fe20003f35000 */
[----:B------:R-:W-:-:S03]  /*fd70*/  CS2R R8, SRZ ;  /* 0x0000000000087805 */ /* 0x000fc6000001ff00 */
[----:B------:R-:W-:Y:S01]  /*fd80*/  FSETP.NE.FTZ.AND P0, PT, R2, RZ, PT ;  /* 0x000000ff0200720b */ /* 0x000fe20003f15000 */
[----:B------:R-:W1:Y:S01]  /*fd90*/  @P2 MUFU.RCP R4, R7 ;  /* 0x0000000700042308 */ /* 0x000e620000001000 */
[----:B------:R-:W-:-:S03]  /*fda0*/  @P2 MOV R14, 0x3f317218 ;  /* 0x3f317218000e2802 */ /* 0x000fc60000000f00 */
[----:B------:R-:W-:Y:S02]  /*fdb0*/  @P3 MOV R15, 0x3f317218 ;  /* 0x3f317218000f3802 */ /* 0x000fe40000000f00 */
[----:B------:R-:W-:Y:S02]  /*fdc0*/  @P2 FMUL.FTZ R14, R14, c[0x0][0x2d0] ;  /* 0x0000b4000e0e2a20 */ /* 0x000fe40000410000 */
[----:B------:R-:W-:Y:S01]  /*fdd0*/  @P3 MUFU.RCP R5, R0 ;  /* 0x0000000000053308 */ /* 0x000fe20000001000 */
[----:B------:R-:W-:Y:S01]  /*fde0*/  @P1 MOV R13, 0x3f317218 ;  /* 0x3f317218000d1802 */ /* 0x000fe20000000f00 */
[----:B------:R-:W-:Y:S02]  /*fdf0*/  @P3 FMUL.FTZ R15, R15, c[0x0][0x2d0] ;  /* 0x0000b4000f0f3a20 */ /* 0x000fe40000410000 */
[----:B------:R-:W-:Y:S02]  /*fe00*/  @P0 MOV R12, 0x3f317218 ;  /* 0x3f317218000c0802 */ /* 0x000fe40000000f00 */
[----:B------:R-:W-:-:S02]  /*fe10*/  @P1 FMUL.FTZ R13, R13, c[0x0][0x2d0] ;  /* 0x0000b4000d0d1a20 */ /* 0x000fc40000410000 */
[----:B------:R-:W-:Y:S01]  /*fe20*/  @P1 MUFU.RCP R8, R6 ;  /* 0x0000000600081308 */ /* 0x000fe20000001000 */
[----:B------:R-:W-:Y:S02]  /*fe30*/  @P0 FMUL.FTZ R12, R12, c[0x0][0x2d0] ;  /* 0x0000b4000c0c0a20 */ /* 0x000fe40000410000 */
[C---:B-1----:R-:W-:Y:S02]  /*fe40*/  FMUL.FTZ R146, R4.reuse, R146 ;  /* 0x0000009204927220 */ /* 0x042fe40000410000 */
[C---:B------:R-:W-:Y:S02]  /*fe50*/  FMUL.FTZ R147, R4.reuse, R147 ;  /* 0x0000009304937220 */ /* 0x040fe40000410000 */
[C---:B------:R-:W-:Y:S01]  /*fe60*/  FMUL.FTZ R102, R4.reuse, R102 ;  /* 0x0000006604667220 */ /* 0x040fe20000410000 */
[----:B------:R-:W-:Y:S01]  /*fe70*/  @P0 MUFU.RCP R9, R2 ;  /* 0x0000000200090308 */ /* 0x000fe20000001000 */
[C---:B------:R-:W-:Y:S02]  /*fe80*/  FMUL.FTZ R103, R4.reuse, R103 ;  /* 0x0000006704677220 */ /* 0x040fe40000410000 */
        /* <DEDUP_REMOVED lines=12> */
[C---:B------:R-:W-:Y:S01]  /*ff50*/  FMUL.FTZ R66, R4.reuse, R66 ;  /* 0x0000004204427220 */ /* 0x040fe20000410000 */
[----:B------:R-:W3:Y:S01]  /*ff60*/  @P1 MUFU.LG2 R6, R6 ;  /* 0x0000000600061308 */ /* 0x000ee20000000c00 */
[----:B-1----:R-:W-:Y:S02]  /*ff70*/  @P2 FMUL.FTZ R16, R7, 0.69314718246459960938 ;  /* 0x3f31721807102820 */ /* 0x002fe40000410000 */
[C---:B------:R-:W-:Y:S02]  /*ff80*/  FMUL.FTZ R67, R4.reuse, R67 ;  /* 0x0000004304437220 */ /* 0x040fe40000410000 */
[----:B------:R-:W-:-:S02]  /*ff90*/  FMUL.FTZ R70, R4, R70 ;  /* 0x0000004604467220 */ /* 0x000fc40000410000 */
[----:B------:R-:W-:Y:S01]  /*ffa0*/  FMUL.FTZ R71, R4, R71 ;  /* 0x0000004704477220 */ /* 0x000fe20000410000 */
[----:B------:R-:W1:Y:S01]  /*ffb0*/  @P0 MUFU.LG2 R2, R2 ;  /* 0x0000000200020308 */ /* 0x000e620000000c00 */
[----:B--2---:R-:W-:Y:S02]  /*ffc0*/  @P3 FMUL.FTZ R0, R0, 0.69314718246459960938 ;  /* 0x3f31721800003820 */ /* 0x004fe40000410000 */
[C---:B------:R-:W-:Y:S02]  /*ffd0*/  FMUL.FTZ R82, R4.reuse, R82 ;  /* 0x0000005204527220 */ /* 0x040fe40000410000 */
[C---:B------:R-:W-:Y:S02]  /*ffe0*/  FMUL.FTZ R83, R4.reuse, R83 ;  /* 0x0000005304537220 */ /* 0x040fe40000410000 */
[----:B------:R-:W-:Y:S02]  /*fff0*/  FMUL.FTZ R86, R4, R86 ;  /* 0x0000005604567220 */ /* 0x000fe40000410000 */
[----:B---3--:R-:W-:-:S02]  /*10000*/  @P1 FMUL.FTZ R6, R6, 0.69314718246459960938 ;  /* 0x3f31721806061820 */ /* 0x008fc40000410000 */
[C---:B------:R-:W-:Y:S02]  /*10010*/  FMUL.FTZ R87, R4.reuse, R87 ;  /* 0x0000005704577220 */ /* 0x040fe40000410000 */
[C---:B------:R-:W-:Y:S02]  /*10020*/  FMUL.FTZ R98, R4.reuse, R98 ;  /* 0x0000006204627220 */ /* 0x040fe40000410000 */
[----:B------:R-:W-:Y:S01]  /*10030*/  FMUL.FTZ R99, R4, R99 ;  /* 0x0000006304637220 */ /* 0x000fe20000410000 */
[----:B------:R-:W-:Y:S01]  /*10040*/  MOV R4, 0xff800000 ;  /* 0xff80000000047802 */ /* 0x000fe20000000f00 */
[----:B-1----:R-:W-:Y:S02]  /*10050*/  @P0 FMUL.FTZ R7, R2, 0.69314718246459960938 ;  /* 0x3f31721802070820 */ /* 0x002fe40000410000 */
        /* <DEDUP_REMOVED lines=71> */
[----:B------:R-:W-:Y:S02]  /*104d0*/  FMUL.FTZ R5, R5, R97 ;  /* 0x0000006105057220 */ /* 0x000fe40000410000 */
[----:B------:R-:W-:Y:S02]  /*104e0*/  FMUL.FTZ R9, R9, R95 ;  /* 0x0000005f09097220 */ /* 0x000fe40000410000 */
[----:B------:R-:W-:Y:S02]  /*104f0*/  @P3 FFMA.FTZ R4, R15, R151, R0 ;  /* 0x000000970f043223 */ /* 0x000fe40000010000 */
[----:B------:R-:W-:-:S02]  /*10500*/  @P2 FFMA.FTZ R8, R14, R149, R16 ;  /* 0x000000950e082223 */ /* 0x000fc40000010010 */
[----:B------:R-:W-:Y:S02]  /*10510*/  @P1 FFMA.FTZ R10, R13, R3, R6 ;  /* 0x000000030d0a1223 */ /* 0x000fe40000010006 */
[----:B------:R-:W-:Y:S02]  /*10520*/  @P0 FFMA.FTZ R11, R12, R152, R7 ;  /* 0x000000980c0b0223 */ /* 0x000fe40000010007 */
.L_x_1012:
[----:B------:R-:W-:Y:S05]  /*10530*/  @P4 BRA `(.L_x_1085) ;  /* 0x0000175000004947 */ /* 0x000fea0003800000 */
[----:B------:R-:W1:Y:S01]  /*10540*/  S2R R0, SR_TID.X ;  /* 0x0000000000007919 */ /* 0x000e620000002100 */
[----:B------:R-:W-:Y:S01]  /*10550*/  F2FP.PACK_AB R144, R145, R144 ;  /* 0x000000909190723e */ /* 0x000fe200000000ff */
[----:B------:R-:W-:Y:S01]  /*10560*/  IMAD.MOV.U32 R21, RZ, RZ, 0x4 ;  /* 0x00000004ff157424 */ /* 0x000fe200078e00ff */
[----:B------:R-:W-:Y:S01]  /*10570*/  F2FP.PACK_AB R146, R147, R146 ;  /* 0x000000929392723e */ /* 0x000fe200000000ff */
[----:B------:R-:W-:Y:S01]  /*10580*/  BAR.SYNC.DEFER_BLOCKING 0x1, 0x80 ;  /* 0x0042000000007b1d */ /* 0x000fe20000010000 */
[----:B------:R-:W-:Y:S01]  /*10590*/  F2FP.PACK_AB R100, R101, R100 ;  /* 0x000000646564723e */ /* 0x000fe200000000ff */
[----:B------:R-:W-:Y:S01]  /*105a0*/  IMAD.WIDE R22, R224, R21, c[0x0][0x500] ;  /* 0x00014000e0167625 */ /* 0x000fe200078e0215 */
        /* <DEDUP_REMOVED lines=29> */
[C---:B------:R-:W-:Y:S01]  /*10780*/  LOP3.LUT P0, RZ, R14.reuse, 0x2, RZ, 0xc0, !PT ;  /* 0x000000020eff7812 */ /* 0x040fe2000780c0ff */
[----:B------:R-:W-:Y:S01]  /*10790*/  IMAD.SHL.U32 R13, R14, 0x40, RZ ;  /* 0x000000400e0d7824 */ /* 0x000fe200078e00ff */
[----:B------:R-:W-:Y:S01]  /*107a0*/  F2FP.PACK_AB R128, R129, R128 ;  /* 0x000000808180723e */ /* 0x000fe200000000ff */
[----:B------:R-:W-:Y:S01]  /*107b0*/  IMAD.IADD R16, R7, 0x1, -R16 ;  /* 0x0000000107107824 */ /* 0x000fe200078e0a10 */
[----:B------:R-:W-:Y:S01]  /*107c0*/  F2FP.PACK_AB R130, R131, R130 ;  /* 0x000000828382723e */ /* 0x000fe200000000ff */
[----:B------:R-:W-:Y:S01]  /*107d0*/  IMAD R7, R2, 0x100, R15 ;  /* 0x0000010002077824 */ /* 0x000fe200078e020f */
[----:B------:R-:W-:Y:S02]  /*107e0*/  LOP3.LUT R13, R13, 0xc0, RZ, 0xc0, !PT ;  /* 0x000000c00d0d7812 */ /* 0x000fe400078ec0ff */
[----:B------:R-:W-:Y:S01]  /*107f0*/  F2FP.PACK_AB R124, R125, R124 ;  /* 0x0000007c7d7c723e */ /* 0x000fe200000000ff */
[----:B------:R-:W-:Y:S01]  /*10800*/  IMAD R7, R16, 0x10, R7 ;  /* 0x0000001010077824 */ /* 0x000fe200078e0207 */
[----:B------:R-:W-:-:S02]  /*10810*/  LEA.HI R18, R13, R13, RZ, 0x1d ;  /* 0x0000000d0d127211 */ /* 0x000fc400078fe8ff */
[----:B------:R-:W-:Y:S01]  /*10820*/  LOP3.LUT R16, R14, 0x1, RZ, 0xc0, !PT ;  /* 0x000000010e107812 */ /* 0x000fe200078ec0ff */
[----:B------:R-:W-:Y:S01]  /*10830*/  IMAD.MOV.U32 R14, RZ, RZ, 0x20 ;  /* 0x00000020ff0e7424 */ /* 0x000fe200078e00ff */
[----:B------:R-:W-:Y:S01]  /*10840*/  F2FP.PACK_AB R126, R127, R126 ;  /* 0x0000007e7f7e723e */ /* 0x000fe200000000ff */
[----:B------:R-:W-:Y:S01]  /*10850*/  IMAD.U32 R7, R7, 0x2, R18 ;  /* 0x0000000207077824 */ /* 0x000fe200078e0012 */
[----:B------:R-:W-:Y:S02]  /*10860*/  ISETP.NE.U32.AND P1, PT, R16, 0x1, PT ;  /* 0x000000011000780c */ /* 0x000fe40003f25070 */
[----:B------:R-:W-:Y:S01]  /*10870*/  SEL R14, R14, 0xffffffe0, !P0 ;  /* 0xffffffe00e0e7807 */ /* 0x000fe20004000000 */
[----:B------:R-:W-:Y:S01]  /*10880*/  IMAD.SHL.U32 R7, R7, 0x2, RZ ;  /* 0x0000000207077824 */ /* 0x000fe200078e00ff */
[----:B------:R-:W-:Y:S02]  /*10890*/  F2FP.PACK_AB R132, R133, R132 ;  /* 0x000000848584723e */ /* 0x000fe400000000ff */
[----:B------:R-:W-:Y:S01]  /*108a0*/  F2FP.PACK_AB R134, R135, R134 ;  /* 0x000000868786723e */ /* 0x000fe200000000ff */
[C---:B------:R-:W-:Y:S01]  /*108b0*/  IMAD.IADD R17, R7.reuse, 0x1, R14 ;  /* 0x0000000107117824 */ /* 0x040fe200078e020e */
[C---:B------:R-:W-:Y:S01]  /*108c0*/  IADD3 R16, R7.reuse, 0x80, RZ ;  /* 0x0000008007107810 */ /* 0x040fe20007ffe0ff */
[----:B------:R-:W-:Y:S01]  /*108d0*/  STS [R7+0x80], R144 ;  /* 0x0000809007007388 */ /* 0x000fe20000000800 */
[----:B------:R-:W-:-:S02]  /*108e0*/  IADD3 R13, R7, 0x70, RZ ;  /* 0x00000070070d7810 */ /* 0x000fc40007ffe0ff */
[----:B------:R-:W-:Y:S01]  /*108f0*/  F2FP.PACK_AB R52, R53, R52 ;  /* 0x000000343534723e */ /* 0x000fe200000000ff */
[----:B------:R-:W-:Y:S01]  /*10900*/  STS [R7+0x280], R146 ;  /* 0x0002809207007388 */ /* 0x000fe20000000800 */
[----:B------:R-:W-:Y:S02]  /*10910*/  @P1 IADD3 R13, R16, 0x10, RZ ;  /* 0x00000010100d1810 */ /* 0x000fe40007ffe0ff */
[----:B------:R-:W-:Y:S02]  /*10920*/  F2FP.PACK_AB R54, R55, R54 ;  /* 0x000000363736723e */ /* 0x000fe400000000ff */
[----:B------:R-:W-:Y:S01]  /*10930*/  F2FP.PACK_AB R64, R65, R64 ;  /* 0x000000404140723e */ /* 0x000fe200000000ff */
[----:B------:R-:W-:Y:S01]  /*10940*/  IMAD.IADD R19, R14, 0x1, R13 ;  /* 0x000000010e137824 */ /* 0x000fe200078e020d */
        /* <DEDUP_REMOVED lines=37> */
[----:B------:R-:W-:Y:S01]  /*10ba0*/  STS [R19+0x1200], R114 ;  /* 0x0012007213007388 */ /* 0x000fe20000000800 */
        /* <DEDUP_REMOVED lines=33> */
[----:B------:R-:W-:Y:S01]  /*10dc0*/  BAR.SYNC.DEFER_BLOCKING 0x1, 0x80 ;  /* 0x0042000000007b1d */ /* 0x000fe20000010000 */
[----:B-1----:R-:W-:-:S02]  /*10dd0*/  IMAD.MOV.U32 R7, RZ, RZ, c[0x0][0x388] ;  /* 0x0000e200ff077624 */ /* 0x002fc400078e00ff */
[----:B------:R-:W-:-:S03]  /*10de0*/  @P0 IMAD.WIDE R24, R224, R21, c[0x0][0x508] ;  /* 0x00014200e0180625 */ /* 0x000fc600078e0215 */
[----:B--2---:R-:W2:Y:S04]  /*10df0*/  @P1 LDG.E R13, [R22.64] ;  /* 0x00000008160d1981 */ /* 0x004ea8000c1e1900 */
[----:B------:R3:W5:Y:S01]  /*10e00*/  @P0 LDG.E R7, [R24.64] ;  /* 0x0000000818070981 */ /* 0x000762000c1e1900 */
[----:B------:R-:W-:Y:S02]  /*10e10*/  CS2R R20, SRZ ;  /* 0x0000000000147805 */ /* 0x000fe4000001ff00 */
[--C-:B--2---:R-:W-:Y:S01]  /*10e20*/  @P1 SHF.R.S32.HI R21, RZ, 0x1f, R13.reuse ;  /* 0x0000001fff151819 */ /* 0x104fe2000001140d */
[----:B------:R-:W-:Y:S01]  /*10e30*/  @P1 IMAD.MOV.U32 R20, RZ, RZ, R13 ;  /* 0x000000ffff141224 */ /* 0x000fe200078e000d */
[----:B------:R-:W-:Y:S05]  /*10e40*/  @P0 BRA `(.L_x_1086) ;  /* 0x0000004000000947 */ /* 0x000fea0003800000 */
[----:B---3--:R-:W-:Y:S05]  /*10e50*/  @!P1 BRA `(.L_x_1086) ;  /* 0x0000003000009947 */ /* 0x008fea0003800000 */
[----:B-----5:R-:W2:Y:S04]  /*10e60*/  LDG.E R7, [R22.64] ;  /* 0x0000000816077981 */ /* 0x020ea8000c1e1900 */
[----:B------:R-:W2:Y:S02]  /*10e70*/  LDG.E R14, [R22.64+0x4] ;  /* 0x00000408160e7981 */ /* 0x000ea4000c1e1900 */
[----:B--2---:R-:W-:-:S02]  /*10e80*/  IADD3 R7, -R7, R14, RZ ;  /* 0x0000000e07077210 */ /* 0x004fc40007ffe1ff */
.L_x_1086:
[----:B---3--:R-:W-:Y:S01]  /*10e90*/  LOP3.LUT R19, R12, 0xffffffe0, RZ, 0xc0, !PT ;  /* 0xffffffe00c137812 */ /* 0x008fe200078ec0ff */
        /* <DEDUP_REMOVED lines=11> */
[C---:B------:R-:W-:Y:S01]  /*10f50*/  IMAD.WIDE.U32 R22, R20.reuse, c[0x0][0x3a0], RZ ;  /* 0x0000e80014167a25 */ /* 0x040fe200078e00ff */
[----:B------:R-:W-:Y:S01]  /*10f60*/  LOP3.LUT R13, R13, 0xffffffc, RZ, 0xc0, !PT ;  /* 0x0ffffffc0d0d7812 */ /* 0x000fe200078ec0ff */
[----:B------:R-:W-:Y:S01]  /*10f70*/  BSSY B0, `(.L_x_1087) ;  /* 0x0000089000007945 */ /* 0x000fe20003800000 */
[----:B------:R-:W-:Y:S01]  /*10f80*/  LEA.HI R14, R25, R16, RZ, 0x2 ;  /* 0x00000010190e7211 */ /* 0x000fe200078f10ff */
[----:B------:R-:W-:Y:S01]  /*10f90*/  IMAD R25, R20, c[0x0][0x3a4], R18 ;  /* 0x0000e90014197a24 */ /* 0x000fe200078e0212 */
[----:B------:R-:W-:Y:S01]  /*10fa0*/  IADD3 R12, R15, -R12, RZ ;  /* 0x8000000c0f0c7210 */ /* 0x000fe20007ffe0ff */
[----:B------:R-:W-:Y:S01]  /*10fb0*/  IMAD.IADD R13, R2, 0x1, -R13 ;  /* 0x00000001020d7824 */ /* 0x000fe200078e0a0d */
[----:B------:R-:W-:Y:S01]  /*10fc0*/  LOP3.LUT R9, R9, 0xffffffc0, RZ, 0xc0, !PT ;  /* 0xffffffc009097812 */ /* 0x000fe200078ec0ff */
[----:B------:R-:W-:Y:S01]  /*10fd0*/  IMAD.IADD R23, R23, 0x1, R25 ;  /* 0x0000000117177824 */ /* 0x000fe200078e0219 */
[----:B------:R-:W-:-:S02]  /*10fe0*/  SHF.R.S32.HI R14, RZ, 0x2, R14 ;  /* 0x00000002ff0e7819 */ /* 0x000fc4000001140e */
[----:B------:R-:W-:Y:S01]  /*10ff0*/  LEA.HI R19, R6, R6, RZ, 0x1 ;  /* 0x0000000606137211 */ /* 0x000fe200078f08ff */
[----:B------:R-:W-:Y:S01]  /*11000*/  IMAD R9, R12, 0x8, R9 ;  /* 0x000000080c097824 */ /* 0x000fe200078e0209 */
[----:B------:R-:W-:Y:S02]  /*11010*/  ISETP.NE.AND P2, PT, R17, 0x1, PT ;  /* 0x000000011100780c */ /* 0x000fe40003f45270 */
[----:B------:R-:W-:Y:S02]  /*11020*/  LEA R14, R13, R14, 0x4 ;  /* 0x0000000e0d0e7211 */ /* 0x000fe400078e20ff */
[----:B------:R-:W-:Y:S01]  /*11030*/  LOP3.LUT R19, R19, 0x3fffffe, RZ, 0xc0, !PT ;  /* 0x03fffffe13137812 */ /* 0x000fe200078ec0ff */
[----:B--2---:R-:W-:Y:S01]  /*11040*/  IMAD.WIDE.U32 R22, R5, c[0x0][0x3e8], R22 ;  /* 0x0000fa0005167a25 */ /* 0x004fe200078e0016 */
[----:B------:R-:W-:Y:S02]  /*11050*/  LOP3.LUT P0, RZ, R16, 0x3, RZ, 0xc0, !PT ;  /* 0x0000000310ff7812 */ /* 0x000fe4000780c0ff */
[----:B------:R-:W-:-:S02]  /*11060*/  IADD3 R16, R14, R9, RZ ;  /* 0x000000090e107210 */ /* 0x000fc40007ffe0ff */
[----:B------:R-:W-:Y:S01]  /*11070*/  LEA.HI R0, R3, R0, RZ, 0x3 ;  /* 0x0000000003007211 */ /* 0x000fe200078f18ff */
[----:B------:R-:W-:Y:S01]  /*11080*/  IMAD.IADD R3, R6, 0x1, -R19 ;  /* 0x0000000106037824 */ /* 0x000fe200078e0a13 */
[----:B------:R-:W-:Y:S01]  /*11090*/  SHF.R.S32.HI R12, RZ, 0x1f, R5 ;  /* 0x0000001fff0c7819 */ /* 0x000fe20000011405 */
[----:B-1----:R-:W-:Y:S01]  /*110a0*/  IMAD R9, R57, 0x80, R16 ;  /* 0x0000008039097824 */ /* 0x002fe200078e0210 */
[----:B------:R-:W-:Y:S01]  /*110b0*/  MOV R18, R20 ;  /* 0x0000001400127202 */ /* 0x000fe20000000f00 */
[----:B------:R-:W-:Y:S02]  /*110c0*/  IMAD R3, R2, 0x8, R3 ;  /* 0x0000000802037824 */ /* 0x000fe400078e0203 */
[----:B------:R-:W-:-:S04]  /*110d0*/  @P2 IMAD.HI.U32 R2, R9, c[0x0][0x4ec], RZ ;  /* 0x00013b0009022a27 */ /* 0x000fc800078e00ff */
[----:B------:R-:W-:Y:S02]  /*110e0*/  IMAD R16, R12, c[0x0][0x490], RZ ;  /* 0x000124000c107a24 */ /* 0x000fe400078e02ff */
[----:B------:R-:W-:Y:S02]  /*110f0*/  IMAD.MOV.U32 R19, RZ, RZ, R21 ;  /* 0x000000ffff137224 */ /* 0x000fe400078e0015 */
[----:B------:R-:W-:Y:S01]  /*11100*/  IMAD.MOV.U32 R13, RZ, RZ, R9 ;  /* 0x000000ffff0d7224 */ /* 0x000fe200078e0009 */
[----:B------:R-:W-:Y:S01]  /*11110*/  @P2 SHF.R.U32.HI R13, RZ, c[0x0][0x4f0], R2 ;  /* 0x00013c00ff0d2a19 */ /* 0x000fe20000011602 */
[C---:B------:R-:W-:Y:S01]  /*11120*/  IMAD R17, R5.reuse, c[0x0][0x494], R16 ;  /* 0x0001250005117a24 */ /* 0x040fe200078e0210 */
[----:B------:R-:W-:Y:S01]  /*11130*/  SHF.R.S32.HI R16, RZ, 0x1f, R224 ;  /* 0x0000001fff107819 */ /* 0x000fe200000114e0 */
[----:B------:R-:W-:Y:S01]  /*11140*/  IMAD.WIDE.U32 R18, R5, c[0x0][0x490], R18 ;  /* 0x0001240005127a25 */ /* 0x000fe200078e0012 */
[----:B------:R-:W-:Y:S02]  /*11150*/  SEL R224, R224, RZ, !P1 ;  /* 0x000000ffe0e07207 */ /* 0x000fe40004800000 */
[----:B------:R-:W-:Y:S01]  /*11160*/  SEL R16, R16, RZ, !P1 ;  /* 0x000000ff10107207 */ /* 0x000fe20004800000 */
[----:B------:R-:W-:Y:S01]  /*11170*/  IMAD.MOV R20, RZ, RZ, -R13 ;  /* 0x000000ffff147224 */ /* 0x000fe200078e0a0d */
[----:B------:R-:W-:Y:S01]  /*11180*/  LEA R2, R15, R6, 0x5 ;  /* 0x000000060f027211 */ /* 0x000fe200078e28ff */
[----:B------:R-:W-:-:S02]  /*11190*/  IMAD R12, R12, c[0x0][0x3e8], RZ ;  /* 0x0000fa000c0c7a24 */ /* 0x000fc400078e02ff */
[----:B------:R-:W-:Y:S01]  /*111a0*/  IMAD.IADD R19, R19, 0x1, R17 ;  /* 0x0000000113137824 */ /* 0x000fe200078e0211 */
[----:B------:R-:W-:Y:S01]  /*111b0*/  LEA R2, R57, R2, 0x7 ;  /* 0x0000000239027211 */ /* 0x000fe200078e38ff */
[----:B------:R-:W-:Y:S02]  /*111c0*/  IMAD R20, R20, c[0x0][0x4e8], R9 ;  /* 0x00013a0014147a24 */ /* 0x000fe400078e0209 */
        /* <DEDUP_REMOVED lines=9> */
[----:B------:R-:W-:Y:S01]  /*11260*/  IMAD R13, R16, c[0x0][0x3f0], RZ ;  /* 0x0000fc00100d7a24 */ /* 0x000fe200078e02ff */
[----:B------:R-:W-:Y:S01]  /*11270*/  SHF.R.S32.HI R9, RZ, 0x1f, R20 ;  /* 0x0000001fff097819 */ /* 0x000fe20000011414 */
[----:B------:R-:W-:Y:S01]  /*11280*/  IMAD.MOV.U32 R5, RZ, RZ, R2 ;  /* 0x000000ffff057224 */ /* 0x000fe200078e0002 */
[----:B------:R-:W-:Y:S01]  /*11290*/  @P2 SHF.R.U32.HI R5, RZ, c[0x0][0x4f0], R17 ;  /* 0x00013c00ff052a19 */ /* 0x000fe20000011611 */
[----:B------:R-:W-:Y:S01]  /*112a0*/  IMAD R13, R224, c[0x0][0x3f4], R13 ;  /* 0x0000fd00e00d7a24 */ /* 0x000fe200078e020d */
[----:B------:R-:W-:Y:S01]  /*112b0*/  SHF.L.U32 R12, R0, 0x3, RZ ;  /* 0x00000003000c7819 */ /* 0x000fe200000006ff */
[----:B------:R-:W-:Y:S02]  /*112c0*/  IMAD R9, R9, c[0x0][0x488], RZ ;  /* 0x0001220009097a24 */ /* 0x000fe400078e02ff */
[----:B------:R-:W-:-:S04]  /*112d0*/  IMAD.WIDE.U32 R24, R224, c[0x0][0x3f0], R22 ;  /* 0x0000fc00e0187a25 */ /* 0x000fc800078e0016 */
[----:B------:R-:W-:Y:S01]  /*112e0*/  IMAD.WIDE.U32 R18, R20, c[0x0][0x488], R18 ;  /* 0x0001220014127a25 */ /* 0x000fe200078e0012 */
[----:B------:R-:W-:-:S03]  /*112f0*/  IADD3 R25, R25, R13, RZ ;  /* 0x0000000d19197210 */ /* 0x000fc60007ffe0ff */
[----:B------:R-:W-:Y:S01]  /*11300*/  IMAD R17, R20, c[0x0][0x48c], R9 ;  /* 0x0001230014117a24 */ /* 0x000fe200078e0209 */
[--C-:B------:R-:W-:Y:S01]  /*11310*/  SHF.R.S32.HI R20, RZ, 0x1f, R5.reuse ;  /* 0x0000001fff147819 */ /* 0x100fe20000011405 */
[----:B------:R-:W-:Y:S01]  /*11320*/  IMAD.SHL.U32 R0, R15, 0x8, RZ ;  /* 0x000000080f007824 */ /* 0x000fe200078e00ff */
[----:B------:R-:W-:Y:S01]  /*11330*/  LOP3.LUT R15, R12, 0xc0, RZ, 0xc0, !PT ;  /* 0x000000c00c0f7812 */ /* 0x000fe200078ec0ff */
[----:B------:R-:W-:Y:S01]  /*11340*/  IMAD.MOV R9, RZ, RZ, -R5 ;  /* 0x000000ffff097224 */ /* 0x000fe200078e0a05 */
[C---:B------:R-:W-:Y:S01]  /*11350*/  LEA R12, P1, R18.reuse, c[0x0][0x450], 0x2 ;  /* 0x00011400120c7a11 */ /* 0x040fe200078210ff */
[----:B------:R-:W-:Y:S01]  /*11360*/  IMAD.IADD R13, R19, 0x1, R17 ;  /* 0x00000001130d7824 */ /* 0x000fe200078e0211 */
[----:B------:R-:W-:Y:S01]  /*11370*/  SHF.R.U32.HI R16, RZ, 0x3, R15 ;  /* 0x00000003ff107819 */ /* 0x000fe2000001160f */
[----:B------:R-:W-:Y:S01]  /*11380*/  IMAD R48, R9, c[0x0][0x4e8], R2 ;  /* 0x00013a0009307a24 */ /* 0x000fe200078e0202 */
[----:B------:R-:W-:Y:S01]  /*11390*/  LOP3.LUT R15, R15, 0x18, R0, 0xf8, !PT ;  /* 0x000000180f0f7812 */ /* 0x000fe200078ef800 */
[----:B------:R-:W-:Y:S01]  /*113a0*/  SHFL.IDX PT, R22, R12, RZ, 0x1c1f ;  /* 0x001c1fff0c167589 */ /* 0x000fe200000e0000 */
[----:B------:R-:W-:Y:S01]  /*113b0*/  LEA.HI.X R9, R18, c[0x0][0x454], R13, 0x2, P1 ;  /* 0x0001150012097a11 */ /* 0x000fe200008f140d */
[----:B-----5:R-:W-:Y:S01]  /*113c0*/  IMAD R2, R7, c[0x0][0x4e8], RZ ;  /* 0x00013a0007027a24 */ /* 0x020fe200078e02ff */
[----:B------:R-:W-:Y:S01]  /*113d0*/  LOP3.LUT R16, R15, R16, RZ, 0x3c, !PT ;  /* 0x000000100f107212 */ /* 0x000fe200078e3cff */
[----:B------:R-:W-:Y:S01]  /*113e0*/  SHFL.IDX PT, R18, R12, 0x1, 0x1c1f ;  /* 0x003c1f000c127f89 */ /* 0x000fe200000e0000 */
[----:B------:R-:W-:-:S02]  /*113f0*/  IMAD R7, R57, 0x80, R14 ;  /* 0x0000008039077824 */ /* 0x000fc400078e020e */
[----:B------:R-:W-:Y:S01]  /*11400*/  IMAD R20, R20, c[0x0][0x3e0], RZ ;  /* 0x0000f80014147a24 */ /* 0x000fe200078e02ff */
[----:B------:R-:W1:Y:S01]  /*11410*/  SHFL.IDX PT, R23, R9, RZ, 0x1c1f ;  /* 0x001c1fff09177589 */ /* 0x000e6200000e0000 */
[----:B------:R-:W-:Y:S01]  /*11420*/  IMAD.WIDE.U32 R24, R5, c[0x0][0x3e0], R24 ;  /* 0x0000f80005187a25 */ /* 0x000fe200078e0018 */
[C---:B------:R-:W-:Y:S02]  /*11430*/  IADD3 R15, R7.reuse, 0x8, RZ ;  /* 0x00000008070f7810 */ /* 0x040fe40007ffe0ff */
[----:B------:R-:W2:Y:S01]  /*11440*/  SHFL.IDX PT, R19, R9, 0x1, 0x1c1f ;  /* 0x003c1f0009137f89 */ /* 0x000ea200000e0000 */
[-C--:B------:R-:W-:Y:S01]  /*11450*/  ISETP.GE.OR P3, PT, R7, R2.reuse, P0 ;  /* 0x000000020700720c */ /* 0x080fe20000766670 */
[----:B------:R-:W-:Y:S01]  /*11460*/  IMAD R20, R5, c[0x0][0x3e4], R20 ;  /* 0x0000f90005147a24 */ /* 0x000fe200078e0214 */
[C---:B------:R-:W-:Y:S01]  /*11470*/  IADD3 R13, R7.reuse, 0x40, RZ ;  /* 0x00000040070d7810 */ /* 0x040fe20007ffe0ff */
[----:B------:R-:W-:Y:S01]  /*11480*/  SHFL.IDX PT, R50, R12, 0x2, 0x1c1f ;  /* 0x005c1f000c327f89 */ /* 0x000fe200000e0000 */
[----:B------:R-:W-:Y:S01]  /*11490*/  IADD3 R7, R7, 0x48, RZ ;  /* 0x0000004807077810 */ /* 0x000fe20007ffe0ff */
[----:B------:R-:W-:Y:S01]  /*114a0*/  IMAD.U32 R16, R3, 0x20, R16 ;  /* 0x0000002003107824 */ /* 0x000fe200078e0010 */
[-C--:B------:R-:W-:Y:S01]  /*114b0*/  ISETP.GE.OR P2, PT, R15, R2.reuse, P0 ;  /* 0x000000020f00720c */ /* 0x080fe20000746670 */
[----:B------:R-:W3:Y:S01]  /*114c0*/  SHFL.IDX PT, R51, R9, 0x2, 0x1c1f ;  /* 0x005c1f0009337f89 */ /* 0x000ee200000e0000 */
[-C--:B------:R-:W-:Y:S01]  /*114d0*/  ISETP.GE.OR P1, PT, R13, R2.reuse, P0 ;  /* 0x000000020d00720c */ /* 0x080fe20000726670 */
[----:B------:R-:W-:Y:S01]  /*114e0*/  IMAD.SHL.U32 R58, R16, 0x2, RZ ;  /* 0x00000002103a7824 */ /* 0x000fe200078e00ff */
[----:B------:R-:W-:Y:S01]  /*114f0*/  ISETP.GE.OR P0, PT, R7, R2, P0 ;  /* 0x000000020700720c */ /* 0x000fe20000706670 */
[----:B------:R-:W-:Y:S01]  /*11500*/  SHFL.IDX PT, R52, R12, 0x3, 0x1c1f ;  /* 0x007c1f000c347f89 */ /* 0x000fe200000e0000 */
[----:B------:R-:W-:Y:S01]  /*11510*/  SHF.R.S32.HI R5, RZ, 0x1f, R48 ;  /* 0x0000001fff057819 */ /* 0x000fe20000011430 */
[----:B------:R-:W-:Y:S01]  /*11520*/  IMAD R57, R57, 0x80, R6 ;  /* 0x0000008039397824 */ /* 0x000fe200078e0206 */
[----:B------:R-:W-:Y:S01]  /*11530*/  IADD3 R25, R25, R20, RZ ;  /* 0x0000001419197210 */ /* 0x000fe20007ffe0ff */
[----:B------:R-:W4:Y:S02]  /*11540*/  SHFL.IDX PT, R53, R9, 0x3, 0x1c1f ;  /* 0x007c1f0009357f89 */ /* 0x000f2400000e0000 */
[----:B------:R-:W-:-:S02]  /*11550*/  IMAD R5, R5, c[0x0][0x3d8], RZ ;  /* 0x0000f60005057a24 */ /* 0x000fc400078e02ff */
[----:B-1----:R-:W-:Y:S02]  /*11560*/  @!P3 ST.E [R22.64], R4 ;  /* 0x000000041600b985 */ /* 0x002fe4000c101908 */
[C---:B------:R-:W-:Y:S02]  /*11570*/  IMAD R3, R48.reuse, c[0x0][0x3dc], R5 ;  /* 0x0000f70030037a24 */ /* 0x040fe400078e0205 */
[----:B--2---:R-:W-:Y:S01]  /*11580*/  @!P2 ST.E [R18.64], R8 ;  /* 0x000000081200a985 */ /* 0x004fe2000c101908 */
[----:B------:R-:W-:-:S05]  /*11590*/  IMAD.WIDE.U32 R48, R48, c[0x0][0x3d8], R24 ;  /* 0x0000f60030307a25 */ /* 0x000fca00078e0018 */
[----:B------:R-:W-:Y:S01]  /*115a0*/  IADD3 R3, R49, R3, RZ ;  /* 0x0000000331037210 */ /* 0x000fe20007ffe0ff */
[----:B---3--:R-:W-:Y:S04]  /*115b0*/  @!P1 ST.E [R50.64], R10 ;  /* 0x0000000a32009985 */ /* 0x008fe8000c101908 */
[----:B----4-:R1:W-:Y:S04]  /*115c0*/  @!P0 ST.E [R52.64], R11 ;  /* 0x0000000b34008985 */ /* 0x0103e8000c101908 */
[----:B------:R2:W3:Y:S04]  /*115d0*/  LDS.128 R44, [R58+0x880] ;  /* 0x000880003a2c7984 */ /* 0x0004e80000000c00 */
[----:B------:R2:W4:Y:S04]  /*115e0*/  LDS.128 R40, [R58+0x1080] ;  /* 0x001080003a287984 */ /* 0x0005280000000c00 */
[----:B------:R2:W2:Y:S04]  /*115f0*/  LDS.128 R36, [R58+0x1880] ;  /* 0x001880003a247984 */ /* 0x0004a80000000c00 */
[----:B------:R2:W2:Y:S04]  /*11600*/  LDS.128 R32, [R58+0x2880] ;  /* 0x002880003a207984 */ /* 0x0004a80000000c00 */
[----:B------:R2:W2:Y:S04]  /*11610*/  LDS.128 R28, [R58+0x3080] ;  /* 0x003080003a1c7984 */ /* 0x0004a80000000c00 */
[----:B------:R2:W2:Y:S01]  /*11620*/  LDS.128 R24, [R58+0x3880] ;  /* 0x003880003a187984 */ /* 0x0004a20000000c00 */
[----:B-1----:R-:W-:-:S03]  /*11630*/  LEA R52, P0, R48, c[0x0][0x380], 0x1 ;  /* 0x0000e00030347a11 */ /* 0x002fc600078008ff */
        /* <DEDUP_REMOVED lines=10> */
[----:B------:R-:W-:Y:S01]  /*116e0*/  IADD3 R54, R0, 0x40, RZ ;  /* 0x0000004000367810 */ /* 0x000fe20007ffe0ff */
[----:B------:R-:W5:Y:S01]  /*116f0*/  LDS.128 R8, [R58+0x2080] ;  /* 0x002080003a087984 */ /* 0x000f620000000c00 */
[----:B------:R-:W-:Y:S02]  /*11700*/  ISETP.GE.AND P1, PT, R56, c[0x0][0x3c8], PT ;  /* 0x0000f20038007a0c */ /* 0x000fe40003f26270 */
[----:B------:R-:W-:Y:S01]  /*11710*/  ISETP.GE.AND P0, PT, R54, c[0x0][0x3c8], PT ;  /* 0x0000f20036007a0c */ /* 0x000fe20003f06270 */
[----:B------:R4:W2:Y:S01]  /*11720*/  LDS.128 R4, [R58+0x4080] ;  /* 0x004080003a047984 */ /* 0x0008a20000000c00 */
[----:B------:R-:W-:-:S09]  /*11730*/  ISETP.GE.AND P2, PT, R0, c[0x0][0x3c8], PT ;  /* 0x0000f20000007a0c */ /* 0x000fd20003f46270 */
[----:B------:R-:W-:Y:S02]  /*11740*/  @!P1 SHF.R.S32.HI R55, RZ, 0x1f, R56 ;  /* 0x0000001fff379819 */ /* 0x000fe40000011438 */
[----:B------:R-:W-:Y:S02]  /*11750*/  @!P0 SHF.R.S32.HI R53, RZ, 0x1f, R54 ;  /* 0x0000001fff358819 */ /* 0x000fe40000011436 */
[----:B------:R-:W-:Y:S02]  /*11760*/  @!P1 LEA.HI R55, R55, R56, RZ, 0x3 ;  /* 0x0000003837379211 */ /* 0x000fe400078f18ff */
[----:B------:R-:W-:Y:S02]  /*11770*/  @!P0 LEA.HI R53, R53, R54, RZ, 0x3 ;  /* 0x0000003635358211 */ /* 0x000fe400078f18ff */
[----:B------:R-:W-:Y:S02]  /*11780*/  @!P1 LOP3.LUT R55, R55, 0xfffffff8, RZ, 0xc0, !PT ;  /* 0xfffffff837379812 */ /* 0x000fe400078ec0ff */
[----:B------:R-:W-:Y:S01]  /*11790*/  @!P0 LOP3.LUT R53, R53, 0xfffffff8, RZ, 0xc0, !PT ;  /* 0xfffffff835358812 */ /* 0x000fe200078ec0ff */
[----:B-12-4-:R-:W-:-:S04]  /*117a0*/  @!P2 IMAD.WIDE R58, R0, 0x2, R60 ;  /* 0x00000002003aa825 */ /* 0x016fc800078e023c */
[----:B------:R-:W-:-:S04]  /*117b0*/  @!P1 IMAD.WIDE R54, R55, 0x2, R60 ;  /* 0x0000000237369825 */ /* 0x000fc800078e023c */
[----:B------:R-:W-:Y:S01]  /*117c0*/  @!P0 IMAD.WIDE R60, R53, 0x2, R60 ;  /* 0x00000002353c8825 */ /* 0x000fe200078e023c */
[----:B---3--:R1:W-:Y:S04]  /*117d0*/  @!P2 ST.E.128 [R58.64], R48 ;  /* 0x000000303a00a985 */ /* 0x0083e8000c101d08 */
[----:B-----5:R1:W-:Y:S04]  /*117e0*/  @!P1 ST.E.128 [R54.64], R8 ;  /* 0x0000000836009985 */ /* 0x0203e8000c101d08 */
[----:B------:R1:W-:Y:S02]  /*117f0*/  @!P0 ST.E.128 [R60.64], R4 ;  /* 0x000000043c008985 */ /* 0x0003e4000c101d08 */
.L_x_1088:
[----:B---3--:R-:W-:Y:S05]  /*11800*/  BSYNC B0 ;  /* 0x0000000000007941 */ /* 0x008fea0003800000 */
.L_x_1087:
[----:B-1----:R-:W-:Y:S01]  /*11810*/  IADD3 R5, R57, 0x20, RZ ;  /* 0x0000002039057810 */ /* 0x002fe20007ffe0ff */
[----:B------:R1:W3:Y:S01]  /*11820*/  SHFL.IDX PT, R9, R3, 0x1, 0x1c1f ;  /* 0x003c1f0003097f89 */ /* 0x0002e200000e0000 */
[----:B------:R-:W-:Y:S02]  /*11830*/  BSSY B0, `(.L_x_1089) ;  /* 0x0000015000007945 */ /* 0x000fe40003800000 */
[----:B------:R-:W-:Y:S01]  /*11840*/  ISETP.GE.AND P0, PT, R5, R2, PT ;  /* 0x000000020500720c */ /* 0x000fe20003f06270 */
[----:B------:R1:W4:-:S12]  /*11850*/  SHFL.IDX PT, R8, R52, 0x1, 0x1c1f ;  /* 0x003c1f0034087f89 */ /* 0x00031800000e0000 */
        /* <DEDUP_REMOVED lines=16> */
[----:B--2---:R3:W-:Y:S04]  /*11960*/  @!P1 ST.E.128 [R6.64], R32 ;  /* 0x0000002006009985 */ /* 0x0047e8000c101d08 */
[----:B------:R3:W-:Y:S02]  /*11970*/  @!P0 ST.E.128 [R4.64], R20 ;  /* 0x0000001404008985 */ /* 0x0007e4000c101d08 */
.L_x_1090:
[----:B------:R-:W-:Y:S05]  /*11980*/  BSYNC B0 ;  /* 0x0000000000007941 */ /* 0x000fea0003800000 */
.L_x_1089:
[----:B---3--:R-:W-:Y:S01]  /*11990*/  IADD3 R5, R57, 0x40, RZ ;  /* 0x0000004039057810 */ /* 0x008fe20007ffe0ff */
[----:B------:R3:W1:Y:S01]  /*119a0*/  SHFL.IDX PT, R9, R3, 0x2, 0x1c1f ;  /* 0x005c1f0003097f89 */ /* 0x00066200000e0000 */
[----:B------:R-:W-:Y:S02]  /*119b0*/  BSSY B0, `(.L_x_1091) ;  /* 0x0000015000007945 */ /* 0x000fe40003800000 */
[----:B------:R-:W-:Y:S01]  /*119c0*/  ISETP.GE.AND P0, PT, R5, R2, PT ;  /* 0x000000020500720c */ /* 0x000fe20003f06270 */
[----:B----4-:R3:W4:-:S12]  /*119d0*/  SHFL.IDX PT, R8, R52, 0x2, 0x1c1f ;  /* 0x005c1f0034087f89 */ /* 0x01071800000e0000 */
        /* <DEDUP_REMOVED lines=18> */
.L_x_1092:
[----:B------:R-:W-:Y:S05]  /*11b00*/  BSYNC B0 ;  /* 0x0000000000007941 */ /* 0x000fea0003800000 */
.L_x_1091:
[----:B------:R-:W-:Y:S01]  /*11b10*/  IADD3 R57, R57, 0x60, RZ ;  /* 0x0000006039397810 */ /* 0x000fe20007ffe0ff */
[----:B-1----:R1:W3:Y:S03]  /*11b20*/  SHFL.IDX PT, R5, R3, 0x3, 0x1c1f ;  /* 0x007c1f0003057f89 */ /* 0x0022e600000e0000 */
[----:B------:R-:W-:Y:S01]  /*11b30*/  ISETP.GE.AND P0, PT, R57, R2, PT ;  /* 0x000000023900720c */ /* 0x000fe20003f06270 */
[----:B------:R1:W4:-:S12]  /*11b40*/  SHFL.IDX PT, R4, R52, 0x3, 0x1c1f ;  /* 0x007c1f0034047f89 */ /* 0x00031800000e0000 */
[----:B------:R-:W-:Y:S05]  /*11b50*/  @P0 EXIT ;  /* 0x000000000000094d */ /* 0x000fea0003800000 */
[C---:B-1-3--:R-:W-:Y:S02]  /*11b60*/  IADD3 R3, R0.reuse, 0x20, RZ ;  /* 0x0000002000037810 */ /* 0x04afe40007ffe0ff */
[C---:B------:R-:W-:Y:S02]  /*11b70*/  ISETP.GE.AND P1, PT, R0.reuse, c[0x0][0x3c8], PT ;  /* 0x0000f20000007a0c */ /* 0x040fe40003f26270 */
[----:B------:R-:W-:Y:S02]  /*11b80*/  ISETP.GE.AND P0, PT, R3, c[0x0][0x3c8], PT ;  /* 0x0000f20003007a0c */ /* 0x000fe40003f06270 */
[----:B------:R-:W-:-:S09]  /*11b90*/  IADD3 R9, R0, 0x40, RZ ;  /* 0x0000004000097810 */ /* 0x000fd20007ffe0ff */
[----:B----4-:R-:W-:Y:S02]  /*11ba0*/  @!P1 IMAD.WIDE R6, R0, 0x2, R4 ;  /* 0x0000000200069825 */ /* 0x010fe400078e0204 */
[----:B------:R-:W-:-:S03]  /*11bb0*/  @!P0 SHF.R.S32.HI R2, RZ, 0x1f, R3 ;  /* 0x0000001fff028819 */ /* 0x000fc60000011403 */
[----:B--2---:R1:W-:Y:S01]  /*11bc0*/  @!P1 ST.E.128 [R6.64], R36 ;  /* 0x0000002406009985 */ /* 0x0043e2000c101d08 */
        /* <DEDUP_REMOVED lines=12> */
.L_x_1085:
[----:B------:R-:W-:Y:S01]  /*11c90*/  ISETP.NE.U32.AND P1, PT, RZ, c[0x0][0x508], PT ;  /* 0x00014200ff007a0c */ /* 0x000fe20003f25070 */
[----:B------:R-:W-:Y:S01]  /*11ca0*/  IMAD.MOV.U32 R7, RZ, RZ, 0x4 ;  /* 0x00000004ff077424 */ /* 0x000fe200078e00ff */
[----:B------:R-:W-:Y:S02]  /*11cb0*/  ISETP.NE.U32.AND P0, PT, RZ, c[0x0][0x500], PT ;  /* 0x00014000ff007a0c */ /* 0x000fe40003f05070 */
[----:B------:R-:W-:Y:S01]  /*11cc0*/  ISETP.NE.AND.EX P1, PT, RZ, c[0x0][0x50c], PT, P1 ;  /* 0x00014300ff007a0c */ /* 0x000fe20003f25310 */
[----:B------:R-:W-:Y:S01]  /*11cd0*/  IMAD.WIDE R4, R224, R7, c[0x0][0x500] ;  /* 0x00014000e0047625 */ /* 0x000fe200078e0207 */
[----:B------:R-:W-:-:S03]  /*11ce0*/  ISETP.NE.AND.EX P0, PT, RZ, c[0x0][0x504], PT, P0 ;  /* 0x00014100ff007a0c */ /* 0x000fc60003f05300 */
[----:B------:R-:W-:-:S08]  /*11cf0*/  IMAD.MOV.U32 R2, RZ, RZ, c[0x0][0x388] ;  /* 0x0000e200ff027624 */ /* 0x000fd000078e00ff */
        /* <DEDUP_REMOVED lines=8> */
[----:B-----5:R-:W2:Y:S04]  /*11d80*/  LDG.E R2, [R4.64] ;  /* 0x0000000804027981 */ /* 0x020ea8000c1e1900 */
[----:B------:R-:W2:Y:S02]  /*11d90*/  LDG.E R3, [R4.64+0x4] ;  /* 0x0000040804037981 */ /* 0x000ea4000c1e1900 */
[----:B--2---:R-:W-:-:S02]  /*11da0*/  IADD3 R2, -R2, R3, RZ ;  /* 0x0000000302027210 */ /* 0x004fc40007ffe1ff */
.L_x_1093:
        /* <DEDUP_REMOVED lines=15> */
[----:B------:R-:W-:Y:S01]  /*11ea0*/  MOV R10, R12 ;  /* 0x0000000c000a7202 */ /* 0x000fe20000000f00 */
[----:B------:R-:W-:Y:S01]  /*11eb0*/  IMAD.MOV.U32 R6, RZ, RZ, R7 ;  /* 0x000000ffff067224 */ /* 0x000fe200078e0007 */
[----:B------:R-:W-:-:S13]  /*11ec0*/  ISETP.NE.AND P0, PT, R3, 0x1, PT ;  /* 0x000000010300780c */ /* 0x000fda0003f05270 */
[----:B------:R-:W-:-:S05]  /*11ed0*/  @P0 IMAD.HI.U32 R5, R7, c[0x0][0x4ec], RZ ;  /* 0x00013b0007050a27 */ /* 0x000fca00078e00ff */
[----:B------:R-:W-:Y:S01]  /*11ee0*/  @P0 SHF.R.U32.HI R6, RZ, c[0x0][0x4f0], R5 ;  /* 0x00013c00ff060a19 */ /* 0x000fe20000011605 */
[----:B-1----:R-:W-:Y:S01]  /*11ef0*/  IMAD.WIDE.U32 R10, R4, c[0x0][0x490], R10 ;  /* 0x00012400040a7a25 */ /* 0x002fe200078e000a */
[----:B------:R-:W-:Y:S02]  /*11f00*/  SHF.R.S32.HI R3, RZ, 0x1f, R4 ;  /* 0x0000001fff037819 */ /* 0x000fe40000011404 */
[----:B------:R-:W-:-:S03]  /*11f10*/  SHF.R.S32.HI R8, RZ, 0x1f, R6 ;  /* 0x0000001fff087819 */ /* 0x000fc60000011406 */
[----:B------:R-:W-:-:S04]  /*11f20*/  IMAD R3, R3, c[0x0][0x490], RZ ;  /* 0x0001240003037a24 */ /* 0x000fc800078e02ff */
[----:B------:R-:W-:Y:S01]  /*11f30*/  IMAD R3, R4, c[0x0][0x494], R3 ;  /* 0x0001250004037a24 */ /* 0x000fe200078e0203 */
[----:B------:R-:W-:-:S03]  /*11f40*/  IADD3 R4, -R6, RZ, RZ ;  /* 0x000000ff06047210 */ /* 0x000fc60007ffe1ff */
[----:B------:R-:W-:Y:S02]  /*11f50*/  IMAD.IADD R11, R3, 0x1, R11 ;  /* 0x00000001030b7824 */ /* 0x000fe400078e020b */
[----:B------:R-:W-:Y:S02]  /*11f60*/  IMAD R3, R9, c[0x0][0x498], RZ ;  /* 0x0001260009037a24 */ /* 0x000fe400078e02ff */
[----:B------:R-:W-:Y:S02]  /*11f70*/  IMAD R4, R4, c[0x0][0x4e8], R7 ;  /* 0x00013a0004047a24 */ /* 0x000fe400078e0207 */
[----:B------:R-:W-:-:S03]  /*11f80*/  IMAD.WIDE.U32 R10, R224, c[0x0][0x498], R10 ;  /* 0x00012600e00a7a25 */ /* 0x000fc600078e000a */
[----:B------:R-:W-:Y:S01]  /*11f90*/  SHF.R.S32.HI R5, RZ, 0x1f, R4 ;  /* 0x0000001fff057819 */ /* 0x000fe20000011404 */
[----:B------:R-:W-:Y:S01]  /*11fa0*/  IMAD R3, R224, c[0x0][0x49c], R3 ;  /* 0x00012700e0037a24 */ /* 0x000fe200078e0203 */
[----:B------:R-:W-:-:S03]  /*11fb0*/  IADD3 R6, P0, R6, R10, RZ ;  /* 0x0000000a06067210 */ /* 0x000fc60007f1e0ff */
[----:B------:R-:W-:Y:S01]  /*11fc0*/  IMAD R5, R5, c[0x0][0x488], RZ ;  /* 0x0001220005057a24 */ /* 0x000fe200078e02ff */
[----:B------:R-:W-:Y:S02]  /*11fd0*/  IADD3.X R7, R8, R11, R3, P0, !PT ;  /* 0x0000000b08077210 */ /* 0x000fe400007fe403 */
[----:B------:R-:W-:Y:S01]  /*11fe0*/  MOV R3, 0xff800000 ;  /* 0xff80000000037802 */ /* 0x000fe20000000f00 */
[C---:B------:R-:W-:Y:S02]  /*11ff0*/  IMAD R5, R4.reuse, c[0x0][0x48c], R5 ;  /* 0x0001230004057a24 */ /* 0x040fe400078e0205 */
[----:B------:R-:W-:-:S05]  /*12000*/  IMAD.WIDE.U32 R6, R4, c[0x0][0x488], R6 ;  /* 0x0001220004067a25 */ /* 0x000fca00078e0006 */
[----:B------:R-:W-:Y:S02]  /*12010*/  IADD3 R5, R7, R5, RZ ;  /* 0x0000000507057210 */ /* 0x000fe40007ffe0ff */
[----:B------:R-:W-:-:S04]  /*12020*/  LEA R4, P0, R6, c[0x0][0x450], 0x2 ;  /* 0x0001140006047a11 */ /* 0x000fc800078010ff */
[----:B------:R-:W-:-:S05]  /*12030*/  LEA.HI.X R5, R6, c[0x0][0x454], R5, 0x2, P0 ;  /* 0x0001150006057a11 */ /* 0x000fca00000f1405 */
[----:B------:R1:W-:Y:S04]  /*12040*/  STG.E [R4.64], R3 ;  /* 0x0000000304007986 */ /* 0x0003e8000c101908 */
.L_x_1095:
[----:B------:R-:W-:Y:S05]  /*12050*/  BSYNC B0 ;  /* 0x0000000000007941 */ /* 0x000fea0003800000 */
.L_x_1094:
[----:B------:R-:W2:Y:S01]  /*12060*/  S2R R7, SR_CTAID.Y ;  /* 0x0000000000077919 */ /* 0x000ea20000002600 */
[----:B-1----:R-:W-:Y:S01]  /*12070*/  SHF.R.S32.HI R3, RZ, 0x1f, R0 ;  /* 0x0000001fff037819 */ /* 0x002fe20000011400 */
[----:B------:R-:W-:Y:S01]  /*12080*/  IMAD R5, R13, c[0x0][0x3a0], RZ ;  /* 0x0000e8000d057a24 */ /* 0x000fe200078e02ff */
[----:B------:R-:W-:Y:S01]  /*12090*/  BSSY B0, `(.L_x_1096) ;  /* 0x000003f000007945 */ /* 0x000fe20003800000 */
[----:B------:R-:W1:Y:S01]  /*120a0*/  S2R R8, SR_CTAID.X ;  /* 0x0000000000087919 */ /* 0x000e620000002500 */
[----:B------:R-:W-:Y:S01]  /*120b0*/  LEA.HI R4, R3, R0, RZ, 0x2 ;  /* 0x0000000003047211 */ /* 0x000fe200078f10ff */
[C---:B------:R-:W-:Y:S01]  /*120c0*/  IMAD R10, R12.reuse, c[0x0][0x3a4], R5 ;  /* 0x0000e9000c0a7a24 */ /* 0x040fe200078e0205 */
[----:B------:R-:W-:Y:S01]  /*120d0*/  MOV R3, c[0x0][0x4e8] ;  /* 0x00013a0000037a02 */ /* 0x000fe20000000f00 */
[----:B------:R-:W-:Y:S01]  /*120e0*/  IMAD.WIDE.U32 R12, R12, c[0x0][0x3a0], RZ ;  /* 0x0000e8000c0c7a25 */ /* 0x000fe200078e00ff */
[----:B------:R-:W-:Y:S02]  /*120f0*/  LOP3.LUT R5, R4, 0xfffffffc, RZ, 0xc0, !PT ;  /* 0xfffffffc04057812 */ /* 0x000fe400078ec0ff */
[----:B------:R-:W-:Y:S01]  /*12100*/  ISETP.NE.AND P0, PT, R3, 0x1, PT ;  /* 0x000000010300780c */ /* 0x000fe20003f05270 */
[----:B------:R-:W-:Y:S01]  /*12110*/  IMAD R9, R9, c[0x0][0x3f0], RZ ;  /* 0x0000fc0009097a24 */ /* 0x000fe200078e02ff */
[----:B------:R-:W-:Y:S01]  /*12120*/  SHF.R.S32.HI R4, RZ, 0x2, R4 ;  /* 0x00000002ff047819 */ /* 0x000fe20000011404 */
[----:B------:R-:W-:Y:S01]  /*12130*/  IMAD.IADD R5, R0, 0x1, -R5 ;  /* 0x0000000100057824 */ /* 0x000fe200078e0a05 */
[----:B------:R-:W-:Y:S01]  /*12140*/  IADD3 R13, R13, R10, RZ ;  /* 0x0000000a0d0d7210 */ /* 0x000fe20007ffe0ff */
[----:B------:R-:W-:-:S02]  /*12150*/  IMAD R9, R224, c[0x0][0x3f4], R9 ;  /* 0x0000fd00e0097a24 */ /* 0x000fc400078e0209 */
[----:B-----5:R-:W-:Y:S01]  /*12160*/  IMAD R2, R2, c[0x0][0x4e8], RZ ;  /* 0x00013a0002027a24 */ /* 0x020fe200078e02ff */
[C---:B------:R-:W-:Y:S02]  /*12170*/  LEA R3, R5.reuse, R4, 0x5 ;  /* 0x0000000405037211 */ /* 0x040fe400078e28ff */
[----:B------:R-:W-:Y:S02]  /*12180*/  SHF.L.U32 R11, R5, 0x3, RZ ;  /* 0x00000003050b7819 */ /* 0x000fe400000006ff */
[----:B--2---:R-:W-:Y:S01]  /*12190*/  SHF.R.S32.HI R6, RZ, 0x1f, R7 ;  /* 0x0000001fff067819 */ /* 0x004fe20000011407 */
[----:B------:R-:W-:Y:S01]  /*121a0*/  IMAD.WIDE.U32 R12, R7, c[0x0][0x3e8], R12 ;  /* 0x0000fa00070c7a25 */ /* 0x000fe200078e000c */
[----:B------:R-:W-:-:S03]  /*121b0*/  IADD3 R5, R11, 0x20, RZ ;  /* 0x000000200b057810 */ /* 0x000fc60007ffe0ff */
[----:B------:R-:W-:Y:S02]  /*121c0*/  IMAD R6, R6, c[0x0][0x3e8], RZ ;  /* 0x0000fa0006067a24 */ /* 0x000fe400078e02ff */
[----:B-1----:R-:W-:Y:S02]  /*121d0*/  IMAD R3, R8, 0x80, R3 ;  /* 0x0000008008037824 */ /* 0x002fe400078e0203 */
[----:B------:R-:W-:Y:S02]  /*121e0*/  IMAD R6, R7, c[0x0][0x3ec], R6 ;  /* 0x0000fb0007067a24 */ /* 0x000fe400078e0206 */
[----:B------:R-:W-:-:S03]  /*121f0*/  @P0 IMAD.HI.U32 R0, R3, c[0x0][0x4ec], RZ ;  /* 0x00013b0003000a27 */ /* 0x000fc600078e00ff */
[----:B------:R-:W-:Y:S02]  /*12200*/  IADD3 R13, R6, R13, RZ ;  /* 0x0000000d060d7210 */ /* 0x000fe40007ffe0ff */
[----:B------:R-:W-:Y:S02]  /*12210*/  MOV R6, R3 ;  /* 0x0000000300067202 */ /* 0x000fe40000000f00 */
[----:B------:R-:W-:Y:S01]  /*12220*/  @P0 SHF.R.U32.HI R6, RZ, c[0x0][0x4f0], R0 ;  /* 0x00013c00ff060a19 */ /* 0x000fe20000011600 */
[----:B------:R-:W-:-:S03]  /*12230*/  IMAD.WIDE.U32 R12, R224, c[0x0][0x3f0], R12 ;  /* 0x0000fc00e00c7a25 */ /* 0x000fc600078e000c */
[--C-:B------:R-:W-:Y:S01]  /*12240*/  SHF.R.S32.HI R7, RZ, 0x1f, R6.reuse ;  /* 0x0000001fff077819 */ /* 0x100fe20000011406 */
[----:B------:R-:W-:Y:S01]  /*12250*/  IMAD.MOV R0, RZ, RZ, -R6 ;  /* 0x000000ffff007224 */ /* 0x000fe200078e0a06 */
[----:B------:R-:W-:Y:S02]  /*12260*/  IADD3 R13, R13, R9, RZ ;  /* 0x000000090d0d7210 */ /* 0x000fe40007ffe0ff */
[----:B------:R-:W-:Y:S01]  /*12270*/  LEA R9, R8, R4, 0x7 ;  /* 0x0000000408097211 */ /* 0x000fe200078e38ff */
[----:B------:R-:W-:Y:S01]  /*12280*/  IMAD R7, R7, c[0x0][0x3e0], RZ ;  /* 0x0000f80007077a24 */ /* 0x000fe200078e02ff */
[----:B------:R-:W-:Y:S01]  /*12290*/  IADD3 R4, R11, 0x40, RZ ;  /* 0x000000400b047810 */ /* 0x000fe20007ffe0ff */
[----:B------:R-:W-:Y:S02]  /*122a0*/  IMAD R0, R0, c[0x0][0x4e8], R3 ;  /* 0x00013a0000007a24 */ /* 0x000fe400078e0203 */
        /* <DEDUP_REMOVED lines=29> */
.L_x_1097:
[----:B------:R-:W-:Y:S05]  /*12480*/  BSYNC B0 ;  /* 0x0000000000007941 */ /* 0x000fea0003800000 */
.L_x_1096:
[----:B--23--:R-:W-:Y:S01]  /*12490*/  IADD3 R7, R9, 0x20, RZ ;  /* 0x0000002009077810 */ /* 0x00cfe20007ffe0ff */
[----:B------:R2:W3:Y:S01]  /*124a0*/  SHFL.IDX PT, R13, R0, 0x1, 0x1c1f ;  /* 0x003c1f00000d7f89 */ /* 0x0004e200000e0000 */
        /* <DEDUP_REMOVED lines=9> */
[----:B------:R-:W-:Y:S02]  /*12540*/  @!P1 LEA.HI R7, R6, R5, RZ, 0x3 ;  /* 0x0000000506079211 */ /* 0x000fe400078f18ff */
[----:B------:R-:W-:Y:S01]  /*12550*/  @!P0 LEA.HI R6, R15, R4, RZ, 0x3 ;  /* 0x000000040f068211 */ /* 0x000fe200078f18ff */
[----:B---34-:R-:W-:Y:S01]  /*12560*/  @!P2 IMAD.WIDE R14, R11, 0x2, R12 ;  /* 0x000000020b0ea825 */ /* 0x018fe200078e020c */
[----:B------:R-:W-:Y:S02]  /*12570*/  @!P1 LOP3.LUT R7, R7, 0xfffffff8, RZ, 0xc0, !PT ;  /* 0xfffffff807079812 */ /* 0x000fe400078ec0ff */
[----:B------:R-:W-:-:S02]  /*12580*/  @!P0 LOP3.LUT R6, R6, 0xfffffff8, RZ, 0xc0, !PT ;  /* 0xfffffff806068812 */ /* 0x000fc400078ec0ff */
[----:B------:R3:W-:Y:S01]  /*12590*/  @!P2 ST.E.128 [R14.64], RZ ;  /* 0x000000ff0e00a985 */ /* 0x0007e2000c101d08 */
[----:B------:R-:W-:-:S04]  /*125a0*/  @!P1 IMAD.WIDE R16, R7, 0x2, R12 ;  /* 0x0000000207109825 */ /* 0x000fc800078e020c */
[----:B------:R-:W-:Y:S01]  /*125b0*/  @!P0 IMAD.WIDE R6, R6, 0x2, R12 ;  /* 0x0000000206068825 */ /* 0x000fe200078e020c */
[----:B------:R3:W-:Y:S04]  /*125c0*/  @!P1 ST.E.128 [R16.64], RZ ;  /* 0x000000ff10009985 */ /* 0x0007e8000c101d08 */
[----:B------:R3:W-:Y:S02]  /*125d0*/  @!P0 ST.E.128 [R6.64], RZ ;  /* 0x000000ff06008985 */ /* 0x0007e4000c101d08 */
.L_x_1099:
[----:B------:R-:W-:Y:S05]  /*125e0*/  BSYNC B0 ;  /* 0x0000000000007941 */ /* 0x000fea0003800000 */
.L_x_1098:
        /* <DEDUP_REMOVED lines=13> */
[----:B-1--4-:R-:W-:Y:S01]  /*126c0*/  @!P2 IMAD.WIDE R14, R11, 0x2, R12 ;  /* 0x000000020b0ea825 */ /* 0x012fe200078e020c */
[----:B------:R-:W-:Y:S02]  /*126d0*/  @!P1 LOP3.LUT R7, R7, 0xfffffff8, RZ, 0xc0, !PT ;  /* 0xfffffff807079812 */ /* 0x000fe400078ec0ff */
[----:B------:R-:W-:-:S02]  /*126e0*/  @!P0 LOP3.LUT R6, R6, 0xfffffff8, RZ, 0xc0, !PT ;  /* 0xfffffff806068812 */ /* 0x000fc400078ec0ff */
[----:B------:R1:W-:Y:S01]  /*126f0*/  @!P2 ST.E.128 [R14.64], RZ ;  /* 0x000000ff0e00a985 */ /* 0x0003e2000c101d08 */
[----:B------:R-:W-:-:S04]  /*12700*/  @!P1 IMAD.WIDE R16, R7, 0x2, R12 ;  /* 0x0000000207109825 */ /* 0x000fc800078e020c */
[----:B------:R-:W-:Y:S01]  /*12710*/  @!P0 IMAD.WIDE R6, R6, 0x2, R12 ;  /* 0x0000000206068825 */ /* 0x000fe200078e020c */
[----:B------:R1:W-:Y:S04]  /*12720*/  @!P1 ST.E.128 [R16.64], RZ ;  /* 0x000000ff10009985 */ /* 0x0003e8000c101d08 */
[----:B------:R1:W-:Y:S02]  /*12730*/  @!P0 ST.E.128 [R6.64], RZ ;  /* 0x000000ff06008985 */ /* 0x0003e4000c101d08 */
.L_x_1101:
[----:B------:R-:W-:Y:S05]  /*12740*/  BSYNC B0 ;  /* 0x0000000000007941 */ /* 0x000fea0003800000 */
.L_x_1100:
[----:B------:R-:W-:Y:S01]  /*12750*/  IADD3 R9, R9, 0x60, RZ ;  /* 0x0000006009097810 */ /* 0x000fe20007ffe0ff */
[----:B-1----:R1:W2:Y:S03]  /*12760*/  SHFL.IDX PT, R7, R0, 0x3, 0x1c1f ;  /* 0x007c1f0000077f89 */ /* 0x0022a600000e0000 */
[----:B------:R-:W-:Y:S01]  /*12770*/  ISETP.GE.AND P0, PT, R9, R2, PT ;  /* 0x000000020900720c */ /* 0x000fe20003f06270 */
[----:B------:R1:W3:-:S12]  /*12780*/  SHFL.IDX PT, R6, R3, 0x3, 0x1c1f ;  /* 0x007c1f0003067f89 */ /* 0x0002d800000e0000 */
[----:B------:R-:W-:Y:S05]  /*12790*/  @P0 EXIT ;  /* 0x000000000000094d */ /* 0x000fea0003800000 */
[----:B------:R-:W-:Y:S02]  /*127a0*/  ISETP.GE.AND P0, PT, R5, c[0x0][0x3c8], PT ;  /* 0x0000f20005007a0c */ /* 0x000fe40003f06270 */
[----:B------:R-:W-:-:S11]  /*127b0*/  ISETP.GE.AND P1, PT, R11, c[0x0][0x3c8], PT ;  /* 0x0000f2000b007a0c */ /* 0x000fd60003f26270 */
[----:B-123--:R-:W-:Y:S02]  /*127c0*/  @!P0 SHF.R.S32.HI R0, RZ, 0x1f, R5 ;  /* 0x0000001fff008819 */ /* 0x00efe40000011405 */
[----:B------:R-:W-:Y:S02]  /*127d0*/  @!P1 IMAD.WIDE R8, R11, 0x2, R6 ;  /* 0x000000020b089825 */ /* 0x000fe400078e0206 */
[----:B------:R-:W-:-:S03]  /*127e0*/  @!P0 LEA.HI R0, R0, R5, RZ, 0x3 ;  /* 0x0000000500008211 */ /* 0x000fc600078f18ff */
[----:B------:R1:W-:Y:S01]  /*127f0*/  @!P1 ST.E.128 [R8.64], RZ ;  /* 0x000000ff08009985 */ /* 0x0003e2000c101d08 */
[----:B------:R-:W-:-:S05]  /*12800*/  @!P0 LOP3.LUT R3, R0, 0xfffffff8, RZ, 0xc0, !PT ;  /* 0xfffffff800038812 */ /* 0x000fca00078ec0ff */
[----:B------:R-:W-:-:S05]  /*12810*/  @!P0 IMAD.WIDE R2, R3, 0x2, R6 ;  /* 0x0000000203028825 */ /* 0x000fca00078e0206 */
[----:B------:R1:W-:Y:S01]  /*12820*/  @!P0 ST.E.128 [R2.64], RZ ;  /* 0x000000ff02008985 */ /* 0x0003e2000c101d08 */
[----:B------:R-:W-:-:S13]  /*12830*/  ISETP.GE.AND P0, PT, R4, c[0x0][0x3c8], PT ;  /* 0x0000f20004007a0c */ /* 0x000fda0003f06270 */
[----:B------:R-:W-:Y:S05]  /*12840*/  @P0 EXIT ;  /* 0x000000000000094d */ /* 0x000fea0003800000 */
[----:B-1----:R-:W-:-:S04]  /*12850*/  SHF.R.S32.HI R3, RZ, 0x1f, R4 ;  /* 0x0000001fff037819 */ /* 0x002fc80000011404 */
[----:B------:R-:W-:-:S04]  /*12860*/  LEA.HI R3, R3, R4, RZ, 0x3 ;  /* 0x0000000403037211 */ /* 0x000fc800078f18ff */
[----:B------:R-:W-:-:S05]  /*12870*/  LOP3.LUT R3, R3, 0xfffffff8, RZ, 0xc0, !PT ;  /* 0xfffffff803037812 */ /* 0x000fca00078ec0ff */
[----:B------:R-:W-:-:S05]  /*12880*/  IMAD.WIDE R6, R3, 0x2, R6 ;  /* 0x0000000203067825 */ /* 0x000fca00078e0206 */
[----:B------:R-:W-:Y:S01]  /*12890*/  ST.E.128 [R6.64], RZ ;  /* 0x000000ff06007985 */ /* 0x000fe2000c101d08 */
[----:B------:R-:W-:Y:S05]  /*128a0*/  EXIT ;  /* 0x000000000000794d */ /* 0x000fea0003800000 */
.L_x_1102:
        /* <DEDUP_REMOVED lines=13> */
.L_x_1523:


//--------------------- .text._ZN7cutlass13device_kernelIN5flash19enable_sm80_to_sm89INS1_16FlashAttnFwdSm80INS1_25CollectiveMainloopFwdSm80ILi4ELi1ELb0EN4cute5tupleIJNS5_1CILi128EEENS7_ILi48EEENS7_ILi96EEEEEELi96ENS_6half_tEfNS_4arch4Sm80ELb0ELb1ELb0ELb1ELb0ELb1ELb1ELb0EEENS1_21CollectiveEpilogueFwdINS6_IJS8_SA_S9_EEENS6_IJNS7_ILi1EEESI_SI_EEESC_SE_Li128ELb1ELb1ELb0ELb0EEENS1_19SingleTileSchedulerILb1ELb0ELb1ELi128EEEEEEEEEvNT_6ParamsE --------------------------
	.section	.text._ZN7cutlass13device_kernelIN5flash19enable_sm80_to_sm89INS1_16FlashAttnFwdSm80INS1_25CollectiveMainloopFwdSm80ILi4ELi1ELb0EN4cute5tupleIJNS5_1CILi128EEENS7_ILi48EEENS7_ILi96EEEEEELi96ENS_6half_tEfNS_4arch4Sm80ELb0ELb1ELb0ELb1ELb0ELb1ELb1ELb0EEENS1_21CollectiveEpilogueFwdINS6_IJS8_SA_S9_EEENS6_IJNS7_ILi1EEESI_SI_EEESC_SE_Li128ELb1ELb1ELb0ELb0EEENS1_19SingleTileSchedulerILb1ELb0ELb1ELi128EEEEEEEEEvNT_6ParamsE,"ax",@progbits
	.sectioninfo	@"SHI_REGISTERS=255"
	.align	128
.text._ZN7cutlass13device_kernelIN5flash19enable_sm80_to_sm89INS1_16FlashAttnFwdSm80INS1_25CollectiveMainloopFwdSm80ILi4ELi1ELb0EN4cute5tupleIJNS5_1CILi128EEENS7_ILi48EEENS7_ILi96EEEEEELi96ENS_6half_tEfNS_4arch4Sm80ELb0ELb1ELb0ELb1ELb0ELb1ELb1ELb0EEENS1_21CollectiveEpilogueFwdINS6_IJS8_SA_S9_EEENS6_IJNS7_ILi1EEESI_SI_EEESC_SE_Li128ELb1ELb1ELb0ELb0EEENS1_19SingleTileSchedulerILb1ELb0ELb1ELi128EEEEEEEEEvNT_6ParamsE:
        .type           _ZN7cutlass13device_kernelIN5flash19enable_sm80_to_sm89INS1_16FlashAttnFwdSm80INS1_25CollectiveMainloopFwdSm80ILi4ELi1ELb0EN4cute5tupleIJNS5_1CILi128EEENS7_ILi48EEENS7_ILi96EEEEEELi96ENS_6half_tEfNS_4arch4Sm80ELb0ELb1ELb0ELb1ELb0ELb1ELb1ELb0EEENS1_21CollectiveEpilogueFwdINS6_IJS8_SA_S9_EEENS6_IJNS7_ILi1EEESI_SI_EEESC_SE_Li128ELb1ELb1ELb0ELb0EEENS1_19SingleTileSchedulerILb1ELb0ELb1ELi128EEEEEEEEEvNT_6ParamsE,@function
        .size           _ZN7cutlass13device_kernelIN5flash19enable_sm80_to_sm89INS1_16FlashAttnFwdSm80INS1_25CollectiveMainloopFwdSm80ILi4ELi1ELb0EN4cute5tupleIJNS5_1CILi128EEENS7_ILi48EEENS7_ILi96EEEEEELi96ENS_6half_tEfNS_4arch4Sm80ELb0ELb1ELb0ELb1ELb0ELb1ELb1ELb0EEENS1_21CollectiveEpilogueFwdINS6_IJS8_SA_S9_EEENS6_IJNS7_ILi1EEESI_SI_EEESC_SE_Li128ELb1ELb1ELb0ELb0EEENS1_19SingleTileSchedulerILb1ELb0ELb1ELi128EEEEEEEEEvNT_6ParamsE,(.L_x_1524 - _ZN7cutlass13device_kernelIN5flash19enable_sm80_to_sm89INS1_16FlashAttnFwdSm80INS1_25CollectiveMainloopFwdSm80ILi4ELi1ELb0EN4cute5tupleIJNS5_1CILi128EEENS7_ILi48EEENS7_ILi96EEEEEELi96ENS_6half_tEfNS_4arch4Sm80ELb0ELb1ELb0ELb1ELb0ELb1ELb1ELb0EEENS1_21CollectiveEpilogueFwdINS6_IJS8_SA_S9_EEENS6_IJNS7_ILi1EEESI_SI_EEESC_SE_Li128ELb1ELb1ELb0ELb0EEENS1_19SingleTileSchedulerILb1ELb0ELb1ELi128EEEEEEEEEvNT_6ParamsE)
        .other          _ZN7cutlass13device_kernelIN5flash19enable_sm80_to_sm89INS1_16FlashAttnFwdSm80INS1_25CollectiveMainloopFwdSm80ILi4ELi1ELb0EN4cute5tupleIJNS5_1CILi128EEENS7_ILi48EEENS7_ILi96EEEEEELi96ENS_6half_tEfNS_4arch4Sm80ELb0ELb1ELb0ELb1ELb0ELb1ELb1ELb0EEENS1_21CollectiveEpilogueFwdINS6_IJS8_SA_S9_EEENS6_IJNS7_ILi1EEESI_SI_EEESC_SE_Li128ELb1ELb1ELb0ELb0EEENS1_19SingleTileSchedulerILb1ELb0ELb1ELi128EEEEEEEEEvNT_6ParamsE,@"STO_CUDA_ENTRY STV_DEFAULT"
_ZN7cutlass13device_kernelIN5flash19enable_sm80_to_sm89INS1_16FlashAttnFwdSm80INS1_25CollectiveMainloopFwdSm80ILi4ELi1ELb0EN4cute5tupleIJNS5_1CILi128EEENS7_ILi48EEENS7_ILi96EEEEEELi96ENS_6half_tEfNS_4arch4Sm80ELb0ELb1ELb0ELb1ELb0ELb1ELb1ELb0EEENS1_21CollectiveEpilogueFwdINS6_IJS8_SA_S9_EEENS6_IJNS7_ILi1EEESI_SI_EEESC_SE_Li128ELb1ELb1ELb0ELb0EEENS1_19SingleTileSchedulerILb1ELb0ELb1ELi128EEEEEEEEEvNT_6ParamsE:
        /* <DEDUP_REMOVED lines=16> */
.L_x_1104:
        /* <DEDUP_REMOVED lines=8> */
.L_x_1106:
[----:B------:R-:W-:-:S04]  /*0180*/  MOV R0, c[0x0][0x54c] ;  /* 0x0001530000007a02 */ /* 0x000fc80000000f00 */
.L_x_1105:
[----:B------:R-:W-:Y:S01]  /*0190*/  USHF.L.U32 UR4, UR4, 0x7, URZ ;  /* 0x0000000704047899 */ /* 0x000fe2000800063f */
[----:B-----5:R-:W-:-:S05]  /*01a0*/  IMAD R0, R0, c[0x0][0x548], RZ ;  /* 0x0001520000007a24 */ /* 0x020fca00078e02ff */
[----:B------:R-:W-:-:S04]  /*01b0*/  MOV R6, UR4 ;  /* 0x0000000400067c02 */ /* 0x000fc80008000f00 */
[----:B------:R-:W-:-:S04]  /*01c0*/  ISETP.GE.AND P0, PT, R6, R0, PT ;  /* 0x000000000600720c */ /* 0x000fc80003f06270 */
[----:B------:R-:W-:Y:S01]  /*01d0*/  SEL R225, R225, 0xffffffff, !P0 ;  /* 0xffffffffe1e17807 */ /* 0x000fe20004000000 */
[----:B------:R-:W-:Y:S05]  /*01e0*/  BRA `(.L_x_1107) ;  /* 0x0000013000007947 */ /* 0x000fea0003800000 */
.L_x_1103:
[----:B------:R-:W-:-:S04]  /*01f0*/  ISETP.NE.U32.AND P0, PT, RZ, c[0x0][0x568], PT ;  /* 0x00015a00ff007a0c */ /* 0x000fc80003f05070 */
[----:B------:R-:W-:-:S13]  /*0200*/  ISETP.NE.AND.EX P0, PT, RZ, c[0x0][0x56c], PT, P0 ;  /* 0x00015b00ff007a0c */ /* 0x000fda0003f05300 */
[----:B------:R-:W-:Y:S05]  /*0210*/  @!P0 BRA `(.L_x_1108) ;  /* 0x0000002000008947 */ /* 0x000fea0003800000 */
[----:B------:R1:W5:Y:S01]  /*0220*/  LDG.E R0, [R4.64] ;  /* 0x0000000c04007981 */ /* 0x000362000c1e1900 */
[----:B------:R-:W-:Y:S05]  /*0230*/  BRA `(.L_x_1109) ;  /* 0x0000009000007947 */ /* 0x000fea0003800000 */
.L_x_1108:
        /* <DEDUP_REMOVED lines=8> */
.L_x_1110:
[----:B------:R-:W-:-:S04]  /*02c0*/  MOV R0, c[0x0][0x54c] ;  /* 0x0001530000007a02 */ /* 0x000fc80000000f00 */
.L_x_1109:
[----:B------:R-:W-:Y:S01]  /*02d0*/  USHF.L.U32 UR4, UR4, 0x7, URZ ;  /* 0x0000000704047899 */ /* 0x000fe2000800063f */
[----:B-----5:R-:W-:-:S05]  /*02e0*/  IMAD R0, R0, c[0x0][0x548], RZ ;  /* 0x0001520000007a24 */ /* 0x020fca00078e02ff */
[----:B------:R-:W-:-:S04]  /*02f0*/  MOV R6, UR4 ;  /* 0x0000000400067c02 */ /* 0x000fc80008000f00 */
[----:B------:R-:W-:-:S04]  /*0300*/  ISETP.GE.AND P0, PT, R6, R0, PT ;  /* 0x000000000600720c */ /* 0x000fc80003f06270 */
[----:B------:R-:W-:-:S04]  /*0310*/  SEL R225, R225, 0xffffffff, !P0 ;  /* 0xffffffffe1e17807 */ /* 0x000fc80004000000 */
.L_x_1107:
[----:B------:R-:W-:-:S13]  /*0320*/  ISETP.GE.AND P0, PT, R225, RZ, PT ;  /* 0x000000ffe100720c */ /* 0x000fda0003f06270 */
[----:B------:R-:W-:Y:S05]  /*0330*/  @!P0 EXIT ;  /* 0x000000000000894d */ /* 0x000fea0003800000 */
[----:B------:R-:W-:Y:S01]  /*0340*/  ISETP.NE.U32.AND P0, PT, RZ, c[0x0][0x370], PT ;  /* 0x0000dc00ff007a0c */ /* 0x000fe20003f05070 */
[----:B------:R-:W-:Y:S01]  /*0350*/  IMAD.MOV.U32 R124, RZ, RZ, RZ ;  /* 0x000000ffff7c7224 */ /* 0x000fe200078e00ff */
[----:B------:R-:W-:Y:S01]  /*0360*/  ISETP.NE.U32.AND P1, PT, RZ, c[0x0][0x360], PT ;  /* 0x0000d800ff007a0c */ /* 0x000fe20003f25070 */
[----:B------:R-:W-:Y:S01]  /*0370*/  IMAD.MOV.U32 R224, RZ, RZ, c[0x0][0x168] ;  /* 0x00005a00ffe07624 */ /* 0x000fe200078e00ff */
[----:B------:R-:W-:Y:S01]  /*0380*/  ISETP.NE.AND.EX P2, PT, RZ, c[0x0][0x374], PT, P0 ;  /* 0x0000dd00ff007a0c */ /* 0x000fe20003f45300 */
[----:B------:R-:W-:Y:S01]  /*0390*/  IMAD.MOV.U32 R74, RZ, RZ, RZ ;  /* 0x000000ffff4a7224 */ /* 0x000fe200078e00ff */
[----:B------:R-:W-:Y:S01]  /*03a0*/  ISETP.NE.AND.EX P0, PT, RZ, c[0x0][0x364], PT, P1 ;  /* 0x0000d900ff007a0c */ /* 0x000fe20003f05310 */
[----:B------:R-:W-:Y:S01]  /*03b0*/  IMAD.MOV.U32 R123, RZ, RZ, RZ ;  /* 0x000000ffff7b7224 */ /* 0x000fe200078e00ff */
[----:B------:R-:W-:Y:S01]  /*03c0*/  ISETP.NE.U32.AND P1, PT, RZ, c[0x0][0x348], PT ;  /* 0x0000d200ff007a0c */ /* 0x000fe20003f25070 */
[----:B------:R-:W-:Y:S01]  /*03d0*/  IMAD.MOV.U32 R89, RZ, RZ, RZ ;  /* 0x000000ffff597224 */ /* 0x000fe200078e00ff */
[----:B------:R-:W-:Y:S01]  /*03e0*/  ISETP.NE.U32.AND P3, PT, RZ, c[0x0][0x350], PT ;  /* 0x0000d400ff007a0c */ /* 0x000fe20003f65070 */
[----:B-1----:R-:W-:Y:S01]  /*03f0*/  IMAD.WIDE R4, R225, R3, c[0x0][0x348] ;  /* 0x0000d200e1047625 */ /* 0x002fe200078e0203 */
[----:B------:R-:W-:-:S02]  /*0400*/  ISETP.NE.U32.AND P4, PT, RZ, c[0x0][0x358], PT ;  /* 0x0000d600ff007a0c */ /* 0x000fc40003f85070 */
[----:B------:R-:W-:Y:S01]  /*0410*/  ISETP.NE.AND.EX P1, PT, RZ, c[0x0][0x34c], PT, P1 ;  /* 0x0000d300ff007a0c */ /* 0x000fe20003f25310 */
[CC--:B------:R-:W-:Y:S01]  /*0420*/  IMAD.WIDE R10, R225.reuse, R3.reuse, c[0x0][0x350] ;  /* 0x0000d400e10a7625 */ /* 0x0c0fe200078e0203 */
[----:B------:R-:W-:Y:S02]  /*0430*/  ISETP.NE.AND.EX P5, PT, RZ, c[0x0][0x354], PT, P3 ;  /* 0x0000d500ff007a0c */ /* 0x000fe40003fa5330 */
[----:B------:R-:W-:Y:S01]  /*0440*/  ISETP.NE.AND.EX P4, PT, RZ, c[0x0][0x35c], PT, P4 ;  /* 0x0000d700ff007a0c */ /* 0x000fe20003f85340 */
[----:B------:R-:W-:-:S04]  /*0450*/  @P2 IMAD.WIDE R16, R225, R3, c[0x0][0x370] ;  /* 0x0000dc00e1102625 */ /* 0x000fc800078e0203 */
[CC--:B------:R-:W-:Y:S01]  /*0460*/  IMAD.WIDE R8, R225.reuse, R3.reuse, c[0x0][0x358] ;  /* 0x0000d600e1087625 */ /* 0x0c0fe200078e0203 */
[----:B------:R1:W5:Y:S01]  /*0470*/  @P2 LDG.E R124, [R16.64] ;  /* 0x0000000c107c2981 */ /* 0x000362000c1e1900 */
[----:B------:R-:W-:Y:S02]  /*0480*/  P2R R14, PR, RZ, 0x20 ;  /* 0x00000020ff0e7803 */ /* 0x000fe40000000000 */
[----:B------:R-:W-:Y:S01]  /*0490*/  @P0 IMAD.WIDE R12, R225, R3, c[0x0][0x360] ;  /* 0x0000d800e10c0625 */ /* 0x000fe200078e0203 */
[----:B------:R1:W5:Y:S04]  /*04a0*/  @P1 LDG.E R74, [R4.64] ;  /* 0x0000000c044a1981 */ /* 0x000368000c1e1900 */
[----:B------:R1:W5:Y:S04]  /*04b0*/  @P0 LDG.E R224, [R12.64] ;  /* 0x0000000c0ce00981 */ /* 0x000368000c1e1900 */
[----:B------:R1:W5:Y:S04]  /*04c0*/  @P5 LDG.E R123, [R10.64] ;  /* 0x0000000c0a7b5981 */ /* 0x000368000c1e1900 */
[----:B------:R1:W5:Y:S04]  /*04d0*/  @P4 LDG.E R89, [R8.64] ;  /* 0x0000000c08594981 */ /* 0x000368000c1e1900 */
[----:B------:R-:W2:Y:S01]  /*04e0*/  S2R R222, SR_CTAID.Y ;  /* 0x0000000000de7919 */ /* 0x000ea20000002600 */
[----:B------:R-:W-:-:S02]  /*04f0*/  IMAD.MOV.U32 R2, RZ, RZ, c[0x0][0x1d0] ;  /* 0x00007400ff027624 */ /* 0x000fc400078e00ff */
[----:B------:R-:W-:Y:S01]  /*0500*/  IMAD.MOV.U32 R0, RZ, RZ, c[0x0][0x228] ;  /* 0x00008a00ff007624 */ /* 0x000fe200078e00ff */
[----:B--2---:R-:W-:Y:S01]  /*0510*/  SHF.R.S32.HI R221, RZ, 0x1f, R222 ;  /* 0x0000001fffdd7819 */ /* 0x004fe200000114de */
[----:B------:R-:W-:Y:S05]  /*0520*/  @P0 BRA `(.L_x_1111) ;  /* 0x0000004000000947 */ /* 0x000fea0003800000 */
[----:B-1----:R-:W-:Y:S05]  /*0530*/  @!P1 BRA `(.L_x_1111) ;  /* 0x0000003000009947 */ /* 0x002fea0003800000 */
[----:B-----5:R1:W2:Y:S04]  /*0540*/  LDG.E R224, [R4.64] ;  /* 0x0000000c04e07981 */ /* 0x0202a8000c1e1900 */
[----:B-1----:R-:W2:Y:S02]  /*0550*/  LDG.E R4, [R4.64+0x4] ;  /* 0x0000040c04047981 */ /* 0x002ea4000c1e1900 */
[----:B--2---:R-:W-:Y:S02]  /*0560*/  IADD3 R224, -R224, R4, RZ ;  /* 0x00000004e0e07210 */ /* 0x004fe40007ffe1ff */
.L_x_1111:
[----:B-1----:R-:W-:-:S04]  /*0570*/  ISETP.NE.U32.AND P0, PT, RZ, c[0x0][0x368], PT ;  /* 0x0000da00ff007a0c */ /* 0x002fc80003f05070 */
[----:B------:R-:W-:-:S13]  /*0580*/  ISETP.NE.AND.EX P0, PT, RZ, c[0x0][0x36c], PT, P0 ;  /* 0x0000db00ff007a0c */ /* 0x000fda0003f05300 */
[----:B------:R-:W-:Y:S05]  /*0590*/  @!P0 BRA `(.L_x_1112) ;  /* 0x0000003000008947 */ /* 0x000fea0003800000 */
[----:B------:R-:W-:-:S05]  /*05a0*/  IMAD.WIDE R4, R225, R3, c[0x0][0x368] ;  /* 0x0000da00e1047625 */ /* 0x000fca00078e0203 */
[----:B------:R1:W5:Y:S01]  /*05b0*/  LDG.E R2, [R4.64] ;  /* 0x0000000c04027981 */ /* 0x000362000c1e1900 */
[----:B------:R-:W-:Y:S05]  /*05c0*/  BRA `(.L_x_1113) ;  /* 0x0000004000007947 */ /* 0x000fea0003800000 */
.L_x_1112:
[----:B------:R-:W-:Y:S05]  /*05d0*/  @!P5 BRA `(.L_x_1113) ;  /* 0x000000300000d947 */ /* 0x000fea0003800000 */
[----:B------:R1:W2:Y:S04]  /*05e0*/  LDG.E R2, [R10.64] ;  /* 0x0000000c0a027981 */ /* 0x0002a8000c1e1900 */
[----:B-1----:R-:W2:Y:S02]  /*05f0*/  LDG.E R10, [R10.64+0x4] ;  /* 0x0000040c0a0a7981 */ /* 0x002ea4000c1e1900 */
[----:B--2---:R-:W-:Y:S02]  /*0600*/  IADD3 R2, -R2, R10, RZ ;  /* 0x0000000a02027210 */ /* 0x004fe40007ffe1ff */
.L_x_1113:
[----:B-1----:R1:W2:Y:S04]  /*0610*/  @P4 LDG.E R4, [R8.64] ;  /* 0x0000000c08044981 */ /* 0x0022a8000c1e1900 */
[----:B------:R1:W2:Y:S01]  /*0620*/  @P4 LDG.E R7, [R8.64+0x4] ;  /* 0x0000040c08074981 */ /* 0x0002a2000c1e1900 */
[----:B------:R-:W-:Y:S01]  /*0630*/  IMAD.MOV.U32 R220, RZ, RZ, c[0x0][0x2c4] ;  /* 0x0000b100ffdc7624 */ /* 0x000fe200078e00ff */
[----:B------:R-:W-:Y:S01]  /*0640*/  ISETP.NE.U32.AND P0, PT, RZ, c[0x0][0x378], PT ;  /* 0x0000de00ff007a0c */ /* 0x000fe20003f05070 */
[----:B-----5:R-:W-:-:S03]  /*0650*/  IMAD.MOV.U32 R73, RZ, RZ, R2 ;  /* 0x000000ffff497224 */ /* 0x020fc600078e0002 */
[----:B------:R-:W-:Y:S01]  /*0660*/  ISETP.NE.AND P2, PT, R220, 0x1, PT ;  /* 0x00000001dc00780c */ /* 0x000fe20003f45270 */
[----:B------:R-:W-:Y:S01]  /*0670*/  IMAD.MOV.U32 R77, RZ, RZ, R6 ;  /* 0x000000ffff4d7224 */ /* 0x000fe200078e0006 */
[----:B------:R-:W-:Y:S01]  /*0680*/  ISETP.NE.AND.EX P0, PT, RZ, c[0x0][0x37c], PT, P0 ;  /* 0x0000df00ff007a0c */ /* 0x000fe20003f05300 */
[----:B------:R-:W-:Y:S01]  /*0690*/  IMAD.MOV.U32 R219, RZ, RZ, c[0x0][0x32c] ;  /* 0x0000cb00ffdb7624 */ /* 0x000fe200078e00ff */
[----:B------:R-:W-:-:S04]  /*06a0*/  LOP3.LUT R226, R226, 0xfffff7ff, RZ, 0xc0, !PT ;  /* 0xfffff7ffe2e27812 */ /* 0x000fc800078ec0ff */
[----:B------:R-:W-:-:S05]  /*06b0*/  ISETP.GE.AND P1, PT, R219, 0x1, PT ;  /* 0x00000001db00780c */ /* 0x000fca0003f26270 */
[----:B------:R-:W-:-:S05]  /*06c0*/  @P2 IADD3 R5, R77, 0x7f, RZ ;  /* 0x0000007f4d052810 */ /* 0x000fca0007ffe0ff */
[----:B------:R-:W-:Y:S01]  /*06d0*/  @P2 IMAD.HI.U32 R5, R5, c[0x0][0x2c8], RZ ;  /* 0x0000b20005052a27 */ /* 0x000fe200078e00ff */
[----:B------:R-:W-:Y:S02]  /*06e0*/  IADD3 R6, R6, 0x7f, RZ ;  /* 0x0000007f06067810 */ /* 0x000fe40007ffe0ff */
[----:B------:R-:W-:Y:S01]  /*06f0*/  @P2 LOP3.LUT R226, R226, 0x800, RZ, 0xfc, !PT ;  /* 0x00000800e2e22812 */ /* 0x000fe200078efcff */
[----:B-1----:R-:W-:Y:S01]  /*0700*/  @P0 IMAD.WIDE R8, R225, R3, c[0x0][0x378] ;  /* 0x0000de00e1080625 */ /* 0x002fe200078e0203 */
[----:B------:R-:W-:Y:S02]  /*0710*/  @P2 SHF.R.U32.HI R6, RZ, c[0x0][0x2cc], R5 ;  /* 0x0000b300ff062a19 */ /* 0x000fe40000011605 */
[----:B------:R-:W-:Y:S02]  /*0720*/  LOP3.LUT R226, R226, 0xfffffbff, RZ, 0xc0, !PT ;  /* 0xfffffbffe2e27812 */ /* 0x000fe400078ec0ff */
[----:B------:R1:W5:Y:S02]  /*0730*/  @P0 LDG.E R73, [R8.64] ;  /* 0x0000000c08490981 */ /* 0x000364000c1e1900 */
[----:B------:R-:W-:Y:S01]  /*0740*/  @P1 LOP3.LUT R226, R226, 0x400, RZ, 0xfc, !PT ;  /* 0x00000400e2e21812 */ /* 0x000fe200078efcff */
[----:B--2---:R-:W-:-:S02]  /*0750*/  @P4 IMAD.IADD R0, R7, 0x1, -R4 ;  /* 0x0000000107004824 */ /* 0x004fc400078e0a04 */
[----:B------:R-:W-:-:S04]  /*0760*/  IMAD.IADD R4, R2, 0x1, -R124 ;  /* 0x0000000102047824 */ /* 0x000fc800078e0a7c */
[----:B------:R-:W-:-:S05]  /*0770*/  IMAD.IADD R218, R4, 0x1, R0 ;  /* 0x0000000104da7824 */ /* 0x000fca00078e0200 */
[----:B------:R-:W-:-:S05]  /*0780*/  IADD3 R93, R218, 0x1, -R224 ;  /* 0x00000001da5d7810 */ /* 0x000fca0007ffe8e0 */
[----:B------:R-:W-:-:S05]  /*0790*/  IMAD.IADD R6, R93, 0x1, R6 ;  /* 0x000000015d067824 */ /* 0x000fca00078e0206 */
[----:B-1----:R-:W-:Y:S01]  /*07a0*/  IADD3 R8, R6, c[0x0][0x328], RZ ;  /* 0x0000ca0006087a10 */ /* 0x002fe20007ffe0ff */
        /* <DEDUP_REMOVED lines=10> */
.L_x_1115:
[----:B------:R-:W-:-:S13]  /*0850*/  ISETP.NE.AND P0, PT, R219, 0x1, PT ;  /* 0x00000001db00780c */ /* 0x000fda0003f05270 */
[----:B------:R-:W-:-:S05]  /*0860*/  @P0 IMAD.HI.U32 R6, R5, c[0x0][0x330], RZ ;  /* 0x0000cc0005060a27 */ /* 0x000fca00078e00ff */
[----:B------:R-:W-:-:S05]  /*0870*/  @P0 SHF.R.U32.HI R5, RZ, c[0x0][0x334], R6 ;  /* 0x0000cd00ff050a19 */ /* 0x000fca0000011606 */
.L_x_1116:
[----:B------:R-:W-:-:S05]  /*0880*/  IMAD R5, R5, R219, c[0x0][0x32c] ;  /* 0x0000cb0005057624 */ /* 0x000fca00078e02db */
[----:B------:R-:W-:Y:S02]  /*0890*/  IMNMX R8, R8, R5, PT ;  /* 0x0000000508087217 */ /* 0x000fe40003800200 */
.L_x_1114:
[----:B------:R-:W-:Y:S01]  /*08a0*/  @P2 IMAD.HI.U32 R7, R77, c[0x0][0x2c8], RZ ;  /* 0x0000b2004d072a27 */ /* 0x000fe200078e00ff */
[----:B------:R-:W-:-:S03]  /*08b0*/  IADD3 R5, R218, 0x2f, RZ ;  /* 0x0000002fda057810 */ /* 0x000fc60007ffe0ff */
        /* <DEDUP_REMOVED lines=17> */
.L_x_1118:
[----:B------:R-:W-:-:S13]  /*09d0*/  ISETP.NE.AND P0, PT, R219, 0x1, PT ;  /* 0x00000001db00780c */ /* 0x000fda0003f05270 */
[----:B------:R-:W-:-:S05]  /*09e0*/  @P0 IMAD.HI.U32 R5, R6, c[0x0][0x330], RZ ;  /* 0x0000cc0006050a27 */ /* 0x000fca00078e00ff */
[----:B------:R-:W-:-:S05]  /*09f0*/  @P0 SHF.R.U32.HI R6, RZ, c[0x0][0x334], R5 ;  /* 0x0000cd00ff060a19 */ /* 0x000fca0000011605 */
.L_x_1119:
[----:B------:R-:W-:-:S05]  /*0a00*/  IMAD R6, R6, c[0x0][0x32c], RZ ;  /* 0x0000cb0006067a24 */ /* 0x000fca00078e02ff */
[----:B------:R-:W-:-:S04]  /*0a10*/  IMNMX R7, R7, R6, !PT ;  /* 0x0000000607077217 */ /* 0x000fc80007800200 */
.L_x_1117:
        /* <DEDUP_REMOVED lines=12> */
[----:B------:R-:W-:-:S04]  /*0ae0*/  IMNMX R6, R6, R0, PT ;  /* 0x0000000006067217 */ /* 0x000fc80003800200 */
[----:B------:R-:W-:Y:S01]  /*0af0*/  ISETP.GT.AND P0, PT, R6, R5, PT ;  /* 0x000000050600720c */ /* 0x000fe20003f04270 */
[----:B------:R-:W-:-:S05]  /*0b00*/  IMAD.WIDE.U32 R4, R5, -0x55555555, RZ ;  /* 0xaaaaaaab05047825 */ /* 0x000fca00078e00ff */
[----:B------:R-:W-:-:S05]  /*0b10*/  SHF.R.U32.HI R91, RZ, 0x5, R5 ;  /* 0x00000005ff5b7819 */ /* 0x000fca0000011605 */
[----:B------:R-:W-:Y:S02]  /*0b20*/  IMAD.MOV.U32 R5, RZ, RZ, R91 ;  /* 0x000000ffff057224 */ /* 0x000fe400078e005b */
        /* <DEDUP_REMOVED lines=8> */
[----:B------:R-:W-:Y:S01]  /*0bb0*/  IMAD R4, R221, c[0x0][0x240], RZ ;  /* 0x00009000dd047a24 */ /* 0x000fe200078e02ff */
[----:B------:R-:W-:Y:S01]  /*0bc0*/  ISETP.NE.AND.EX P3, PT, RZ, c[0x0][0x344], PT, P3 ;  /* 0x0000d100ff007a0c */ /* 0x000fe20003f65330 */
[----:B------:R-:W-:Y:S01]  /*0bd0*/  UMOV UR6, 0x30 ;  /* 0x0000003000067882 */ /* 0x000fe20000000000 */
[----:B------:R-:W-:Y:S01]  /*0be0*/  SHF.R.S32.HI R8, RZ, 0x1f, R225 ;  /* 0x0000001fff087819 */ /* 0x000fe200000114e1 */
[----:B------:R-:W-:-:S10]  /*0bf0*/  ULDC.64 UR4, c[0x0][0x238] ;  /* 0x00008e0000047ab9 */ /* 0x000fd40000000a00 */
[----:B------:R-:W-:-:S05]  /*0c00*/  @P3 IMAD.WIDE R6, R225, R3, c[0x0][0x340] ;  /* 0x0000d000e1063625 */ /* 0x000fca00078e0203 */
[----:B------:R1:W2:Y:S01]  /*0c10*/  @P3 LDG.E R13, [R6.64] ;  /* 0x0000000c060d3981 */ /* 0x0002a2000c1e1900 */
[----:B------:R-:W-:Y:S01]  /*0c20*/  SHF.R.S32.HI R3, RZ, 0x1f, R223 ;  /* 0x0000001fff037819 */ /* 0x000fe200000114df */
[----:B------:R-:W-:Y:S01]  /*0c30*/  IMAD R4, R222, c[0x0][0x244], R4 ;  /* 0x00009100de047a24 */ /* 0x000fe200078e0204 */
[----:B------:R-:W-:Y:S01]  /*0c40*/  IADD3 R42, R5, -0x1, RZ ;  /* 0xffffffff052a7810 */ /* 0x000fe20007ffe0ff */
[----:B------:R-:W-:Y:S01]  /*0c50*/  UIMAD.WIDE.U32 UR8, UR6, UR4, URZ ;  /* 0x00000004060872a5 */ /* 0x000fe2000f8e003f */
[----:B------:R-:W-:Y:S01]  /*0c60*/  LEA.HI R11, R3, R223, RZ, 0x2 ;  /* 0x000000df030b7211 */ /* 0x000fe200078f10ff */
[----:B------:R-:W-:Y:S01]  /*0c70*/  UIMAD UR7, UR6, UR5, URZ ;  /* 0x00000005060772a4 */ /* 0x000fe2000f8e023f */
[----:B------:R-:W-:Y:S01]  /*0c80*/  SEL R87, R8, RZ, !P4 ;  /* 0x000000ff08577207 */ /* 0x000fe20006000000 */
[----:B------:R-:W-:Y:S01]  /*0c90*/  IMAD R5, R42, -0x30, R0 ;  /* 0xffffffd02a057824 */ /* 0x000fe200078e0200 */
[----:B------:R-:W-:Y:S01]  /*0ca0*/  LOP3.LUT R22, R11, 0x1ffffffc, RZ, 0xc0, !PT ;  /* 0x1ffffffc0b167812 */ /* 0x000fe200078ec0ff */
[----:B------:R-:W-:Y:S01]  /*0cb0*/  UIADD3 UR7, UR9, UR7, URZ ;  /* 0x0000000709077290 */ /* 0x000fe2000fffe03f */
[----:B------:R-:W-:Y:S01]  /*0cc0*/  SHF.R.S32.HI R121, RZ, 0x2, R11 ;  /* 0x00000002ff797819 */ /* 0x000fe2000001140b */
[----:B------:R-:W-:Y:S01]  /*0cd0*/  IMAD R146, R87, c[0x0][0x248], RZ ;  /* 0x0000920057927a24 */ /* 0x000fe200078e02ff */
[----:B------:R-:W-:Y:S01]  /*0ce0*/  IMNMX R5, R5, 0x30, PT ;  /* 0x0000003005057817 */ /* 0x000fe20003800200 */
[----:B------:R-:W-:Y:S01]  /*0cf0*/  IMAD.IADD R22, R223, 0x1, -R22 ;  /* 0x00000001df167824 */ /* 0x000fe200078e0a16 */
[----:B------:R-:W-:Y:S01]  /*0d00*/  IADD3 R89, P0, R121, R89, RZ ;  /* 0x0000005979597210 */ /* 0x000fe20007f1e0ff */
[----:B------:R-:W-:Y:S01]  /*0d10*/  USHF.L.U32 UR11, UR4, 0x5, URZ ;  /* 0x00000005040b7899 */ /* 0x000fe2000800063f */
[----:B------:R-:W-:Y:S01]  /*0d20*/  SEL R138, R225, RZ, !P4 ;  /* 0x000000ffe18a7207 */ /* 0x000fe20006000000 */
[----:B------:R-:W-:Y:S01]  /*0d30*/  IMAD.SHL.U32 R22, R22, 0x8, RZ ;  /* 0x0000000816167824 */ /* 0x000fe200078e00ff */
[----:B------:R-:W-:Y:S01]  /*0d40*/  LEA.HI.X.SX32 R88, R121, R88, 0x1, P0 ;  /* 0x0000005879587211 */ /* 0x000fe200000f0eff */
[----:B------:R-:W-:Y:S01]  /*0d50*/  IMAD.IADD R5, R5, 0x1, -R121 ;  /* 0x0000000105057824 */ /* 0x000fe200078e0a79 */
[----:B------:R-:W-:Y:S01]  /*0d60*/  LEA.HI R9, R3, R223, RZ, 0x5 ;  /* 0x000000df03097211 */ /* 0x000fe200078f28ff */
[----:B------:R-:W-:Y:S01]  /*0d70*/  IMAD R146, R138, c[0x0][0x24c], R146 ;  /* 0x000093008a927a24 */ /* 0x000fe200078e0292 */
[----:B------:R-:W-:Y:S01]  /*0d80*/  SHF.R.S32.HI R23, RZ, 0x1f, R22 ;  /* 0x0000001fff177819 */ /* 0x000fe20000011416 */
[----:B------:R-:W-:Y:S01]  /*0d90*/  IMAD R140, R88, c[0x0][0x238], RZ ;  /* 0x00008e00588c7a24 */ /* 0x000fe200078e02ff */
[C---:B------:R-:W-:Y:S01]  /*0da0*/  ISETP.GE.AND P1, PT, R5.reuse, 0x1, PT ;  /* 0x000000010500780c */ /* 0x040fe20003f26270 */
[----:B------:R-:W-:Y:S01]  /*0db0*/  UMOV UR10, 0x5 ;  /* 0x00000005000a7882 */ /* 0x000fe20000000000 */
[----:B------:R-:W-:Y:S01]  /*0dc0*/  ISETP.GT.AND P0, PT, R5, 0x20, PT ;  /* 0x000000200500780c */ /* 0x000fe20003f04270 */
[----:B------:R-:W-:Y:S01]  /*0dd0*/  IMAD R140, R89, c[0x0][0x23c], R140 ;  /* 0x00008f00598c7a24 */ /* 0x000fe200078e028c */
[----:B------:R-:W-:Y:S01]  /*0de0*/  LEA.HI R11, R11, R121, RZ, 0x1 ;  /* 0x000000790b0b7211 */ /* 0x000fe200078f08ff */
[----:B-1----:R-:W-:Y:S01]  /*0df0*/  IMAD.WIDE.U32 R6, R89, c[0x0][0x238], R22 ;  /* 0x00008e0059067a25 */ /* 0x002fe200078e0016 */
[----:B------:R-:W-:Y:S01]  /*0e00*/  USHF.L.U64.HI UR10, UR4, UR10, UR5 ;  /* 0x0000000a040a7299 */ /* 0x000fe20008010205 */
[----:B------:R-:W-:-:S02]  /*0e10*/  ISETP.GE.AND P6, PT, R22, c[0x0][0x1d4], PT ;  /* 0x0000750016007a0c */ /* 0x000fc40003fc6270 */
[----:B------:R-:W-:Y:S01]  /*0e20*/  IMAD.IADD R141, R7, 0x1, R140 ;  /* 0x00000001078d7824 */ /* 0x000fe200078e028c */
[----:B------:R-:W-:Y:S01]  /*0e30*/  LOP3.LUT R11, R11, 0x7fffffe, RZ, 0xc0, !PT ;  /* 0x07fffffe0b0b7812 */ /* 0x000fe200078ec0ff */
[----:B------:R-:W-:Y:S01]  /*0e40*/  IMAD.MOV.U32 R140, RZ, RZ, R6 ;  /* 0x000000ffff8c7224 */ /* 0x000fe200078e0006 */
[----:B------:R-:W-:Y:S01]  /*0e50*/  SHF.R.S32.HI R6, RZ, 0x1f, R42 ;  /* 0x0000001fff067819 */ /* 0x000fe2000001142a */
[----:B------:R-:W-:Y:S01]  /*0e60*/  IMAD.SHL.U32 R9, R9, 0x8, RZ ;  /* 0x0000000809097824 */ /* 0x000fe200078e00ff */
[----:B------:R-:W-:Y:S01]  /*0e70*/  ULDC.64 UR4, c[0x0][0x1e0] ;  /* 0x0000780000047ab9 */ /* 0x000fe20000000a00 */
[----:B------:R-:W-:Y:S01]  /*0e80*/  IMAD.WIDE.U32 R140, R222, c[0x0][0x240], R140 ;  /* 0x00009000de8c7a25 */ /* 0x000fe200078e008c */
[----:B------:R-:W-:Y:S01]  /*0e90*/  UIMAD.WIDE.U32 UR16, UR6, UR4, URZ ;  /* 0x00000004061072a5 */ /* 0x000fe2000f8e003f */
[----:B------:R-:W-:Y:S01]  /*0ea0*/  IADD3 R118, -R121, 0x30, RZ ;  /* 0x0000003079767810 */ /* 0x000fe20007ffe1ff */
[----:B------:R-:W-:Y:S01]  /*0eb0*/  UIMAD UR14, UR6, UR5, URZ ;  /* 0x00000005060e72a4 */ /* 0x000fe2000f8e023f */
[----:B------:R-:W-:Y:S01]  /*0ec0*/  IMAD.IADD R141, R141, 0x1, R4 ;  /* 0x000000018d8d7824 */ /* 0x000fe200078e0204 */
[----:B------:R-:W-:Y:S01]  /*0ed0*/  LOP3.LUT R9, R9, 0xffffff00, RZ, 0xc0, !PT ;  /* 0xffffff0009097812 */ /* 0x000fe200078ec0ff */
[----:B------:R-:W-:Y:S01]  /*0ee0*/  IMAD R4, R42, UR7, RZ ;  /* 0x000000072a047c24 */ /* 0x000fe2000f8e02ff */
[----:B------:R-:W-:Y:S01]  /*0ef0*/  ULDC.64 UR4, c[0x0][0x280] ;  /* 0x0000a00000047ab9 */ /* 0x000fe20000000a00 */
[----:B------:R-:W-:Y:S01]  /*0f00*/  IMAD.WIDE.U32 R140, R138, c[0x0][0x248], R140 ;  /* 0x000092008a8c7a25 */ /* 0x000fe200078e008c */
[----:B------:R-:W-:-:S02]  /*0f10*/  UIMAD.WIDE.U32 UR18, UR6, UR4, URZ ;  /* 0x00000004061272a5 */ /* 0x000fc4000f8e003f */
[----:B------:R-:W-:Y:S01]  /*0f20*/  UIMAD UR15, UR6, UR5, URZ ;  /* 0x00000005060f72a4 */ /* 0x000fe2000f8e023f */
[----:B------:R-:W-:Y:S01]  /*0f30*/  IMAD.IADD R147, R141, 0x1, R146 ;  /* 0x000000018d937824 */ /* 0x000fe200078e0292 */
[----:B------:R-:W-:Y:S01]  /*0f40*/  UIADD3 UR14, UR17, UR14, URZ ;  /* 0x0000000e110e7290 */ /* 0x000fe2000fffe03f */
[----:B------:R-:W-:Y:S01]  /*0f50*/  IMAD.MOV.U32 R146, RZ, RZ, R140 ;  /* 0x000000ffff927224 */ /* 0x000fe200078e008c */
[----:B------:R-:W-:Y:S01]  /*0f60*/  ULDC.64 UR4, c[0x0][0x290] ;  /* 0x0000a40000047ab9 */ /* 0x000fe20000000a00 */
[----:B------:R-:W-:Y:S01]  /*0f70*/  IMAD R4, R6, UR8, R4 ;  /* 0x0000000806047c24 */ /* 0x000fe2000f8e0204 */
[----:B------:R-:W-:Y:S01]  /*0f80*/  LEA.HI R6, R3, R223, RZ, 0x3 ;  /* 0x000000df03067211 */ /* 0x000fe200078f18ff */
[----:B------:R-:W-:Y:S01]  /*0f90*/  IMAD.WIDE.U32 R18, R42, UR8, R146 ;  /* 0x000000082a127c25 */ /* 0x000fe2000f8e0092 */
[----:B------:R-:W-:Y:S02]  /*0fa0*/  UIMAD.WIDE.U32 UR20, UR6, UR4, URZ ;  /* 0x00000004061472a5 */ /* 0x000fe4000f8e003f */
[----:B------:R-:W-:Y:S01]  /*0fb0*/  SHF.R.S32.HI R6, RZ, 0x3, R6 ;  /* 0x00000003ff067819 */ /* 0x000fe20000011406 */
[----:B------:R-:W-:Y:S01]  /*0fc0*/  IMAD.IADD R4, R19, 0x1, R4 ;  /* 0x0000000113047824 */ /* 0x000fe200078e0204 */
[C---:B------:R-:W-:Y:S01]  /*0fd0*/  @P1 LEA R16, P2, R18.reuse, c[0x0][0x220], 0x1 ;  /* 0x0000880012101a11 */ /* 0x040fe200078408ff */
[----:B------:R-:W-:Y:S01]  /*0fe0*/  IMAD.IADD R11, R121, 0x1, -R11 ;  /* 0x00000001790b7824 */ /* 0x000fe200078e0a0b */
[----:B------:R-:W-:Y:S01]  /*0ff0*/  ULDC.U8 UR4, c[0x0][0x298] ;  /* 0x0000a60000047ab9 */ /* 0x000fe20000000000 */
[----:B------:R-:W-:Y:S01]  /*1000*/  IMAD.IADD R86, R123, 0x1, R2 ;  /* 0x000000017b567824 */ /* 0x000fe200078e0202 */
[C---:B------:R-:W-:Y:S01]  /*1010*/  @P1 LEA.HI.X R17, R18.reuse, c[0x0][0x224], R4, 0x1, P2 ;  /* 0x0000890012111a11 */ /* 0x040fe200010f0c04 */
[----:B------:R-:W-:Y:S01]  /*1020*/  IMAD R9, R11, 0x20, R9 ;  /* 0x000000200b097824 */ /* 0x000fe200078e0209 */
[----:B------:R-:W-:Y:S01]  /*1030*/  @P0 IADD3 R5, P2, R18, UR11, RZ ;  /* 0x0000000b12050c10 */ /* 0x000fe2000ff5e0ff */
[----:B------:R-:W-:Y:S01]  /*1040*/  IMAD.SHL.U32 R6, R6, 0x40, RZ ;  /* 0x0000004006067824 */ /* 0x000fe200078e00ff */
[----:B------:R-:W-:Y:S01]  /*1050*/  SHF.R.S32.HI R85, RZ, 0x1f, R86 ;  /* 0x0000001fff557819 */ /* 0x000fe20000011456 */
[----:B------:R-:W-:Y:S01]  /*1060*/  IMAD R142, R221, c[0x0][0x1e8], RZ ;  /* 0x00007a00dd8e7a24 */ /* 0x000fe200078e02ff */
[----:B------:R-:W-:Y:S01]  /*1070*/  @P0 IADD3.X R4, R4, UR10, RZ, P2, !PT ;  /* 0x0000000a04040c10 */ /* 0x000fe200097fe4ff */
[----:B------:R-:W-:Y:S01]  /*1080*/  IMAD.MOV.U32 R94, RZ, RZ, c[0x0][0x27c] ;  /* 0x00009f00ff5e7624 */ /* 0x000fe200078e00ff */
[----:B------:R-:W-:Y:S01]  /*1090*/  @P0 LEA R10, P2, R5, c[0x0][0x220], 0x1 ;  /* 0x00008800050a0a11 */ /* 0x000fe200078408ff */
[----:B------:R-:W-:Y:S01]  /*10a0*/  IMAD R2, R85, c[0x0][0x1e0], RZ ;  /* 0x0000780055027a24 */ /* 0x000fe200078e02ff */
[----:B------:R-:W-:Y:S01]  /*10b0*/  LOP3.LUT R6, R6, 0xc0, RZ, 0xc0, !PT ;  /* 0x000000c006067812 */ /* 0x000fe200078ec0ff */
[----:B------:R-:W-:Y:S01]  /*10c0*/  IMAD R142, R222, c[0x0][0x1ec], R142 ;  /* 0x00007b00de8e7a24 */ /* 0x000fe200078e028e */
[----:B------:R-:W-:Y:S01]  /*10d0*/  @P0 LEA.HI.X R11, R5, c[0x0][0x224], R4, 0x1, P2 ;  /* 0x00008900050b0a11 */ /* 0x000fe200010f0c04 */
[----:B------:R-:W-:Y:S01]  /*10e0*/  IMAD R2, R86, c[0x0][0x1e4], R2 ;  /* 0x0000790056027a24 */ /* 0x000fe200078e0202 */
[----:B------:R-:W-:Y:S01]  /*10f0*/  IADD3 R4, R22, 0x20, RZ ;  /* 0x0000002016047810 */ /* 0x000fe20007ffe0ff */
[----:B------:R-:W-:Y:S01]  /*1100*/  IMAD R136, R221, c[0x0][0x210], RZ ;  /* 0x00008400dd887a24 */ /* 0x000fe200078e02ff */
[----:B------:R-:W-:Y:S01]  /*1110*/  LOP3.LUT R12, R6, 0x18, R22, 0xf8, !PT ;  /* 0x00000018060c7812 */ /* 0x000fe200078ef816 */
[----:B------:R-:W-:Y:S01]  /*1120*/  IMAD R87, R87, c[0x0][0x268], RZ ;  /* 0x00009a0057577a24 */ /* 0x000fe200078e02ff */
[----:B------:R-:W-:Y:S01]  /*1130*/  ISETP.GE.AND P5, PT, R4, c[0x0][0x1d4], PT ;  /* 0x0000750004007a0c */ /* 0x000fe20003fa6270 */
[----:B------:R-:W-:Y:S01]  /*1140*/  IMAD R136, R222, c[0x0][0x214], R136 ;  /* 0x00008500de887a24 */ /* 0x000fe200078e0288 */
[----:B------:R-:W-:Y:S01]  /*1150*/  IADD3 R4, R22, 0x40, RZ ;  /* 0x0000004016047810 */ /* 0x000fe20007ffe0ff */
[----:B------:R-:W-:Y:S01]  /*1160*/  IMAD.WIDE.U32 R22, R222, c[0x0][0x260], R22 ;  /* 0x00009800de167a25 */ /* 0x000fe200078e0016 */
[----:B------:R-:W-:Y:S01]  /*1170*/  SHF.R.U32.HI R6, RZ, 0x3, R6 ;  /* 0x00000003ff067819 */ /* 0x000fe20000011606 */
[----:B------:R-:W-:Y:S01]  /*1180*/  UIMAD UR5, UR6, UR5, URZ ;  /* 0x00000005060572a4 */ /* 0x000fe2000f8e023f */
[----:B------:R-:W-:Y:S01]  /*1190*/  ISETP.GE.AND P4, PT, R4, c[0x0][0x1d4], PT ;  /* 0x0000750004007a0c */ /* 0x000fe20003f86270 */
[----:B------:R-:W-:Y:S01]  /*11a0*/  IMAD.WIDE.U32 R4, R86, c[0x0][0x1e0], RZ ;  /* 0x0000780056047a25 */ /* 0x000fe200078e00ff */
[----:B------:R-:W-:Y:S01]  /*11b0*/  LOP3.LUT R12, R12, R6, RZ, 0x3c, !PT ;  /* 0x000000060c0c7212 */ /* 0x000fe200078e3cff */
[----:B------:R-:W-:Y:S01]  /*11c0*/  UIADD3 UR15, UR19, UR15, URZ ;  /* 0x0000000f130f7290 */ /* 0x000fe2000fffe03f */
[----:B------:R-:W-:Y:S01]  /*11d0*/  ISETP.NE.AND P2, PT, R14, RZ, PT ;  /* 0x000000ff0e00720c */ /* 0x000fe20003f45270 */
[----:B------:R-:W-:Y:S01]  /*11e0*/  IMAD.IADD R5, R5, 0x1, R2 ;  /* 0x0000000105057824 */ /* 0x000fe200078e0202 */
[----:B------:R-:W-:Y:S01]  /*11f0*/  UIADD3 UR5, UR21, UR5, URZ ;  /* 0x0000000515057290 */ /* 0x000fe2000fffe03f */
[----:B------:R-:W-:-:S02]  /*1200*/  IMAD.IADD R9, R9, 0x1, R12 ;  /* 0x0000000109097824 */ /* 0x000fc400078e020c */
[----:B------:R-:W-:-:S04]  /*1210*/  IMAD.WIDE.U32 R4, R222, c[0x0][0x1e8], R4 ;  /* 0x00007a00de047a25 */ /* 0x000fc800078e0004 */
[----:B------:R-:W-:Y:S01]  /*1220*/  IMAD.IADD R143, R5, 0x1, R142 ;  /* 0x00000001058f7824 */ /* 0x000fe200078e028e */
[-C--:B------:R-:W-:Y:S01]  /*1230*/  LEA.HI R5, R3, R223.reuse, RZ, 0x4 ;  /* 0x000000df03057211 */ /* 0x080fe200078f20ff */
[----:B------:R-:W-:Y:S01]  /*1240*/  IMAD.MOV.U32 R142, RZ, RZ, R4 ;  /* 0x000000ffff8e7224 */ /* 0x000fe200078e0004 */
[----:B------:R-:W-:Y:S01]  /*1250*/  LEA.HI R4, R223, R223, RZ, 0x1 ;  /* 0x000000dfdf047211 */ /* 0x000fe200078f08ff */
[----:B------:R-:W-:Y:S02]  /*1260*/  IMAD.SHL.U32 R120, R9, 0x2, RZ ;  /* 0x0000000209787824 */ /* 0x000fe400078e00ff */
[----:B------:R-:W-:Y:S01]  /*1270*/  IMAD.SHL.U32 R5, R5, 0x10, RZ ;  /* 0x0000001005057824 */ /* 0x000fe200078e00ff */
[----:B------:R-:W-:Y:S01]  /*1280*/  SHF.R.S32.HI R122, RZ, 0x1, R4 ;  /* 0x00000001ff7a7819 */ /* 0x000fe20000011404 */
[----:B------:R-:W-:Y:S01]  /*1290*/  IMAD.SHL.U32 R9, R94, 0x2, RZ ;  /* 0x000000025e097824 */ /* 0x000fe200078e00ff */
[----:B------:R-:W-:Y:S01]  /*12a0*/  LOP3.LUT R20, R4, 0xfffffffe, RZ, 0xc0, !PT ;  /* 0xfffffffe04147812 */ /* 0x000fe200078ec0ff */
[----:B------:R-:W-:Y:S01]  /*12b0*/  @!PT LDS RZ, [RZ] ;  /* 0x00000000fffff984 */ /* 0x000fe20000000800 */
[----:B------:R-:W-:Y:S01]  /*12c0*/  @!PT LDS RZ, [RZ] ;  /* 0x00000000fffff984 */ /* 0x000fe20000000800 */
[----:B------:R-:W-:Y:S01]  /*12d0*/  @!PT LDS RZ, [RZ] ;  /* 0x00000000fffff984 */ /* 0x000fe20000000800 */
[----:B------:R1:W-:Y:S01]  /*12e0*/  @P1 LDGSTS.E.BYPASS.LTC128B.128 [R120+0x3c80], [R16.64], !P6 ;  /* 0x03c8000010781fae */ /* 0x0003e2000f101d4c */
[----:B------:R-:W-:Y:S01]  /*12f0*/  SHF.R.S32.HI R128, RZ, 0x1f, R122 ;  /* 0x0000001fff807819 */ /* 0x000fe2000001147a */
[----:B------:R-:W-:Y:S01]  /*1300*/  IMAD.WIDE.U32 R144, R122, c[0x0][0x1e0], RZ ;  /* 0x000078007a907a25 */ /* 0x000fe200078e00ff */
[----:B------:R-:W-:Y:S01]  /*1310*/  LOP3.LUT R5, R5, 0xffffff00, RZ, 0xc0, !PT ;  /* 0xffffff0005057812 */ /* 0x000fe200078ec0ff */
[----:B------:R1:W-:Y:S02]  /*1320*/  @P1 LDGSTS.E.BYPASS.LTC128B.128 [R120+0x4880], [R16.64+0x40], !P5 ;  /* 0x0488004010781fae */ /* 0x0003e4000e901d4c */
[----:B------:R-:W-:-:S02]  /*1330*/  IMAD.IADD R20, R223, 0x1, -R20 ;  /* 0x00000001df147824 */ /* 0x000fc400078e0a14 */
[----:B------:R-:W-:Y:S01]  /*1340*/  IMAD R95, R128, c[0x0][0x1e0], RZ ;  /* 0x00007800805f7a24 */ /* 0x000fe200078e02ff */
[----:B------:R1:W-:Y:S01]  /*1350*/  @P1 LDGSTS.E.BYPASS.LTC128B.128 [R120+0x5480], [R16.64+0x80], !P4 ;  /* 0x0548008010781fae */ /* 0x0003e2000e101d4c */
[C---:B------:R-:W-:Y:S02]  /*1360*/  IMAD.SHL.U32 R18, R20.reuse, 0x4, RZ ;  /* 0x0000000414127824 */ /* 0x040fe400078e00ff */
[----:B------:R-:W-:Y:S01]  /*1370*/  IMAD.SHL.U32 R20, R20, 0x8, RZ ;  /* 0x0000000814147824 */ /* 0x000fe200078e00ff */
[----:B------:R3:W-:Y:S01]  /*1380*/  @P0 LDGSTS.E.BYPASS.LTC128B.128 [R120+0x4480], [R10.64], !P6 ;  /* 0x044800000a780fae */ /* 0x0007e2000f101d4c */
[----:B------:R-:W-:Y:S01]  /*1390*/  IMAD R95, R122, c[0x0][0x1e4], R95 ;  /* 0x000079007a5f7a24 */ /* 0x000fe200078e025f */
[----:B------:R-:W-:Y:S01]  /*13a0*/  IADD3 R15, R18, 0x20, RZ ;  /* 0x00000020120f7810 */ /* 0x000fe20007ffe0ff */
[----:B------:R-:W-:Y:S01]  /*13b0*/  IMAD R130, R128, c[0x0][0x280], RZ ;  /* 0x0000a00080827a24 */ /* 0x000fe200078e02ff */
[----:B------:R3:W-:Y:S01]  /*13c0*/  @P0 LDGSTS.E.BYPASS.LTC128B.128 [R120+0x5080], [R10.64+0x40], !P5 ;  /* 0x050800400a780fae */ /* 0x0007e2000e901d4c */
[----:B------:R-:W-:Y:S01]  /*13d0*/  IMAD.IADD R95, R145, 0x1, R95 ;  /* 0x00000001915f7824 */ /* 0x000fe200078e025f */
[----:B------:R-:W-:Y:S01]  /*13e0*/  SHF.R.S32.HI R21, RZ, 0x1f, R20 ;  /* 0x0000001fff157819 */ /* 0x000fe20000011414 */
[----:B------:R-:W-:Y:S01]  /*13f0*/  IMAD.IADD R14, R18, 0x1, R15 ;  /* 0x00000001120e7824 */ /* 0x000fe200078e020f */
[----:B------:R3:W-:Y:S01]  /*1400*/  @P0 LDGSTS.E.BYPASS.LTC128B.128 [R120+0x5c80], [R10.64+0x80], !P4 ;  /* 0x05c800800a780fae */ /* 0x0007e2000e101d4c */
[----:B------:R-:W-:Y:S01]  /*1410*/  SHF.R.S32.HI R19, RZ, 0x1f, R18 ;  /* 0x0000001fff137819 */ /* 0x000fe20000011412 */
[----:B------:R-:W-:Y:S01]  /*1420*/  IMAD R130, R122, c[0x0][0x284], R130 ;  /* 0x0000a1007a827a24 */ /* 0x000fe200078e0282 */
[----:B------:R-:W-:Y:S01]  /*1430*/  IADD3 R12, R18, 0x8, RZ ;  /* 0x00000008120c7810 */ /* 0x000fe20007ffe0ff */
[----:B------:R-:W0:Y:S01]  /*1440*/  LDGDEPBAR ;  /* 0x00000000000079af */ /* 0x000e220000000000 */
[----:B------:R-:W-:Y:S01]  /*1450*/  IMAD.WIDE.U32 R24, R222, c[0x0][0x210], R20 ;  /* 0x00008400de187a25 */ /* 0x000fe200078e0014 */
[----:B------:R-:W-:-:S02]  /*1460*/  IADD3 R110, R20, 0x30, RZ ;  /* 0x00000030146e7810 */ /* 0x000fc40007ffe0ff */
[----:B------:R-:W-:Y:S01]  /*1470*/  IADD3 R109, R20, 0x40, RZ ;  /* 0x00000040146d7810 */ /* 0x000fe20007ffe0ff */
[----:B------:R-:W-:Y:S01]  /*1480*/  IMAD.WIDE.U32 R134, R122, c[0x0][0x280], R18 ;  /* 0x0000a0007a867a25 */ /* 0x000fe200078e0012 */
[----:B------:R-:W-:-:S03]  /*1490*/  IADD3 R108, R20, 0x50, RZ ;  /* 0x00000050146c7810 */ /* 0x000fc60007ffe0ff */
[----:B------:R-:W-:Y:S01]  /*14a0*/  IMAD.WIDE.U32 R132, R122, c[0x0][0x290], R18 ;  /* 0x0000a4007a847a25 */ /* 0x000fe200078e0012 */
[----:B-1----:R-:W-:-:S03]  /*14b0*/  IADD3 R16, R18, 0x10, RZ ;  /* 0x0000001012107810 */ /* 0x002fc60007ffe0ff */
[----:B------:R-:W-:-:S04]  /*14c0*/  IMAD.WIDE.U32 R28, R122, c[0x0][0x280], R20 ;  /* 0x0000a0007a1c7a25 */ /* 0x000fc800078e0014 */
[----:B------:R-:W-:-:S04]  /*14d0*/  IMAD.WIDE.U32 R26, R122, c[0x0][0x290], R20 ;  /* 0x0000a4007a1a7a25 */ /* 0x000fc800078e0014 */
[----:B------:R-:W-:Y:S02]  /*14e0*/  IMAD.IADD R137, R25, 0x1, R136 ;  /* 0x0000000119897824 */ /* 0x000fe400078e0288 */
[----:B------:R-:W-:Y:S02]  /*14f0*/  IMAD.IADD R135, R135, 0x1, R130 ;  /* 0x0000000187877824 */ /* 0x000fe400078e0282 */
[----:B------:R-:W-:Y:S02]  /*1500*/  IMAD.IADD R131, R130, 0x1, R29 ;  /* 0x0000000182837824 */ /* 0x000fe400078e021d */
[----:B------:R-:W-:Y:S02]  /*1510*/  IMAD.MOV.U32 R136, RZ, RZ, R24 ;  /* 0x000000ffff887224 */ /* 0x000fe400078e0018 */
[----:B------:R-:W-:Y:S02]  /*1520*/  IMAD.MOV.U32 R130, RZ, RZ, R28 ;  /* 0x000000ffff827224 */ /* 0x000fe400078e001c */
[----:B------:R-:W-:-:S02]  /*1530*/  IMAD R87, R138, c[0x0][0x26c], R87 ;  /* 0x00009b008a577a24 */ /* 0x000fc400078e0257 */
[----:B-----5:R-:W-:-:S04]  /*1540*/  IMAD.WIDE.U32 R134, R73, c[0x0][0x280], R134 ;  /* 0x0000a00049867a25 */ /* 0x020fc800078e0086 */
[----:B------:R-:W-:Y:S01]  /*1550*/  IMAD.WIDE.U32 R130, R73, c[0x0][0x280], R130 ;  /* 0x0000a00049827a25 */ /* 0x000fe200078e0082 */
[----:B--2---:R-:W-:-:S03]  /*1560*/  @P3 SHF.R.S32.HI R7, RZ, 0x1f, R13 ;  /* 0x0000001fff073819 */ /* 0x004fc6000001140d */
[----:B------:R-:W-:Y:S01]  /*1570*/  @!P3 IMAD.MOV.U32 R7, RZ, RZ, R8 ;  /* 0x000000ffff07b224 */ /* 0x000fe200078e0008 */
[----:B------:R-:W-:Y:S01]  /*1580*/  LEA.HI R8, R122, R122, RZ, 0x1 ;  /* 0x0000007a7a087211 */ /* 0x000fe200078f08ff */
[----:B------:R-:W-:Y:S02]  /*1590*/  @P3 IMAD.MOV.U32 R6, RZ, RZ, R13 ;  /* 0x000000ffff063224 */ /* 0x000fe400078e000d */
[----:B------:R-:W-:Y:S01]  /*15a0*/  @!P3 IMAD.MOV.U32 R6, RZ, RZ, R225 ;  /* 0x000000ffff06b224 */ /* 0x000fe200078e00e1 */
[----:B------:R-:W-:Y:S01]  /*15b0*/  SEL R2, R7, RZ, !P2 ;  /* 0x000000ff07027207 */ /* 0x000fe20005000000 */
[----:B------:R-:W-:Y:S01]  /*15c0*/  IMAD.IADD R13, R18, 0x1, R16 ;  /* 0x00000001120d7824 */ /* 0x000fe200078e0210 */
[----:B------:R-:W-:Y:S02]  /*15d0*/  LOP3.LUT R8, R8, 0x7fffffe, RZ, 0xc0, !PT ;  /* 0x07fffffe08087812 */ /* 0x000fe400078ec0ff */
[----:B------:R-:W-:Y:S01]  /*15e0*/  SEL R84, R6, RZ, !P2 ;  /* 0x000000ff06547207 */ /* 0x000fe20005000000 */
[----:B------:R-:W-:Y:S01]  /*15f0*/  IMAD R90, R2, c[0x0][0x1f0], RZ ;  /* 0x00007c00025a7a24 */ /* 0x000fe200078e02ff */
[----:B------:R-:W-:Y:S01]  /*1600*/  IADD3 R6, -R9, c[0x0][0x1d4], RZ ;  /* 0x0000750009067a10 */ /* 0x000fe20007ffe1ff */
[----:B------:R-:W-:-:S02]  /*1610*/  IMAD.IADD R8, R122, 0x1, -R8 ;  /* 0x000000017a087824 */ /* 0x000fc400078e0a08 */
[----:B------:R-:W-:-:S04]  /*1620*/  IMAD.WIDE.U32 R142, R84, c[0x0][0x1f0], R142 ;  /* 0x00007c00548e7a25 */ /* 0x000fc800078e008e */
[----:B------:R-:W-:Y:S01]  /*1630*/  IMAD R90, R84, c[0x0][0x1f4], R90 ;  /* 0x00007d00545a7a24 */ /* 0x000fe200078e025a */
[----:B------:R-:W-:Y:S01]  /*1640*/  BAR.SYNC.DEFER_BLOCKING 0x0 ;  /* 0x0000000000007b1d */ /* 0x000fe20000010000 */
[----:B------:R-:W-:Y:S01]  /*1650*/  IADD3 R79, P1, P0, R142, R144, R20 ;  /* 0x000000908e4f7210 */ /* 0x000fe2000783e014 */
[----:B------:R-:W-:Y:S02]  /*1660*/  IMAD R5, R8, 0x20, R5 ;  /* 0x0000002008057824 */ /* 0x000fe400078e0205 */
[----:B------:R-:W-:Y:S02]  /*1670*/  IMAD.IADD R90, R143, 0x1, R90 ;  /* 0x000000018f5a7824 */ /* 0x000fe400078e025a */
[----:B------:R-:W-:-:S03]  /*1680*/  IMAD.WIDE.U32 R136, R84, c[0x0][0x218], R136 ;  /* 0x0000860054887a25 */ /* 0x000fc600078e0088 */
[----:B------:R-:W-:Y:S02]  /*1690*/  IADD3.X R78, R90, R95, R21, P1, P0 ;  /* 0x0000005f5a4e7210 */ /* 0x000fe40000fe0415 */
[----:B------:R-:W-:Y:S02]  /*16a0*/  ISETP.GE.AND P0, PT, R20, c[0x0][0x27c], PT ;  /* 0x00009f0014007a0c */ /* 0x000fe40003f06270 */
[----:B------:R-:W-:Y:S02]  /*16b0*/  ISETP.GE.AND P1, PT, R13, c[0x0][0x27c], PT ;  /* 0x00009f000d007a0c */ /* 0x000fe40003f26270 */
[----:B------:R-:W-:Y:S02]  /*16c0*/  SEL R4, RZ, c[0x0][0x27c], !P0 ;  /* 0x00009f00ff047a07 */ /* 0x000fe40004000000 */
[----:B---3--:R-:W-:Y:S02]  /*16d0*/  SEL R10, R9, R6, !P0 ;  /* 0x00000006090a7207 */ /* 0x008fe40004000000 */
[----:B------:R-:W-:Y:S01]  /*16e0*/  ISETP.GE.AND P0, PT, R14, c[0x0][0x27c], PT ;  /* 0x00009f000e007a0c */ /* 0x000fe20003f06270 */
[----:B------:R-:W-:Y:S01]  /*16f0*/  IMAD.IADD R4, R20, 0x1, R4 ;  /* 0x0000000114047824 */ /* 0x000fe200078e0204 */
[----:B------:R-:W-:-:S02]  /*1700*/  SEL R3, RZ, c[0x0][0x27c], !P1 ;  /* 0x00009f00ff037a07 */ /* 0x000fc40004800000 */
[-C--:B------:R-:W-:Y:S02]  /*1710*/  SEL R7, R9, R6.reuse, !P1 ;  /* 0x0000000609077207 */ /* 0x080fe40004800000 */
[----:B------:R-:W-:Y:S01]  /*1720*/  SHF.R.S32.HI R8, RZ, 0x1f, R4 ;  /* 0x0000001fff087819 */ /* 0x000fe20000011404 */
[----:B------:R-:W-:Y:S01]  /*1730*/  IMAD.IADD R3, R3, 0x1, R13 ;  /* 0x0000000103037824 */ /* 0x000fe200078e020d */
[----:B------:R-:W-:Y:S02]  /*1740*/  SEL R6, R9, R6, !P0 ;  /* 0x0000000609067207 */ /* 0x000fe40004000000 */
[CC--:B------:R-:W-:Y:S02]  /*1750*/  LEA.HI R119, R8.reuse, R4.reuse, RZ, 0x3 ;  /* 0x0000000408777211 */ /* 0x0c0fe400078f18ff */
[----:B------:R-:W-:Y:S02]  /*1760*/  LEA.HI R8, R8, R4, RZ, 0x5 ;  /* 0x0000000408087211 */ /* 0x000fe400078f28ff */
[----:B------:R-:W-:-:S02]  /*1770*/  SHF.R.S32.HI R4, RZ, 0x1f, R121 ;  /* 0x0000001fff047819 */ /* 0x000fc40000011479 */
[----:B------:R-:W-:Y:S02]  /*1780*/  SEL R9, RZ, c[0x0][0x27c], !P0 ;  /* 0x00009f00ff097a07 */ /* 0x000fe40004000000 */
[----:B------:R-:W-:Y:S02]  /*1790*/  LEA.HI R4, R4, R121, RZ, 0x2 ;  /* 0x0000007904047211 */ /* 0x000fe400078f10ff */
[----:B------:R-:W-:Y:S01]  /*17a0*/  IADD3 R86, P0, R86, R122, RZ ;  /* 0x0000007a56567210 */ /* 0x000fe20007f1e0ff */
[----:B------:R-:W-:Y:S01]  /*17b0*/  IMAD.IADD R9, R9, 0x1, R14 ;  /* 0x0000000109097824 */ /* 0x000fe200078e020e */
[----:B------:R-:W-:Y:S02]  /*17c0*/  LOP3.LUT R4, R4, 0xfffffffc, RZ, 0xc0, !PT ;  /* 0xfffffffc04047812 */ /* 0x000fe400078ec0ff */
[----:B------:R-:W-:Y:S01]  /*17d0*/  SHF.R.S32.HI R111, RZ, 0x1f, R6 ;  /* 0x0000001fff6f7819 */ /* 0x000fe20000011406 */
[----:B------:R-:W-:Y:S01]  /*17e0*/  IMAD.X R85, R85, 0x1, R128, P0 ;  /* 0x0000000155557824 */ /* 0x000fe200000e0680 */
[----:B------:R-:W-:Y:S01]  /*17f0*/  SHF.R.S32.HI R112, RZ, 0x1f, R7 ;  /* 0x0000001fff707819 */ /* 0x000fe20000011407 */
[----:B------:R-:W-:Y:S01]  /*1800*/  IMAD.IADD R4, R121, 0x1, -R4 ;  /* 0x0000000179047824 */ /* 0x000fe200078e0a04 */
[----:B------:R-:W-:Y:S01]  /*1810*/  LEA.HI R111, R111, R6, RZ, 0x4 ;  /* 0x000000066f6f7211 */ /* 0x000fe200078f20ff */
[----:B------:R-:W-:Y:S01]  /*1820*/  IMAD R128, R128, c[0x0][0x290], RZ ;  /* 0x0000a40080807a24 */ /* 0x000fe200078e02ff */
[----:B------:R-:W-:-:S02]  /*1830*/  SHF.R.S32.HI R6, RZ, 0x1f, R3 ;  /* 0x0000001fff067819 */ /* 0x000fc40000011403 */
[C---:B------:R-:W-:Y:S01]  /*1840*/  LOP3.LUT P0, RZ, R4.reuse, 0x2, RZ, 0xc0, !PT ;  /* 0x0000000204ff7812 */ /* 0x040fe2000780c0ff */
[----:B------:R-:W-:Y:S01]  /*1850*/  IMAD.SHL.U32 R4, R4, 0x40, RZ ;  /* 0x0000004004047824 */ /* 0x000fe200078e00ff */
[----:B------:R-:W-:Y:S01]  /*1860*/  SHF.R.S32.HI R115, RZ, 0x1f, R10 ;  /* 0x0000001fff737819 */ /* 0x000fe2000001140a */
[----:B------:R-:W-:Y:S01]  /*1870*/  IMAD R128, R122, c[0x0][0x294], R128 ;  /* 0x0000a5007a807a24 */ /* 0x000fe200078e0280 */
[CC--:B------:R-:W-:Y:S02]  /*1880*/  LEA.HI R117, R6.reuse, R3.reuse, RZ, 0x3 ;  /* 0x0000000306757211 */ /* 0x0c0fe400078f18ff */
[----:B------:R-:W-:Y:S01]  /*1890*/  LEA.HI R6, R6, R3, RZ, 0x5 ;  /* 0x0000000306067211 */ /* 0x000fe200078f28ff */
[----:B------:R-:W-:Y:S01]  /*18a0*/  IMAD.IADD R133, R133, 0x1, R128 ;  /* 0x0000000185857824 */ /* 0x000fe200078e0280 */
[----:B------:R-:W-:Y:S01]  /*18b0*/  LOP3.LUT R4, R4, 0xc0, RZ, 0xc0, !PT ;  /* 0x000000c004047812 */ /* 0x000fe200078ec0ff */
[----:B------:R-:W-:Y:S01]  /*18c0*/  IMAD.IADD R129, R128, 0x1, R27 ;  /* 0x0000000180817824 */ /* 0x000fe200078e021b */
[----:B------:R-:W-:Y:S01]  /*18d0*/  LEA.HI R112, R112, R7, RZ, 0x4 ;  /* 0x0000000770707211 */ /* 0x000fe200078f20ff */
[----:B------:R-:W-:Y:S01]  /*18e0*/  IMAD.MOV.U32 R128, RZ, RZ, R26 ;  /* 0x000000ffff807224 */ /* 0x000fe200078e001a */
[----:B------:R-:W-:Y:S01]  /*18f0*/  LEA.HI R115, R115, R10, RZ, 0x4 ;  /* 0x0000000a73737211 */ /* 0x000fe200078f20ff */
[----:B------:R-:W-:Y:S01]  /*1900*/  IMAD R10, R221, c[0x0][0x260], RZ ;  /* 0x00009800dd0a7a24 */ /* 0x000fe200078e02ff */
[----:B------:R-:W-:Y:S01]  /*1910*/  SHF.R.S32.HI R7, RZ, 0x1f, R9 ;  /* 0x0000001fff077819 */ /* 0x000fe20000011409 */
[----:B------:R-:W-:Y:S01]  /*1920*/  IMAD.WIDE.U32 R132, R73, c[0x0][0x290], R132 ;  /* 0x0000a40049847a25 */ /* 0x000fe200078e0084 */
[----:B------:R-:W-:-:S02]  /*1930*/  SHF.R.U32.HI R3, RZ, 0x3, R4 ;  /* 0x00000003ff037819 */ /* 0x000fc40000011604 */
[----:B------:R-:W-:Y:S01]  /*1940*/  SHF.R.S32.HI R6, RZ, 0x5, R6 ;  /* 0x00000005ff067819 */ /* 0x000fe20000011406 */
[----:B------:R-:W-:Y:S01]  /*1950*/  IMAD R10, R222, c[0x0][0x264], R10 ;  /* 0x00009900de0a7a24 */ /* 0x000fe200078e020a */
[----:B------:R-:W-:Y:S01]  /*1960*/  LOP3.LUT R105, R4, 0x18, R117, 0xf8, !PT ;  /* 0x0000001804697812 */ /* 0x000fe200078ef875 */
[----:B------:R-:W-:Y:S01]  /*1970*/  IMAD.WIDE.U32 R128, R73, c[0x0][0x290], R128 ;  /* 0x0000a40049807a25 */ /* 0x000fe200078e0080 */
[----:B------:R-:W-:Y:S02]  /*1980*/  SHF.R.S32.HI R115, RZ, 0x4, R115 ;  /* 0x00000004ff737819 */ /* 0x000fe40000011473 */
[----:B------:R-:W-:Y:S01]  /*1990*/  LEA.HI R116, R7, R9, RZ, 0x3 ;  /* 0x0000000907747211 */ /* 0x000fe200078f18ff */
[----:B------:R-:W-:Y:S01]  /*19a0*/  IMAD R6, R6, 0x600, R5 ;  /* 0x0000060006067824 */ /* 0x000fe200078e0205 */
[----:B------:R-:W-:Y:S01]  /*19b0*/  SHF.R.S32.HI R112, RZ, 0x4, R112 ;  /* 0x00000004ff707819 */ /* 0x000fe20000011470 */
[----:B------:R-:W-:Y:S01]  /*19c0*/  IMAD.IADD R11, R23, 0x1, R10 ;  /* 0x00000001170b7824 */ /* 0x000fe200078e020a */
[----:B------:R-:W-:Y:S01]  /*19d0*/  SHF.R.S32.HI R111, RZ, 0x4, R111 ;  /* 0x00000004ff6f7819 */ /* 0x000fe2000001146f */
[----:B------:R-:W-:Y:S01]  /*19e0*/  IMAD.MOV.U32 R10, RZ, RZ, R22 ;  /* 0x000000ffff0a7224 */ /* 0x000fe200078e0016 */
[----:B------:R-:W-:-:S02]  /*19f0*/  LOP3.LUT R105, R105, R3, RZ, 0x3c, !PT ;  /* 0x0000000369697212 */ /* 0x000fc400078e3cff */
[----:B------:R-:W-:Y:S01]  /*1a00*/  LEA.HI.SX32 R115, R119, R115, 0x1d ;  /* 0x0000007377737211 */ /* 0x000fe200078feaff */
[----:B------:R-:W-:Y:S01]  /*1a10*/  IMAD.WIDE.U32 R138, R138, c[0x0][0x268], R10 ;  /* 0x00009a008a8a7a25 */ /* 0x000fe200078e000a */
[----:B------:R-:W-:Y:S02]  /*1a20*/  LEA.HI.SX32 R112, R117, R112, 0x1d ;  /* 0x0000007075707211 */ /* 0x000fe400078feaff */
[----:B------:R-:W-:Y:S01]  /*1a30*/  LEA.HI.SX32 R111, R116, R111, 0x1d ;  /* 0x0000006f746f7211 */ /* 0x000fe200078feaff */
[----:B------:R-:W-:Y:S01]  /*1a40*/  IMAD.IADD R105, R6, 0x1, R105 ;  /* 0x0000000106697824 */ /* 0x000fe200078e0269 */
[----:B------:R-:W-:Y:S01]  /*1a50*/  SHF.R.S32.HI R6, RZ, 0x1f, R115 ;  /* 0x0000001fff067819 */ /* 0x000fe20000011473 */
[----:B------:R-:W-:Y:S01]  /*1a60*/  IMAD.IADD R87, R139, 0x1, R87 ;  /* 0x000000018b577824 */ /* 0x000fe200078e0257 */
[----:B------:R-:W-:Y:S01]  /*1a70*/  SHF.R.S32.HI R104, RZ, 0x1f, R112 ;  /* 0x0000001fff687819 */ /* 0x000fe20000011470 */
[----:B------:R-:W-:Y:S01]  /*1a80*/  IMAD.SHL.U32 R105, R105, 0x2, RZ ;  /* 0x0000000269697824 */ /* 0x000fe200078e00ff */
[----:B------:R-:W-:-:S02]  /*1a90*/  SHF.R.S32.HI R102, RZ, 0x1f, R111 ;  /* 0x0000001fff667819 */ /* 0x000fc4000001146f */
[----:B------:R-:W-:Y:S02]  /*1aa0*/  LEA.HI R7, R7, R9, RZ, 0x5 ;  /* 0x0000000907077211 */ /* 0x000fe400078f28ff */
[----:B------:R-:W-:Y:S02]  /*1ab0*/  LOP3.LUT R114, R4, 0x8, R20, 0xf8, !PT ;  /* 0x0000000804727812 */ /* 0x000fe400078ef814 */
[----:B------:R-:W-:Y:S01]  /*1ac0*/  LEA.HI R6, R6, R115, RZ, 0x2 ;  /* 0x0000007306067211 */ /* 0x000fe200078f10ff */
[----:B------:R-:W-:Y:S01]  /*1ad0*/  IMAD.SHL.U32 R115, R115, 0x8, RZ ;  /* 0x0000000873737824 */ /* 0x000fe200078e00ff */
[----:B------:R-:W-:Y:S01]  /*1ae0*/  LEA.HI R104, R104, R112, RZ, 0x2 ;  /* 0x0000007068687211 */ /* 0x000fe200078f10ff */
[----:B------:R-:W-:Y:S01]  /*1af0*/  IMAD.SHL.U32 R112, R112, 0x8, RZ ;  /* 0x0000000870707824 */ /* 0x000fe200078e00ff */
[----:B------:R-:W-:Y:S01]  /*1b00*/  LEA.HI R102, R102, R111, RZ, 0x2 ;  /* 0x0000006f66667211 */ /* 0x000fe200078f10ff */
[----:B------:R-:W-:Y:S01]  /*1b10*/  IMAD.SHL.U32 R111, R111, 0x8, RZ ;  /* 0x000000086f6f7824 */ /* 0x000fe200078e00ff */
[----:B------:R-:W-:-:S02]  /*1b20*/  SHF.R.S32.HI R8, RZ, 0x5, R8 ;  /* 0x00000005ff087819 */ /* 0x000fc40000011408 */
[----:B------:R-:W-:Y:S02]  /*1b30*/  LOP3.LUT R114, R114, R3, RZ, 0x3c, !PT ;  /* 0x0000000372727212 */ /* 0x000fe400078e3cff */
[----:B------:R-:W-:Y:S01]  /*1b40*/  SHF.R.S32.HI R7, RZ, 0x5, R7 ;  /* 0x00000005ff077819 */ /* 0x000fe20000011407 */
[--C-:B------:R-:W-:Y:S01]  /*1b50*/  IMAD R8, R8, 0x600, R5.reuse ;  /* 0x0000060008087824 */ /* 0x100fe200078e0205 */
[----:B------:R-:W-:Y:S01]  /*1b60*/  SHF.R.S32.HI R6, RZ, 0x2, R6 ;  /* 0x00000002ff067819 */ /* 0x000fe20000011406 */
[----:B------:R-:W-:Y:S01]  /*1b70*/  IMAD.IADD R114, R5, 0x1, R114 ;  /* 0x0000000105727824 */ /* 0x000fe200078e0272 */
[----:B------:R-:W-:Y:S01]  /*1b80*/  SHF.R.S32.HI R104, RZ, 0x2, R104 ;  /* 0x00000002ff687819 */ /* 0x000fe20000011468 */
[--C-:B------:R-:W-:Y:S01]  /*1b90*/  IMAD R7, R7, 0x600, R5.reuse ;  /* 0x0000060007077824 */ /* 0x100fe200078e0205 */
[----:B------:R-:W-:Y:S01]  /*1ba0*/  SHF.R.S32.HI R102, RZ, 0x2, R102 ;  /* 0x00000002ff667819 */ /* 0x000fe20000011466 */
[----:B------:R-:W-:Y:S01]  /*1bb0*/  IMAD R6, R6, 0x600, R5 ;  /* 0x0000060006067824 */ /* 0x000fe200078e0205 */
[----:B------:R-:W-:Y:S01]  /*1bc0*/  LOP3.LUT R107, R4, 0x18, R119, 0xf8, !PT ;  /* 0x00000018046b7812 */ /* 0x000fe200078ef877 */
[--C-:B------:R-:W-:Y:S01]  /*1bd0*/  IMAD R104, R104, 0x600, R5.reuse ;  /* 0x0000060068687824 */ /* 0x100fe200078e0205 */
[----:B------:R-:W-:Y:S01]  /*1be0*/  LOP3.LUT R103, R4, 0x18, R116, 0xf8, !PT ;  /* 0x0000001804677812 */ /* 0x000fe200078ef874 */
[----:B------:R-:W-:Y:S01]  /*1bf0*/  IMAD R102, R102, 0x600, R5 ;  /* 0x0000060066667824 */ /* 0x000fe200078e0205 */
[----:B------:R-:W-:-:S02]  /*1c00*/  LOP3.LUT R106, R4, 0x18, R115, 0xf8, !PT ;  /* 0x00000018046a7812 */ /* 0x000fc400078ef873 */
[C---:B------:R-:W-:Y:S02]  /*1c10*/  LOP3.LUT R5, R4.reuse, 0x18, R112, 0xf8, !PT ;  /* 0x0000001804057812 */ /* 0x040fe400078ef870 */
[----:B------:R-:W-:Y:S02]  /*1c20*/  LOP3.LUT R4, R4, 0x18, R111, 0xf8, !PT ;  /* 0x0000001804047812 */ /* 0x000fe400078ef86f */
[-C--:B------:R-:W-:Y:S02]  /*1c30*/  LOP3.LUT R107, R107, R3.reuse, RZ, 0x3c, !PT ;  /* 0x000000036b6b7212 */ /* 0x080fe400078e3cff */
[-C--:B------:R-:W-:Y:S02]  /*1c40*/  LOP3.LUT R103, R103, R3.reuse, RZ, 0x3c, !PT ;  /* 0x0000000367677212 */ /* 0x080fe400078e3cff */
[-C--:B------:R-:W-:Y:S01]  /*1c50*/  LOP3.LUT R106, R106, R3.reuse, RZ, 0x3c, !PT ;  /* 0x000000036a6a7212 */ /* 0x080fe200078e3cff */
[----:B------:R-:W-:Y:S01]  /*1c60*/  IMAD.IADD R107, R8, 0x1, R107 ;  /* 0x00000001086b7824 */ /* 0x000fe200078e026b */
[-C--:B------:R-:W-:Y:S01]  /*1c70*/  LOP3.LUT R5, R5, R3.reuse, RZ, 0x3c, !PT ;  /* 0x0000000305057212 */ /* 0x080fe200078e3cff */
[----:B------:R-:W-:Y:S01]  /*1c80*/  IMAD.IADD R103, R7, 0x1, R103 ;  /* 0x0000000107677824 */ /* 0x000fe200078e0267 */
[----:B------:R-:W-:Y:S01]  /*1c90*/  LOP3.LUT R4, R4, R3, RZ, 0x3c, !PT ;  /* 0x0000000304047212 */ /* 0x000fe200078e3cff */
[----:B------:R-:W-:Y:S01]  /*1ca0*/  IMAD R3, R2, c[0x0][0x218], RZ ;  /* 0x0000860002037a24 */ /* 0x000fe200078e02ff */
[----:B------:R-:W-:Y:S01]  /*1cb0*/  SHF.R.S32.HI R2, RZ, 0x1f, R73 ;  /* 0x0000001fff027819 */ /* 0x000fe20000011449 */
[----:B------:R-:W-:Y:S01]  /*1cc0*/  IMAD.IADD R106, R6, 0x1, R106 ;  /* 0x00000001066a7824 */ /* 0x000fe200078e026a */
[----:B------:R-:W-:Y:S01]  /*1cd0*/  LEA R114, R114, 0x1880, 0x1 ;  /* 0x0000188072727811 */ /* 0x000fe200078e08ff */
[----:B------:R-:W-:Y:S01]  /*1ce0*/  IMAD.IADD R104, R104, 0x1, R5 ;  /* 0x0000000168687824 */ /* 0x000fe200078e0205 */
[----:B------:R-:W-:Y:S01]  /*1cf0*/  LOP3.LUT R119, R119, 0xfffffff8, RZ, 0xc0, !PT ;  /* 0xfffffff877777812 */ /* 0x000fe200078ec0ff */
[----:B------:R-:W-:Y:S01]  /*1d00*/  IMAD R81, R2, c[0x0][0x280], RZ ;  /* 0x0000a00002517a24 */ /* 0x000fe200078e02ff */
[----:B------:R-:W-:Y:S01]  /*1d10*/  IADD3 R113, R114, 0x20, RZ ;  /* 0x0000002072717810 */ /* 0x000fe20007ffe0ff */
[----:B------:R-:W-:Y:S01]  /*1d20*/  IMAD R80, R2, c[0x0][0x290], RZ ;  /* 0x0000a40002507a24 */ /* 0x000fe200078e02ff */
[----:B------:R-:W-:Y:S01]  /*1d30*/  @P0 IADD3 R113, R114, -0x20, RZ ;  /* 0xffffffe072710810 */ /* 0x000fe20007ffe0ff */
[C---:B------:R-:W-:Y:S01]  /*1d40*/  IMAD R81, R73.reuse, c[0x0][0x284], R81 ;  /* 0x0000a10049517a24 */ /* 0x040fe200078e0251 */
[----:B------:R-:W-:Y:S01]  /*1d50*/  ISETP.NE.AND P0, PT, RZ, UR4, PT ;  /* 0x00000004ff007c0c */ /* 0x000fe2000bf05270 */
[----:B------:R-:W-:Y:S01]  /*1d60*/  IMAD R80, R73, c[0x0][0x294], R80 ;  /* 0x0000a50049507a24 */ /* 0x000fe200078e0250 */
[----:B------:R-:W-:Y:S01]  /*1d70*/  LOP3.LUT R117, R117, 0xfffffff8, RZ, 0xc0, !PT ;  /* 0xfffffff875757812 */ /* 0x000fe200078ec0ff */
[----:B------:R-:W-:Y:S01]  /*1d80*/  IMAD.IADD R102, R102, 0x1, R4 ;  /* 0x0000000166667824 */ /* 0x000fe200078e0204 */
[----:B------:R-:W-:Y:S01]  /*1d90*/  LOP3.LUT R116, R116, 0xfffffff8, RZ, 0xc0, !PT ;  /* 0xfffffff874747812 */ /* 0x000fe200078ec0ff */
[----:B------:R-:W-:Y:S01]  /*1da0*/  IMAD R84, R84, c[0x0][0x21c], R3 ;  /* 0x0000870054547a24 */ /* 0x000fe200078e0203 */
[----:B------:R-:W-:Y:S01]  /*1db0*/  ISETP.GE.AND P1, PT, R94, 0x1, PT ;  /* 0x000000015e00780c */ /* 0x000fe20003f26270 */
[----:B------:R-:W-:Y:S01]  /*1dc0*/  IMAD.IADD R83, R135, 0x1, R81 ;  /* 0x0000000187537824 */ /* 0x000fe200078e0251 */
[----:B------:R-:W-:Y:S01]  /*1dd0*/  P2R R125, PR, RZ, 0x1 ;  /* 0x00000001ff7d7803 */ /* 0x000fe20000000000 */
[----:B------:R-:W-:Y:S01]  /*1de0*/  IMAD.IADD R82, R133, 0x1, R80 ;  /* 0x0000000185527824 */ /* 0x000fe200078e0250 */
[C---:B------:R-:W-:Y:S01]  /*1df0*/  IADD3 R11, R18.reuse, 0x18, RZ ;  /* 0x00000018120b7810 */ /* 0x040fe20007ffe0ff */
[----:B------:R-:W-:Y:S01]  /*1e00*/  IMAD.IADD R81, R81, 0x1, R131 ;  /* 0x0000000151517824 */ /* 0x000fe200078e0283 */
[----:B------:R-:W-:Y:S01]  /*1e10*/  IADD3 R10, R18, 0x28, RZ ;  /* 0x00000028120a7810 */ /* 0x000fe20007ffe0ff */
[----:B------:R-:W-:Y:S01]  /*1e20*/  IMAD.IADD R80, R80, 0x1, R129 ;  /* 0x0000000150507824 */ /* 0x000fe200078e0281 */
[----:B------:R-:W-:Y:S01]  /*1e30*/  SHF.R.S32.HI R101, RZ, 0x1f, R119 ;  /* 0x0000001fff657819 */ /* 0x000fe20000011477 */
[----:B------:R-:W-:Y:S01]  /*1e40*/  IMAD.IADD R84, R137, 0x1, R84 ;  /* 0x0000000189547824 */ /* 0x000fe200078e0254 */
[----:B------:R-:W-:Y:S01]  /*1e50*/  SHF.R.S32.HI R98, RZ, 0x1f, R115 ;  /* 0x0000001fff627819 */ /* 0x000fe20000011473 */
[----:B------:R-:W-:Y:S01]  /*1e60*/  IMAD.SHL.U32 R107, R107, 0x2, RZ ;  /* 0x000000026b6b7824 */ /* 0x000fe200078e00ff */
[----:B------:R-:W-:Y:S01]  /*1e70*/  SHF.R.S32.HI R100, RZ, 0x1f, R117 ;  /* 0x0000001fff647819 */ /* 0x000fe20000011475 */
[----:B------:R-:W-:Y:S01]  /*1e80*/  IMAD.SHL.U32 R103, R103, 0x2, RZ ;  /* 0x0000000267677824 */ /* 0x000fe200078e00ff */
[----:B------:R-:W-:Y:S01]  /*1e90*/  SHF.R.S32.HI R99, RZ, 0x1f, R116 ;  /* 0x0000001fff637819 */ /* 0x000fe20000011474 */
[----:B------:R-:W-:Y:S01]  /*1ea0*/  IMAD.SHL.U32 R106, R106, 0x2, RZ ;  /* 0x000000026a6a7824 */ /* 0x000fe200078e00ff */
[----:B------:R-:W-:Y:S01]  /*1eb0*/  SHF.R.S32.HI R97, RZ, 0x1f, R112 ;  /* 0x0000001fff617819 */ /* 0x000fe20000011470 */
[----:B------:R-:W-:Y:S01]  /*1ec0*/  IMAD.SHL.U32 R104, R104, 0x2, RZ ;  /* 0x0000000268687824 */ /* 0x000fe200078e00ff */
[----:B------:R-:W-:Y:S01]  /*1ed0*/  SHF.R.S32.HI R96, RZ, 0x1f, R111 ;  /* 0x0000001fff607819 */ /* 0x000fe2000001146f */
[----:B------:R-:W-:-:S02]  /*1ee0*/  IMAD.SHL.U32 R102, R102, 0x2, RZ ;  /* 0x0000000266667824 */ /* 0x000fc400078e00ff */
.L_x_1146:
[C---:B------:R-:W-:Y:S01]  /*1ef0*/  IMAD R127, R42.reuse, UR14, RZ ;  /* 0x0000000e2a7f7c24 */ /* 0x040fe2000f8e02ff */
[----:B------:R-:W-:Y:S01]  /*1f00*/  SHF.R.S32.HI R75, RZ, 0x1f, R42 ;  /* 0x0000001fff4b7819 */ /* 0x000fe2000001142a */
[----:B------:R-:W-:Y:S01]  /*1f10*/  IMAD.WIDE.U32 R148, R42, UR16, RZ ;  /* 0x000000102a947c25 */ /* 0x000fe2000f8e00ff */
[----:B------:R-:W-:Y:S04]  /*1f20*/  DEPBAR.LE SB0, 0x0 ;  /* 0x000080000000791a */ /* 0x000fe80000000000 */
[----:B------:R-:W-:Y:S01]  /*1f30*/  BAR.SYNC.DEFER_BLOCKING 0x0 ;  /* 0x0000000000007b1d */ /* 0x000fe20000010000 */
[----:B------:R-:W-:Y:S01]  /*1f40*/  ISETP.GE.AND P1, PT, R94, 0x1, PT ;  /* 0x000000015e00780c */ /* 0x000fe20003f26270 */
[----:B------:R-:W-:Y:S01]  /*1f50*/  IMAD R127, R75, UR16, R127 ;  /* 0x000000104b7f7c24 */ /* 0x000fe2000f8e027f */
[----:B------:R-:W-:Y:S03]  /*1f60*/  IADD3 R3, P0, R79, R148, RZ ;  /* 0x000000944f037210 */ /* 0x000fe60007f1e0ff */
[----:B------:R-:W-:Y:S04]  /*1f70*/  IMAD.IADD R127, R149, 0x1, R127 ;  /* 0x00000001957f7824 */ /* 0x000fe800078e027f */
[----:B------:R-:W-:Y:S01]  /*1f80*/  IMAD.X R2, R127, 0x1, R78, P0 ;  /* 0x000000017f027824 */ /* 0x000fe200000e064e */
[C---:B------:R-:W-:Y:S04]  /*1f90*/  LEA R62, P0, R3.reuse, c[0x0][0x1c8], 0x1 ;  /* 0x00007200033e7a11 */ /* 0x040fe800078008ff */
[----:B------:R-:W-:Y:S01]  /*1fa0*/  LEA.HI.X R63, R3, c[0x0][0x1cc], R2, 0x1, P0 ;  /* 0x00007300033f7a11 */ /* 0x000fe200000f0c02 */
[----:B------:R-:W-:Y:S01]  /*1fb0*/  BSSY B1, `(.L_x_1121) ;  /* 0x000038c000017945 */ /* 0x000fe20003800000 */
[----:B-1----:R-:W-:-:S05]  /*1fc0*/  @!P1 BRA `(.L_x_1122) ;  /* 0x000036d000009947 */ /* 0x002fca0003800000 */
[C---:B------:R-:W-:Y:S01]  /*1fd0*/  IMAD R3, R42.reuse, UR15, RZ ;  /* 0x0000000f2a037c24 */ /* 0x040fe2000f8e02ff */
[----:B------:R-:W-:Y:S01]  /*1fe0*/  ISETP.NE.AND P1, PT, R125, RZ, PT ;  /* 0x000000ff7d00720c */ /* 0x000fe20003f25270 */
[C---:B------:R-:W-:Y:S02]  /*1ff0*/  IMAD R4, R42.reuse, UR5, RZ ;  /* 0x000000052a047c24 */ /* 0x040fe4000f8e02ff */
[C---:B------:R-:W-:Y:S02]  /*2000*/  IMAD R2, R42.reuse, -0x30, R0 ;  /* 0xffffffd02a027824 */ /* 0x040fe400078e0200 */
[----:B------:R-:W-:Y:S03]  /*2010*/  IMAD.WIDE.U32 R38, R42, UR18, RZ ;  /* 0x000000122a267c25 */ /* 0x000fe6000f8e00ff */
        /* <DEDUP_REMOVED lines=38> */
[----:B------:R-:W-:Y:S01]  /*2280*/  LEA.HI.X R5, R38, c[0x0][0x274], R3, 0x1, P0 ;  /* 0x00009d0026057a11 */ /* 0x000fe200000f0c03 */
[----:B------:R-:W-:Y:S01]  /*2290*/  CS2R R22, SRZ ;  /* 0x0000000000167805 */ /* 0x000fe2000001ff00 */
[C---:B------:R-:W-:Y:S04]  /*22a0*/  LEA R6, P0, R8.reuse, c[0x0][0x288], 0x1 ;  /* 0x0000a20008067a11 */ /* 0x040fe800078008ff */
[----:B------:R-:W-:Y:S02]  /*22b0*/  LEA.HI.X R7, R8, c[0x0][0x28c], R2, 0x1, P0 ;  /* 0x0000a30008077a11 */ /* 0x000fe400000f0c02 */
[----:B------:R-:W-:Y:S11]  /*22c0*/  ISETP.GE.AND P0, PT, R18, c[0x0][0x27c], PT ;  /* 0x00009f0012007a0c */ /* 0x000ff60003f06270 */
[----:B------:R-:W-:Y:S02]  /*22d0*/  @!UPT UIADD3 URZ, URZ, URZ, URZ ;  /* 0x0000003f3f3ff290 */ /* 0x000fe4000fffe03f */
        /* <DEDUP_REMOVED lines=22> */
.L_x_1125:
[----:B------:R-:W-:Y:S05]  /*2440*/  BSYNC B0 ;  /* 0x0000000000007941 */ /* 0x000fea0003800000 */
.L_x_1124:
        /* <DEDUP_REMOVED lines=48> */
[----:B------:R-:W-:Y:S02]  /*2750*/  @!P0 HADD2.F32 R41, -RZ, R41.H0_H0 ;  /* 0x20000029ff298230 */ /* 0x000fe40000004100 */
[----:B------:R-:W-:Y:S02]  /*2760*/  @!P0 HADD2.F32 R44, -RZ, R44.H0_H0 ;  /* 0x2000002cff2c8230 */ /* 0x000fe40000004100 */
[----:B------:R-:W-:Y:S01]  /*2770*/  @!P0 HADD2.F32 R5, -RZ, R5.H0_H0 ;  /* 0x20000005ff058230 */ /* 0x000fe20000004100 */
[----:B-1----:R-:W-:Y:S01]  /*2780*/  @!P0 IMAD.MOV.U32 R35, RZ, RZ, R25 ;  /* 0x000000ffff238224 */ /* 0x002fe200078e0019 */
[----:B------:R-:W-:Y:S04]  /*2790*/  @!P0 MOV R34, R24 ;  /* 0x0000001800228202 */ /* 0x000fe80000000f00 */
[--C-:B------:R-:W-:Y:S02]  /*27a0*/  @!P0 HADD2.F32 R40, -RZ, R35.reuse.H1_H1 ;  /* 0x30000023ff288230 */ /* 0x100fe40000004100 */
[--C-:B------:R-:W-:Y:S02]  /*27b0*/  @!P0 HADD2.F32 R38, -RZ, R34.reuse.H1_H1 ;  /* 0x30000022ff268230 */ /* 0x100fe40000004100 */
[----:B------:R-:W-:Y:S01]  /*27c0*/  @!P0 HADD2.F32 R34, -RZ, R34.H0_H0 ;  /* 0x20000022ff228230 */ /* 0x000fe20000004100 */
[----:B------:R-:W-:Y:S02]  /*27d0*/  @!P0 FMUL.FTZ R61, R40, R3 ;  /* 0x00000003283d8220 */ /* 0x000fe40000410000 */
[-C--:B------:R-:W-:Y:S02]  /*27e0*/  @!P0 FMUL.FTZ R60, R38, R2.reuse ;  /* 0x00000002263c8220 */ /* 0x080fe40000410000 */
[C---:B------:R-:W-:Y:S02]  /*27f0*/  @!P0 FMUL.FTZ R2, R34.reuse, R2 ;  /* 0x0000000222028220 */ /* 0x040fe40000410000 */
[-C--:B------:R-:W-:Y:S01]  /*2800*/  @!P0 FFMA.FTZ R60, R34, R39.reuse, -R60 ;  /* 0x00000027223c8223 */ /* 0x080fe2000001083c */
[----:B------:R-:W-:Y:S01]  /*2810*/  @!P0 HADD2.F32 R34, -RZ, R35.H0_H0 ;  /* 0x20000023ff228230 */ /* 0x000fe20000004100 */
[----:B------:R-:W-:Y:S01]  /*2820*/  @!P0 FFMA.FTZ R2, R38, R39, R2 ;  /* 0x0000002726028223 */ /* 0x000fe20000010002 */
[----:B------:R-:W-:Y:S01]  /*2830*/  @!P0 MOV R35, R26 ;  /* 0x0000001a00238202 */ /* 0x000fe20000000f00 */
[----:B------:R-:W-:Y:S02]  /*2840*/  @!P0 HADD2.F32 R39, -RZ, R43.H0_H0 ;  /* 0x2000002bff278230 */ /* 0x000fe40000004100 */
[----:B------:R-:W-:Y:S01]  /*2850*/  @!P0 FMUL.FTZ R3, R34, R3 ;  /* 0x0000000322038220 */ /* 0x000fe20000410000 */
[----:B------:R-:W-:Y:S01]  /*2860*/  @!P0 F2FP.PACK_AB R2, R2, R60 ;  /* 0x0000003c0202823e */ /* 0x000fe200000000ff */
[----:B------:R-:W-:Y:S01]  /*2870*/  @!P0 FFMA.FTZ R61, R34, R41, -R61 ;  /* 0x00000029223d8223 */ /* 0x000fe2000001083d */
[----:B------:R-:W-:Y:S01]  /*2880*/  @!P0 MOV R34, R27 ;  /* 0x0000001b00228202 */ /* 0x000fe20000000f00 */
[----:B------:R-:W-:Y:S01]  /*2890*/  @!P0 FFMA.FTZ R3, R40, R41, R3 ;  /* 0x0000002928038223 */ /* 0x000fe20000010003 */
[--C-:B------:R-:W-:Y:S01]  /*28a0*/  @!P0 HADD2.F32 R38, -RZ, R35.reuse.H1_H1 ;  /* 0x30000023ff268230 */ /* 0x100fe20000004100 */
[----:B------:R-:W-:Y:S01]  /*28b0*/  @!P0 IMAD.MOV.U32 R24, RZ, RZ, R2 ;  /* 0x000000ffff188224 */ /* 0x000fe200078e0002 */
[----:B------:R-:W-:Y:S02]  /*28c0*/  @!P0 HADD2.F32 R35, -RZ, R35.H0_H0 ;  /* 0x20000023ff238230 */ /* 0x000fe40000004100 */
[--C-:B------:R-:W-:Y:S01]  /*28d0*/  @!P0 HADD2.F32 R43, -RZ, R34.reuse.H1_H1 ;  /* 0x30000022ff2b8230 */ /* 0x100fe20000004100 */
[-C--:B------:R-:W-:Y:S01]  /*28e0*/  @!P0 FMUL.FTZ R65, R38, R4.reuse ;  /* 0x0000000426418220 */ /* 0x080fe20000410000 */
[----:B------:R-:W-:Y:S01]  /*28f0*/  @!P0 HADD2.F32 R34, -RZ, R34.H0_H0 ;  /* 0x20000022ff228230 */ /* 0x000fe20000004100 */
[----:B------:R-:W-:Y:S01]  /*2900*/  @!P0 FMUL.FTZ R4, R35, R4 ;  /* 0x0000000423048220 */ /* 0x000fe20000410000 */
[----:B------:R-:W-:Y:S01]  /*2910*/  @!P0 F2FP.PACK_AB R3, R3, R61 ;  /* 0x0000003d0303823e */ /* 0x000fe200000000ff */
[-C--:B------:R-:W-:Y:S02]  /*2920*/  @!P0 FMUL.FTZ R64, R43, R5.reuse ;  /* 0x000000052b408220 */ /* 0x080fe40000410000 */
[----:B------:R-:W-:Y:S01]  /*2930*/  @!P0 FMUL.FTZ R5, R34, R5 ;  /* 0x0000000522058220 */ /* 0x000fe20000410000 */
[----:B------:R-:W-:Y:S01]  /*2940*/  @!P0 MOV R25, R3 ;  /* 0x0000000300198202 */ /* 0x000fe20000000f00 */
[-C--:B------:R-:W-:Y:S02]  /*2950*/  @!P0 FFMA.FTZ R4, R38, R39.reuse, R4 ;  /* 0x0000002726048223 */ /* 0x080fe40000010004 */
[----:B------:R-:W-:Y:S02]  /*2960*/  @!P0 FFMA.FTZ R35, R35, R39, -R65 ;  /* 0x0000002723238223 */ /* 0x000fe40000010841 */
[-C--:B------:R-:W-:Y:S02]  /*2970*/  @!P0 FFMA.FTZ R64, R34, R44.reuse, -R64 ;  /* 0x0000002c22408223 */ /* 0x080fe40000010840 */
[----:B------:R-:W-:Y:S01]  /*2980*/  @!P0 FFMA.FTZ R5, R43, R44, R5 ;  /* 0x0000002c2b058223 */ /* 0x000fe20000010005 */
[----:B------:R-:W-:Y:S04]  /*2990*/  @!P0 F2FP.PACK_AB R4, R4, R35 ;  /* 0x000000230404823e */ /* 0x000fe800000000ff */
[----:B------:R-:W-:Y:S02]  /*29a0*/  @!P0 F2FP.PACK_AB R5, R5, R64 ;  /* 0x000000400505823e */ /* 0x000fe400000000ff */
[----:B------:R-:W-:Y:S02]  /*29b0*/  @!P0 MOV R26, R4 ;  /* 0x00000004001a8202 */ /* 0x000fe40000000f00 */
[----:B------:R-:W-:Y:S05]  /*29c0*/  @!P0 MOV R27, R5 ;  /* 0x00000005001b8202 */ /* 0x000fea0000000f00 */
[----:B------:R1:W-:Y:S02]  /*29d0*/  STG.E.128 [R62.64], R24 ;  /* 0x000000183e007986 */ /* 0x0003e4000c101d0c */
.L_x_1128:
[----:B------:R-:W-:Y:S05]  /*29e0*/  BSYNC B0 ;  /* 0x0000000000007941 */ /* 0x000fea0003800000 */
.L_x_1127:
[----:B------:R-:W-:Y:S01]  /*29f0*/  ISETP.GE.AND P0, PT, R13, c[0x0][0x1d4], PT ;  /* 0x000075000d007a0c */ /* 0x000fe20003f06270 */
[----:B------:R-:W-:Y:S01]  /*2a00*/  @!UPT UIADD3 URZ, URZ, URZ, URZ ;  /* 0x0000003f3f3ff290 */ /* 0x000fe2000fffe03f */
[----:B------:R-:W-:Y:S11]  /*2a10*/  BSSY B0, `(.L_x_1129) ;  /* 0x0000036000007945 */ /* 0x000ff60003800000 */
[----:B------:R-:W-:-:S05]  /*2a20*/  @P0 BRA `(.L_x_1130) ;  /* 0x0000034000000947 */ /* 0x000fca0003800000 */
[----:B------:R-:W-:Y:S01]  /*2a30*/  ISETP.GE.AND P0, PT, R12, c[0x0][0x27c], PT ;  /* 0x00009f000c007a0c */ /* 0x000fe20003f06270 */
[----:B-1----:R-:W1:Y:S11]  /*2a40*/  LDS.128 R24, [R113+0x2400] ;  /* 0x0024000071187984 */ /* 0x002e760000000c00 */
[----:B------:R-:W-:Y:S01]  /*2a50*/  @!UPT UIADD3 URZ, URZ, URZ, URZ ;  /* 0x0000003f3f3ff290 */ /* 0x000fe2000fffe03f */
[--C-:B------:R-:W-:Y:S01]  /*2a60*/  @!P0 HADD2.F32 R5, -RZ, R17.reuse.H1_H1 ;  /* 0x30000011ff058230 */ /* 0x100fe20000004100 */
[----:B------:R-:W-:Y:S01]  /*2a70*/  @!P0 SHF.R.U64 R2, R36, 0x10, R37 ;  /* 0x0000001024028819 */ /* 0x000fe20000001225 */
[----:B------:R-:W-:Y:S01]  /*2a80*/  @!P0 HADD2.F32 R17, -RZ, R17.H0_H0 ;  /* 0x20000011ff118230 */ /* 0x000fe20000004100 */
[----:B------:R-:W-:Y:S01]  /*2a90*/  @!P0 SHF.R.U64 R39, R58, 0x10, R59 ;  /* 0x000000103a278819 */ /* 0x000fe2000000123b */
[--C-:B------:R-:W-:Y:S01]  /*2aa0*/  @!P0 HADD2.F32 R40, -RZ, R55.reuse.H0_H0 ;  /* 0x20000037ff288230 */ /* 0x100fe20000004100 */
[----:B------:R-:W-:Y:S01]  /*2ab0*/  @!P0 SHF.R.U32.HI R36, RZ, 0x10, R37 ;  /* 0x00000010ff248819 */ /* 0x000fe20000011625 */
[----:B------:R-:W-:Y:S01]  /*2ac0*/  @!P0 HADD2.F32 R34, -RZ, R2.H0_H0 ;  /* 0x20000002ff228230 */ /* 0x000fe20000004100 */
[----:B------:R-:W-:Y:S01]  /*2ad0*/  @!P0 SHF.R.U32.HI R43, RZ, 0x10, R59 ;  /* 0x00000010ff2b8819 */ /* 0x000fe2000001163b */
[----:B------:R-:W-:Y:S02]  /*2ae0*/  @!P0 HADD2.F32 R37, -RZ, R55.H1_H1 ;  /* 0x30000037ff258230 */ /* 0x000fe40000004100 */
        /* <DEDUP_REMOVED lines=8> */
[-C--:B------:R-:W-:Y:S02]  /*2b70*/  @!P0 FMUL.FTZ R44, R35, R5.reuse ;  /* 0x00000005232c8220 */ /* 0x080fe40000410000 */
[C---:B------:R-:W-:Y:S01]  /*2b80*/  @!P0 FMUL.FTZ R2, R3.reuse, R5 ;  /* 0x0000000503028220 */ /* 0x040fe20000410000 */
[----:B------:R-:W-:Y:S01]  /*2b90*/  @!P0 HADD2.F32 R5, -RZ, R4.H0_H0 ;  /* 0x20000004ff058230 */ /* 0x000fe20000004100 */
[C---:B------:R-:W-:Y:S01]  /*2ba0*/  @!P0 FMUL.FTZ R58, R38.reuse, R34 ;  /* 0x00000022263a8220 */ /* 0x040fe20000410000 */
[----:B------:R-:W-:Y:S01]  /*2bb0*/  @!P0 MOV R4, R26 ;  /* 0x0000001a00048202 */ /* 0x000fe20000000f00 */
[----:B------:R-:W-:Y:S02]  /*2bc0*/  @!P0 FFMA.FTZ R44, R3, R37, -R44 ;  /* 0x00000025032c8223 */ /* 0x000fe4000001082c */
[C---:B------:R-:W-:Y:S02]  /*2bd0*/  @!P0 FMUL.FTZ R3, R5.reuse, R34 ;  /* 0x0000002205038220 */ /* 0x040fe40000410000 */
[----:B------:R-:W-:Y:S01]  /*2be0*/  @!P0 FFMA.FTZ R58, R5, R39, -R58 ;  /* 0x00000027053a8223 */ /* 0x000fe2000001083a */
[----:B------:R-:W-:Y:S01]  /*2bf0*/  @!P0 MOV R5, R27 ;  /* 0x0000001b00058202 */ /* 0x000fe20000000f00 */
[----:B------:R-:W-:Y:S01]  /*2c00*/  @!P0 FFMA.FTZ R2, R35, R37, R2 ;  /* 0x0000002523028223 */ /* 0x000fe20000010002 */
[--C-:B------:R-:W-:Y:S01]  /*2c10*/  @!P0 HADD2.F32 R37, -RZ, R4.reuse.H1_H1 ;  /* 0x30000004ff258230 */ /* 0x100fe20000004100 */
[----:B------:R-:W-:Y:S01]  /*2c20*/  @!P0 FFMA.FTZ R3, R38, R39, R3 ;  /* 0x0000002726038223 */ /* 0x000fe20000010003 */
[----:B------:R-:W-:Y:S02]  /*2c30*/  @!P0 HADD2.F32 R35, -RZ, R4.H0_H0 ;  /* 0x20000004ff238230 */ /* 0x000fe40000004100 */
[----:B------:R-:W-:Y:S01]  /*2c40*/  @!P0 F2FP.PACK_AB R2, R2, R44 ;  /* 0x0000002c0202823e */ /* 0x000fe200000000ff */
[--C-:B------:R-:W-:Y:S01]  /*2c50*/  @!P0 HADD2.F32 R41, -RZ, R5.reuse.H1_H1 ;  /* 0x30000005ff298230 */ /* 0x100fe20000004100 */
[----:B------:R-:W-:Y:S01]  /*2c60*/  @!P0 F2FP.PACK_AB R3, R3, R58 ;  /* 0x0000003a0303823e */ /* 0x000fe200000000ff */
[-C--:B------:R-:W-:Y:S01]  /*2c70*/  @!P0 FMUL.FTZ R4, R35, R17.reuse ;  /* 0x0000001123048220 */ /* 0x080fe20000410000 */
[----:B------:R-:W-:Y:S01]  /*2c80*/  @!P0 HADD2.F32 R34, -RZ, R5.H0_H0 ;  /* 0x20000005ff228230 */ /* 0x000fe20000004100 */
[----:B------:R-:W-:Y:S01]  /*2c90*/  @!P0 FMUL.FTZ R5, R37, R17 ;  /* 0x0000001125058220 */ /* 0x000fe20000410000 */
[----:B------:R-:W-:Y:S01]  /*2ca0*/  @!P0 MOV R24, R2 ;  /* 0x0000000200188202 */ /* 0x000fe20000000f00 */
[----:B------:R-:W-:Y:S01]  /*2cb0*/  @!P0 FMUL.FTZ R55, R41, R36 ;  /* 0x0000002429378220 */ /* 0x000fe20000410000 */
[----:B------:R-:W-:Y:S01]  /*2cc0*/  @!P0 MOV R25, R3 ;  /* 0x0000000300198202 */ /* 0x000fe20000000f00 */
        /* <DEDUP_REMOVED lines=10> */
.L_x_1130:
[----:B------:R-:W-:Y:S05]  /*2d70*/  BSYNC B0 ;  /* 0x0000000000007941 */ /* 0x000fea0003800000 */
.L_x_1129:
        /* <DEDUP_REMOVED lines=8> */
[--C-:B------:R-:W-:Y:S01]  /*2e00*/  @!P0 SHF.R.U64 R2, R32, 0x10, R33.reuse ;  /* 0x0000001020028819 */ /* 0x100fe20000001221 */
[----:B------:R-:W-:Y:S01]  /*2e10*/  @!P0 HADD2.F32 R34, -RZ, R54.H1_H1 ;  /* 0x30000036ff228230 */ /* 0x000fe20000004100 */
        /* <DEDUP_REMOVED lines=15> */
[----:B------:R-:W-:Y:S01]  /*2f10*/  @!P0 FMUL.FTZ R2, R3, R5 ;  /* 0x0000000503028220 */ /* 0x000fe20000410000 */
[----:B------:R-:W-:Y:S01]  /*2f20*/  @!P0 HADD2.F32 R5, -RZ, R4.H0_H0 ;  /* 0x20000004ff058230 */ /* 0x000fe20000004100 */
[-C--:B------:R-:W-:Y:S01]  /*2f30*/  @!P0 FMUL.FTZ R41, R35, R17.reuse ;  /* 0x0000001123298220 */ /* 0x080fe20000410000 */
        /* <DEDUP_REMOVED lines=12> */
[CC--:B------:R-:W-:Y:S01]  /*3000*/  @!P0 FMUL.FTZ R4, R33.reuse, R9.reuse ;  /* 0x0000000921048220 */ /* 0x0c0fe20000410000 */
[----:B------:R-:W-:Y:S01]  /*3010*/  @!P0 HADD2.F32 R17, -RZ, R5.H0_H0 ;  /* 0x20000005ff118230 */ /* 0x000fe20000004100 */
[----:B------:R-:W-:Y:S01]  /*3020*/  @!P0 FMUL.FTZ R5, R34, R9 ;  /* 0x0000000922058220 */ /* 0x000fe20000410000 */
[----:B------:R-:W-:Y:S01]  /*3030*/  @!P0 MOV R24, R2 ;  /* 0x0000000200188202 */ /* 0x000fe20000000f00 */
[-C--:B------:R-:W-:Y:S01]  /*3040*/  @!P0 FMUL.FTZ R43, R38, R32.reuse ;  /* 0x00000020262b8220 */ /* 0x080fe20000410000 */
[----:B------:R-:W-:Y:S01]  /*3050*/  @!P0 MOV R25, R3 ;  /* 0x0000000300198202 */ /* 0x000fe20000000f00 */
[-C--:B------:R-:W-:Y:S02]  /*3060*/  @!P0 FFMA.FTZ R33, R33, R37.reuse, -R5 ;  /* 0x0000002521218223 */ /* 0x080fe40000010805 */
        /* <DEDUP_REMOVED lines=9> */
.L_x_1132:
[----:B------:R-:W-:Y:S05]  /*3100*/  BSYNC B0 ;  /* 0x0000000000007941 */ /* 0x000fea0003800000 */
.L_x_1131:
        /* <DEDUP_REMOVED lines=47> */
[----:B------:R-:W-:Y:S02]  /*3400*/  @!P0 FMUL.FTZ R5, R9, R30 ;  /* 0x0000001e09058220 */ /* 0x000fe40000410000 */
        /* <DEDUP_REMOVED lines=8> */
.L_x_1134:
[----:B------:R-:W-:Y:S05]  /*3490*/  BSYNC B0 ;  /* 0x0000000000007941 */ /* 0x000fea0003800000 */
.L_x_1133:
        /* <DEDUP_REMOVED lines=9> */
[----:B------:R-:W-:Y:S01]  /*3530*/  @!P0 HADD2.F32 R17, -RZ, R46.H1_H1 ;  /* 0x3000002eff118230 */ /* 0x000fe20000004100 */
[----:B------:R-:W-:Y:S01]  /*3540*/  @!P0 SHF.R.U64 R30, R50, 0x10, R51 ;  /* 0x00000010321e8819 */ /* 0x000fe20000001233 */
[----:B------:R-:W-:Y:S01]  /*3550*/  @!P0 HADD2.F32 R7, -RZ, R7.H0_H0 ;  /* 0x20000007ff078230 */ /* 0x000fe20000004100 */
[----:B------:R-:W-:Y:S01]  /*3560*/  @!P0 SHF.R.U32.HI R28, RZ, 0x10, R29 ;  /* 0x00000010ff1c8819 */ /* 0x000fe2000001161d */
        /* <DEDUP_REMOVED lines=14> */
[----:B------:R-:W-:Y:S01]  /*3650*/  @!P0 FMUL.FTZ R35, R29, R8 ;  /* 0x000000081d238220 */ /* 0x000fe20000410000 */
[----:B------:R-:W-:Y:S01]  /*3660*/  @!P0 MOV R4, R26 ;  /* 0x0000001a00048202 */ /* 0x000fe20000000f00 */
[----:B------:R-:W-:Y:S02]  /*3670*/  @!P0 FFMA.FTZ R34, R3, R17, -R34 ;  /* 0x0000001103228223 */ /* 0x000fe40000010822 */
[C---:B------:R-:W-:Y:S02]  /*3680*/  @!P0 FMUL.FTZ R3, R5.reuse, R8 ;  /* 0x0000000805038220 */ /* 0x040fe40000410000 */
[-C--:B------:R-:W-:Y:S01]  /*3690*/  @!P0 FFMA.FTZ R35, R5, R30.reuse, -R35 ;  /* 0x0000001e05238223 */ /* 0x080fe20000010823 */
        /* <DEDUP_REMOVED lines=24> */
.L_x_1136:
[----:B------:R-:W-:Y:S05]  /*3820*/  BSYNC B0 ;  /* 0x0000000000007941 */ /* 0x000fea0003800000 */
.L_x_1135:
[----:B------:R-:W-:Y:S11]  /*3830*/  ISETP.GE.AND P0, PT, R108, c[0x0][0x1d4], PT ;  /* 0x000075006c007a0c */ /* 0x000ff60003f06270 */
[----:B------:R-:W-:Y:S02]  /*3840*/  @!UPT UIADD3 URZ, URZ, URZ, URZ ;  /* 0x0000003f3f3ff290 */ /* 0x000fe4000fffe03f */
[----:B------:R-:W-:-:S05]  /*3850*/  @P0 BRA `(.L_x_1126) ;  /* 0x0000201000000947 */ /* 0x000fca0003800000 */
[----:B------:R-:W-:Y:S01]  /*3860*/  ISETP.GE.AND P0, PT, R10, c[0x0][0x27c], PT ;  /* 0x00009f000a007a0c */ /* 0x000fe20003f06270 */
[----:B-1----:R-:W1:Y:S11]  /*3870*/  LDS.128 R24, [R113+0x3c00] ;  /* 0x003c000071187984 */ /* 0x002e760000000c00 */
[----:B------:R-:W-:Y:S01]  /*3880*/  @!UPT UIADD3 URZ, URZ, URZ, URZ ;  /* 0x0000003f3f3ff290 */ /* 0x000fe2000fffe03f */
[--C-:B------:R-:W-:Y:S01]  /*3890*/  @!P0 HADD2.F32 R5, -RZ, R6.reuse.H1_H1 ;  /* 0x30000006ff058230 */ /* 0x100fe20000004100 */
[--C-:B------:R-:W-:Y:S01]  /*38a0*/  @!P0 SHF.R.U64 R2, R22, 0x10, R23.reuse ;  /* 0x0000001016028819 */ /* 0x100fe20000001217 */
[--C-:B------:R-:W-:Y:S01]  /*38b0*/  @!P0 HADD2.F32 R9, -RZ, R45.reuse.H1_H1 ;  /* 0x3000002dff098230 */ /* 0x100fe20000004100 */
        /* <DEDUP_REMOVED lines=14> */
[CC--:B------:R-:W-:Y:S02]  /*39a0*/  @!P0 FMUL.FTZ R31, R8.reuse, R5.reuse ;  /* 0x00000005081f8220 */ /* 0x0c0fe40000410000 */
[----:B------:R-:W-:Y:S01]  /*39b0*/  @!P0 FMUL.FTZ R2, R3, R5 ;  /* 0x0000000503028220 */ /* 0x000fe20000410000 */
[----:B------:R-:W-:Y:S01]  /*39c0*/  @!P0 HADD2.F32 R5, -RZ, R4.H0_H0 ;  /* 0x20000004ff058230 */ /* 0x000fe20000004100 */
[----:B------:R-:W-:Y:S01]  /*39d0*/  @!P0 FMUL.FTZ R32, R17, R7 ;  /* 0x0000000711208220 */ /* 0x000fe20000410000 */
        /* <DEDUP_REMOVED lines=29> */
.L_x_1123:
        /* <DEDUP_REMOVED lines=47> */
.L_x_1138:
[----:B------:R-:W-:Y:S05]  /*3ea0*/  BSYNC B0 ;  /* 0x0000000000007941 */ /* 0x000fea0003800000 */
.L_x_1137:
[----:B------:R-:W-:Y:S04]  /*3eb0*/  IADD3 R148, P0, R144, R148, RZ ;  /* 0x0000009490947210 */ /* 0x000fe80007f1e0ff */
[----:B------:R-:W-:Y:S01]  /*3ec0*/  IADD3.X R127, R95, R127, RZ, P0, !PT ;  /* 0x0000007f5f7f7210 */ /* 0x000fe200007fe4ff */
[----:B------:R-:W-:-:S05]  /*3ed0*/  @P1 BRA `(.L_x_1126) ;  /* 0x0000199000001947 */ /* 0x000fca0003800000 */
[----:B-----5:R-:W-:Y:S01]  /*3ee0*/  MOV R2, R57 ;  /* 0x0000003900027202 */ /* 0x020fe20000000f00 */
        /* <DEDUP_REMOVED lines=19> */
[----:B-1----:R-:W-:Y:S01]  /*4020*/  PRMT R22, R2, 0x5410, R3 ;  /* 0x0000541002167816 */ /* 0x002fe20000000003 */
        /* <DEDUP_REMOVED lines=11> */
[----:B------:R-:W-:Y:S02]  /*40e0*/  MOV R38, R4 ;  /* 0x0000000400267202 */ /* 0x000fe40000000f00 */
[-C--:B------:R-:W-:Y:S02]  /*40f0*/  IADD3.X R8, R90, R127.reuse, R101, P1, P0 ;  /* 0x0000007f5a087210 */ /* 0x080fe40000fe0465 */
[----:B------:R-:W-:Y:S01]  /*4100*/  MOV R72, R44 ;  /* 0x0000002c00487202 */ /* 0x000fe20000000f00 */
[----:B------:R-:W1:Y:S01]  /*4110*/  LDS.128 R28, [R107+0x3c80] ;  /* 0x003c80006b1c7984 */ /* 0x000e620000000c00 */
[----:B------:R-:W-:Y:S03]  /*4120*/  MOV R48, R46 ;  /* 0x0000002e00307202 */ /* 0x000fe60000000f00 */
[----:B------:R-:W-:Y:S04]  /*4130*/  @!P2 IADD3 R3, P1, P0, R142, R148, R115 ;  /* 0x000000948e03a210 */ /* 0x000fe8000783e073 */
[----:B------:R-:W-:Y:S02]  /*4140*/  @!P2 IADD3.X R2, R90, R127, R98, P1, P0 ;  /* 0x0000007f5a02a210 */ /* 0x000fe40000fe0462 */
[C---:B------:R-:W-:Y:S04]  /*4150*/  LEA R152, P0, R9.reuse, c[0x0][0x1c8], 0x1 ;  /* 0x0000720009987a11 */ /* 0x040fe800078008ff */
[----:B------:R-:W-:Y:S01]  /*4160*/  LEA.HI.X R153, R9, c[0x0][0x1cc], R8, 0x1, P0 ;  /* 0x0000730009997a11 */ /* 0x000fe200000f0c08 */
[----:B------:R-:W-:Y:S01]  /*4170*/  IMAD.MOV.U32 R8, RZ, RZ, R7 ;  /* 0x000000ffff087224 */ /* 0x000fe200078e0007 */
[C---:B------:R-:W-:Y:S02]  /*4180*/  @!P2 LEA R150, P0, R3.reuse, c[0x0][0x1c8], 0x1 ;  /* 0x000072000396aa11 */ /* 0x040fe400078008ff */
[----:B------:R-:W-:Y:S02]  /*4190*/  MOV R9, R6 ;  /* 0x0000000600097202 */ /* 0x000fe40000000f00 */
[----:B------:R-:W-:Y:S01]  /*41a0*/  @!P2 LEA.HI.X R151, R3, c[0x0][0x1cc], R2, 0x1, P0 ;  /* 0x000073000397aa11 */ /* 0x000fe200000f0c02 */
[----:B------:R-:W-:Y:S01]  /*41b0*/  IMAD.MOV.U32 R2, RZ, RZ, R5 ;  /* 0x000000ffff027224 */ /* 0x000fe200078e0005 */
[----:B------:R-:W-:Y:S11]  /*41c0*/  ISETP.GE.AND P0, PT, R20, c[0x0][0x27c], PT ;  /* 0x00009f0014007a0c */ /* 0x000ff60003f06270 */
[----:B------:R-:W-:Y:S02]  /*41d0*/  @!UPT UIADD3 URZ, URZ, URZ, URZ ;  /* 0x0000003f3f3ff290 */ /* 0x000fe4000fffe03f */
[--C-:B------:R-:W-:Y:S01]  /*41e0*/  @!P0 SHF.R.U64 R6, R6, 0x10, R7.reuse ;  /* 0x0000001006068819 */ /* 0x100fe20000001207 */
[----:B------:R-:W-:Y:S01]  /*41f0*/  @!P0 HADD2.F32 R40, -RZ, R38.H0_H0 ;  /* 0x20000026ff288230 */ /* 0x000fe20000004100 */
[----:B------:R-:W-:Y:S01]  /*4200*/  @!P0 SHF.R.U32.HI R37, RZ, 0x10, R7 ;  /* 0x00000010ff258819 */ /* 0x000fe20000011607 */
[----:B------:R-:W-:Y:S01]  /*4210*/  @!P0 HADD2.F32 R48, -RZ, R48.H0_H0 ;  /* 0x20000030ff308230 */ /* 0x000fe20000004100 */
[--C-:B------:R-:W-:Y:S01]  /*4220*/  @!P0 SHF.R.U64 R50, R46, 0x10, R47.reuse ;  /* 0x000000102e328819 */ /* 0x100fe2000000122f */
[----:B-1----:R-:W-:Y:S01]  /*4230*/  @!P0 IMAD.MOV.U32 R7, RZ, RZ, R28 ;  /* 0x000000ffff078224 */ /* 0x002fe200078e001c */
[----:B------:R-:W-:Y:S01]  /*4240*/  @!P0 MOV R71, R65 ;  /* 0x0000004100478202 */ /* 0x000fe20000000f00 */
[----:B------:R-:W-:Y:S01]  /*4250*/  @!P0 HADD2.F32 R46, -RZ, R53.H0_H0 ;  /* 0x20000035ff2e8230 */ /* 0x000fe20000004100 */
[----:B------:R-:W-:Y:S01]  /*4260*/  @!P0 MOV R39, R29 ;  /* 0x0000001d00278202 */ /* 0x000fe20000000f00 */
[----:B------:R-:W-:Y:S01]  /*4270*/  @!P0 HADD2.F32 R50, -RZ, R50.H0_H0 ;  /* 0x20000032ff328230 */ /* 0x000fe20000004100 */
[----:B------:R-:W-:Y:S01]  /*4280*/  @!P0 SHF.R.U32.HI R70, RZ, 0x10, R47 ;  /* 0x00000010ff468819 */ /* 0x000fe2000001162f */
[----:B------:R-:W-:Y:S01]  /*4290*/  @!P0 HADD2.F32 R41, -RZ, R7.H0_H0 ;  /* 0x20000007ff298230 */ /* 0x000fe20000004100 */
[----:B------:R-:W-:Y:S01]  /*42a0*/  @!P0 MOV R47, R64 ;  /* 0x00000040002f8202 */ /* 0x000fe20000000f00 */
[----:B------:R-:W-:Y:S01]  /*42b0*/  @!P0 HADD2.F32 R38, -RZ, R39.H0_H0 ;  /* 0x20000027ff268230 */ /* 0x000fe20000004100 */
[--C-:B------:R-:W-:Y:S01]  /*42c0*/  @!P0 SHF.R.U32.HI R3, RZ, 0x10, R5.reuse ;  /* 0x00000010ff038819 */ /* 0x100fe20000011605 */
[----:B------:R-:W-:Y:S01]  /*42d0*/  @!P0 HADD2.F32 R7, -RZ, R7.H1_H1 ;  /* 0x30000007ff078230 */ /* 0x000fe20000004100 */
[----:B------:R-:W-:Y:S01]  /*42e0*/  @!P0 SHF.R.U64 R5, R4, 0x10, R5 ;  /* 0x0000001004058819 */ /* 0x000fe20000001205 */
[----:B------:R-:W-:Y:S01]  /*42f0*/  @!P0 HADD2.F32 R4, -RZ, R2.H0_H0 ;  /* 0x20000002ff048230 */ /* 0x000fe20000004100 */
[-C--:B------:R-:W-:Y:S01]  /*4300*/  @!P0 FMUL.FTZ R2, R41, R40.reuse ;  /* 0x0000002829028220 */ /* 0x080fe20000410000 */
[--C-:B------:R-:W-:Y:S01]  /*4310*/  @!P0 SHF.R.U32.HI R51, RZ, 0x10, R45.reuse ;  /* 0x00000010ff338819 */ /* 0x100fe2000001162d */
[----:B------:R-:W-:Y:S01]  /*4320*/  @!P0 HADD2.F32 R43, -RZ, R47.H0_H0 ;  /* 0x2000002fff2b8230 */ /* 0x000fe20000004100 */
[----:B------:R-:W-:Y:S01]  /*4330*/  @!P0 SHF.R.U64 R49, R44, 0x10, R45 ;  /* 0x000000102c318819 */ /* 0x000fe2000000122d */
[----:B------:R-:W-:Y:S01]  /*4340*/  @!P0 HADD2.F32 R45, -RZ, R71.H0_H0 ;  /* 0x20000047ff2d8230 */ /* 0x000fe20000004100 */
[----:B------:R-:W-:Y:S01]  /*4350*/  @!P0 MOV R53, R67 ;  /* 0x0000004300358202 */ /* 0x000fe20000000f00 */
[----:B------:R-:W-:Y:S01]  /*4360*/  @!P0 HADD2.F32 R44, -RZ, R72.H0_H0 ;  /* 0x20000048ff2c8230 */ /* 0x000fe20000004100 */
[----:B------:R-:W-:Y:S01]  /*4370*/  @!P0 FMUL.FTZ R72, R43, R40 ;  /* 0x000000282b488220 */ /* 0x000fe20000410000 */
[----:B------:R-:W-:Y:S01]  /*4380*/  @!P0 HADD2.F32 R40, -RZ, R47.H1_H1 ;  /* 0x3000002fff288230 */ /* 0x000fe20000004100 */
[-C--:B------:R-:W-:Y:S01]  /*4390*/  @!P0 FMUL.FTZ R149, R45, R4.reuse ;  /* 0x000000042d958220 */ /* 0x080fe20000410000 */
[----:B------:R-:W-:Y:S01]  /*43a0*/  @!P0 HADD2.F32 R3, -RZ, R3.H0_H0 ;  /* 0x20000003ff038230 */ /* 0x000fe20000004100 */
[C---:B------:R-:W-:Y:S01]  /*43b0*/  @!P0 FMUL.FTZ R4, R38.reuse, R4 ;  /* 0x0000000426048220 */ /* 0x040fe20000410000 */
[----:B------:R-:W-:Y:S01]  /*43c0*/  @!P0 HADD2.F32 R39, -RZ, R39.H1_H1 ;  /* 0x30000027ff278230 */ /* 0x000fe20000004100 */
[----:B------:R-:W-:Y:S01]  /*43d0*/  @!P0 FFMA.FTZ R149, R38, R46, -R149 ;  /* 0x0000002e26958223 */ /* 0x000fe20000010895 */
[----:B------:R-:W-:Y:S01]  /*43e0*/  @!P0 HADD2.F32 R38, -RZ, R5.H0_H0 ;  /* 0x20000005ff268230 */ /* 0x000fe20000004100 */
[-C--:B------:R-:W-:Y:S01]  /*43f0*/  @!P0 FFMA.FTZ R2, R43, R44.reuse, R2 ;  /* 0x0000002c2b028223 */ /* 0x080fe20000010002 */
[----:B------:R-:W-:Y:S01]  /*4400*/  @!P0 HADD2.F32 R43, -RZ, R71.H1_H1 ;  /* 0x30000047ff2b8230 */ /* 0x000fe20000004100 */
[----:B------:R-:W-:Y:S01]  /*4410*/  @!P0 FFMA.FTZ R72, R41, R44, -R72 ;  /* 0x0000002c29488223 */ /* 0x000fe20000010848 */
[----:B------:R-:W-:Y:S01]  /*4420*/  @!P0 HADD2.F32 R41, -RZ, R49.H0_H0 ;  /* 0x20000031ff298230 */ /* 0x000fe20000004100 */
[CC--:B------:R-:W-:Y:S01]  /*4430*/  @!P0 FMUL.FTZ R154, R40.reuse, R38.reuse ;  /* 0x00000026289a8220 */ /* 0x0c0fe20000410000 */
[----:B------:R-:W-:Y:S01]  /*4440*/  @!P0 HADD2.F32 R44, -RZ, R51.H0_H0 ;  /* 0x20000033ff2c8230 */ /* 0x000fe20000004100 */
[----:B------:R-:W-:Y:S01]  /*4450*/  @!P0 IMAD.MOV.U32 R47, RZ, RZ, R66 ;  /* 0x000000ffff2f8224 */ /* 0x000fe200078e0042 */
[--C-:B------:R-:W-:Y:S01]  /*4460*/  @!P0 HADD2.F32 R51, -RZ, R53.reuse.H0_H0 ;  /* 0x20000035ff338230 */ /* 0x100fe20000004100 */
[-C--:B------:R-:W-:Y:S01]  /*4470*/  @!P0 FMUL.FTZ R71, R43, R3.reuse ;  /* 0x000000032b478220 */ /* 0x080fe20000410000 */
[----:B------:R-:W-:Y:S01]  /*4480*/  @!P0 HADD2.F32 R53, -RZ, R53.H1_H1 ;  /* 0x30000035ff358230 */ /* 0x000fe20000004100 */
[----:B------:R-:W-:Y:S01]  /*4490*/  @!P0 FMUL.FTZ R5, R39, R3 ;  /* 0x0000000327058220 */ /* 0x000fe20000410000 */
[--C-:B------:R-:W-:Y:S01]  /*44a0*/  @!P0 HADD2.F32 R49, -RZ, R47.reuse.H1_H1 ;  /* 0x3000002fff318230 */ /* 0x100fe20000004100 */
[C---:B------:R-:W-:Y:S01]  /*44b0*/  @!P0 FMUL.FTZ R3, R7.reuse, R38 ;  /* 0x0000002607038220 */ /* 0x040fe20000410000 */
[----:B------:R-:W-:Y:S01]  /*44c0*/  @!P0 HADD2.F32 R47, -RZ, R47.H0_H0 ;  /* 0x2000002fff2f8230 */ /* 0x000fe20000004100 */
[-C--:B------:R-:W-:Y:S01]  /*44d0*/  @!P0 FFMA.FTZ R154, R7, R41.reuse, -R154 ;  /* 0x00000029079a8223 */ /* 0x080fe2000001089a */
[----:B------:R-:W-:Y:S01]  /*44e0*/  @!P0 MOV R7, R30 ;  /* 0x0000001e00078202 */ /* 0x000fe20000000f00 */
[----:B------:R-:W-:Y:S01]  /*44f0*/  @!P0 FFMA.FTZ R71, R39, R44, -R71 ;  /* 0x0000002c27478223 */ /* 0x000fe20000010847 */
[----:B------:R-:W-:Y:S01]  /*4500*/  @!P0 HADD2.F32 R39, -RZ, R6.H0_H0 ;  /* 0x20000006ff278230 */ /* 0x000fe20000004100 */
[----:B------:R-:W-:Y:S01]  /*4510*/  @!P0 FFMA.FTZ R3, R40, R41, R3 ;  /* 0x0000002928038223 */ /* 0x000fe20000010003 */
[----:B------:R-:W-:Y:S01]  /*4520*/  @!P0 HADD2.F32 R9, -RZ, R9.H0_H0 ;  /* 0x20000009ff098230 */ /* 0x000fe20000004100 */
[----:B------:R-:W-:Y:S01]  /*4530*/  @!P0 FFMA.FTZ R4, R45, R46, R4 ;  /* 0x0000002e2d048223 */ /* 0x000fe20000010004 */
[--C-:B------:R-:W-:Y:S01]  /*4540*/  @!P0 HADD2.F32 R6, -RZ, R7.reuse.H1_H1 ;  /* 0x30000007ff068230 */ /* 0x100fe20000004100 */
[----:B------:R-:W-:Y:S01]  /*4550*/  @!P0 FMUL.FTZ R155, R49, R39 ;  /* 0x00000027319b8220 */ /* 0x000fe20000410000 */
[----:B------:R-:W-:Y:S01]  /*4560*/  @!P0 HADD2.F32 R38, -RZ, R7.H0_H0 ;  /* 0x20000007ff268230 */ /* 0x000fe20000004100 */
[----:B------:R-:W-:Y:S01]  /*4570*/  @!P0 FMUL.FTZ R156, R47, R9 ;  /* 0x000000092f9c8220 */ /* 0x000fe20000410000 */
[----:B------:R-:W-:Y:S01]  /*4580*/  @!P0 F2FP.PACK_AB R71, R71, R149 ;  /* 0x000000954747823e */ /* 0x000fe200000000ff */
[----:B------:R-:W-:Y:S01]  /*4590*/  @!P0 FMUL.FTZ R7, R6, R39 ;  /* 0x0000002706078220 */ /* 0x000fe20000410000 */
[----:B------:R-:W-:Y:S01]  /*45a0*/  @!P0 F2FP.PACK_AB R72, R154, R72 ;  /* 0x000000489a48823e */ /* 0x000fe200000000ff */
[----:B------:R-:W-:Y:S01]  /*45b0*/  @!P0 IMAD.MOV.U32 R39, RZ, RZ, R31 ;  /* 0x000000ffff278224 */ /* 0x000fe200078e001f */
[----:B------:R-:W-:Y:S01]  /*45c0*/  @!P0 MOV R29, R71 ;  /* 0x00000047001d8202 */ /* 0x000fe20000000f00 */
[----:B------:R-:W-:Y:S01]  /*45d0*/  @!P0 FFMA.FTZ R155, R6, R50, -R155 ;  /* 0x00000032069b8223 */ /* 0x000fe2000001089b */
[----:B------:R-:W-:Y:S01]  /*45e0*/  @!P0 MOV R28, R72 ;  /* 0x00000048001c8202 */ /* 0x000fe20000000f00 */
[C---:B------:R-:W-:Y:S01]  /*45f0*/  @!P0 FMUL.FTZ R6, R38.reuse, R9 ;  /* 0x0000000926068220 */ /* 0x040fe20000410000 */
[----:B------:R-:W-:Y:S01]  /*4600*/  @!P0 HADD2.F32 R8, -RZ, R8.H0_H0 ;  /* 0x20000008ff088230 */ /* 0x000fe20000004100 */
[----:B------:R-:W-:Y:S01]  /*4610*/  @!P0 FFMA.FTZ R156, R38, R48, -R156 ;  /* 0x00000030269c8223 */ /* 0x000fe2000001089c */
[----:B------:R-:W-:Y:S01]  /*4620*/  @!P0 HADD2.F32 R9, -RZ, R37.H0_H0 ;  /* 0x20000025ff098230 */ /* 0x000fe20000004100 */
[----:B------:R-:W-:Y:S01]  /*4630*/  @!P0 FFMA.FTZ R5, R43, R44, R5 ;  /* 0x0000002c2b058223 */ /* 0x000fe20000010005 */
[----:B------:R-:W-:Y:S01]  /*4640*/  @!P0 HADD2.F32 R52, -RZ, R52.H0_H0 ;  /* 0x20000034ff348230 */ /* 0x000fe20000004100 */
[----:B------:R-:W-:Y:S01]  /*4650*/  @!P0 FMUL.FTZ R157, R51, R8 ;  /* 0x00000008339d8220 */ /* 0x000fe20000410000 */
[--C-:B------:R-:W-:Y:S01]  /*4660*/  @!P0 HADD2.F32 R38, -RZ, R39.reuse.H0_H0 ;  /* 0x20000027ff268230 */ /* 0x100fe20000004100 */
[----:B------:R-:W-:Y:S01]  /*4670*/  @!P0 FFMA.FTZ R6, R47, R48, R6 ;  /* 0x000000302f068223 */ /* 0x000fe20000010006 */
[----:B------:R-:W-:Y:S01]  /*4680*/  @!P0 F2FP.PACK_AB R155, R155, R156 ;  /* 0x0000009c9b9b823e */ /* 0x000fe200000000ff */
[----:B------:R-:W-:Y:S01]  /*4690*/  @!P0 FFMA.FTZ R7, R49, R50, R7 ;  /* 0x0000003231078223 */ /* 0x000fe20000010007 */
[----:B------:R-:W-:Y:S01]  /*46a0*/  @!P0 F2FP.PACK_AB R4, R5, R4 ;  /* 0x000000040504823e */ /* 0x000fe200000000ff */
[C---:B------:R-:W-:Y:S01]  /*46b0*/  @!P0 FMUL.FTZ R8, R38.reuse, R8 ;  /* 0x0000000826088220 */ /* 0x040fe20000410000 */
[----:B------:R-:W-:Y:S01]  /*46c0*/  @!P0 HADD2.F32 R37, -RZ, R39.H1_H1 ;  /* 0x30000027ff258230 */ /* 0x000fe20000004100 */
[----:B------:R-:W-:Y:S01]  /*46d0*/  @!P0 FFMA.FTZ R38, R38, R52, -R157 ;  /* 0x0000003426268223 */ /* 0x000fe2000001089d */
[----:B------:R-:W-:Y:S01]  /*46e0*/  @!P0 HADD2.F32 R39, -RZ, R70.H0_H0 ;  /* 0x20000046ff278230 */ /* 0x000fe20000004100 */
[-C--:B------:R-:W-:Y:S01]  /*46f0*/  @!P0 FMUL.FTZ R70, R53, R9.reuse ;  /* 0x0000000935468220 */ /* 0x080fe20000410000 */
[----:B------:R-:W-:Y:S01]  /*4700*/  @!P0 F2FP.PACK_AB R2, R3, R2 ;  /* 0x000000020302823e */ /* 0x000fe200000000ff */
[----:B------:R-:W-:Y:S01]  /*4710*/  @!P0 FMUL.FTZ R9, R37, R9 ;  /* 0x0000000925098220 */ /* 0x000fe20000410000 */
[----:B------:R-:W-:Y:S01]  /*4720*/  @!P0 F2FP.PACK_AB R6, R7, R6 ;  /* 0x000000060706823e */ /* 0x000fe200000000ff */
[-C--:B------:R-:W-:Y:S01]  /*4730*/  @!P0 FFMA.FTZ R37, R37, R39.reuse, -R70 ;  /* 0x0000002725258223 */ /* 0x080fe20000010846 */
[----:B------:R-:W-:Y:S01]  /*4740*/  @!P0 MOV R64, R2 ;  /* 0x0000000200408202 */ /* 0x000fe20000000f00 */
[----:B------:R-:W-:Y:S01]  /*4750*/  @!P0 FFMA.FTZ R8, R51, R52, R8 ;  /* 0x0000003433088223 */ /* 0x000fe20000010008 */
[----:B------:R-:W-:Y:S01]  /*4760*/  @!P0 MOV R66, R6 ;  /* 0x0000000600428202 */ /* 0x000fe20000000f00 */
[----:B------:R-:W-:Y:S01]  /*4770*/  @!P0 FFMA.FTZ R9, R53, R39, R9 ;  /* 0x0000002735098223 */ /* 0x000fe20000010009 */
[----:B------:R-:W-:Y:S01]  /*4780*/  @!P0 F2FP.PACK_AB R37, R37, R38 ;  /* 0x000000262525823e */ /* 0x000fe200000000ff */
[----:B------:R-:W-:Y:S02]  /*4790*/  @!P0 IMAD.MOV.U32 R30, RZ, RZ, R155 ;  /* 0x000000ffff1e8224 */ /* 0x000fe400078e009b */
[----:B------:R-:W-:Y:S01]  /*47a0*/  @!P0 IMAD.MOV.U32 R65, RZ, RZ, R4 ;  /* 0x000000ffff418224 */ /* 0x000fe200078e0004 */
[----:B------:R-:W-:Y:S02]  /*47b0*/  @!P0 MOV R31, R37 ;  /* 0x00000025001f8202 */ /* 0x000fe40000000f00 */
[----:B------:R-:W-:Y:S03]  /*47c0*/  @!P0 F2FP.PACK_AB R8, R9, R8 ;  /* 0x000000080908823e */ /* 0x000fe600000000ff */
[----:B------:R1:W-:Y:S01]  /*47d0*/  STG.E.128 [R152.64], R28 ;  /* 0x0000001c98007986 */ /* 0x0003e2000c101d0c */
[----:B------:R-:W-:Y:S07]  /*47e0*/  @!P0 MOV R67, R8 ;  /* 0x0000000800438202 */ /* 0x000fee0000000f00 */
[----:B------:R1:W-:Y:S02]  /*47f0*/  @!P2 STG.E.128 [R150.64], R64 ;  /* 0x000000409600a986 */ /* 0x0003e4000c101d0c */
.L_x_1140:
[----:B------:R-:W-:Y:S05]  /*4800*/  BSYNC B0 ;  /* 0x0000000000007941 */ /* 0x000fea0003800000 */
.L_x_1139:
[----:B------:R-:W-:Y:S01]  /*4810*/  ISETP.GE.AND P0, PT, R13, c[0x0][0x1d4], PT ;  /* 0x000075000d007a0c */ /* 0x000fe20003f06270 */
[----:B------:R-:W-:Y:S01]  /*4820*/  @!UPT UIADD3 URZ, URZ, URZ, URZ ;  /* 0x0000003f3f3ff290 */ /* 0x000fe2000fffe03f */
[----:B------:R-:W-:Y:S11]  /*4830*/  BSSY B0, `(.L_x_1141) ;  /* 0x0000071000007945 */ /* 0x000ff60003800000 */
[----:B------:R-:W-:-:S05]  /*4840*/  @P0 BRA `(.L_x_1142) ;  /* 0x000006f000000947 */ /* 0x000fca0003800000 */
[----:B-1----:R-:W1:Y:S01]  /*4850*/  LDS.128 R64, [R104+0x3c80] ;  /* 0x003c800068407984 */ /* 0x002e620000000c00 */
[----:B------:R-:W-:Y:S02]  /*4860*/  ISETP.GE.AND P2, PT, R112, c[0x0][0x1d4], PT ;  /* 0x0000750070007a0c */ /* 0x000fe40003f46270 */
[-C--:B------:R-:W-:Y:S04]  /*4870*/  IADD3 R5, P1, P0, R142, R148.reuse, R117 ;  /* 0x000000948e057210 */ /* 0x080fe8000783e075 */
[-C--:B------:R-:W-:Y:S01]  /*4880*/  IADD3.X R4, R90, R127.reuse, R100, P1, P0 ;  /* 0x0000007f5a047210 */ /* 0x080fe20000fe0464 */
[----:B------:R-:W2:Y:S06]  /*4890*/  LDS.128 R28, [R105+0x3c80] ;  /* 0x003c8000691c7984 */ /* 0x000eac0000000c00 */
        /* <DEDUP_REMOVED lines=8> */
[----:B-1----:R-:W-:Y:S01]  /*4920*/  @!P0 IMAD.MOV.U32 R40, RZ, RZ, R67 ;  /* 0x000000ffff288224 */ /* 0x002fe200078e0043 */
[----:B------:R-:W-:Y:S01]  /*4930*/  @!P0 MOV R38, R64 ;  /* 0x0000004000268202 */ /* 0x000fe20000000f00 */
[----:B------:R-:W-:Y:S01]  /*4940*/  @!P0 HADD2.F32 R9, -RZ, R36.H1_H1 ;  /* 0x30000024ff098230 */ /* 0x000fe20000004100 */
[----:B--2---:R-:W-:Y:S01]  /*4950*/  @!P0 MOV R3, R28 ;  /* 0x0000001c00038202 */ /* 0x004fe20000000f00 */
[----:B------:R-:W-:Y:S01]  /*4960*/  @!P0 HADD2.F32 R46, -RZ, R68.H1_H1 ;  /* 0x30000044ff2e8230 */ /* 0x000fe20000004100 */
[--C-:B------:R-:W-:Y:S01]  /*4970*/  @!P0 SHF.R.U64 R2, R32, 0x10, R33.reuse ;  /* 0x0000001020028819 */ /* 0x100fe20000001221 */
[----:B------:R-:W-:Y:S01]  /*4980*/  @!P0 HADD2.F32 R32, -RZ, R38.H0_H0 ;  /* 0x20000026ff208230 */ /* 0x000fe20000004100 */
[----:B------:R-:W-:Y:S01]  /*4990*/  @!P0 SHF.R.U32.HI R4, RZ, 0x10, R33 ;  /* 0x00000010ff048819 */ /* 0x000fe20000011621 */
[----:B------:R-:W-:Y:S01]  /*49a0*/  @!P0 HADD2.F32 R5, -RZ, R3.H0_H0 ;  /* 0x20000003ff058230 */ /* 0x000fe20000004100 */
[----:B------:R-:W-:Y:S01]  /*49b0*/  @!P0 SHF.R.U64 R37, R60, 0x10, R61 ;  /* 0x000000103c258819 */ /* 0x000fe2000000123d */
[----:B------:R-:W-:Y:S01]  /*49c0*/  @!P0 HADD2.F32 R33, -RZ, R69.H1_H1 ;  /* 0x30000045ff218230 */ /* 0x000fe20000004100 */
[-C--:B------:R-:W-:Y:S01]  /*49d0*/  @!P0 FMUL.FTZ R49, R32, R9.reuse ;  /* 0x0000000920318220 */ /* 0x080fe20000410000 */
[----:B------:R-:W-:Y:S01]  /*49e0*/  @!P0 HADD2.F32 R8, -RZ, R2.H0_H0 ;  /* 0x20000002ff088230 */ /* 0x000fe20000004100 */
[C---:B------:R-:W-:Y:S01]  /*49f0*/  @!P0 FMUL.FTZ R2, R5.reuse, R9 ;  /* 0x0000000905028220 */ /* 0x040fe20000410000 */
[----:B------:R-:W-:Y:S01]  /*4a00*/  @!P0 SHF.R.U64 R6, R34, 0x10, R35 ;  /* 0x0000001022068819 */ /* 0x000fe20000001223 */
[-C--:B------:R-:W-:Y:S01]  /*4a10*/  @!P0 FFMA.FTZ R49, R5, R33.reuse, -R49 ;  /* 0x0000002105318223 */ /* 0x080fe20000010831 */
[----:B------:R-:W-:Y:S01]  /*4a20*/  @!P0 HADD2.F32 R34, -RZ, R38.H1_H1 ;  /* 0x30000026ff228230 */ /* 0x000fe20000004100 */
[----:B------:R-:W-:Y:S01]  /*4a30*/  @!P0 FFMA.FTZ R2, R32, R33, R2 ;  /* 0x0000002120028223 */ /* 0x000fe20000010002 */
[----:B------:R-:W-:Y:S01]  /*4a40*/  @!P0 HADD2.F32 R5, -RZ, R3.H1_H1 ;  /* 0x30000003ff058230 */ /* 0x000fe20000004100 */
[----:B------:R-:W-:Y:S01]  /*4a50*/  @!P0 IMAD.MOV.U32 R33, RZ, RZ, R65 ;  /* 0x000000ffff218224 */ /* 0x000fe200078e0041 */
[----:B------:R-:W-:Y:S01]  /*4a60*/  @!P0 SHF.R.U32.HI R7, RZ, 0x10, R35 ;  /* 0x00000010ff078819 */ /* 0x000fe20000011623 */
[CC--:B------:R-:W-:Y:S01]  /*4a70*/  @!P0 FMUL.FTZ R60, R34.reuse, R8.reuse ;  /* 0x00000008223c8220 */ /* 0x0c0fe20000410000 */
[----:B------:R-:W-:Y:S01]  /*4a80*/  @!P0 HADD2.F32 R35, -RZ, R37.H0_H0 ;  /* 0x20000025ff238230 */ /* 0x000fe20000004100 */
[C---:B------:R-:W-:Y:S01]  /*4a90*/  @!P0 FMUL.FTZ R3, R5.reuse, R8 ;  /* 0x0000000805038220 */ /* 0x040fe20000410000 */
[----:B------:R-:W-:Y:S01]  /*4aa0*/  @!P0 MOV R8, R29 ;  /* 0x0000001d00088202 */ /* 0x000fe20000000f00 */
[--C-:B------:R-:W-:Y:S01]  /*4ab0*/  @!P0 HADD2.F32 R38, -RZ, R33.reuse.H1_H1 ;  /* 0x30000021ff268230 */ /* 0x100fe20000004100 */
[----:B------:R-:W-:Y:S01]  /*4ac0*/  @!P0 SHF.R.U32.HI R39, RZ, 0x10, R61 ;  /* 0x00000010ff278819 */ /* 0x000fe2000001163d */
[-C--:B------:R-:W-:Y:S01]  /*4ad0*/  @!P0 FFMA.FTZ R60, R5, R35.reuse, -R60 ;  /* 0x00000023053c8223 */ /* 0x080fe2000001083c */
[----:B------:R-:W-:Y:S01]  /*4ae0*/  @!P0 HADD2.F32 R5, -RZ, R4.H0_H0 ;  /* 0x20000004ff058230 */ /* 0x000fe20000004100 */
[----:B------:R-:W-:Y:S01]  /*4af0*/  @!P0 FFMA.FTZ R3, R34, R35, R3 ;  /* 0x0000002322038223 */ /* 0x000fe20000010003 */
[----:B------:R-:W-:Y:S01]  /*4b00*/  @!P0 HADD2.F32 R9, -RZ, R36.H0_H0 ;  /* 0x20000024ff098230 */ /* 0x000fe20000004100 */
[----:B------:R-:W-:Y:S01]  /*4b10*/  @!P0 SHF.R.U64 R44, R62, 0x10, R63 ;  /* 0x000000103e2c8819 */ /* 0x000fe2000000123f */
[----:B------:R-:W-:Y:S01]  /*4b20*/  @!P0 HADD2.F32 R36, -RZ, R33.H0_H0 ;  /* 0x20000021ff248230 */ /* 0x000fe20000004100 */
[----:B------:R-:W-:Y:S01]  /*4b30*/  @!P0 FMUL.FTZ R62, R38, R5 ;  /* 0x00000005263e8220 */ /* 0x000fe20000410000 */
[--C-:B------:R-:W-:Y:S01]  /*4b40*/  @!P0 HADD2.F32 R32, -RZ, R8.reuse.H0_H0 ;  /* 0x20000008ff208230 */ /* 0x100fe20000004100 */
[----:B------:R-:W-:Y:S01]  /*4b50*/  @!P0 MOV R33, R31 ;  /* 0x0000001f00218202 */ /* 0x000fe20000000f00 */
[----:B------:R-:W-:Y:S01]  /*4b60*/  @!P0 HADD2.F32 R39, -RZ, R39.H0_H0 ;  /* 0x20000027ff278230 */ /* 0x000fe20000004100 */
[-C--:B------:R-:W-:Y:S01]  /*4b70*/  @!P0 FMUL.FTZ R61, R36, R9.reuse ;  /* 0x00000009243d8220 */ /* 0x080fe20000410000 */
[----:B------:R-:W-:Y:S01]  /*4b80*/  @!P0 HADD2.F32 R8, -RZ, R8.H1_H1 ;  /* 0x30000008ff088230 */ /* 0x000fe20000004100 */
[----:B------:R-:W-:Y:S01]  /*4b90*/  @!P0 FMUL.FTZ R4, R32, R9 ;  /* 0x0000000920048220 */ /* 0x000fe20000410000 */
[----:B------:R-:W-:Y:S01]  /*4ba0*/  @!P0 HADD2.F32 R37, -RZ, R69.H0_H0 ;  /* 0x20000045ff258230 */ /* 0x000fe20000004100 */
[----:B------:R-:W-:Y:S01]  /*4bb0*/  @!P0 F2FP.PACK_AB R49, R60, R49 ;  /* 0x000000313c31823e */ /* 0x000fe200000000ff */
[--C-:B------:R-:W-:Y:S01]  /*4bc0*/  @!P0 HADD2.F32 R45, -RZ, R40.reuse.H0_H0 ;  /* 0x20000028ff2d8230 */ /* 0x100fe20000004100 */
[C---:B------:R-:W-:Y:S01]  /*4bd0*/  @!P0 FMUL.FTZ R5, R8.reuse, R5 ;  /* 0x0000000508058220 */ /* 0x040fe20000410000 */
[----:B------:R-:W-:Y:S01]  /*4be0*/  @!P0 F2FP.PACK_AB R2, R3, R2 ;  /* 0x000000020302823e */ /* 0x000fe200000000ff */
[----:B------:R-:W-:Y:S01]  /*4bf0*/  @!P0 FFMA.FTZ R62, R8, R39, -R62 ;  /* 0x00000027083e8223 */ /* 0x000fe2000001083e */
[----:B------:R-:W-:Y:S01]  /*4c00*/  @!P0 HADD2.F32 R8, -RZ, R23.H1_H1 ;  /* 0x30000017ff088230 */ /* 0x000fe20000004100 */
[-C--:B------:R-:W-:Y:S01]  /*4c10*/  @!P0 FFMA.FTZ R61, R32, R37.reuse, -R61 ;  /* 0x00000025203d8223 */ /* 0x080fe2000001083d */
[----:B------:R-:W-:Y:S01]  /*4c20*/  @!P0 SHF.R.U32.HI R48, RZ, 0x10, R63 ;  /* 0x00000010ff308819 */ /* 0x000fe2000001163f */
[----:B------:R-:W-:Y:S01]  /*4c30*/  @!P0 FFMA.FTZ R4, R36, R37, R4 ;  /* 0x0000002524048223 */ /* 0x000fe20000010004 */
[----:B------:R-:W-:Y:S01]  /*4c40*/  @!P0 HADD2.F32 R9, -RZ, R7.H0_H0 ;  /* 0x20000007ff098230 */ /* 0x000fe20000004100 */
[----:B------:R-:W-:Y:S01]  /*4c50*/  @!P0 FMUL.FTZ R63, R45, R8 ;  /* 0x000000082d3f8220 */ /* 0x000fe20000410000 */
[----:B------:R-:W-:Y:S01]  /*4c60*/  @!P0 HADD2.F32 R47, -RZ, R40.H1_H1 ;  /* 0x30000028ff2f8230 */ /* 0x000fe20000004100 */
[----:B------:R-:W-:Y:S01]  /*4c70*/  @!P0 FFMA.FTZ R5, R38, R39, R5 ;  /* 0x0000002726058223 */ /* 0x000fe20000010005 */
[--C-:B------:R-:W-:Y:S01]  /*4c80*/  @!P0 HADD2.F32 R32, -RZ, R33.reuse.H0_H0 ;  /* 0x20000021ff208230 */ /* 0x100fe20000004100 */
[----:B------:R-:W-:Y:S01]  /*4c90*/  @!P0 MOV R28, R49 ;  /* 0x00000031001c8202 */ /* 0x000fe20000000f00 */
[----:B------:R-:W-:Y:S01]  /*4ca0*/  @!P0 HADD2.F32 R7, -RZ, R33.H1_H1 ;  /* 0x30000021ff078230 */ /* 0x000fe20000004100 */
[-C--:B------:R-:W-:Y:S01]  /*4cb0*/  @!P0 FMUL.FTZ R69, R47, R9.reuse ;  /* 0x000000092f458220 */ /* 0x080fe20000410000 */
[----:B------:R-:W-:Y:S01]  /*4cc0*/  @!P0 MOV R33, R66 ;  /* 0x0000004200218202 */ /* 0x000fe20000000f00 */
[C---:B------:R-:W-:Y:S01]  /*4cd0*/  @!P0 FMUL.FTZ R8, R32.reuse, R8 ;  /* 0x0000000820088220 */ /* 0x040fe20000410000 */
[----:B------:R-:W-:Y:S01]  /*4ce0*/  @!P0 HADD2.F32 R48, -RZ, R48.H0_H0 ;  /* 0x20000030ff308230 */ /* 0x000fe20000004100 */
[----:B------:R-:W-:Y:S01]  /*4cf0*/  @!P0 FFMA.FTZ R63, R32, R46, -R63 ;  /* 0x0000002e203f8223 */ /* 0x000fe2000001083f */
[----:B------:R-:W-:Y:S01]  /*4d00*/  @!P0 HADD2.F32 R32, -RZ, R23.H0_H0 ;  /* 0x20000017ff208230 */ /* 0x000fe20000004100 */
[----:B------:R-:W-:Y:S01]  /*4d10*/  @!P0 IMAD.MOV.U32 R23, RZ, RZ, R30 ;  /* 0x000000ffff178224 */ /* 0x000fe200078e001e */
[----:B------:R-:W-:Y:S01]  /*4d20*/  @!P0 MOV R64, R2 ;  /* 0x0000000200408202 */ /* 0x000fe20000000f00 */
[C---:B------:R-:W-:Y:S01]  /*4d30*/  @!P0 FMUL.FTZ R9, R7.reuse, R9 ;  /* 0x0000000907098220 */ /* 0x040fe20000410000 */
[----:B------:R-:W-:Y:S01]  /*4d40*/  @!P0 F2FP.PACK_AB R61, R62, R61 ;  /* 0x0000003d3e3d823e */ /* 0x000fe200000000ff */
[----:B------:R-:W-:Y:S01]  /*4d50*/  @!P0 FFMA.FTZ R69, R7, R48, -R69 ;  /* 0x0000003007458223 */ /* 0x000fe20000010845 */
[--C-:B------:R-:W-:Y:S01]  /*4d60*/  @!P0 HADD2.F32 R40, -RZ, R33.reuse.H0_H0 ;  /* 0x20000021ff288230 */ /* 0x100fe20000004100 */
[----:B------:R-:W-:Y:S01]  /*4d70*/  @!P0 F2FP.PACK_AB R4, R5, R4 ;  /* 0x000000040504823e */ /* 0x000fe200000000ff */
[----:B------:R-:W-:Y:S01]  /*4d80*/  @!P0 HADD2.F32 R43, -RZ, R33.H1_H1 ;  /* 0x30000021ff2b8230 */ /* 0x000fe20000004100 */
[----:B------:R-:W-:Y:S01]  /*4d90*/  @!P0 MOV R29, R61 ;  /* 0x0000003d001d8202 */ /* 0x000fe20000000f00 */
[----:B------:R-:W-:Y:S01]  /*4da0*/  @!P0 HADD2.F32 R7, -RZ, R6.H0_H0 ;  /* 0x20000006ff078230 */ /* 0x000fe20000004100 */
[CC--:B------:R-:W-:Y:S01]  /*4db0*/  @!P0 FMUL.FTZ R70, R40.reuse, R32.reuse ;  /* 0x0000002028468220 */ /* 0x0c0fe20000410000 */
[--C-:B------:R-:W-:Y:S01]  /*4dc0*/  @!P0 HADD2.F32 R33, -RZ, R23.reuse.H0_H0 ;  /* 0x20000017ff218230 */ /* 0x100fe20000004100 */
[----:B------:R-:W-:Y:S01]  /*4dd0*/  @!P0 IMAD.MOV.U32 R65, RZ, RZ, R4 ;  /* 0x000000ffff418224 */ /* 0x000fe200078e0004 */
[----:B------:R-:W-:Y:S01]  /*4de0*/  @!P0 HADD2.F32 R41, -RZ, R68.H0_H0 ;  /* 0x20000044ff298230 */ /* 0x000fe20000004100 */
[----:B------:R-:W-:Y:S01]  /*4df0*/  @!P0 FMUL.FTZ R68, R43, R7 ;  /* 0x000000072b448220 */ /* 0x000fe20000410000 */
[----:B------:R-:W-:Y:S01]  /*4e00*/  @!P0 HADD2.F32 R23, -RZ, R23.H1_H1 ;  /* 0x30000017ff178230 */ /* 0x000fe20000004100 */
[C---:B------:R-:W-:Y:S01]  /*4e10*/  @!P0 FMUL.FTZ R6, R33.reuse, R32 ;  /* 0x0000002021068220 */ /* 0x040fe20000410000 */
[----:B------:R-:W-:Y:S01]  /*4e20*/  @!P0 HADD2.F32 R44, -RZ, R44.H0_H0 ;  /* 0x2000002cff2c8230 */ /* 0x000fe20000004100 */
[----:B------:R-:W-:Y:S01]  /*4e30*/  @!P0 FFMA.FTZ R33, R33, R41, -R70 ;  /* 0x0000002921218223 */ /* 0x000fe20000010846 */
[----:B------:R-:W-:Y:S01]  /*4e40*/  @!P0 F2FP.PACK_AB R63, R69, R63 ;  /* 0x0000003f453f823e */ /* 0x000fe200000000ff */
[C---:B------:R-:W-:Y:S02]  /*4e50*/  @!P0 FMUL.FTZ R7, R23.reuse, R7 ;  /* 0x0000000717078220 */ /* 0x040fe40000410000 */
[-C--:B------:R-:W-:Y:S01]  /*4e60*/  @!P0 FFMA.FTZ R23, R23, R44.reuse, -R68 ;  /* 0x0000002c17178223 */ /* 0x080fe20000010844 */
[----:B------:R-:W-:Y:S01]  /*4e70*/  @!P0 MOV R31, R63 ;  /* 0x0000003f001f8202 */ /* 0x000fe20000000f00 */
[----:B------:R-:W-:Y:S02]  /*4e80*/  @!P0 FFMA.FTZ R6, R40, R41, R6 ;  /* 0x0000002928068223 */ /* 0x000fe40000010006 */
[----:B------:R-:W-:Y:S01]  /*4e90*/  @!P0 FFMA.FTZ R7, R43, R44, R7 ;  /* 0x0000002c2b078223 */ /* 0x000fe20000010007 */
[----:B------:R-:W-:Y:S01]  /*4ea0*/  @!P0 F2FP.PACK_AB R23, R23, R33 ;  /* 0x000000211717823e */ /* 0x000fe200000000ff */
[----:B------:R-:W-:Y:S02]  /*4eb0*/  @!P0 FFMA.FTZ R8, R45, R46, R8 ;  /* 0x0000002e2d088223 */ /* 0x000fe40000010008 */
        /* <DEDUP_REMOVED lines=8> */
.L_x_1142:
[----:B------:R-:W-:Y:S05]  /*4f40*/  BSYNC B0 ;  /* 0x0000000000007941 */ /* 0x000fea0003800000 */
.L_x_1141:
[----:B------:R-:W-:Y:S11]  /*4f50*/  ISETP.GE.AND P0, PT, R14, c[0x0][0x1d4], PT ;  /* 0x000075000e007a0c */ /* 0x000ff60003f06270 */
[----:B------:R-:W-:Y:S02]  /*4f60*/  @!UPT UIADD3 URZ, URZ, URZ, URZ ;  /* 0x0000003f3f3ff290 */ /* 0x000fe4000fffe03f */
[----:B------:R-:W-:-:S05]  /*4f70*/  @P0 BRA `(.L_x_1126) ;  /* 0x000008f000000947 */ /* 0x000fca0003800000 */
[----:B------:R-:W-:Y:S01]  /*4f80*/  LDS.128 R44, [R102+0x3c80] ;  /* 0x003c8000662c7984 */ /* 0x000fe20000000c00 */
[----:B------:R-:W-:Y:S04]  /*4f90*/  IADD3 R3, P1, P0, R142, R148, R116 ;  /* 0x000000948e037210 */ /* 0x000fe8000783e074 */
[----:B------:R-:W-:Y:S02]  /*4fa0*/  IADD3.X R2, R90, R127, R99, P1, P0 ;  /* 0x0000007f5a027210 */ /* 0x000fe40000fe0463 */
[C---:B------:R-:W-:Y:S01]  /*4fb0*/  LEA R48, P0, R3.reuse, c[0x0][0x1c8], 0x1 ;  /* 0x0000720003307a11 */ /* 0x040fe200078008ff */
[----:B-1----:R-:W1:Y:S03]  /*4fc0*/  LDS.128 R28, [R103+0x3c80] ;  /* 0x003c8000671c7984 */ /* 0x002e660000000c00 */
[----:B------:R-:W-:Y:S02]  /*4fd0*/  LEA.HI.X R49, R3, c[0x0][0x1cc], R2, 0x1, P0 ;  /* 0x0000730003317a11 */ /* 0x000fe400000f0c02 */
[----:B------:R-:W-:Y:S11]  /*4fe0*/  ISETP.GE.AND P0, PT, R14, c[0x0][0x27c], PT ;  /* 0x00009f000e007a0c */ /* 0x000ff60003f06270 */
[----:B------:R-:W-:Y:S02]  /*4ff0*/  @!UPT UIADD3 URZ, URZ, URZ, URZ ;  /* 0x0000003f3f3ff290 */ /* 0x000fe4000fffe03f */
[--C-:B------:R-:W-:Y:S01]  /*5000*/  @!P0 HADD2.F32 R2, -RZ, R22.reuse.H1_H1 ;  /* 0x30000016ff028230 */ /* 0x100fe20000004100 */
[----:B------:R-:W-:Y:S01]  /*5010*/  @!P0 SHF.R.U64 R5, R24, 0x10, R25 ;  /* 0x0000001018058819 */ /* 0x000fe20000001219 */
[----:B------:R-:W-:Y:S01]  /*5020*/  @!P0 HADD2.F32 R4, -RZ, R22.H0_H0 ;  /* 0x20000016ff048230 */ /* 0x000fe20000004100 */
[----:B------:R-:W-:Y:S01]  /*5030*/  @!P0 SHF.R.U64 R6, R26, 0x10, R27 ;  /* 0x000000101a068819 */ /* 0x000fe2000000121b */
[--C-:B------:R-:W-:Y:S01]  /*5040*/  @!P0 HADD2.F32 R39, -RZ, R54.reuse.H1_H1 ;  /* 0x30000036ff278230 */ /* 0x100fe20000004100 */
[----:B------:R-:W-:Y:S01]  /*5050*/  @!P0 SHF.R.U32.HI R3, RZ, 0x10, R25 ;  /* 0x00000010ff038819 */ /* 0x000fe20000011619 */
[--C-:B------:R-:W-:Y:S01]  /*5060*/  @!P0 HADD2.F32 R25, -RZ, R55.reuse.H1_H1 ;  /* 0x30000037ff198230 */ /* 0x100fe20000004100 */
[----:B------:R-:W-:Y:S01]  /*5070*/  @!P0 SHF.R.U32.HI R7, RZ, 0x10, R27 ;  /* 0x00000010ff078819 */ /* 0x000fe2000001161b */
[----:B------:R-:W-:Y:S01]  /*5080*/  @!P0 HADD2.F32 R27, -RZ, R55.H0_H0 ;  /* 0x20000037ff1b8230 */ /* 0x000fe20000004100 */
[--C-:B------:R-:W-:Y:S01]  /*5090*/  @!P0 SHF.R.U64 R56, R56, 0x10, R57.reuse ;  /* 0x0000001038388819 */ /* 0x100fe20000001239 */
[----:B------:R-:W-:Y:S01]  /*50a0*/  @!P0 HADD2.F32 R35, -RZ, R54.H0_H0 ;  /* 0x20000036ff238230 */ /* 0x000fe20000004100 */
[----:B------:R-:W-:Y:S01]  /*50b0*/  @!P0 SHF.R.U32.HI R33, RZ, 0x10, R57 ;  /* 0x00000010ff218819 */ /* 0x000fe20000011639 */
[----:B------:R-:W-:Y:S01]  /*50c0*/  @!P0 HADD2.F32 R3, -RZ, R3.H0_H0 ;  /* 0x20000003ff038230 */ /* 0x000fe20000004100 */
[--C-:B------:R-:W-:Y:S02]  /*50d0*/  @!P0 SHF.R.U32.HI R41, RZ, 0x10, R59.reuse ;  /* 0x00000010ff298819 */ /* 0x100fe4000001163b */
[----:B------:R-:W-:Y:S01]  /*50e0*/  @!P0 SHF.R.U64 R37, R58, 0x10, R59 ;  /* 0x000000103a258819 */ /* 0x000fe2000000123b */
[----:B------:R-:W-:Y:S02]  /*50f0*/  @!P0 HADD2.F32 R33, -RZ, R33.H0_H0 ;  /* 0x20000021ff218230 */ /* 0x000fe40000004100 */
[----:B------:R-:W-:Y:S02]  /*5100*/  @!P0 HADD2.F32 R41, -RZ, R41.H0_H0 ;  /* 0x20000029ff298230 */ /* 0x000fe40000004100 */
[----:B------:R-:W-:Y:S01]  /*5110*/  @!P0 HADD2.F32 R37, -RZ, R37.H0_H0 ;  /* 0x20000025ff258230 */ /* 0x000fe20000004100 */
[----:B-1----:R-:W-:Y:S02]  /*5120*/  @!P0 MOV R8, R28 ;  /* 0x0000001c00088202 */ /* 0x002fe40000000f00 */
[----:B------:R-:W-:Y:S02]  /*5130*/  @!P0 MOV R34, R44 ;  /* 0x0000002c00228202 */ /* 0x000fe40000000f00 */
[----:B------:R-:W-:Y:S01]  /*5140*/  @!P0 MOV R32, R45 ;  /* 0x0000002d00208202 */ /* 0x000fe20000000f00 */
[----:B------:R-:W-:Y:S01]  /*5150*/  @!P0 HADD2.F32 R23, -RZ, R8.H0_H0 ;  /* 0x20000008ff178230 */ /* 0x000fe20000004100 */
[----:B------:R-:W-:Y:S01]  /*5160*/  @!P0 MOV R22, R29 ;  /* 0x0000001d00168202 */ /* 0x000fe20000000f00 */
[----:B------:R-:W-:Y:S02]  /*5170*/  @!P0 HADD2.F32 R24, -RZ, R34.H0_H0 ;  /* 0x20000022ff188230 */ /* 0x000fe40000004100 */
[----:B------:R-:W-:Y:S02]  /*5180*/  @!P0 HADD2.F32 R26, -RZ, R32.H0_H0 ;  /* 0x20000020ff1a8230 */ /* 0x000fe40000004100 */
[--C-:B------:R-:W-:Y:S01]  /*5190*/  @!P0 HADD2.F32 R9, -RZ, R22.reuse.H0_H0 ;  /* 0x20000016ff098230 */ /* 0x100fe20000004100 */
[-C--:B------:R-:W-:Y:S01]  /*51a0*/  @!P0 FMUL.FTZ R43, R24, R2.reuse ;  /* 0x00000002182b8220 */ /* 0x080fe20000410000 */
[----:B------:R-:W-:Y:S01]  /*51b0*/  @!P0 HADD2.F32 R22, -RZ, R22.H1_H1 ;  /* 0x30000016ff168230 */ /* 0x000fe20000004100 */
[----:B------:R-:W-:Y:S01]  /*51c0*/  @!P0 FMUL.FTZ R2, R23, R2 ;  /* 0x0000000217028220 */ /* 0x000fe20000410000 */
[----:B------:R-:W-:Y:S01]  /*51d0*/  @!P0 HADD2.F32 R8, -RZ, R8.H1_H1 ;  /* 0x30000008ff088230 */ /* 0x000fe20000004100 */
[-C--:B------:R-:W-:Y:S01]  /*51e0*/  @!P0 FMUL.FTZ R50, R26, R4.reuse ;  /* 0x000000041a328220 */ /* 0x080fe20000410000 */
[----:B------:R-:W-:Y:S01]  /*51f0*/  @!P0 HADD2.F32 R32, -RZ, R32.H1_H1 ;  /* 0x30000020ff208230 */ /* 0x000fe20000004100 */
[----:B------:R-:W-:Y:S01]  /*5200*/  @!P0 FFMA.FTZ R2, R24, R25, R2 ;  /* 0x0000001918028223 */ /* 0x000fe20000010002 */
[----:B------:R-:W-:Y:S01]  /*5210*/  @!P0 HADD2.F32 R24, -RZ, R34.H1_H1 ;  /* 0x30000022ff188230 */ /* 0x000fe20000004100 */
[C---:B------:R-:W-:Y:S02]  /*5220*/  @!P0 FMUL.FTZ R4, R9.reuse, R4 ;  /* 0x0000000409048220 */ /* 0x040fe40000410000 */
[----:B------:R-:W-:Y:S01]  /*5230*/  @!P0 FFMA.FTZ R50, R9, R27, -R50 ;  /* 0x0000001b09328223 */ /* 0x000fe20000010832 */
[----:B------:R-:W-:Y:S01]  /*5240*/  @!P0 HADD2.F32 R9, -RZ, R5.H0_H0 ;  /* 0x20000005ff098230 */ /* 0x000fe20000004100 */
[----:B------:R-:W-:Y:S01]  /*5250*/  @!P0 FFMA.FTZ R43, R23, R25, -R43 ;  /* 0x00000019172b8223 */ /* 0x000fe2000001082b */
[----:B------:R-:W-:Y:S01]  /*5260*/  @!P0 MOV R23, R31 ;  /* 0x0000001f00178202 */ /* 0x000fe20000000f00 */
[----:B------:R-:W-:Y:S01]  /*5270*/  @!P0 IMAD.MOV.U32 R34, RZ, RZ, R47 ;  /* 0x000000ffff228224 */ /* 0x000fe200078e002f */
[----:B------:R-:W-:Y:S01]  /*5280*/  @!P0 HADD2.F32 R25, -RZ, R56.H0_H0 ;  /* 0x20000038ff198230 */ /* 0x000fe20000004100 */
[----:B------:R-:W-:Y:S02]  /*5290*/  @!P0 FMUL.FTZ R52, R24, R9 ;  /* 0x0000000918348220 */ /* 0x000fe40000410000 */
[-C--:B------:R-:W-:Y:S01]  /*52a0*/  @!P0 FMUL.FTZ R51, R32, R3.reuse ;  /* 0x0000000320338220 */ /* 0x080fe20000410000 */
[--C-:B------:R-:W-:Y:S01]  /*52b0*/  @!P0 HADD2.F32 R38, -RZ, R34.reuse.H0_H0 ;  /* 0x20000022ff268230 */ /* 0x100fe20000004100 */
[----:B------:R-:W-:Y:S01]  /*52c0*/  @!P0 FMUL.FTZ R5, R22, R3 ;  /* 0x0000000316058220 */ /* 0x000fe20000410000 */
[----:B------:R-:W-:Y:S01]  /*52d0*/  @!P0 HADD2.F32 R40, -RZ, R34.H1_H1 ;  /* 0x30000022ff288230 */ /* 0x000fe20000004100 */
[C---:B------:R-:W-:Y:S01]  /*52e0*/  @!P0 FMUL.FTZ R3, R8.reuse, R9 ;  /* 0x0000000908038220 */ /* 0x040fe20000410000 */
[----:B------:R-:W-:Y:S01]  /*52f0*/  @!P0 HADD2.F32 R9, -RZ, R7.H0_H0 ;  /* 0x20000007ff098230 */ /* 0x000fe20000004100 */
[----:B------:R-:W-:Y:S01]  /*5300*/  @!P0 FFMA.FTZ R52, R8, R25, -R52 ;  /* 0x0000001908348223 */ /* 0x000fe20000010834 */
[----:B------:R-:W-:Y:S01]  /*5310*/  @!P0 HADD2.F32 R8, -RZ, R17.H1_H1 ;  /* 0x30000011ff088230 */ /* 0x000fe20000004100 */
[----:B------:R-:W-:Y:S01]  /*5320*/  @!P0 FFMA.FTZ R51, R22, R33, -R51 ;  /* 0x0000002116338223 */ /* 0x000fe20000010833 */
[--C-:B------:R-:W-:Y:S01]  /*5330*/  @!P0 HADD2.F32 R22, -RZ, R23.reuse.H0_H0 ;  /* 0x20000017ff168230 */ /* 0x100fe20000004100 */
[----:B------:R-:W-:Y:S01]  /*5340*/  @!P0 FMUL.FTZ R55, R40, R9 ;  /* 0x0000000928378220 */ /* 0x000fe20000410000 */
[----:B------:R-:W-:Y:S01]  /*5350*/  @!P0 F2FP.PACK_AB R43, R52, R43 ;  /* 0x0000002b342b823e */ /* 0x000fe200000000ff */
[-C--:B------:R-:W-:Y:S01]  /*5360*/  @!P0 FMUL.FTZ R53, R38, R8.reuse ;  /* 0x0000000826358220 */ /* 0x080fe20000410000 */
[----:B------:R-:W-:Y:S01]  /*5370*/  @!P0 HADD2.F32 R7, -RZ, R23.H1_H1 ;  /* 0x30000017ff078230 */ /* 0x000fe20000004100 */
[C---:B------:R-:W-:Y:S01]  /*5380*/  @!P0 FMUL.FTZ R8, R22.reuse, R8 ;  /* 0x0000000816088220 */ /* 0x040fe20000410000 */
[----:B------:R-:W-:Y:S01]  /*5390*/  @!P0 MOV R23, R46 ;  /* 0x0000002e00178202 */ /* 0x000fe20000000f00 */
[----:B------:R-:W-:Y:S01]  /*53a0*/  @!P0 FFMA.FTZ R53, R22, R39, -R53 ;  /* 0x0000002716358223 */ /* 0x000fe20000010835 */
[----:B------:R-:W-:Y:S01]  /*53b0*/  @!P0 HADD2.F32 R22, -RZ, R17.H0_H0 ;  /* 0x20000011ff168230 */ /* 0x000fe20000004100 */
[C---:B------:R-:W-:Y:S01]  /*53c0*/  @!P0 FMUL.FTZ R9, R7.reuse, R9 ;  /* 0x0000000907098220 */ /* 0x040fe20000410000 */
[----:B------:R-:W-:Y:S01]  /*53d0*/  @!P0 MOV R17, R30 ;  /* 0x0000001e00118202 */ /* 0x000fe20000000f00 */
[----:B------:R-:W-:Y:S01]  /*53e0*/  @!P0 FFMA.FTZ R55, R7, R41, -R55 ;  /* 0x0000002907378223 */ /* 0x000fe20000010837 */
[--C-:B------:R-:W-:Y:S01]  /*53f0*/  @!P0 HADD2.F32 R34, -RZ, R23.reuse.H0_H0 ;  /* 0x20000017ff228230 */ /* 0x100fe20000004100 */
[----:B------:R-:W-:Y:S01]  /*5400*/  @!P0 FFMA.FTZ R3, R24, R25, R3 ;  /* 0x0000001918038223 */ /* 0x000fe20000010003 */
[----:B------:R-:W-:Y:S01]  /*5410*/  @!P0 F2FP.PACK_AB R50, R51, R50 ;  /* 0x000000323332823e */ /* 0x000fe200000000ff */
[----:B------:R-:W-:Y:S01]  /*5420*/  @!P0 FFMA.FTZ R4, R26, R27, R4 ;  /* 0x0000001b1a048223 */ /* 0x000fe20000010004 */
[----:B------:R-:W-:Y:S01]  /*5430*/  @!P0 F2FP.PACK_AB R53, R55, R53 ;  /* 0x000000353735823e */ /* 0x000fe200000000ff */
[----:B------:R-:W-:Y:S01]  /*5440*/  @!P0 FMUL.FTZ R56, R34, R22 ;  /* 0x0000001622388220 */ /* 0x000fe20000410000 */
[----:B------:R-:W-:Y:S01]  /*5450*/  @!P0 MOV R29, R50 ;  /* 0x00000032001d8202 */ /* 0x000fe20000000f00 */
[----:B------:R-:W-:Y:S01]  /*5460*/  @!P0 FFMA.FTZ R5, R32, R33, R5 ;  /* 0x0000002120058223 */ /* 0x000fe20000010005 */
[----:B------:R-:W-:Y:S01]  /*5470*/  @!P0 MOV R31, R53 ;  /* 0x00000035001f8202 */ /* 0x000fe20000000f00 */
[----:B------:R-:W-:Y:S01]  /*5480*/  @!P0 IMAD.MOV.U32 R28, RZ, RZ, R43 ;  /* 0x000000ffff1c8224 */ /* 0x000fe200078e002b */
[----:B------:R-:W-:Y:S01]  /*5490*/  @!P0 F2FP.PACK_AB R2, R3, R2 ;  /* 0x000000020302823e */ /* 0x000fe200000000ff */
[----:B------:R-:W-:Y:S01]  /*54a0*/  @!P0 HADD2.F32 R7, -RZ, R6.H0_H0 ;  /* 0x20000006ff078230 */ /* 0x000fe20000004100 */
[----:B------:R-:W-:Y:S01]  /*54b0*/  @!P0 F2FP.PACK_AB R4, R5, R4 ;  /* 0x000000040504823e */ /* 0x000fe200000000ff */
[----:B------:R-:W-:Y:S02]  /*54c0*/  @!P0 HADD2.F32 R36, -RZ, R23.H1_H1 ;  /* 0x30000017ff248230 */ /* 0x000fe40000004100 */
[----:B------:R-:W-:Y:S01]  /*54d0*/  @!P0 IMAD.MOV.U32 R44, RZ, RZ, R2 ;  /* 0x000000ffff2c8224 */ /* 0x000fe200078e0002 */
[--C-:B------:R-:W-:Y:S01]  /*54e0*/  @!P0 HADD2.F32 R23, -RZ, R17.reuse.H0_H0 ;  /* 0x20000011ff178230 */ /* 0x100fe20000004100 */
[----:B------:R-:W-:Y:S01]  /*54f0*/  @!P0 MOV R45, R4 ;  /* 0x00000004002d8202 */ /* 0x000fe20000000f00 */
[----:B------:R-:W-:Y:S01]  /*5500*/  @!P0 FMUL.FTZ R54, R36, R7 ;  /* 0x0000000724368220 */ /* 0x000fe20000410000 */
[----:B------:R-:W-:Y:S02]  /*5510*/  @!P0 HADD2.F32 R17, -RZ, R17.H1_H1 ;  /* 0x30000011ff118230 */ /* 0x000fe40000004100 */
[C---:B------:R-:W-:Y:S02]  /*5520*/  @!P0 FMUL.FTZ R6, R23.reuse, R22 ;  /* 0x0000001617068220 */ /* 0x040fe40000410000 */
[----:B------:R-:W-:Y:S02]  /*5530*/  @!P0 FFMA.FTZ R23, R23, R35, -R56 ;  /* 0x0000002317178223 */ /* 0x000fe40000010838 */
[C---:B------:R-:W-:Y:S02]  /*5540*/  @!P0 FMUL.FTZ R7, R17.reuse, R7 ;  /* 0x0000000711078220 */ /* 0x040fe40000410000 */
[----:B------:R-:W-:Y:S02]  /*5550*/  @!P0 FFMA.FTZ R17, R17, R37, -R54 ;  /* 0x0000002511118223 */ /* 0x000fe40000010836 */
[----:B------:R-:W-:Y:S02]  /*5560*/  @!P0 FFMA.FTZ R6, R34, R35, R6 ;  /* 0x0000002322068223 */ /* 0x000fe40000010006 */
[----:B------:R-:W-:Y:S01]  /*5570*/  @!P0 FFMA.FTZ R7, R36, R37, R7 ;  /* 0x0000002524078223 */ /* 0x000fe20000010007 */
[----:B------:R-:W-:Y:S01]  /*5580*/  @!P0 F2FP.PACK_AB R17, R17, R23 ;  /* 0x000000171111823e */ /* 0x000fe200000000ff */
[----:B------:R-:W-:Y:S02]  /*5590*/  @!P0 FFMA.FTZ R8, R38, R39, R8 ;  /* 0x0000002726088223 */ /* 0x000fe40000010008 */
[----:B------:R-:W-:Y:S01]  /*55a0*/  @!P0 FFMA.FTZ R9, R40, R41, R9 ;  /* 0x0000002928098223 */ /* 0x000fe20000010009 */
[----:B------:R-:W-:Y:S02]  /*55b0*/  @!P0 MOV R30, R17 ;  /* 0x00000011001e8202 */ /* 0x000fe40000000f00 */
[----:B------:R-:W-:Y:S02]  /*55c0*/  @!P0 F2FP.PACK_AB R6, R7, R6 ;  /* 0x000000060706823e */ /* 0x000fe400000000ff */
[----:B------:R-:W-:Y:S01]  /*55d0*/  @!P0 F2FP.PACK_AB R8, R9, R8 ;  /* 0x000000080908823e */ /* 0x000fe200000000ff */
[----:B------:R1:W-:Y:S01]  /*55e0*/  STG.E.128 [R48.64], R28 ;  /* 0x0000001c30007986 */ /* 0x0003e2000c101d0c */
[----:B------:R-:W-:Y:S02]  /*55f0*/  @!P0 MOV R46, R6 ;  /* 0x00000006002e8202 */ /* 0x000fe40000000f00 */
        /* <DEDUP_REMOVED lines=10> */
.L_x_1122:
        /* <DEDUP_REMOVED lines=29> */
.L_x_1126:
[----:B------:R-:W-:Y:S05]  /*5870*/  BSYNC B1 ;  /* 0x0000000000017941 */ /* 0x000fea0003800000 */
.L_x_1121:
[----:B------:R-:W-:Y:S01]  /*5880*/  IMAD.WIDE.U32 R8, R42, 0x30, RZ ;  /* 0x000000302a087825 */ /* 0x000fe200078e00ff */
[----:B-1---5:R-:W-:Y:S01]  /*5890*/  IADD3 R5, -R121, R126, RZ ;  /* 0x0000007e79057210 */ /* 0x022fe20007ffe1ff */
[----:B------:R-:W-:Y:S02]  /*58a0*/  BSSY B0, `(.L_x_1143) ;  /* 0x000004a000007945 */ /* 0x000fe40003800000 */
[----:B------:R-:W-:Y:S01]  /*58b0*/  IMAD R4, R75, 0x30, RZ ;  /* 0x000000304b047824 */ /* 0x000fe200078e02ff */
[----:B--2---:R-:W-:Y:S03]  /*58c0*/  IADD3 R3, P0, R89, R8, RZ ;  /* 0x0000000859037210 */ /* 0x004fe60007f1e0ff */
[----:B------:R-:W-:Y:S04]  /*58d0*/  IMAD.IADD R4, R9, 0x1, R4 ;  /* 0x0000000109047824 */ /* 0x000fe800078e0204 */
[----:B------:R-:W-:Y:S01]  /*58e0*/  IMAD.X R2, R4, 0x1, R88, P0 ;  /* 0x0000000104027824 */ /* 0x000fe200000e0658 */
[----:B------:R-:W-:Y:S11]  /*58f0*/  ISETP.GE.AND P0, PT, R5, 0x21, PT ;  /* 0x000000210500780c */ /* 0x000ff60003f06270 */
[----:B------:R-:W-:Y:S02]  /*5900*/  @!UPT UIADD3 URZ, URZ, URZ, URZ ;  /* 0x0000003f3f3ff290 */ /* 0x000fe4000fffe03f */
[----:B------:R-:W-:Y:S05]  /*5910*/  @P0 IADD3 R7, P1, R3, 0x20, RZ ;  /* 0x0000002003070810 */ /* 0x000fea0007f3e0ff */
[----:B------:R-:W-:Y:S01]  /*5920*/  @P0 IMAD.X R6, RZ, RZ, R2, P1 ;  /* 0x000000ffff060224 */ /* 0x000fe200008e0602 */
[----:B------:R-:W-:Y:S03]  /*5930*/  ISETP.GE.AND P1, PT, R5, 0x1, PT ;  /* 0x000000010500780c */ /* 0x000fe60003f26270 */
[----:B------:R-:W-:Y:S04]  /*5940*/  @P0 IMAD R6, R6, c[0x0][0x258], RZ ;  /* 0x0000960006060a24 */ /* 0x000fe800078e02ff */
[----:B------:R-:W-:Y:S06]  /*5950*/  @P0 IMAD R6, R7, c[0x0][0x25c], R6 ;  /* 0x0000970007060a24 */ /* 0x000fec00078e0206 */
[----:B------:R-:W-:Y:S01]  /*5960*/  @P1 MOV R22, R138 ;  /* 0x0000008a00161202 */ /* 0x000fe20000000f00 */
[----:B------:R-:W-:Y:S02]  /*5970*/  @P1 IMAD.MOV.U32 R23, RZ, RZ, R87 ;  /* 0x000000ffff171224 */ /* 0x000fe400078e0057 */
[----:B------:R-:W-:Y:S02]  /*5980*/  @P1 IMAD R2, R2, c[0x0][0x258], RZ ;  /* 0x0000960002021a24 */ /* 0x000fe400078e02ff */
[C---:B------:R-:W-:Y:S04]  /*5990*/  @P1 IMAD.WIDE.U32 R22, R3.reuse, c[0x0][0x258], R22 ;  /* 0x0000960003161a25 */ /* 0x040fe800078e0016 */
[----:B------:R-:W-:Y:S01]  /*59a0*/  @P1 IMAD R2, R3, c[0x0][0x25c], R2 ;  /* 0x0000970003021a24 */ /* 0x000fe200078e0202 */
[C---:B------:R-:W-:Y:S02]  /*59b0*/  @P1 LEA R24, P2, R22.reuse, c[0x0][0x250], 0x1 ;  /* 0x0000940016181a11 */ /* 0x040fe400078408ff */
[----:B------:R-:W-:Y:S02]  /*59c0*/  @P0 MOV R3, R87 ;  /* 0x0000005700030202 */ /* 0x000fe40000000f00 */
[----:B------:R-:W-:Y:S04]  /*59d0*/  @P1 IADD3 R2, R23, R2, RZ ;  /* 0x0000000217021210 */ /* 0x000fe80007ffe0ff */
[----:B------:R-:W-:Y:S01]  /*59e0*/  @P1 LEA.HI.X R25, R22, c[0x0][0x254], R2, 0x1, P2 ;  /* 0x0000950016191a11 */ /* 0x000fe200010f0c02 */
[----:B------:R-:W-:Y:S04]  /*59f0*/  @P0 IMAD.MOV.U32 R2, RZ, RZ, R138 ;  /* 0x000000ffff020224 */ /* 0x000fe800078e008a */
[----:B------:R-:W-:Y:S01]  /*5a00*/  @!PT LDS RZ, [RZ] ;  /* 0x00000000fffff984 */ /* 0x000fe20000000800 */
[----:B------:R-:W-:Y:S01]  /*5a10*/  @!PT LDS RZ, [RZ] ;  /* 0x00000000fffff984 */ /* 0x000fe20000000800 */
[----:B------:R-:W-:Y:S01]  /*5a20*/  @!PT LDS RZ, [RZ] ;  /* 0x00000000fffff984 */ /* 0x000fe20000000800 */
[----:B------:R1:W-:Y:S01]  /*5a30*/  @P1 LDGSTS.E.BYPASS.LTC128B.128 [R120+0x1880], [R24.64], !P6 ;  /* 0x0188000018781fae */ /* 0x0003e2000f101d4c */
[----:B------:R-:W-:Y:S03]  /*5a40*/  @P0 IMAD.WIDE.U32 R2, R7, c[0x0][0x258], R2 ;  /* 0x0000960007020a25 */ /* 0x000fe600078e0002 */
[----:B------:R1:W-:Y:S02]  /*5a50*/  @P1 LDGSTS.E.BYPASS.LTC128B.128 [R120+0x2480], [R24.64+0x40], !P5 ;  /* 0x0248004018781fae */ /* 0x0003e4000e901d4c */
[C---:B------:R-:W-:Y:S02]  /*5a60*/  @P0 LEA R22, P2, R2.reuse, c[0x0][0x250], 0x1 ;  /* 0x0000940002160a11 */ /* 0x040fe400078408ff */
[----:B------:R1:W-:Y:S01]  /*5a70*/  @P1 LDGSTS.E.BYPASS.LTC128B.128 [R120+0x3080], [R24.64+0x80], !P4 ;  /* 0x0308008018781fae */ /* 0x0003e2000e101d4c */
[----:B------:R-:W-:Y:S04]  /*5a80*/  @P0 IADD3 R6, R3, R6, RZ ;  /* 0x0000000603060210 */ /* 0x000fe80007ffe0ff */
        /* <DEDUP_REMOVED lines=10> */
[----:B------:R-:W-:Y:S04]  /*5b30*/  IMAD.MOV.U32 R5, RZ, RZ, R84 ;  /* 0x000000ffff057224 */ /* 0x000fe800078e0054 */
[----:B------:R-:W-:Y:S02]  /*5b40*/  IMAD.X R2, R4, 0x1, R85, P0 ;  /* 0x0000000104027824 */ /* 0x000fe400000e0655 */
[----:B------:R-:W-:Y:S02]  /*5b50*/  IMAD.MOV.U32 R4, RZ, RZ, R136 ;  /* 0x000000ffff047224 */ /* 0x000fe400078e0088 */
[----:B------:R-:W-:Y:S02]  /*5b60*/  IMAD R2, R2, c[0x0][0x208], RZ ;  /* 0x0000820002027a24 */ /* 0x000fe400078e02ff */
[C---:B------:R-:W-:Y:S04]  /*5b70*/  IMAD.WIDE.U32 R4, R8.reuse, c[0x0][0x208], R4 ;  /* 0x0000820008047a25 */ /* 0x040fe800078e0004 */
[----:B------:R-:W-:Y:S01]  /*5b80*/  IMAD R2, R8, c[0x0][0x20c], R2 ;  /* 0x0000830008027a24 */ /* 0x000fe200078e0202 */
[C---:B------:R-:W-:Y:S03]  /*5b90*/  LEA R8, P0, R4.reuse, c[0x0][0x1f8], 0x1 ;  /* 0x00007e0004087a11 */ /* 0x040fe600078008ff */
[----:B------:R-:W-:Y:S05]  /*5ba0*/  IMAD.IADD R2, R5, 0x1, R2 ;  /* 0x0000000105027824 */ /* 0x000fea00078e0202 */
        /* <DEDUP_REMOVED lines=25> */
.L_x_1144:
[----:B-1----:R-:W-:Y:S05]  /*5d40*/  BSYNC B0 ;  /* 0x0000000000007941 */ /* 0x002fea0003800000 */
.L_x_1143:
        /* <DEDUP_REMOVED lines=28> */
.L_x_1145:
[----:B------:R-:W0:Y:S01]  /*5f10*/  LDGDEPBAR ;  /* 0x00000000000079af */ /* 0x000e220000000000 */
[----:B------:R-:W-:Y:S01]  /*5f20*/  IADD3 R42, R42, -0x1, RZ ;  /* 0xffffffff2a2a7810 */ /* 0x000fe20007ffe0ff */
[----:B------:R-:W-:-:S05]  /*5f30*/  @P3 BRA `(.L_x_1146) ;  /* 0xffffbfb000003947 */ /* 0x000fca000383ffff */
[----:B------:R-:W-:Y:S06]  /*5f40*/  BAR.SYNC.DEFER_BLOCKING 0x0 ;  /* 0x0000000000007b1d */ /* 0x000fec0000010000 */
.L_x_1120:
[----:B------:R-:W-:Y:S02]  /*5f50*/  ISETP.NE.AND P6, PT, R220, 0x1, PT ;  /* 0x00000001dc00780c */ /* 0x000fe40003fc5270 */
[----:B------:R-:W-:-:S02]  /*5f60*/  IADD3 R2, R77, 0x7f, RZ ;  /* 0x0000007f4d027810 */ /* 0x000fc40007ffe0ff */
[----:B------:R-:W-:-:S09]  /*5f70*/  ISETP.GE.AND P5, PT, R219, 0x1, PT ;  /* 0x00000001db00780c */ /* 0x000fd20003fa6270 */
[----:B------:R-:W-:-:S05]  /*5f80*/  @P6 IMAD.HI.U32 R0, R2, c[0x0][0x2c8], RZ ;  /* 0x0000b20002006a27 */ /* 0x000fca00078e00ff */
[----:B------:R-:W-:Y:S01]  /*5f90*/  @P6 SHF.R.U32.HI R2, RZ, c[0x0][0x2cc], R0 ;  /* 0x0000b300ff026a19 */ /* 0x000fe20000011600 */
[----:B------:R-:W-:-:S04]  /*5fa0*/  IMAD.IADD R0, R123, 0x1, R124 ;  /* 0x000000017b007824 */ /* 0x000fc800078e027c */
[----:B------:R-:W-:-:S05]  /*5fb0*/  IMAD.IADD R93, R93, 0x1, R2 ;  /* 0x000000015d5d7824 */ /* 0x000fca00078e0202 */
[----:B------:R-:W-:Y:S01]  /*5fc0*/  IADD3 R3, R93, c[0x0][0x328], RZ ;  /* 0x0000ca005d037a10 */ /* 0x000fe20007ffe0ff */
[----:B------:R-:W-:Y:S05]  /*5fd0*/  @!P5 BRA `(.L_x_1147) ;  /* 0x000000f00000d947 */ /* 0x000fea0003800000 */
[C---:B------:R-:W-:Y:S01]  /*5fe0*/  ISETP.GT.AND P0, PT, R93.reuse, RZ, PT ;  /* 0x000000ff5d00720c */ /* 0x040fe20003f04270 */
[----:B------:R-:W-:Y:S01]  /*5ff0*/  IMAD.MOV.U32 R2, RZ, RZ, c[0x0][0x32c] ;  /* 0x0000cb00ff027624 */ /* 0x000fe200078e00ff */
[----:B-1----:R-:W-:-:S11]  /*6000*/  IADD3 R4, R93, -0x1, RZ ;  /* 0xffffffff5d047810 */ /* 0x002fd60007ffe0ff */
[----:B------:R-:W-:Y:S05]  /*6010*/  @P0 BRA `(.L_x_1148) ;  /* 0x0000006000000947 */ /* 0x000fea0003800000 */
[----:B------:R-:W-:Y:S01]  /*6020*/  ISETP.NE.AND P0, PT, R2, 0x1, PT ;  /* 0x000000010200780c */ /* 0x000fe20003f05270 */
[----:B------:R-:W-:-:S12]  /*6030*/  IMAD.MOV R93, RZ, RZ, -R93 ;  /* 0x000000ffff5d7224 */ /* 0x000fd800078e0a5d */
[----:B------:R-:W-:-:S05]  /*6040*/  @P0 IMAD.HI.U32 R4, R93, c[0x0][0x330], RZ ;  /* 0x0000cc005d040a27 */ /* 0x000fca00078e00ff */
[----:B------:R-:W-:-:S04]  /*6050*/  @P0 SHF.R.U32.HI R93, RZ, c[0x0][0x334], R4 ;  /* 0x0000cd00ff5d0a19 */ /* 0x000fc80000011604 */
[----:B------:R-:W-:Y:S01]  /*6060*/  LOP3.LUT R4, RZ, R93, RZ, 0x33, !PT ;  /* 0x0000005dff047212 */ /* 0x000fe200078e33ff */
[----:B------:R-:W-:Y:S05]  /*6070*/  BRA `(.L_x_1149) ;  /* 0x0000003000007947 */ /* 0x000fea0003800000 */
.L_x_1148:
[----:B------:R-:W-:-:S13]  /*6080*/  ISETP.NE.AND P0, PT, R2, 0x1, PT ;  /* 0x000000010200780c */ /* 0x000fda0003f05270 */
[----:B------:R-:W-:-:S05]  /*6090*/  @P0 IMAD.HI.U32 R5, R4, c[0x0][0x330], RZ ;  /* 0x0000cc0004050a27 */ /* 0x000fca00078e00ff */
[----:B------:R-:W-:-:S05]  /*60a0*/  @P0 SHF.R.U32.HI R4, RZ, c[0x0][0x334], R5 ;  /* 0x0000cd00ff040a19 */ /* 0x000fca0000011605 */
.L_x_1149:
[----:B------:R-:W-:-:S05]  /*60b0*/  IMAD R2, R4, R2, c[0x0][0x32c] ;  /* 0x0000cb0004027624 */ /* 0x000fca00078e0202 */
[----:B------:R-:W-:-:S04]  /*60c0*/  IMNMX R3, R3, R2, PT ;  /* 0x0000000203037217 */ /* 0x000fc80003800200 */
.L_x_1147:
[----:B------:R-:W-:Y:S01]  /*60d0*/  IADD3 R3, R3, 0x2f, RZ ;  /* 0x0000002f03037810 */ /* 0x000fe20007ffe0ff */
[----:B------:R-:W-:-:S04]  /*60e0*/  @P6 IMAD.HI.U32 R2, R77, c[0x0][0x2c8], RZ ;  /* 0x0000b2004d026a27 */ /* 0x000fc800078e00ff */
[----:B------:R-:W-:-:S04]  /*60f0*/  IMAD.HI R3, R3, 0x2aaaaaab, RZ ;  /* 0x2aaaaaab03037827 */ /* 0x000fc800078e02ff */
[----:B-1----:R-:W-:Y:S01]  /*6100*/  IMAD.MOV.U32 R4, RZ, RZ, R77 ;  /* 0x000000ffff047224 */ /* 0x002fe200078e004d */
        /* <DEDUP_REMOVED lines=16> */
.L_x_1151:
[----:B------:R-:W-:-:S04]  /*6210*/  MOV R3, c[0x0][0x32c] ;  /* 0x0000cb0000037a02 */ /* 0x000fc80000000f00 */
[----:B------:R-:W-:-:S13]  /*6220*/  ISETP.NE.AND P0, PT, R3, 0x1, PT ;  /* 0x000000010300780c */ /* 0x000fda0003f05270 */
[----:B------:R-:W-:-:S05]  /*6230*/  @P0 IMAD.HI.U32 R3, R4, c[0x0][0x330], RZ ;  /* 0x0000cc0004030a27 */ /* 0x000fca00078e00ff */
[----:B------:R-:W-:-:S05]  /*6240*/  @P0 SHF.R.U32.HI R4, RZ, c[0x0][0x334], R3 ;  /* 0x0000cd00ff040a19 */ /* 0x000fca0000011603 */
.L_x_1152:
[----:B------:R-:W-:-:S05]  /*6250*/  IMAD R4, R4, c[0x0][0x32c], RZ ;  /* 0x0000cb0004047a24 */ /* 0x000fca00078e02ff */
[----:B------:R-:W-:-:S05]  /*6260*/  IMNMX R2, R2, R4, !PT ;  /* 0x0000000402027217 */ /* 0x000fca0007800200 */
.L_x_1150:
[----:B------:R-:W-:Y:S01]  /*6270*/  IMAD.HI R2, R2, 0x2aaaaaab, RZ ;  /* 0x2aaaaaab02027827 */ /* 0x000fe200078e02ff */
[----:B------:R-:W-:Y:S01]  /*6280*/  PLOP3.LUT P4, PT, PT, PT, PT, 0x80, 0x0 ;  /* 0x000000000000781c */ /* 0x000fe20003f8f070 */
[----:B------:R-:W-:Y:S01]  /*6290*/  CS2R R10, SRZ ;  /* 0x00000000000a7805 */ /* 0x000fe2000001ff00 */
[----:B------:R-:W-:Y:S01]  /*62a0*/  CS2R R6, SRZ ;  /* 0x0000000000067805 */ /* 0x000fe2000001ff00 */
[----:B------:R-:W-:Y:S01]  /*62b0*/  IMAD.MOV.U32 R94, RZ, RZ, RZ ;  /* 0x000000ffff5e7224 */ /* 0x000fe200078e00ff */
[----:B------:R-:W-:Y:S01]  /*62c0*/  SHF.R.U32.HI R227, RZ, 0x1f, R2 ;  /* 0x0000001fffe37819 */ /* 0x000fe20000011602 */
[----:B------:R-:W-:Y:S01]  /*62d0*/  IMAD.MOV.U32 R92, RZ, RZ, RZ ;  /* 0x000000ffff5c7224 */ /* 0x000fe200078e00ff */
[----:B------:R-:W-:Y:S01]  /*62e0*/  MOV R98, RZ ;  /* 0x000000ff00627202 */ /* 0x000fe20000000f00 */
[----:B------:R-:W-:Y:S01]  /*62f0*/  IMAD.MOV.U32 R96, RZ, RZ, RZ ;  /* 0x000000ffff607224 */ /* 0x000fe200078e00ff */
        /* <DEDUP_REMOVED lines=12> */
[----:B------:R-:W-:Y:S01]  /*63c0*/  IMAD.MOV.U32 R75, RZ, RZ, RZ ;  /* 0x000000ffff4b7224 */ /* 0x000fe200078e00ff */
[----:B------:R-:W-:Y:S01]  /*63d0*/  MOV R8, RZ ;  /* 0x000000ff00087202 */ /* 0x000fe20000000f00 */
[----:B------:R-:W-:Y:S01]  /*63e0*/  IMAD.MOV.U32 R72, RZ, RZ, RZ ;  /* 0x000000ffff487224 */ /* 0x000fe200078e00ff */
        /* <DEDUP_REMOVED lines=36> */
[----:B------:R-:W-:Y:S05]  /*6630*/  @!P0 BRA `(.L_x_1153) ;  /* 0x0001694000008947 */ /* 0x000fea0003800000 */
[----:B------:R-:W-:-:S04]  /*6640*/  ISETP.NE.U32.AND P0, PT, RZ, c[0x0][0x340], PT ;  /* 0x0000d000ff007a0c */ /* 0x000fc80003f05070 */
[----:B------:R-:W-:-:S13]  /*6650*/  ISETP.NE.AND.EX P1, PT, RZ, c[0x0][0x344], PT, P0 ;  /* 0x0000d100ff007a0c */ /* 0x000fda0003f25300 */
[----:B------:R-:W-:-:S04]  /*6660*/  @P1 IMAD.MOV.U32 R2, RZ, RZ, 0x4 ;  /* 0x00000004ff021424 */ /* 0x000fc800078e00ff */
[----:B------:R-:W-:-:S06]  /*6670*/  @P1 IMAD.WIDE R2, R225, R2, c[0x0][0x340] ;  /* 0x0000d000e1021625 */ /* 0x000fcc00078e0202 */
[----:B------:R1:W2:Y:S01]  /*6680*/  @P1 LDG.E R2, [R2.64] ;  /* 0x0000000c02021981 */ /* 0x0002a2000c1e1900 */
[----:B------:R-:W-:Y:S01]  /*6690*/  SHF.R.S32.HI R96, RZ, 0x1f, R223 ;  /* 0x0000001fff607819 */ /* 0x000fe200000114df */
[----:B------:R-:W-:Y:S01]  /*66a0*/  IMAD.WIDE.U32 R20, R74, c[0x0][0x178], RZ ;  /* 0x00005e004a147a25 */ /* 0x000fe200078e00ff */
[----:B------:R-:W-:Y:S01]  /*66b0*/  SHF.R.S32.HI R5, RZ, 0x1f, R0 ;  /* 0x0000001fff057819 */ /* 0x000fe20000011400 */
[----:B------:R-:W-:Y:S01]  /*66c0*/  BSSY B0, `(.L_x_1154) ;  /* 0x000008e000007945 */ /* 0x000fe20003800000 */
[CC--:B------:R-:W-:Y:S01]  /*66d0*/  LEA.HI R11, R96.reuse, R223.reuse, RZ, 0x2 ;  /* 0x000000df600b7211 */ /* 0x0c0fe200078f10ff */
[----:B------:R-:W-:Y:S01]  /*66e0*/  IMAD R6, R221, c[0x0][0x1b8], RZ ;  /* 0x00006e00dd067a24 */ /* 0x000fe200078e02ff */
[----:B------:R-:W-:Y:S02]  /*66f0*/  LEA.HI R47, R96, R223, RZ, 0x3 ;  /* 0x000000df602f7211 */ /* 0x000fe400078f18ff */
[----:B------:R-:W-:Y:S01]  /*6700*/  LOP3.LUT R78, R11, 0xfffffffc, RZ, 0xc0, !PT ;  /* 0xfffffffc0b4e7812 */ /* 0x000fe200078ec0ff */
[----:B------:R-:W-:Y:S01]  /*6710*/  IMAD R6, R222, c[0x0][0x1bc], R6 ;  /* 0x00006f00de067a24 */ /* 0x000fe200078e0206 */
[----:B------:R-:W-:-:S02]  /*6720*/  SHF.R.S32.HI R244, RZ, 0x2, R11 ;  /* 0x00000002fff47819 */ /* 0x000fc4000001140b */
[----:B------:R-:W-:Y:S01]  /*6730*/  SHF.R.S32.HI R46, RZ, 0x3, R47 ;  /* 0x00000003ff2e7819 */ /* 0x000fe2000001142f */
[----:B------:R-:W-:Y:S01]  /*6740*/  IMAD.IADD R78, R223, 0x1, -R78 ;  /* 0x00000001df4e7824 */ /* 0x000fe200078e0a4e */
[----:B------:R-:W-:Y:S02]  /*6750*/  IADD3 R14, P0, R244, R0, RZ ;  /* 0x00000000f40e7210 */ /* 0x000fe40007f1e0ff */
[----:B------:R-:W-:Y:S01]  /*6760*/  LEA.HI R51, R96, R223, RZ, 0x4 ;  /* 0x000000df60337211 */ /* 0x000fe200078f20ff */
[----:B------:R-:W-:Y:S01]  /*6770*/  IMAD.SHL.U32 R44, R46, 0x40, RZ ;  /* 0x000000402e2c7824 */ /* 0x000fe200078e00ff */
[----:B------:R-:W-:Y:S01]  /*6780*/  LEA.HI.X.SX32 R5, R244, R5, 0x1, P0 ;  /* 0x00000005f4057211 */ /* 0x000fe200000f0eff */
[----:B------:R-:W-:Y:S01]  /*6790*/  IMAD.SHL.U32 R12, R78, 0x8, RZ ;  /* 0x000000084e0c7824 */ /* 0x000fe200078e00ff */
[----:B------:R-:W-:Y:S02]  /*67a0*/  ISETP.NE.U32.AND P0, PT, RZ, c[0x0][0x348], PT ;  /* 0x0000d200ff007a0c */ /* 0x000fe40003f05070 */
[----:B------:R-:W-:-:S02]  /*67b0*/  LOP3.LUT R44, R44, 0xc0, RZ, 0xc0, !PT ;  /* 0x000000c02c2c7812 */ /* 0x000fc400078ec0ff */
[----:B-1----:R-:W-:Y:S02]  /*67c0*/  SHF.R.S32.HI R3, RZ, 0x1f, R74 ;  /* 0x0000001fff037819 */ /* 0x002fe4000001144a */
[----:B------:R-:W-:Y:S02]  /*67d0*/  LOP3.LUT R4, R44, 0x18, R12, 0xf8, !PT ;  /* 0x000000182c047812 */ /* 0x000fe400078ef80c */
[----:B------:R-:W-:Y:S01]  /*67e0*/  ISETP.NE.AND.EX P0, PT, RZ, c[0x0][0x34c], PT, P0 ;  /* 0x0000d300ff007a0c */ /* 0x000fe20003f05300 */
[----:B------:R-:W-:Y:S01]  /*67f0*/  IMAD R3, R3, c[0x0][0x178], RZ ;  /* 0x00005e0003037a24 */ /* 0x000fe200078e02ff */
[----:B------:R-:W-:Y:S02]  /*6800*/  SHF.R.U32.HI R44, RZ, 0x3, R44 ;  /* 0x00000003ff2c7819 */ /* 0x000fe4000001162c */
[----:B------:R-:W-:Y:S01]  /*6810*/  LOP3.LUT R51, R51, 0xfffffff0, RZ, 0xc0, !PT ;  /* 0xfffffff033337812 */ /* 0x000fe200078ec0ff */
[----:B------:R-:W-:Y:S01]  /*6820*/  IMAD R3, R74, c[0x0][0x17c], R3 ;  /* 0x00005f004a037a24 */ /* 0x000fe200078e0203 */
[----:B------:R-:W-:-:S02]  /*6830*/  LOP3.LUT R44, R4, R44, RZ, 0x3c, !PT ;  /* 0x0000002c042c7212 */ /* 0x000fc400078e3cff */
[----:B------:R-:W-:Y:S01]  /*6840*/  IADD3 R4, R12, 0x40, RZ ;  /* 0x000000400c047810 */ /* 0x000fe20007ffe0ff */
[----:B------:R-:W-:Y:S01]  /*6850*/  IMAD.IADD R21, R21, 0x1, R3 ;  /* 0x0000000115157824 */ /* 0x000fe200078e0203 */
[----:B------:R-:W-:Y:S01]  /*6860*/  SEL R18, R225, RZ, !P0 ;  /* 0x000000ffe1127207 */ /* 0x000fe20004000000 */
[----:B------:R-:W-:Y:S01]  /*6870*/  IMAD R3, R78, 0x20, R244 ;  /* 0x000000204e037824 */ /* 0x000fe200078e02f4 */
[----:B------:R-:W-:Y:S01]  /*6880*/  ISETP.GE.AND P2, PT, R4, c[0x0][0x1d4], PT ;  /* 0x0000750004007a0c */ /* 0x000fe20003f46270 */
[----:B------:R-:W-:Y:S01]  /*6890*/  IMAD.WIDE.U32 R20, R222, c[0x0][0x1b8], R20 ;  /* 0x00006e00de147a25 */ /* 0x000fe200078e0014 */
[----:B------:R-:W-:Y:S02]  /*68a0*/  SHF.R.S32.HI R13, RZ, 0x1f, R12 ;  /* 0x0000001fff0d7819 */ /* 0x000fe4000001140c */
[----:B------:R-:W-:Y:S01]  /*68b0*/  IADD3 R3, R77, R3, RZ ;  /* 0x000000034d037210 */ /* 0x000fe20007ffe0ff */
[----:B------:R-:W-:Y:S01]  /*68c0*/  IMAD.IADD R51, R223, 0x1, -R51 ;  /* 0x00000001df337824 */ /* 0x000fe200078e0a33 */
[----:B------:R-:W-:Y:S01]  /*68d0*/  LOP3.LUT R226, R226, 0xfffffdff, RZ, 0xc0, !PT ;  /* 0xfffffdffe2e27812 */ /* 0x000fe200078ec0ff */
[----:B------:R-:W-:Y:S01]  /*68e0*/  IMAD.IADD R21, R21, 0x1, R6 ;  /* 0x0000000115157824 */ /* 0x000fe200078e0206 */
[----:B------:R-:W-:Y:S01]  /*68f0*/  LEA.HI R11, R11, R244, RZ, 0x1 ;  /* 0x000000f40b0b7211 */ /* 0x000fe200078f08ff */
[----:B------:R-:W-:Y:S01]  /*6900*/  @P6 IMAD.HI.U32 R0, R3, c[0x0][0x2c8], RZ ;  /* 0x0000b20003006a27 */ /* 0x000fe200078e00ff */
[----:B------:R-:W-:-:S02]  /*6910*/  LEA.HI R52, R51, R51, RZ, 0x1 ;  /* 0x0000003333347211 */ /* 0x000fc400078f08ff */
[----:B------:R-:W-:Y:S01]  /*6920*/  LEA.HI R96, R96, R223, RZ, 0x5 ;  /* 0x000000df60607211 */ /* 0x000fe200078f28ff */
[----:B------:R-:W-:Y:S01]  /*6930*/  IMAD.MOV.U32 R8, RZ, RZ, R3 ;  /* 0x000000ffff087224 */ /* 0x000fe200078e0003 */
[----:B------:R-:W-:Y:S01]  /*6940*/  @P6 SHF.R.U32.HI R8, RZ, c[0x0][0x2cc], R0 ;  /* 0x0000b300ff086a19 */ /* 0x000fe20000011600 */
[C---:B------:R-:W-:Y:S01]  /*6950*/  IMAD R6, R5.reuse, c[0x0][0x1e0], RZ ;  /* 0x0000780005067a24 */ /* 0x040fe200078e02ff */
[----:B------:R-:W-:Y:S01]  /*6960*/  SHF.R.S32.HI R0, RZ, 0x1f, R225 ;  /* 0x0000001fff007819 */ /* 0x000fe200000114e1 */
[----:B------:R-:W-:Y:S01]  /*6970*/  IMAD R5, R5, c[0x0][0x208], RZ ;  /* 0x0000820005057a24 */ /* 0x000fe200078e02ff */
[----:B------:R-:W-:Y:S01]  /*6980*/  IADD3 R4, -R8, RZ, RZ ;  /* 0x000000ff08047210 */ /* 0x000fe20007ffe1ff */
[----:B------:R-:W-:Y:S01]  /*6990*/  IMAD R6, R14, c[0x0][0x1e4], R6 ;  /* 0x000079000e067a24 */ /* 0x000fe200078e0206 */
[----:B------:R-:W-:Y:S01]  /*69a0*/  SEL R10, R0, RZ, !P0 ;  /* 0x000000ff000a7207 */ /* 0x000fe20004000000 */
[----:B------:R-:W-:Y:S01]  /*69b0*/  IMAD R5, R14, c[0x0][0x20c], R5 ;  /* 0x000083000e057a24 */ /* 0x000fe200078e0205 */
[----:B------:R-:W-:Y:S01]  /*69c0*/  SHF.R.S32.HI R7, RZ, 0x1f, R8 ;  /* 0x0000001fff077819 */ /* 0x000fe20000011408 */
[----:B------:R-:W-:Y:S01]  /*69d0*/  IMAD R4, R4, c[0x0][0x2c4], R3 ;  /* 0x0000b10004047a24 */ /* 0x000fe200078e0203 */
[--C-:B------:R-:W-:Y:S01]  /*69e0*/  SHF.R.S32.HI R50, RZ, 0x1, R52.reuse ;  /* 0x00000001ff327819 */ /* 0x100fe20000011434 */
[----:B------:R-:W-:Y:S01]  /*69f0*/  IMAD R10, R10, c[0x0][0x1c0], RZ ;  /* 0x000070000a0a7a24 */ /* 0x000fe200078e02ff */
[----:B------:R-:W-:Y:S01]  /*6a00*/  SHF.R.S32.HI R9, RZ, 0x1f, R52 ;  /* 0x0000001fff097819 */ /* 0x000fe20000011434 */
[----:B------:R-:W-:Y:S01]  /*6a10*/  IMAD R7, R7, c[0x0][0x1b0], RZ ;  /* 0x00006c0007077a24 */ /* 0x000fe200078e02ff */
[----:B------:R-:W-:Y:S01]  /*6a20*/  SHF.R.S32.HI R3, RZ, 0x1f, R4 ;  /* 0x0000001fff037819 */ /* 0x000fe20000011404 */
[C---:B------:R-:W-:Y:S01]  /*6a30*/  IMAD R10, R18.reuse, c[0x0][0x1c4], R10 ;  /* 0x00007100120a7a24 */ /* 0x040fe200078e020a */
[----:B------:R-:W-:Y:S01]  /*6a40*/  LEA.HI R9, R9, R50, RZ, 0x2 ;  /* 0x0000003209097211 */ /* 0x000fe200078f10ff */
[----:B------:R-:W-:Y:S01]  /*6a50*/  IMAD.WIDE.U32 R18, R18, c[0x0][0x1c0], R20 ;  /* 0x0000700012127a25 */ /* 0x000fe200078e0014 */
[----:B------:R-:W-:-:S02]  /*6a60*/  ISETP.NE.U32.AND P0, PT, RZ, c[0x0][0x350], PT ;  /* 0x0000d400ff007a0c */ /* 0x000fc40003f05070 */
[----:B------:R-:W-:Y:S01]  /*6a70*/  LOP3.LUT R9, R9, 0xfffffffc, RZ, 0xc0, !PT ;  /* 0xfffffffc09097812 */ /* 0x000fe200078ec0ff */
[----:B------:R-:W-:Y:S01]  /*6a80*/  IMAD.IADD R19, R19, 0x1, R10 ;  /* 0x0000000113137824 */ /* 0x000fe200078e020a */
[----:B------:R-:W-:Y:S01]  /*6a90*/  IADD3 R10, R12, 0x20, RZ ;  /* 0x000000200c0a7810 */ /* 0x000fe20007ffe0ff */
[----:B------:R-:W-:Y:S01]  /*6aa0*/  IMAD R7, R8, c[0x0][0x1b4], R7 ;  /* 0x00006d0008077a24 */ /* 0x000fe200078e0207 */
[----:B------:R-:W-:Y:S01]  /*6ab0*/  IADD3 R50, R50, -R9, RZ ;  /* 0x8000000932327210 */ /* 0x000fe20007ffe0ff */
[----:B------:R-:W-:Y:S01]  /*6ac0*/  IMAD.WIDE.U32 R18, R8, c[0x0][0x1b0], R18 ;  /* 0x00006c0008127a25 */ /* 0x000fe200078e0012 */
[----:B------:R-:W-:Y:S02]  /*6ad0*/  @P2 LOP3.LUT R226, R226, 0x200, RZ, 0xfc, !PT ;  /* 0x00000200e2e22812 */ /* 0x000fe400078efcff */
[----:B------:R-:W-:Y:S01]  /*6ae0*/  LOP3.LUT R11, R11, 0x7fffffe, RZ, 0xc0, !PT ;  /* 0x07fffffe0b0b7812 */ /* 0x000fe200078ec0ff */
[----:B------:R-:W-:Y:S01]  /*6af0*/  IMAD.WIDE.U32 R16, R14, c[0x0][0x1e0], R12 ;  /* 0x000078000e107a25 */ /* 0x000fe200078e000c */
[----:B------:R-:W-:-:S02]  /*6b00*/  LOP3.LUT R226, R226, 0xfffffeff, RZ, 0xc0, !PT ;  /* 0xfffffeffe2e27812 */ /* 0x000fc400078ec0ff */
[----:B------:R-:W-:Y:S01]  /*6b10*/  SHF.R.S32.HI R97, RZ, 0x5, R96 ;  /* 0x00000005ff617819 */ /* 0x000fe20000011460 */
[----:B------:R-:W-:Y:S01]  /*6b20*/  IMAD.IADD R19, R19, 0x1, R7 ;  /* 0x0000000113137824 */ /* 0x000fe200078e0207 */
[----:B------:R-:W-:Y:S01]  /*6b30*/  ISETP.GE.AND P2, PT, R10, c[0x0][0x198], PT ;  /* 0x000066000a007a0c */ /* 0x000fe20003f46270 */
[----:B------:R-:W-:Y:S02]  /*6b40*/  IMAD R3, R3, c[0x0][0x1a8], RZ ;  /* 0x00006a0003037a24 */ /* 0x000fe400078e02ff */
[----:B------:R-:W-:-:S04]  /*6b50*/  IMAD.WIDE.U32 R14, R14, c[0x0][0x208], R12 ;  /* 0x000082000e0e7a25 */ /* 0x000fc800078e000c */
[----:B------:R-:W-:Y:S02]  /*6b60*/  IMAD.IADD R17, R17, 0x1, R6 ;  /* 0x0000000111117824 */ /* 0x000fe400078e0206 */
[C---:B------:R-:W-:Y:S02]  /*6b70*/  IMAD R3, R4.reuse, c[0x0][0x1ac], R3 ;  /* 0x00006b0004037a24 */ /* 0x040fe400078e0203 */
[----:B------:R-:W-:-:S04]  /*6b80*/  IMAD.WIDE.U32 R8, R4, c[0x0][0x1a8], R18 ;  /* 0x00006a0004087a25 */ /* 0x000fc800078e0012 */
[----:B------:R-:W-:Y:S02]  /*6b90*/  IMAD.IADD R15, R15, 0x1, R5 ;  /* 0x000000010f0f7824 */ /* 0x000fe400078e0205 */
[----:B------:R-:W-:Y:S02]  /*6ba0*/  IMAD R4, R221, c[0x0][0x210], RZ ;  /* 0x00008400dd047a24 */ /* 0x000fe400078e02ff */
[----:B------:R-:W-:-:S04]  /*6bb0*/  IMAD.WIDE.U32 R14, R222, c[0x0][0x210], R14 ;  /* 0x00008400de0e7a25 */ /* 0x000fc800078e000e */
[----:B------:R-:W-:Y:S02]  /*6bc0*/  IMAD R4, R222, c[0x0][0x214], R4 ;  /* 0x00008500de047a24 */ /* 0x000fe400078e0204 */
[----:B------:R-:W-:Y:S02]  /*6bd0*/  IMAD.IADD R3, R9, 0x1, R3 ;  /* 0x0000000109037824 */ /* 0x000fe400078e0203 */
[----:B------:R-:W-:Y:S01]  /*6be0*/  IMAD R5, R221, c[0x0][0x1e8], RZ ;  /* 0x00007a00dd057a24 */ /* 0x000fe200078e02ff */
[----:B------:R-:W-:Y:S01]  /*6bf0*/  IADD3 R229, R4, R15, RZ ;  /* 0x0000000f04e57210 */ /* 0x000fe20007ffe0ff */
[----:B------:R-:W-:Y:S02]  /*6c00*/  IMAD R4, R224, c[0x0][0x2c4], RZ ;  /* 0x0000b100e0047a24 */ /* 0x000fe400078e02ff */
[C---:B------:R-:W-:Y:S02]  /*6c10*/  IMAD R5, R222.reuse, c[0x0][0x1ec], R5 ;  /* 0x00007b00de057a24 */ /* 0x040fe400078e0205 */
[----:B------:R-:W-:-:S04]  /*6c20*/  IMAD.WIDE.U32 R16, R222, c[0x0][0x1e8], R16 ;  /* 0x00007a00de107a25 */ /* 0x000fc800078e0010 */
[----:B------:R-:W-:Y:S02]  /*6c30*/  IMAD.IADD R233, R5, 0x1, R17 ;  /* 0x0000000105e97824 */ /* 0x000fe400078e0211 */
[----:B------:R-:W-:Y:S02]  /*6c40*/  IMAD.MOV.U32 R232, RZ, RZ, R16 ;  /* 0x000000ffffe87224 */ /* 0x000fe400078e0010 */
[----:B------:R-:W-:Y:S02]  /*6c50*/  IMAD.MOV.U32 R228, RZ, RZ, R14 ;  /* 0x000000ffffe47224 */ /* 0x000fe400078e000e */
[----:B------:R-:W-:-:S04]  /*6c60*/  IMAD.IADD R11, R244, 0x1, -R11 ;  /* 0x00000001f40b7824 */ /* 0x000fc800078e0a0b */
[----:B------:R-:W-:-:S04]  /*6c70*/  IMAD R11, R97, 0x8, R11 ;  /* 0x00000008610b7824 */ /* 0x000fc800078e020b */
[----:B------:R-:W-:Y:S01]  /*6c80*/  IMAD.U32 R44, R11, 0x20, R44 ;  /* 0x000000200b2c7824 */ /* 0x000fe200078e002c */
[--C-:B--2---:R-:W-:Y:S01]  /*6c90*/  @P1 SHF.R.S32.HI R7, RZ, 0x1f, R2.reuse ;  /* 0x0000001fff071819 */ /* 0x104fe20000011402 */
[----:B------:R-:W-:Y:S02]  /*6ca0*/  @P1 IMAD.MOV.U32 R6, RZ, RZ, R2 ;  /* 0x000000ffff061224 */ /* 0x000fe400078e0002 */
[----:B------:R-:W-:Y:S02]  /*6cb0*/  @!P1 IMAD.MOV.U32 R6, RZ, RZ, R225 ;  /* 0x000000ffff069224 */ /* 0x000fe400078e00e1 */
[----:B------:R-:W-:Y:S01]  /*6cc0*/  @!P1 IMAD.MOV.U32 R7, RZ, RZ, R0 ;  /* 0x000000ffff079224 */ /* 0x000fe200078e0000 */
[----:B------:R-:W-:Y:S02]  /*6cd0*/  ISETP.NE.AND.EX P1, PT, RZ, c[0x0][0x354], PT, P0 ;  /* 0x0000d500ff007a0c */ /* 0x000fe40003f25300 */
[----:B------:R-:W-:Y:S02]  /*6ce0*/  LEA R9, P0, R8, c[0x0][0x160], 0x1 ;  /* 0x0000580008097a11 */ /* 0x000fe400078008ff */
[----:B------:R-:W-:Y:S01]  /*6cf0*/  SEL R0, R7, RZ, !P1 ;  /* 0x000000ff07007207 */ /* 0x000fe20004800000 */
[----:B------:R-:W-:Y:S01]  /*6d00*/  IMAD.IADD R7, R77, 0x1, R244 ;  /* 0x000000014d077824 */ /* 0x000fe200078e02f4 */
[----:B------:R-:W-:Y:S01]  /*6d10*/  SEL R6, R6, RZ, !P1 ;  /* 0x000000ff06067207 */ /* 0x000fe20004800000 */
[----:B------:R1:W2:Y:S01]  /*6d20*/  SHFL.IDX PT, R14, R9, RZ, 0x1c1f ;  /* 0x001c1fff090e7589 */ /* 0x0002a200000e0000 */
[----:B------:R-:W-:Y:S01]  /*6d30*/  ISETP.GE.AND P1, PT, R12, c[0x0][0x1d4], PT ;  /* 0x000075000c007a0c */ /* 0x000fe20003f26270 */
[----:B------:R-:W-:Y:S01]  /*6d40*/  IMAD R238, R0, c[0x0][0x1f0], RZ ;  /* 0x00007c0000ee7a24 */ /* 0x000fe200078e02ff */
[----:B------:R-:W-:Y:S01]  /*6d50*/  LEA.HI.X R8, R8, c[0x0][0x164], R3, 0x1, P0 ;  /* 0x0000590008087a11 */ /* 0x000fe200000f0c03 */
[----:B------:R-:W-:Y:S01]  /*6d60*/  IMAD R236, R0, c[0x0][0x218], RZ ;  /* 0x0000860000ec7a24 */ /* 0x000fe200078e02ff */
[----:B------:R-:W-:Y:S01]  /*6d70*/  MOV R0, 0x10 ;  /* 0x0000001000007802 */ /* 0x000fe20000000f00 */
[----:B------:R-:W-:Y:S01]  /*6d80*/  IMAD R238, R6, c[0x0][0x1f4], R238 ;  /* 0x00007d0006ee7a24 */ /* 0x000fe200078e02ee */
[----:B------:R-:W-:Y:S01]  /*6d90*/  LOP3.LUT P0, RZ, R50, 0x2, RZ, 0xc0, !PT ;  /* 0x0000000232ff7812 */ /* 0x000fe2000780c0ff */
[C---:B------:R-:W-:Y:S01]  /*6da0*/  IMAD R236, R6.reuse, c[0x0][0x21c], R236 ;  /* 0x0000870006ec7a24 */ /* 0x040fe200078e02ec */
[----:B------:R-:W-:Y:S01]  /*6db0*/  ISETP.GE.AND P4, PT, R7, R4, PT ;  /* 0x000000040700720c */ /* 0x000fe20003f86270 */
[----:B------:R-:W-:Y:S01]  /*6dc0*/  IMAD.WIDE.U32 R232, R6, c[0x0][0x1f0], R232 ;  /* 0x00007c0006e87a25 */ /* 0x000fe200078e00e8 */
[----:B------:R-:W-:Y:S01]  /*6dd0*/  SEL R0, R0, 0xfffffff0, !P0 ;  /* 0xfffffff000007807 */ /* 0x000fe20004000000 */
[----:B------:R1:W3:Y:S01]  /*6de0*/  SHFL.IDX PT, R15, R8, RZ, 0x1c1f ;  /* 0x001c1fff080f7589 */ /* 0x0002e200000e0000 */
[----:B------:R-:W-:Y:S01]  /*6df0*/  ISETP.GE.AND P0, PT, R10, c[0x0][0x1d4], PT ;  /* 0x000075000a007a0c */ /* 0x000fe20003f06270 */
[----:B------:R-:W-:Y:S01]  /*6e00*/  IMAD.WIDE.U32 R228, R6, c[0x0][0x218], R228 ;  /* 0x0000860006e47a25 */ /* 0x000fe200078e00e4 */
[----:B------:R-:W-:-:S03]  /*6e10*/  @P1 LOP3.LUT R226, R226, 0x100, RZ, 0xfc, !PT ;  /* 0x00000100e2e21812 */ /* 0x000fc600078efcff */
[----:B------:R-:W-:Y:S01]  /*6e20*/  IMAD.SHL.U32 R6, R78, 0x8, RZ ;  /* 0x000000084e067824 */ /* 0x000fe200078e00ff */
[----:B------:R-:W-:Y:S01]  /*6e30*/  LOP3.LUT R226, R226, 0xffffff7f, RZ, 0xc0, !PT ;  /* 0xffffff7fe2e27812 */ /* 0x000fe200078ec0ff */
[----:B------:R-:W-:Y:S02]  /*6e40*/  IMAD.IADD R239, R233, 0x1, R238 ;  /* 0x00000001e9ef7824 */ /* 0x000fe400078e02ee */
[----:B------:R-:W-:Y:S01]  /*6e50*/  IMAD.IADD R237, R229, 0x1, R236 ;  /* 0x00000001e5ed7824 */ /* 0x000fe200078e02ec */
[C---:B------:R-:W-:Y:S02]  /*6e60*/  IADD3 R2, R6.reuse, 0x40, RZ ;  /* 0x0000004006027810 */ /* 0x040fe40007ffe0ff */
[----:B------:R-:W-:Y:S02]  /*6e70*/  ISETP.GE.AND P3, PT, R6, c[0x0][0x198], PT ;  /* 0x0000660006007a0c */ /* 0x000fe40003f66270 */
[----:B------:R-:W-:Y:S02]  /*6e80*/  @P0 LOP3.LUT R226, R226, 0x80, RZ, 0xfc, !PT ;  /* 0x00000080e2e20812 */ /* 0x000fe400078efcff */
[----:B------:R-:W-:Y:S01]  /*6e90*/  ISETP.GE.AND P1, PT, R2, c[0x0][0x198], PT ;  /* 0x0000660002007a0c */ /* 0x000fe20003f26270 */
[----:B------:R-:W-:Y:S07]  /*6ea0*/  @P4 BRA `(.L_x_1155) ;  /* 0x000000f000004947 */ /* 0x000fee0003800000 */
[----:B--2---:R-:W-:Y:S02]  /*6eb0*/  SHF.R.S32.HI R5, RZ, 0x1f, R10 ;  /* 0x0000001fff057819 */ /* 0x004fe4000001140a */
[----:B------:R-:W-:-:S02]  /*6ec0*/  SHF.R.S32.HI R3, RZ, 0x1f, R2 ;  /* 0x0000001fff037819 */ /* 0x000fc40000011402 */
[----:B------:R-:W-:Y:S02]  /*6ed0*/  LEA.HI R5, R5, R10, RZ, 0x3 ;  /* 0x0000000a05057211 */ /* 0x000fe400078f18ff */
[----:B------:R-:W-:Y:S01]  /*6ee0*/  LEA.HI R3, R3, R2, RZ, 0x3 ;  /* 0x0000000203037211 */ /* 0x000fe200078f18ff */
[----:B------:R-:W-:Y:S01]  /*6ef0*/  IMAD.SHL.U32 R2, R44, 0x2, RZ ;  /* 0x000000022c027824 */ /* 0x000fe200078e00ff */
[C---:B------:R-:W-:Y:S02]  /*6f00*/  LEA R16, P0, R6.reuse, R14, 0x1 ;  /* 0x0000000e06107211 */ /* 0x040fe400078008ff */
        /* <DEDUP_REMOVED lines=9> */
.L_x_1155:
[----:B--2---:R-:W-:Y:S05]  /*6fa0*/  BSYNC B0 ;  /* 0x0000000000007941 */ /* 0x004fea0003800000 */
.L_x_1154:
        /* <DEDUP_REMOVED lines=22> */
.L_x_1157:
[----:B------:R-:W-:Y:S05]  /*7110*/  BSYNC B0 ;  /* 0x0000000000007941 */ /* 0x000fea0003800000 */
.L_x_1156:
[----:B------:R-:W-:Y:S01]  /*7120*/  IADD3 R2, R7, 0x40, RZ ;  /* 0x0000004007027810 */ /* 0x000fe20007ffe0ff */
[----:B---3--:R3:W1:Y:S01]  /*7130*/  SHFL.IDX PT, R15, R8, 0x2, 0x1c1f ;  /* 0x005c1f00080f7f89 */ /* 0x00866200000e0000 */
        /* <DEDUP_REMOVED lines=20> */
.L_x_1159:
[----:B------:R-:W-:Y:S05]  /*7280*/  BSYNC B0 ;  /* 0x0000000000007941 */ /* 0x000fea0003800000 */
.L_x_1158:
[----:B-1--4-:R-:W1:Y:S01]  /*7290*/  SHFL.IDX PT, R14, R9, 0x3, 0x1c1f ;  /* 0x007c1f00090e7f89 */ /* 0x012e6200000e0000 */
[----:B------:R-:W-:Y:S01]  /*72a0*/  IADD3 R7, R7, 0x60, RZ ;  /* 0x0000006007077810 */ /* 0x000fe20007ffe0ff */
[----:B------:R-:W-:Y:S01]  /*72b0*/  IMAD.MOV.U32 R98, RZ, RZ, 0x30 ;  /* 0x00000030ff627424 */ /* 0x000fe200078e00ff */
[----:B------:R-:W-:Y:S01]  /*72c0*/  IADD3 R100, R152, -0x1, RZ ;  /* 0xffffffff98647810 */ /* 0x000fe20007ffe0ff */
[----:B------:R-:W4:Y:S01]  /*72d0*/  SHFL.IDX PT, R15, R8, 0x3, 0x1c1f ;  /* 0x007c1f00080f7f89 */ /* 0x000f2200000e0000 */
[----:B------:R-:W-:Y:S01]  /*72e0*/  ISETP.GE.AND P0, PT, R7, R4, PT ;  /* 0x000000040700720c */ /* 0x000fe20003f06270 */
[----:B------:R-:W-:Y:S01]  /*72f0*/  IMAD R79, R98, c[0x0][0x1e4], RZ ;  /* 0x00007900624f7a24 */ /* 0x000fe200078e02ff */
[----:B------:R-:W-:Y:S01]  /*7300*/  SHF.R.S32.HI R48, RZ, 0x1f, R100 ;  /* 0x0000001fff307819 */ /* 0x000fe20000011464 */
[----:B------:R-:W-:Y:S01]  /*7310*/  IMAD.MOV.U32 R238, RZ, RZ, R232 ;  /* 0x000000ffffee7224 */ /* 0x000fe200078e00e8 */
[----:B------:R-:W-:Y:S01]  /*7320*/  ULDC.64 UR4, c[0x0][0x1e0] ;  /* 0x0000780000047ab9 */ /* 0x000fe20000000a00 */
[----:B------:R-:W-:Y:S01]  /*7330*/  SHF.R.S32.HI R49, RZ, 0x1f, R223 ;  /* 0x0000001fff317819 */ /* 0x000fe200000114df */
[----:B------:R-:W-:-:S02]  /*7340*/  USHF.L.U32 UR6, UR4, 0x5, URZ ;  /* 0x0000000504067899 */ /* 0x000fc4000800063f */
[----:B------:R-:W-:Y:S01]  /*7350*/  UMOV UR7, 0x5 ;  /* 0x0000000500077882 */ /* 0x000fe20000000000 */
[----:B------:R-:W-:Y:S01]  /*7360*/  LEA.HI R49, R49, R223, RZ, 0x4 ;  /* 0x000000df31317211 */ /* 0x000fe200078f20ff */
[----:B------:R-:W-:-:S03]  /*7370*/  USHF.L.U64.HI UR7, UR4, UR7, UR5 ;  /* 0x0000000704077299 */ /* 0x000fc60008010205 */
[----:B------:R-:W-:Y:S01]  /*7380*/  @!P0 IMAD.SHL.U32 R5, R44, 0x2, RZ ;  /* 0x000000022c058824 */ /* 0x000fe200078e00ff */
[----:B------:R-:W-:Y:S02]  /*7390*/  SHF.R.S32.HI R49, RZ, 0x4, R49 ;  /* 0x00000004ff317819 */ /* 0x000fe40000011431 */
[----:B-1----:R-:W-:-:S04]  /*73a0*/  @!P0 LEA R2, P4, R6, R14, 0x1 ;  /* 0x0000000e06028211 */ /* 0x002fc800078808ff */
[----:B----4-:R-:W-:Y:S02]  /*73b0*/  @!P0 LEA.HI.X R3, R6, R15, R13, 0x1, P4 ;  /* 0x0000000f06038211 */ /* 0x010fe400020f0c0d */
[----:B------:R-:W-:-:S03]  /*73c0*/  LOP3.LUT P4, RZ, R226, 0x200, RZ, 0xc0, !PT ;  /* 0x00000200e2ff7812 */ /* 0x000fc6000788c0ff */
[----:B------:R-:W-:Y:S01]  /*73d0*/  @!PT LDS RZ, [RZ] ;  /* 0x00000000fffff984 */ /* 0x000fe20000000800 */
[----:B------:R1:W-:Y:S01]  /*73e0*/  @!P0 LDGSTS.E.BYPASS.LTC128B.128 [R5+0x7880], [R2.64], !P3 ;  /* 0x0788000002058fae */ /* 0x0003e2000d901d4c */
[----:B------:R-:W-:Y:S02]  /*73f0*/  LOP3.LUT P3, RZ, R226, 0x80, RZ, 0xc0, !PT ;  /* 0x00000080e2ff7812 */ /* 0x000fe4000786c0ff */
[----:B-1----:R-:W-:-:S04]  /*7400*/  @!P0 SHF.R.S32.HI R2, RZ, 0x1f, R10 ;  /* 0x0000001fff028819 */ /* 0x002fc8000001140a */
[----:B------:R-:W-:-:S04]  /*7410*/  @!P0 LEA.HI R2, R2, R10, RZ, 0x3 ;  /* 0x0000000a02028211 */ /* 0x000fc800078f18ff */
[----:B------:R-:W-:-:S05]  /*7420*/  @!P0 LOP3.LUT R2, R2, 0xfffffff8, RZ, 0xc0, !PT ;  /* 0xfffffff802028812 */ /* 0x000fca00078ec0ff */
[----:B------:R-:W-:-:S05]  /*7430*/  @!P0 IMAD.WIDE R2, R2, 0x2, R14 ;  /* 0x0000000202028825 */ /* 0x000fca00078e020e */
[----:B------:R1:W-:Y:S02]  /*7440*/  @!P0 LDGSTS.E.BYPASS.LTC128B.128 [R5+0x9880], [R2.64], !P2 ;  /* 0x0988000002058fae */ /* 0x0003e4000d101d4c */
[----:B-1----:R-:W-:Y:S01]  /*7450*/  @!P0 IADD3 R2, R6, 0x40, RZ ;  /* 0x0000004006028810 */ /* 0x002fe20007ffe0ff */
[----:B------:R-:W-:Y:S02]  /*7460*/  IMAD R3, R152, -0x30, R98 ;  /* 0xffffffd098037824 */ /* 0x000fe400078e0262 */
[----:B------:R-:W-:Y:S01]  /*7470*/  IMAD.WIDE.U32 R98, R98, c[0x0][0x1e0], RZ ;  /* 0x0000780062627a25 */ /* 0x000fe200078e00ff */
[----:B------:R-:W-:-:S03]  /*7480*/  @!P0 SHF.R.S32.HI R6, RZ, 0x1f, R2 ;  /* 0x0000001fff068819 */ /* 0x000fc60000011402 */
[----:B------:R-:W-:Y:S01]  /*7490*/  IMAD.IADD R79, R99, 0x1, R79 ;  /* 0x00000001634f7824 */ /* 0x000fe200078e024f */
[----:B------:R-:W-:Y:S01]  /*74a0*/  @!P0 LEA.HI R6, R6, R2, RZ, 0x3 ;  /* 0x0000000206068211 */ /* 0x000fe200078f18ff */
[----:B------:R-:W-:Y:S02]  /*74b0*/  IMAD.IADD R2, R218, 0x1, R3 ;  /* 0x00000001da027824 */ /* 0x000fe400078e0203 */
[----:B------:R-:W-:Y:S01]  /*74c0*/  IMAD.WIDE.U32 R10, R100, R98, R238 ;  /* 0x00000062640a7225 */ /* 0x000fe200078e00ee */
[----:B------:R-:W-:Y:S02]  /*74d0*/  @!P0 LOP3.LUT R6, R6, 0xfffffff8, RZ, 0xc0, !PT ;  /* 0xfffffff806068812 */ /* 0x000fe400078ec0ff */
[----:B------:R-:W-:-:S03]  /*74e0*/  IMNMX R7, R2, 0x30, PT ;  /* 0x0000003002077817 */ /* 0x000fc60003800200 */
[----:B------:R-:W-:-:S04]  /*74f0*/  @!P0 IMAD.WIDE R14, R6, 0x2, R14 ;  /* 0x00000002060e8825 */ /* 0x000fc800078e020e */
[----:B------:R-:W-:Y:S01]  /*7500*/  IMAD.IADD R6, R7, 0x1, -R244 ;  /* 0x0000000107067824 */ /* 0x000fe200078e0af4 */
[----:B------:R1:W-:Y:S04]  /*7510*/  @!P0 LDGSTS.E.BYPASS.LTC128B.128 [R5+0xb880], [R14.64], !P1 ;  /* 0x0b8800000e058fae */ /* 0x0003e8000c901d4c */
[----:B------:R-:W-:Y:S01]  /*7520*/  ISETP.GE.AND P1, PT, R6, 0x1, PT ;  /* 0x000000010600780c */ /* 0x000fe20003f26270 */
[----:B------:R-:W0:Y:S04]  /*7530*/  LDGDEPBAR ;  /* 0x00000000000079af */ /* 0x000e280000000000 */
[----:B------:R-:W-:Y:S08]  /*7540*/  BAR.SYNC.DEFER_BLOCKING 0x0 ;  /* 0x0000000000007b1d */ /* 0x000ff00000010000 */
[----:B--23--:R-:W-:Y:S01]  /*7550*/  @P1 LEA R8, P0, R10, c[0x0][0x1c8], 0x1 ;  /* 0x000072000a081a11 */ /* 0x00cfe200078008ff */
[----:B-1----:R-:W-:-:S04]  /*7560*/  IMAD R5, R79, R100, RZ ;  /* 0x000000644f057224 */ /* 0x002fc800078e02ff */
[----:B------:R-:W-:-:S04]  /*7570*/  IMAD R5, R48, R98, R5 ;  /* 0x0000006230057224 */ /* 0x000fc800078e0205 */
[----:B------:R-:W-:-:S05]  /*7580*/  IMAD.IADD R5, R11, 0x1, R5 ;  /* 0x000000010b057824 */ /* 0x000fca00078e0205 */
[----:B------:R-:W-:Y:S02]  /*7590*/  @P1 LEA.HI.X R9, R10, c[0x0][0x1cc], R5, 0x1, P0 ;  /* 0x000073000a091a11 */ /* 0x000fe400000f0c05 */
[----:B------:R-:W-:-:S13]  /*75a0*/  ISETP.GE.AND P0, PT, R6, 0x21, PT ;  /* 0x000000210600780c */ /* 0x000fda0003f06270 */
[----:B------:R-:W-:-:S04]  /*75b0*/  @P0 IADD3 R6, P2, R10, UR6, RZ ;  /* 0x000000060a060c10 */ /* 0x000fc8000ff5e0ff */
[----:B------:R-:W-:Y:S02]  /*75c0*/  @P0 IADD3.X R5, R5, UR7, RZ, P2, !PT ;  /* 0x0000000705050c10 */ /* 0x000fe400097fe4ff */
[----:B------:R-:W-:-:S04]  /*75d0*/  @P0 LEA R10, P2, R6, c[0x0][0x1c8], 0x1 ;  /* 0x00007200060a0a11 */ /* 0x000fc800078408ff */
[----:B------:R-:W-:Y:S01]  /*75e0*/  @P0 LEA.HI.X R11, R6, c[0x0][0x1cc], R5, 0x1, P2 ;  /* 0x00007300060b0a11 */ /* 0x000fe200010f0c05 */
[----:B------:R-:W-:Y:S01]  /*75f0*/  @P1 IMAD.SHL.U32 R6, R44, 0x2, RZ ;  /* 0x000000022c061824 */ /* 0x000fe200078e00ff */
[----:B------:R-:W-:Y:S01]  /*7600*/  LOP3.LUT P2, RZ, R226, 0x100, RZ, 0xc0, !PT ;  /* 0x00000100e2ff7812 */ /* 0x000fe2000784c0ff */
[----:B------:R-:W-:-:S03]  /*7610*/  @P0 IMAD.SHL.U32 R5, R44, 0x2, RZ ;  /* 0x000000022c050824 */ /* 0x000fc600078e00ff */
[----:B------:R-:W-:-:S09]  /*7620*/  SEL R45, RZ, 0x1, P2 ;  /* 0x00000001ff2d7807 */ /* 0x000fd20001000000 */
        /* <DEDUP_REMOVED lines=10> */
[----:B------:R-:W0:Y:S10]  /*76d0*/  LDGDEPBAR ;  /* 0x00000000000079af */ /* 0x000e340000000000 */
[----:B------:R-:W-:Y:S05]  /*76e0*/  @P0 BRA `(.L_x_1160) ;  /* 0x0000002000000947 */ /* 0x000fea0003800000 */
[----:B------:R-:W-:-:S04]  /*76f0*/  DEPBAR.LE SB0, 0x1 ;  /* 0x000080400000791a */ /* 0x000fc80000000000 */
[----:B------:R-:W-:Y:S05]  /*7700*/  BRA `(.L_x_1161) ;  /* 0x0000701000007947 */ /* 0x000fea0003800000 */
.L_x_1160:
[----:B------:R-:W-:Y:S01]  /*7710*/  ULDC.U8 UR4, c[0x0][0x298] ;  /* 0x0000a60000047ab9 */ /* 0x000fe20000000000 */
[----:B-1---5:R-:W-:Y:S01]  /*7720*/  SHF.R.S32.HI R10, RZ, 0x1f, R73 ;  /* 0x0000001fff0a7819 */ /* 0x022fe20000011449 */
[----:B------:R-:W-:Y:S01]  /*7730*/  IMAD.WIDE.U32 R8, R73, c[0x0][0x280], RZ ;  /* 0x0000a00049087a25 */ /* 0x000fe200078e00ff */
[----:B------:R-:W-:Y:S01]  /*7740*/  ISETP.NE.AND P0, PT, RZ, UR4, PT ;  /* 0x00000004ff007c0c */ /* 0x000fe2000bf05270 */
[----:B------:R-:W-:Y:S01]  /*7750*/  BSSY B2, `(.L_x_1161) ;  /* 0x00006fc000027945 */ /* 0x000fe20003800000 */
[----:B------:R-:W-:Y:S01]  /*7760*/  LEA.HI R88, R223, R223, RZ, 0x1 ;  /* 0x000000dfdf587211 */ /* 0x000fe200078f08ff */
        /* <DEDUP_REMOVED lines=24> */
[C---:B------:R-:W-:Y:S01]  /*78f0*/  IMAD.WIDE.U32 R10, R6.reuse, c[0x0][0x290], R10 ;  /* 0x0000a400060a7a25 */ /* 0x040fe200078e000a */
[----:B------:R-:W-:Y:S01]  /*7900*/  CS2R R82, SRZ ;  /* 0x0000000000527805 */ /* 0x000fe2000001ff00 */
[----:B------:R-:W-:Y:S01]  /*7910*/  CS2R R104, SRZ ;  /* 0x0000000000687805 */ /* 0x000fe2000001ff00 */
[----:B------:R-:W-:Y:S01]  /*7920*/  CS2R R110, SRZ ;  /* 0x00000000006e7805 */ /* 0x000fe2000001ff00 */
[C---:B------:R-:W-:Y:S01]  /*7930*/  IMAD R8, R9.reuse, c[0x0][0x280], RZ ;  /* 0x0000a00009087a24 */ /* 0x040fe200078e02ff */
[----:B------:R-:W-:Y:S01]  /*7940*/  CS2R R86, SRZ ;  /* 0x0000000000567805 */ /* 0x000fe2000001ff00 */
        /* <DEDUP_REMOVED lines=9> */
[C---:B------:R-:W-:Y:S01]  /*79e0*/  LEA R6, P0, R10.reuse, c[0x0][0x288], 0x1 ;  /* 0x0000a2000a067a11 */ /* 0x040fe200078008ff */
[----:B------:R-:W-:Y:S01]  /*79f0*/  CS2R R108, SRZ ;  /* 0x00000000006c7805 */ /* 0x000fe2000001ff00 */
[----:B------:R-:W-:Y:S01]  /*7a00*/  IADD3 R9, R11, R9, RZ ;  /* 0x000000090b097210 */ /* 0x000fe20007ffe0ff */
[----:B------:R-:W-:Y:S01]  /*7a10*/  IMAD.IADD R8, R17, 0x1, R8 ;  /* 0x0000000111087824 */ /* 0x000fe200078e0208 */
[----:B------:R1:W2:Y:S01]  /*7a20*/  SHFL.IDX PT, R20, R7, RZ, 0x1e1f ;  /* 0x001e1fff07147589 */ /* 0x0002a200000e0000 */
[----:B------:R-:W-:Y:S01]  /*7a30*/  CS2R R90, SRZ ;  /* 0x00000000005a7805 */ /* 0x000fe2000001ff00 */
[----:B------:R-:W-:-:S02]  /*7a40*/  LEA.HI.X R10, R10, c[0x0][0x28c], R9, 0x1, P0 ;  /* 0x0000a3000a0a7a11 */ /* 0x000fc400000f0c09 */
[----:B------:R-:W-:Y:S01]  /*7a50*/  ISETP.GE.AND P0, PT, R5, R4, PT ;  /* 0x000000040500720c */ /* 0x000fe20003f06270 */
[----:B------:R1:W3:Y:S01]  /*7a60*/  SHFL.IDX PT, R18, R6, RZ, 0x1e1f ;  /* 0x001e1fff06127589 */ /* 0x0002e200000e0000 */
[----:B------:R-:W-:-:S03]  /*7a70*/  LEA.HI.X R16, R16, c[0x0][0x274], R8, 0x1, P1 ;  /* 0x00009d0010107a11 */ /* 0x000fc600008f0c08 */
[----:B------:R1:W4:Y:S04]  /*7a80*/  SHFL.IDX PT, R19, R10, RZ, 0x1e1f ;  /* 0x001e1fff0a137589 */ /* 0x00032800000e0000 */
[----:B------:R1:W1:Y:S04]  /*7a90*/  SHFL.IDX PT, R21, R16, RZ, 0x1e1f ;  /* 0x001e1fff10157589 */ /* 0x00026800000e0000 */
[----:B------:R-:W-:Y:S05]  /*7aa0*/  @P0 BRA `(.L_x_1164) ;  /* 0x000003e000000947 */ /* 0x000fea0003800000 */
[C---:B------:R-:W-:Y:S01]  /*7ab0*/  IADD3 R8, R88.reuse, 0x8, RZ ;  /* 0x0000000858087810 */ /* 0x040fe20007ffe0ff */
[----:B------:R-:W-:Y:S01]  /*7ac0*/  CS2R R86, SRZ ;  /* 0x0000000000567805 */ /* 0x000fe2000001ff00 */
[----:B------:R-:W-:Y:S01]  /*7ad0*/  ISETP.GE.AND P0, PT, R88, c[0x0][0x27c], PT ;  /* 0x00009f0058007a0c */ /* 0x000fe20003f06270 */
[----:B------:R-:W-:Y:S01]  /*7ae0*/  CS2R R90, SRZ ;  /* 0x00000000005a7805 */ /* 0x000fe2000001ff00 */
[----:B------:R-:W-:-:S11]  /*7af0*/  ISETP.GE.AND P2, PT, R8, c[0x0][0x27c], PT ;  /* 0x00009f0008007a0c */ /* 0x000fd60003f46270 */
[C---:B-12---:R-:W-:Y:S02]  /*7b00*/  @!P0 IMAD.WIDE R22, R88.reuse, 0x2, R20 ;  /* 0x0000000258168825 */ /* 0x046fe400078e0214 */
[----:B------:R-:W-:Y:S02]  /*7b10*/  @!P2 SHF.R.S32.HI R9, RZ, 0x1f, R8 ;  /* 0x0000001fff09a819 */ /* 0x000fe40000011408 */
[C---:B---34-:R-:W-:Y:S01]  /*7b20*/  @!P0 IMAD.WIDE R12, R88.reuse, 0x2, R18 ;  /* 0x00000002580c8825 */ /* 0x058fe200078e0212 */
[----:B------:R1:W5:Y:S01]  /*7b30*/  @!P0 LD.E.64 R86, [R22.64] ;  /* 0x0000000c16568980 */ /* 0x000362000c101b00 */
[----:B------:R-:W-:Y:S02]  /*7b40*/  @!P2 LEA.HI R8, R9, R8, RZ, 0x2 ;  /* 0x000000080908a211 */ /* 0x000fe400078f10ff */
[----:B------:R-:W-:Y:S01]  /*7b50*/  IADD3 R9, R88, 0x10, RZ ;  /* 0x0000001058097810 */ /* 0x000fe20007ffe0ff */
[----:B------:R2:W5:Y:S01]  /*7b60*/  @!P0 LD.E.64 R90, [R12.64] ;  /* 0x0000000c0c5a8980 */ /* 0x000562000c101b00 */
[----:B------:R-:W-:-:S02]  /*7b70*/  @!P2 LOP3.LUT R8, R8, 0xfffffffc, RZ, 0xc0, !PT ;  /* 0xfffffffc0808a812 */ /* 0x000fc400078ec0ff */
[----:B------:R-:W-:-:S03]  /*7b80*/  ISETP.GE.AND P1, PT, R9, c[0x0][0x27c], PT ;  /* 0x00009f0009007a0c */ /* 0x000fc60003f26270 */
[----:B-1----:R-:W-:-:S04]  /*7b90*/  @!P2 IMAD.WIDE R22, R8, 0x2, R18 ;  /* 0x000000020816a825 */ /* 0x002fc800078e0212 */
[----:B--2---:R-:W-:Y:S01]  /*7ba0*/  @!P2 IMAD.WIDE R12, R8, 0x2, R20 ;  /* 0x00000002080ca825 */ /* 0x004fe200078e0214 */
[----:B------:R-:W-:-:S04]  /*7bb0*/  IADD3 R8, R88, 0x18, RZ ;  /* 0x0000001858087810 */ /* 0x000fc80007ffe0ff */
[----:B------:R-:W-:Y:S02]  /*7bc0*/  ISETP.GE.AND P0, PT, R8, c[0x0][0x27c], PT ;  /* 0x00009f0008007a0c */ /* 0x000fe40003f06270 */
[----:B------:R-:W-:Y:S01]  /*7bd0*/  @!P1 SHF.R.S32.HI R11, RZ, 0x1f, R9 ;  /* 0x0000001fff0b9819 */ /* 0x000fe20000011409 */
[----:B------:R-:W-:-:S03]  /*7be0*/  CS2R R110, SRZ ;  /* 0x00000000006e7805 */ /* 0x000fc6000001ff00 */
[----:B------:R-:W-:Y:S01]  /*7bf0*/  @!P1 LEA.HI R9, R11, R9, RZ, 0x2 ;  /* 0x000000090b099211 */ /* 0x000fe200078f10ff */
[----:B------:R-:W-:Y:S01]  /*7c00*/  CS2R R108, SRZ ;  /* 0x00000000006c7805 */ /* 0x000fe2000001ff00 */
[----:B------:R-:W-:Y:S01]  /*7c10*/  CS2R R104, SRZ ;  /* 0x0000000000687805 */ /* 0x000fe2000001ff00 */
[----:B------:R1:W5:Y:S01]  /*7c20*/  @!P2 LD.E.64 R110, [R12.64] ;  /* 0x0000000c0c6ea980 */ /* 0x000362000c101b00 */
[----:B------:R-:W-:-:S03]  /*7c30*/  @!P1 LOP3.LUT R9, R9, 0xfffffffc, RZ, 0xc0, !PT ;  /* 0xfffffffc09099812 */ /* 0x000fc600078ec0ff */
[----:B------:R-:W-:Y:S01]  /*7c40*/  @!P0 SHF.R.S32.HI R11, RZ, 0x1f, R8 ;  /* 0x0000001fff0b8819 */ /* 0x000fe20000011408 */
[----:B------:R-:W-:Y:S01]  /*7c50*/  CS2R R102, SRZ ;  /* 0x0000000000667805 */ /* 0x000fe2000001ff00 */
[----:B------:R2:W5:Y:S02]  /*7c60*/  @!P2 LD.E.64 R108, [R22.64] ;  /* 0x0000000c166ca980 */ /* 0x000564000c101b00 */
[----:B------:R-:W-:Y:S01]  /*7c70*/  @!P0 LEA.HI R8, R11, R8, RZ, 0x2 ;  /* 0x000000080b088211 */ /* 0x000fe200078f10ff */
[----:B------:R-:W-:-:S03]  /*7c80*/  @!P1 IMAD.WIDE R24, R9, 0x2, R18 ;  /* 0x0000000209189825 */ /* 0x000fc600078e0212 */
[----:B------:R-:W-:Y:S01]  /*7c90*/  @!P0 LOP3.LUT R8, R8, 0xfffffffc, RZ, 0xc0, !PT ;  /* 0xfffffffc08088812 */ /* 0x000fe200078ec0ff */
[----:B------:R-:W-:Y:S01]  /*7ca0*/  CS2R R82, SRZ ;  /* 0x0000000000527805 */ /* 0x000fe2000001ff00 */
[----:B------:R-:W-:Y:S01]  /*7cb0*/  CS2R R80, SRZ ;  /* 0x0000000000507805 */ /* 0x000fe2000001ff00 */
[----:B------:R3:W5:Y:S01]  /*7cc0*/  @!P1 LD.E.64 R102, [R24.64] ;  /* 0x0000000c18669980 */ /* 0x000762000c101b00 */
[----:B-1----:R-:W-:Y:S01]  /*7cd0*/  @!P1 IMAD.WIDE R12, R9, 0x2, R20 ;  /* 0x00000002090c9825 */ /* 0x002fe200078e0214 */
[----:B------:R-:W-:-:S04]  /*7ce0*/  IADD3 R9, R88, 0x20, RZ ;  /* 0x0000002058097810 */ /* 0x000fc80007ffe0ff */
[----:B------:R1:W5:Y:S01]  /*7cf0*/  @!P1 LD.E.64 R104, [R12.64] ;  /* 0x0000000c0c689980 */ /* 0x000362000c101b00 */
[----:B--2---:R-:W-:Y:S01]  /*7d00*/  @!P0 IMAD.WIDE R22, R8, 0x2, R18 ;  /* 0x0000000208168825 */ /* 0x004fe200078e0212 */
[----:B------:R-:W-:-:S04]  /*7d10*/  ISETP.GE.AND P1, PT, R9, c[0x0][0x27c], PT ;  /* 0x00009f0009007a0c */ /* 0x000fc80003f26270 */
[----:B------:R3:W5:Y:S01]  /*7d20*/  @!P0 LD.E.64 R80, [R22.64] ;  /* 0x0000000c16508980 */ /* 0x000762000c101b00 */
[----:B-1----:R-:W-:Y:S01]  /*7d30*/  @!P0 IMAD.WIDE R12, R8, 0x2, R20 ;  /* 0x00000002080c8825 */ /* 0x002fe200078e0214 */
[----:B------:R-:W-:-:S04]  /*7d40*/  IADD3 R8, R88, 0x28, RZ ;  /* 0x0000002858087810 */ /* 0x000fc80007ffe0ff */
[----:B------:R1:W5:Y:S01]  /*7d50*/  @!P0 LD.E.64 R82, [R12.64] ;  /* 0x0000000c0c528980 */ /* 0x000362000c101b00 */
[----:B------:R-:W-:Y:S01]  /*7d60*/  ISETP.GE.AND P0, PT, R8, c[0x0][0x27c], PT ;  /* 0x00009f0008007a0c */ /* 0x000fe20003f06270 */
[----:B------:R-:W-:-:S12]  /*7d70*/  CS2R R72, SRZ ;  /* 0x0000000000487805 */ /* 0x000fd8000001ff00 */
[----:B------:R-:W-:-:S04]  /*7d80*/  @!P0 SHF.R.S32.HI R11, RZ, 0x1f, R8 ;  /* 0x0000001fff0b8819 */ /* 0x000fc80000011408 */
[----:B------:R-:W-:Y:S02]  /*7d90*/  @!P0 LEA.HI R11, R11, R8, RZ, 0x2 ;  /* 0x000000080b0b8211 */ /* 0x000fe400078f10ff */
[----:B-1----:R-:W-:-:S04]  /*7da0*/  @!P1 SHF.R.S32.HI R12, RZ, 0x1f, R9 ;  /* 0x0000001fff0c9819 */ /* 0x002fc80000011409 */
[----:B------:R-:W-:Y:S02]  /*7db0*/  @!P1 LEA.HI R12, R12, R9, RZ, 0x2 ;  /* 0x000000090c0c9211 */ /* 0x000fe400078f10ff */
[----:B------:R-:W-:Y:S02]  /*7dc0*/  @!P0 LOP3.LUT R11, R11, 0xfffffffc, RZ, 0xc0, !PT ;  /* 0xfffffffc0b0b8812 */ /* 0x000fe400078ec0ff */
[----:B------:R-:W-:Y:S01]  /*7dd0*/  @!P1 LOP3.LUT R12, R12, 0xfffffffc, RZ, 0xc0, !PT ;  /* 0xfffffffc0c0c9812 */ /* 0x000fe200078ec0ff */
[----:B------:R-:W-:Y:S01]  /*7de0*/  CS2R R66, SRZ ;  /* 0x0000000000427805 */ /* 0x000fe2000001ff00 */
[----:B------:R-:W-:Y:S01]  /*7df0*/  CS2R R70, SRZ ;  /* 0x0000000000467805 */ /* 0x000fe2000001ff00 */
[----:B------:R-:W-:Y:S02]  /*7e00*/  CS2R R64, SRZ ;  /* 0x0000000000407805 */ /* 0x000fe4000001ff00 */
[----:B------:R-:W-:-:S04]  /*7e10*/  @!P1 IMAD.WIDE R8, R12, 0x2, R20 ;  /* 0x000000020c089825 */ /* 0x000fc800078e0214 */
[----:B------:R-:W-:Y:S01]  /*7e20*/  @!P1 IMAD.WIDE R12, R12, 0x2, R18 ;  /* 0x000000020c0c9825 */ /* 0x000fe200078e0212 */
[----:B------:R3:W5:Y:S03]  /*7e30*/  @!P1 LD.E.64 R72, [R8.64] ;  /* 0x0000000c08489980 */ /* 0x000766000c101b00 */
[C---:B------:R-:W-:Y:S01]  /*7e40*/  @!P0 IMAD.WIDE R20, R11.reuse, 0x2, R20 ;  /* 0x000000020b148825 */ /* 0x040fe200078e0214 */
[----:B------:R3:W5:Y:S03]  /*7e50*/  @!P1 LD.E.64 R70, [R12.64] ;  /* 0x0000000c0c469980 */ /* 0x000766000c101b00 */
[----:B------:R-:W-:Y:S01]  /*7e60*/  @!P0 IMAD.WIDE R18, R11, 0x2, R18 ;  /* 0x000000020b128825 */ /* 0x000fe200078e0212 */
[----:B------:R3:W5:Y:S04]  /*7e70*/  @!P0 LD.E.64 R66, [R20.64] ;  /* 0x0000000c14428980 */ /* 0x000768000c101b00 */
[----:B------:R3:W5:Y:S02]  /*7e80*/  @!P0 LD.E.64 R64, [R18.64] ;  /* 0x0000000c12408980 */ /* 0x000764000c101b00 */
.L_x_1164:
[----:B------:R-:W-:Y:S05]  /*7e90*/  BSYNC B0 ;  /* 0x0000000000007941 */ /* 0x000fea0003800000 */
.L_x_1163:
[----:B---3--:R-:W-:Y:S01]  /*7ea0*/  IADD3 R8, R5, 0x40, RZ ;  /* 0x0000004005087810 */ /* 0x008fe20007ffe0ff */
[----:B-----5:R-:W-:Y:S01]  /*7eb0*/  IMAD.MOV.U32 R5, RZ, RZ, R66 ;  /* 0x000000ffff057224 */ /* 0x020fe200078e0042 */
[----:B------:R-:W3:Y:S01]  /*7ec0*/  SHFL.IDX PT, R17, R16, 0x1, 0x1e1f ;  /* 0x003e1f0010117f89 */ /* 0x000ee200000e0000 */
[----:B------:R-:W-:Y:S01]  /*7ed0*/  IMAD.MOV.U32 R11, RZ, RZ, R67 ;  /* 0x000000ffff0b7224 */ /* 0x000fe200078e0043 */
[----:B------:R-:W-:Y:S01]  /*7ee0*/  ISETP.GE.AND P0, PT, R8, R4, PT ;  /* 0x000000040800720c */ /* 0x000fe20003f06270 */
[----:B------:R-:W-:Y:S01]  /*7ef0*/  IMAD.MOV.U32 R9, RZ, RZ, R72 ;  /* 0x000000ffff097224 */ /* 0x000fe200078e0048 */
[----:B-1----:R1:W4:Y:S01]  /*7f00*/  SHFL.IDX PT, R16, R7, 0x1, 0x1e1f ;  /* 0x003e1f0007107f89 */ /* 0x00232200000e0000 */
        /* <DEDUP_REMOVED lines=8> */
[----:B------:R-:W-:Y:S01]  /*7f90*/  IMAD.MOV.U32 R5, RZ, RZ, R110 ;  /* 0x000000ffff057224 */ /* 0x000fe200078e006e */
[----:B------:R-:W-:Y:S01]  /*7fa0*/  MOV R9, R104 ;  /* 0x0000006800097202 */ /* 0x000fe20000000f00 */
[----:B------:R-:W-:Y:S01]  /*7fb0*/  CS2R R22, SRZ ;  /* 0x0000000000167805 */ /* 0x000fe2000001ff00 */
[----:B------:R-:W-:Y:S01]  /*7fc0*/  PRMT R59, R11, 0x7610, R59 ;  /* 0x000076100b3b7816 */ /* 0x000fe2000000003b */
        /* <DEDUP_REMOVED lines=14> */
[----:B-1----:R-:W-:Y:S01]  /*80b0*/  IMAD.MOV.U32 R7, RZ, RZ, R102 ;  /* 0x000000ffff077224 */ /* 0x002fe200078e0066 */
[----:B------:R-:W-:Y:S01]  /*80c0*/  PRMT R39, R11, 0x7610, R39 ;  /* 0x000076100b277816 */ /* 0x000fe20000000027 */
[----:B------:R-:W-:Y:S01]  /*80d0*/  CS2R R34, SRZ ;  /* 0x0000000000227805 */ /* 0x000fe2000001ff00 */
[----:B------:R-:W-:Y:S01]  /*80e0*/  PRMT R55, R8, 0x5410, R9 ;  /* 0x0000541008377816 */ /* 0x000fe20000000009 */
[----:B------:R-:W-:Y:S01]  /*80f0*/  IMAD.MOV.U32 R8, RZ, RZ, R81 ;  /* 0x000000ffff087224 */ /* 0x000fe200078e0051 */
[----:B------:R-:W-:Y:S01]  /*8100*/  PRMT R57, R57, 0x5410, R5 ;  /* 0x0000541039397816 */ /* 0x000fe20000000005 */
[----:B------:R-:W-:Y:S01]  /*8110*/  IMAD.MOV.U32 R5, RZ, RZ, R103 ;  /* 0x000000ffff057224 */ /* 0x000fe200078e0067 */
[----:B------:R-:W1:Y:S01]  /*8120*/  SHFL.IDX PT, R11, R10, 0x1, 0x1e1f ;  /* 0x003e1f000a0b7f89 */ /* 0x000e6200000e0000 */
[----:B------:R-:W-:Y:S01]  /*8130*/  CS2R R42, SRZ ;  /* 0x00000000002a7805 */ /* 0x000fe2000001ff00 */
[----:B------:R-:W-:Y:S01]  /*8140*/  PRMT R57, R8, 0x7610, R57 ;  /* 0x0000761008397816 */ /* 0x000fe20000000039 */
[----:B------:R-:W-:Y:S01]  /*8150*/  IMAD.MOV.U32 R8, RZ, RZ, R108 ;  /* 0x000000ffff087224 */ /* 0x000fe200078e006c */
[----:B------:R2:W1:Y:S01]  /*8160*/  SHFL.IDX PT, R10, R6, 0x1, 0x1e1f ;  /* 0x003e1f00060a7f89 */ /* 0x00046200000e0000 */
[----:B------:R-:W-:Y:S01]  /*8170*/  PRMT R68, R5, 0x5410, R7 ;  /* 0x0000541005447816 */ /* 0x000fe20000000007 */
[----:B------:R-:W-:Y:S01]  /*8180*/  IMAD.MOV.U32 R5, RZ, RZ, R91 ;  /* 0x000000ffff057224 */ /* 0x000fe200078e005b */
[----:B------:R-:W-:Y:S01]  /*8190*/  MOV R7, R109 ;  /* 0x0000006d00077202 */ /* 0x000fe20000000f00 */
[----:B------:R-:W-:Y:S01]  /*81a0*/  CS2R R62, SRZ ;  /* 0x00000000003e7805 */ /* 0x000fe2000001ff00 */
[----:B------:R-:W-:Y:S01]  /*81b0*/  CS2R R12, SRZ ;  /* 0x00000000000c7805 */ /* 0x000fe2000001ff00 */
[----:B--2---:R-:W-:Y:S01]  /*81c0*/  CS2R R20, SRZ ;  /* 0x0000000000147805 */ /* 0x004fe2000001ff00 */
[----:B------:R-:W-:Y:S01]  /*81d0*/  PRMT R74, R7, 0x5410, R8 ;  /* 0x00005410074a7816 */ /* 0x000fe20000000008 */
[----:B------:R-:W-:Y:S01]  /*81e0*/  CS2R R26, SRZ ;  /* 0x00000000001a7805 */ /* 0x000fe2000001ff00 */
[----:B------:R-:W-:Y:S01]  /*81f0*/  CS2R R32, SRZ ;  /* 0x0000000000207805 */ /* 0x000fe2000001ff00 */
[----:B------:R-:W-:Y:S01]  /*8200*/  CS2R R40, SRZ ;  /* 0x0000000000287805 */ /* 0x000fe2000001ff00 */
[----:B------:R-:W-:Y:S01]  /*8210*/  CS2R R60, SRZ ;  /* 0x00000000003c7805 */ /* 0x000fe2000001ff00 */
[----:B------:R-:W-:-:S05]  /*8220*/  IMAD.MOV.U32 R6, RZ, RZ, R90 ;  /* 0x000000ffff067224 */ /* 0x000fca00078e005a */
[----:B------:R-:W-:Y:S01]  /*8230*/  PRMT R84, R5, 0x5410, R6 ;  /* 0x0000541005547816 */ /* 0x000fe20000000006 */
[----:B------:R-:W-:Y:S05]  /*8240*/  @P0 BRA `(.L_x_1166) ;  /* 0x000003e000000947 */ /* 0x000fea0003800000 */
[C---:B-1-34-:R-:W-:Y:S01]  /*8250*/  IADD3 R6, R88.reuse, 0x8, RZ ;  /* 0x0000000858067810 */ /* 0x05afe20007ffe0ff */
[----:B------:R-:W-:Y:S01]  /*8260*/  CS2R R62, SRZ ;  /* 0x00000000003e7805 */ /* 0x000fe2000001ff00 */
[----:B------:R-:W-:Y:S01]  /*8270*/  ISETP.GE.AND P0, PT, R88, c[0x0][0x27c], PT ;  /* 0x00009f0058007a0c */ /* 0x000fe20003f06270 */
[----:B------:R-:W-:Y:S01]  /*8280*/  CS2R R60, SRZ ;  /* 0x00000000003c7805 */ /* 0x000fe2000001ff00 */
[----:B------:R-:W-:Y:S02]  /*8290*/  ISETP.GE.AND P2, PT, R6, c[0x0][0x27c], PT ;  /* 0x00009f0006007a0c */ /* 0x000fe40003f46270 */
[----:B------:R-:W-:-:S09]  /*82a0*/  IADD3 R7, R88, 0x18, RZ ;  /* 0x0000001858077810 */ /* 0x000fd20007ffe0ff */
[C---:B------:R-:W-:Y:S02]  /*82b0*/  @!P0 IMAD.WIDE R12, R88.reuse, 0x2, R16 ;  /* 0x00000002580c8825 */ /* 0x040fe400078e0210 */
[----:B------:R-:W-:Y:S02]  /*82c0*/  @!P2 SHF.R.S32.HI R5, RZ, 0x1f, R6 ;  /* 0x0000001fff05a819 */ /* 0x000fe40000011406 */
[C---:B------:R-:W-:Y:S01]  /*82d0*/  @!P0 IMAD.WIDE R8, R88.reuse, 0x2, R10 ;  /* 0x0000000258088825 */ /* 0x040fe200078e020a */
[----:B------:R1:W5:Y:S01]  /*82e0*/  @!P0 LD.E.64 R62, [R12.64] ;  /* 0x0000000c0c3e8980 */ /* 0x000362000c101b00 */
[----:B------:R-:W-:Y:S02]  /*82f0*/  @!P2 LEA.HI R5, R5, R6, RZ, 0x2 ;  /* 0x000000060505a211 */ /* 0x000fe400078f10ff */
[----:B------:R-:W-:Y:S01]  /*8300*/  IADD3 R6, R88, 0x10, RZ ;  /* 0x0000001058067810 */ /* 0x000fe20007ffe0ff */
[----:B------:R2:W5:Y:S03]  /*8310*/  @!P0 LD.E.64 R60, [R8.64] ;  /* 0x0000000c083c8980 */ /* 0x000566000c101b00 */
[----:B------:R-:W-:-:S02]  /*8320*/  ISETP.GE.AND P1, PT, R6, c[0x0][0x27c], PT ;  /* 0x00009f0006007a0c */ /* 0x000fc40003f26270 */
[----:B------:R-:W-:Y:S02]  /*8330*/  ISETP.GE.AND P0, PT, R7, c[0x0][0x27c], PT ;  /* 0x00009f0007007a0c */ /* 0x000fe40003f06270 */
[----:B------:R-:W-:Y:S01]  /*8340*/  @!P2 LOP3.LUT R5, R5, 0xfffffffc, RZ, 0xc0, !PT ;  /* 0xfffffffc0505a812 */ /* 0x000fe200078ec0ff */
[----:B------:R-:W-:-:S04]  /*8350*/  CS2R R42, SRZ ;  /* 0x00000000002a7805 */ /* 0x000fc8000001ff00 */
[----:B-1----:R-:W-:-:S04]  /*8360*/  @!P2 IMAD.WIDE R12, R5, 0x2, R10 ;  /* 0x00000002050ca825 */ /* 0x002fc800078e020a */
[----:B--2---:R-:W-:Y:S01]  /*8370*/  @!P2 IMAD.WIDE R8, R5, 0x2, R16 ;  /* 0x000000020508a825 */ /* 0x004fe200078e0210 */
[----:B------:R-:W-:-:S04]  /*8380*/  @!P1 SHF.R.S32.HI R5, RZ, 0x1f, R6 ;  /* 0x0000001fff059819 */ /* 0x000fc80000011406 */
[----:B------:R-:W-:Y:S01]  /*8390*/  @!P1 LEA.HI R6, R5, R6, RZ, 0x2 ;  /* 0x0000000605069211 */ /* 0x000fe200078f10ff */
[----:B------:R-:W-:Y:S01]  /*83a0*/  CS2R R40, SRZ ;  /* 0x0000000000287805 */ /* 0x000fe2000001ff00 */
[----:B------:R-:W-:Y:S01]  /*83b0*/  @!P0 SHF.R.S32.HI R5, RZ, 0x1f, R7 ;  /* 0x0000001fff058819 */ /* 0x000fe20000011407 */
[----:B------:R1:W5:Y:S01]  /*83c0*/  @!P2 LD.E.64 R42, [R8.64] ;  /* 0x0000000c082aa980 */ /* 0x000362000c101b00 */
[----:B------:R-:W-:Y:S02]  /*83d0*/  @!P1 LOP3.LUT R6, R6, 0xfffffffc, RZ, 0xc0, !PT ;  /* 0xfffffffc06069812 */ /* 0x000fe400078ec0ff */
[----:B------:R-:W-:Y:S01]  /*83e0*/  @!P0 LEA.HI R5, R5, R7, RZ, 0x2 ;  /* 0x0000000705058211 */ /* 0x000fe200078f10ff */
[----:B------:R-:W-:Y:S01]  /*83f0*/  CS2R R34, SRZ ;  /* 0x0000000000227805 */ /* 0x000fe2000001ff00 */
[----:B------:R-:W-:Y:S01]  /*8400*/  CS2R R32, SRZ ;  /* 0x0000000000207805 */ /* 0x000fe2000001ff00 */
[----:B------:R2:W5:Y:S01]  /*8410*/  @!P2 LD.E.64 R40, [R12.64] ;  /* 0x0000000c0c28a980 */ /* 0x000562000c101b00 */
[----:B------:R-:W-:Y:S01]  /*8420*/  @!P0 LOP3.LUT R5, R5, 0xfffffffc, RZ, 0xc0, !PT ;  /* 0xfffffffc05058812 */ /* 0x000fe200078ec0ff */
[----:B------:R-:W-:Y:S01]  /*8430*/  CS2R R28, SRZ ;  /* 0x00000000001c7805 */ /* 0x000fe2000001ff00 */
[----:B------:R-:W-:-:S03]  /*8440*/  CS2R R26, SRZ ;  /* 0x00000000001a7805 */ /* 0x000fc6000001ff00 */
[----:B------:R-:W-:-:S05]  /*8450*/  @!P0 IMAD.WIDE R14, R5, 0x2, R10 ;  /* 0x00000002050e8825 */ /* 0x000fca00078e020a */
[----:B------:R3:W5:Y:S01]  /*8460*/  @!P0 LD.E.64 R26, [R14.64] ;  /* 0x0000000c0e1a8980 */ /* 0x000762000c101b00 */
[----:B-1----:R-:W-:-:S04]  /*8470*/  @!P1 IMAD.WIDE R8, R6, 0x2, R16 ;  /* 0x0000000206089825 */ /* 0x002fc800078e0210 */
[----:B------:R-:W-:Y:S01]  /*8480*/  @!P1 IMAD.WIDE R6, R6, 0x2, R10 ;  /* 0x0000000206069825 */ /* 0x000fe200078e020a */
[----:B------:R1:W5:Y:S03]  /*8490*/  @!P1 LD.E.64 R34, [R8.64] ;  /* 0x0000000c08229980 */ /* 0x000366000c101b00 */
[----:B--2---:R-:W-:Y:S01]  /*84a0*/  @!P0 IMAD.WIDE R12, R5, 0x2, R16 ;  /* 0x00000002050c8825 */ /* 0x004fe200078e0210 */
[----:B------:R2:W5:Y:S04]  /*84b0*/  @!P1 LD.E.64 R32, [R6.64] ;  /* 0x0000000c06209980 */ /* 0x000568000c101b00 */
[----:B------:R4:W5:Y:S01]  /*84c0*/  @!P0 LD.E.64 R28, [R12.64] ;  /* 0x0000000c0c1c8980 */ /* 0x000962000c101b00 */
[----:B-1----:R-:W-:-:S02]  /*84d0*/  IADD3 R8, R88, 0x20, RZ ;  /* 0x0000002058087810 */ /* 0x002fc40007ffe0ff */
[----:B--2---:R-:W-:Y:S02]  /*84e0*/  IADD3 R6, R88, 0x28, RZ ;  /* 0x0000002858067810 */ /* 0x004fe40007ffe0ff */
[----:B------:R-:W-:Y:S02]  /*84f0*/  ISETP.GE.AND P1, PT, R8, c[0x0][0x27c], PT ;  /* 0x00009f0008007a0c */ /* 0x000fe40003f26270 */
[----:B------:R-:W-:-:S11]  /*8500*/  ISETP.GE.AND P0, PT, R6, c[0x0][0x27c], PT ;  /* 0x00009f0006007a0c */ /* 0x000fd60003f06270 */
[----:B------:R-:W-:Y:S02]  /*8510*/  @!P1 SHF.R.S32.HI R7, RZ, 0x1f, R8 ;  /* 0x0000001fff079819 */ /* 0x000fe40000011408 */
[----:B------:R-:W-:Y:S02]  /*8520*/  @!P0 SHF.R.S32.HI R5, RZ, 0x1f, R6 ;  /* 0x0000001fff058819 */ /* 0x000fe40000011406 */
[----:B------:R-:W-:Y:S02]  /*8530*/  @!P1 LEA.HI R7, R7, R8, RZ, 0x2 ;  /* 0x0000000807079211 */ /* 0x000fe400078f10ff */
[----:B------:R-:W-:Y:S02]  /*8540*/  @!P0 LEA.HI R5, R5, R6, RZ, 0x2 ;  /* 0x0000000605058211 */ /* 0x000fe400078f10ff */
[----:B------:R-:W-:Y:S02]  /*8550*/  @!P1 LOP3.LUT R7, R7, 0xfffffffc, RZ, 0xc0, !PT ;  /* 0xfffffffc07079812 */ /* 0x000fe400078ec0ff */
[----:B------:R-:W-:Y:S01]  /*8560*/  @!P0 LOP3.LUT R5, R5, 0xfffffffc, RZ, 0xc0, !PT ;  /* 0xfffffffc05058812 */ /* 0x000fe200078ec0ff */
[----:B------:R-:W-:Y:S01]  /*8570*/  CS2R R22, SRZ ;  /* 0x0000000000167805 */ /* 0x000fe2000001ff00 */
[----:B---3--:R-:W-:Y:S01]  /*8580*/  CS2R R14, SRZ ;  /* 0x00000000000e7805 */ /* 0x008fe2000001ff00 */
[----:B------:R-:W-:Y:S01]  /*8590*/  @!P1 IMAD.WIDE R8, R7, 0x2, R16 ;  /* 0x0000000207089825 */ /* 0x000fe200078e0210 */
[----:B------:R-:W-:Y:S01]  /*85a0*/  CS2R R20, SRZ ;  /* 0x0000000000147805 */ /* 0x000fe2000001ff00 */
[----:B----4-:R-:W-:-:S02]  /*85b0*/  CS2R R12, SRZ ;  /* 0x00000000000c7805 */ /* 0x010fc4000001ff00 */
[----:B------:R-:W-:Y:S01]  /*85c0*/  @!P1 IMAD.WIDE R6, R7, 0x2, R10 ;  /* 0x0000000207069825 */ /* 0x000fe200078e020a */
[----:B------:R1:W5:Y:S03]  /*85d0*/  @!P1 LD.E.64 R22, [R8.64] ;  /* 0x0000000c08169980 */ /* 0x000366000c101b00 */
[C---:B------:R-:W-:Y:S01]  /*85e0*/  @!P0 IMAD.WIDE R16, R5.reuse, 0x2, R16 ;  /* 0x0000000205108825 */ /* 0x040fe200078e0210 */
[----:B------:R1:W5:Y:S03]  /*85f0*/  @!P1 LD.E.64 R20, [R6.64] ;  /* 0x0000000c06149980 */ /* 0x000366000c101b00 */
[----:B------:R-:W-:Y:S01]  /*8600*/  @!P0 IMAD.WIDE R10, R5, 0x2, R10 ;  /* 0x00000002050a8825 */ /* 0x000fe200078e020a */
[----:B------:R1:W5:Y:S04]  /*8610*/  @!P0 LD.E.64 R14, [R16.64] ;  /* 0x0000000c100e8980 */ /* 0x000368000c101b00 */
[----:B------:R1:W5:Y:S02]  /*8620*/  @!P0 LD.E.64 R12, [R10.64] ;  /* 0x0000000c0a0c8980 */ /* 0x000364000c101b00 */
.L_x_1166:
[----:B-1-34-:R-:W-:Y:S05]  /*8630*/  BSYNC B0 ;  /* 0x0000000000007941 */ /* 0x01afea0003800000 */
.L_x_1165:
[----:B-----5:R-:W-:Y:S01]  /*8640*/  IMAD.MOV.U32 R5, RZ, RZ, R14 ;  /* 0x000000ffff057224 */ /* 0x020fe200078e000e */
[----:B------:R-:W-:-:S04]  /*8650*/  DEPBAR.LE SB0, 0x1 ;  /* 0x000080400000791a */ /* 0x000fc80000000000 */
        /* <DEDUP_REMOVED lines=10> */
[----:B------:R-:W-:-:S02]  /*8700*/  IMAD.MOV.U32 R6, RZ, RZ, R35 ;  /* 0x000000ffff067224 */ /* 0x000fc400078e0023 */
[----:B------:R-:W-:Y:S01]  /*8710*/  IMAD.MOV.U32 R5, RZ, RZ, R42 ;  /* 0x000000ffff057224 */ /* 0x000fe200078e002a */
[----:B------:R-:W-:Y:S01]  /*8720*/  PRMT R19, R8, 0x7610, R19 ;  /* 0x0000761008137816 */ /* 0x000fe20000000013 */
[----:B------:R-:W-:Y:S01]  /*8730*/  IMAD.MOV.U32 R8, RZ, RZ, R43 ;  /* 0x000000ffff087224 */ /* 0x000fe200078e002b */
[----:B------:R-:W-:Y:S01]  /*8740*/  PRMT R24, R6, 0x5410, R7 ;  /* 0x0000541006187816 */ /* 0x000fe20000000007 */
[----:B------:R-:W-:Y:S01]  /*8750*/  IMAD.MOV.U32 R7, RZ, RZ, R62 ;  /* 0x000000ffff077224 */ /* 0x000fe200078e003e */
[----:B------:R-:W-:Y:S01]  /*8760*/  PRMT R30, R30, 0x5410, R5 ;  /* 0x000054101e1e7816 */ /* 0x000fe20000000005 */
[----:B------:R-:W-:Y:S01]  /*8770*/  IMAD.MOV.U32 R5, RZ, RZ, R63 ;  /* 0x000000ffff057224 */ /* 0x000fe200078e003f */
[----:B------:R-:W-:Y:S01]  /*8780*/  SHF.R.S32.HI R6, RZ, 0x1f, R244 ;  /* 0x0000001fff067819 */ /* 0x000fe200000114f4 */
[----:B------:R-:W-:Y:S01]  /*8790*/  IMAD.IADD R38, R4, 0x1, -R77 ;  /* 0x0000000104267824 */ /* 0x000fe200078e0a4d */
[----:B------:R-:W-:Y:S01]  /*87a0*/  PRMT R30, R8, 0x7610, R30 ;  /* 0x00007610081e7816 */ /* 0x000fe2000000001e */
[----:B------:R-:W-:Y:S01]  /*87b0*/  IMAD.MOV.U32 R8, RZ, RZ, R12 ;  /* 0x000000ffff087224 */ /* 0x000fe200078e000c */
[----:B------:R-:W-:Y:S01]  /*87c0*/  LEA.HI R6, R6, R244, RZ, 0x2 ;  /* 0x000000f406067211 */ /* 0x000fe200078f10ff */
[----:B------:R-:W-:Y:S01]  /*87d0*/  IMAD.MOV.U32 R4, RZ, RZ, R61 ;  /* 0x000000ffff047224 */ /* 0x000fe200078e003d */
[----:B------:R-:W-:Y:S01]  /*87e0*/  PRMT R36, R5, 0x5410, R7 ;  /* 0x0000541005247816 */ /* 0x000fe20000000007 */
[----:B------:R-:W-:Y:S01]  /*87f0*/  IMAD.MOV.U32 R7, RZ, RZ, R13 ;  /* 0x000000ffff077224 */ /* 0x000fe200078e000d */
[----:B------:R-:W-:Y:S01]  /*8800*/  LOP3.LUT R6, R6, 0xfffffffc, RZ, 0xc0, !PT ;  /* 0xfffffffc06067812 */ /* 0x000fe200078ec0ff */
[----:B------:R-:W-:Y:S01]  /*8810*/  IMAD.MOV.U32 R5, RZ, RZ, R20 ;  /* 0x000000ffff057224 */ /* 0x000fe200078e0014 */
[----:B------:R-:W-:-:S02]  /*8820*/  IMNMX R38, R38, 0x80, PT ;  /* 0x0000008026267817 */ /* 0x000fc40003800200 */
[----:B------:R-:W-:Y:S01]  /*8830*/  PRMT R9, R7, 0x5410, R8 ;  /* 0x0000541007097816 */ /* 0x000fe20000000008 */
[----:B------:R-:W-:Y:S01]  /*8840*/  IMAD.IADD R6, R244, 0x1, -R6 ;  /* 0x00000001f4067824 */ /* 0x000fe200078e0a06 */
[----:B------:R-:W-:Y:S01]  /*8850*/  PRMT R16, R16, 0x5410, R5 ;  /* 0x0000541010107816 */ /* 0x000fe20000000005 */
[----:B------:R-:W-:Y:S01]  /*8860*/  IMAD.MOV.U32 R7, RZ, RZ, R26 ;  /* 0x000000ffff077224 */ /* 0x000fe200078e001a */
[----:B------:R-:W-:Y:S01]  /*8870*/  BAR.SYNC.DEFER_BLOCKING 0x0 ;  /* 0x0000000000007b1d */ /* 0x000fe20000010000 */
[----:B------:R-:W-:Y:S01]  /*8880*/  IMAD.MOV.U32 R5, RZ, RZ, R27 ;  /* 0x000000ffff057224 */ /* 0x000fe200078e001b */
[C---:B------:R-:W-:Y:S01]  /*8890*/  LOP3.LUT P0, RZ, R6.reuse, 0x2, RZ, 0xc0, !PT ;  /* 0x0000000206ff7812 */ /* 0x040fe2000780c0ff */
[----:B------:R-:W-:Y:S01]  /*88a0*/  IMAD.SHL.U32 R11, R6, 0x40, RZ ;  /* 0x00000040060b7824 */ /* 0x000fe200078e00ff */
[----:B------:R-:W-:Y:S01]  /*88b0*/  ISETP.GE.AND P1, PT, R53, R38, PT ;  /* 0x000000263500720c */ /* 0x000fe20003f26270 */
[----:B------:R-:W-:Y:S01]  /*88c0*/  IMAD.MOV.U32 R8, RZ, RZ, R21 ;  /* 0x000000ffff087224 */ /* 0x000fe200078e0015 */
[----:B------:R-:W-:Y:S01]  /*88d0*/  PRMT R18, R5, 0x5410, R7 ;  /* 0x0000541005127816 */ /* 0x000fe20000000007 */
[----:B------:R-:W-:Y:S01]  /*88e0*/  IMAD.MOV.U32 R7, RZ, RZ, R32 ;  /* 0x000000ffff077224 */ /* 0x000fe200078e0020 */
[----:B------:R-:W-:Y:S01]  /*88f0*/  LEA.HI R5, R53, R53, RZ, 0x1 ;  /* 0x0000003535057211 */ /* 0x000fe200078f08ff */
[----:B------:R-:W-:Y:S01]  /*8900*/  IMAD.MOV.U32 R6, RZ, RZ, R40 ;  /* 0x000000ffff067224 */ /* 0x000fe200078e0028 */
[----:B------:R-:W-:-:S02]  /*8910*/  LOP3.LUT R11, R11, 0xc0, RZ, 0xc0, !PT ;  /* 0x000000c00b0b7812 */ /* 0x000fc400078ec0ff */
[----:B------:R-:W-:Y:S02]  /*8920*/  LOP3.LUT R5, R5, 0x7fffffe, RZ, 0xc0, !PT ;  /* 0x07fffffe05057812 */ /* 0x000fe400078ec0ff */
[----:B------:R-:W-:Y:S02]  /*8930*/  LOP3.LUT R58, R11, 0x8, R58, 0xf8, !PT ;  /* 0x000000080b3a7812 */ /* 0x000fe400078ef83a */
[----:B------:R-:W-:Y:S01]  /*8940*/  SHF.R.U32.HI R11, RZ, 0x3, R11 ;  /* 0x00000003ff0b7819 */ /* 0x000fe2000001160b */
[----:B------:R-:W-:Y:S01]  /*8950*/  IMAD.IADD R5, R53, 0x1, -R5 ;  /* 0x0000000135057824 */ /* 0x000fe200078e0a05 */
[----:B------:R-:W-:Y:S02]  /*8960*/  PRMT R16, R8, 0x7610, R16 ;  /* 0x0000761008107816 */ /* 0x000fe40000000010 */
[----:B------:R-:W-:Y:S01]  /*8970*/  LOP3.LUT R11, R58, R11, RZ, 0x3c, !PT ;  /* 0x0000000b3a0b7212 */ /* 0x000fe200078e3cff */
[----:B------:R-:W-:Y:S01]  /*8980*/  IMAD R5, R49, 0x8, R5 ;  /* 0x0000000831057824 */ /* 0x000fe200078e0205 */
[----:B------:R-:W-:Y:S01]  /*8990*/  PRMT R25, R25, 0x5410, R7 ;  /* 0x0000541019197816 */ /* 0x000fe20000000007 */
[----:B------:R-:W-:Y:S01]  /*89a0*/  IMAD.MOV.U32 R7, RZ, RZ, R33 ;  /* 0x000000ffff077224 */ /* 0x000fe200078e0021 */
[----:B------:R-:W-:Y:S01]  /*89b0*/  PRMT R31, R31, 0x5410, R6 ;  /* 0x000054101f1f7816 */ /* 0x000fe20000000006 */
[----:B------:R-:W-:-:S02]  /*89c0*/  IMAD.U32 R11, R5, 0x20, R11 ;  /* 0x00000020050b7824 */ /* 0x000fc400078e000b */
[----:B------:R-:W-:Y:S01]  /*89d0*/  IMAD.MOV.U32 R6, RZ, RZ, R41 ;  /* 0x000000ffff067224 */ /* 0x000fe200078e0029 */
[----:B------:R-:W-:Y:S01]  /*89e0*/  PRMT R25, R7, 0x7610, R25 ;  /* 0x0000761007197816 */ /* 0x000fe20000000019 */
[----:B------:R-:W-:Y:S01]  /*89f0*/  IMAD.MOV.U32 R5, RZ, RZ, R60 ;  /* 0x000000ffff057224 */ /* 0x000fe200078e003c */
[C---:B------:R-:W-:Y:S02]  /*8a00*/  IADD3 R8, R11.reuse, 0x10, RZ ;  /* 0x000000100b087810 */ /* 0x040fe40007ffe0ff */
[C---:B------:R-:W-:Y:S02]  /*8a10*/  @P0 IADD3 R8, R11.reuse, -0x10, RZ ;  /* 0xfffffff00b080810 */ /* 0x040fe40007ffe0ff */
[----:B------:R-:W-:Y:S02]  /*8a20*/  PRMT R31, R6, 0x7610, R31 ;  /* 0x00007610061f7816 */ /* 0x000fe4000000001f */
[----:B------:R-:W-:Y:S02]  /*8a30*/  PRMT R37, R4, 0x5410, R5 ;  /* 0x0000541004257816 */ /* 0x000fe40000000005 */
[----:B------:R-:W-:-:S02]  /*8a40*/  LEA R11, R11, 0x6080, 0x1 ;  /* 0x000060800b0b7811 */ /* 0x000fc400078e08ff */
[----:B------:R-:W-:Y:S01]  /*8a50*/  LEA R8, R8, 0x6080, 0x1 ;  /* 0x0000608008087811 */ /* 0x000fe200078e08ff */
[----:B------:R-:W-:Y:S05]  /*8a60*/  @P1 BRA `(.L_x_1168) ;  /* 0x0000117000001947 */ /* 0x000fea0003800000 */
[----:B------:R-:W-:Y:S01]  /*8a70*/  ISETP.GE.AND P0, PT, R88, c[0x0][0x27c], PT ;  /* 0x00009f0058007a0c */ /* 0x000fe20003f06270 */
[----:B------:R-:W-:-:S12]  /*8a80*/  BSSY B0, `(.L_x_1169) ;  /* 0x000002c000007945 */ /* 0x000fd80003800000 */
[----:B------:R-:W-:Y:S05]  /*8a90*/  @P0 BRA `(.L_x_1170) ;  /* 0x000002a000000947 */ /* 0x000fea0003800000 */
[----:B------:R-:W1:Y:S01]  /*8aa0*/  LDS.128 R4, [R11] ;  /* 0x000000000b047984 */ /* 0x000e620000000c00 */
[----:B------:R-:W-:Y:S01]  /*8ab0*/  SHF.R.U32.HI R89, RZ, 0x10, R91 ;  /* 0x00000010ff597819 */ /* 0x000fe2000001165b */
[--C-:B------:R-:W-:Y:S01]  /*8ac0*/  HADD2.F32 R94, -RZ, R84.reuse.H1_H1 ;  /* 0x30000054ff5e7230 */ /* 0x100fe20000004100 */
[--C-:B------:R-:W-:Y:S01]  /*8ad0*/  SHF.R.U64 R58, R86, 0x10, R87.reuse ;  /* 0x00000010563a7819 */ /* 0x100fe20000001257 */
[----:B------:R-:W-:Y:S01]  /*8ae0*/  HADD2.F32 R84, -RZ, R84.H0_H0 ;  /* 0x20000054ff547230 */ /* 0x000fe20000004100 */
[----:B------:R-:W-:Y:S01]  /*8af0*/  SHF.R.U32.HI R86, RZ, 0x10, R87 ;  /* 0x00000010ff567819 */ /* 0x000fe20000011657 */
[----:B------:R-:W-:Y:S01]  /*8b00*/  HADD2.F32 R89, -RZ, R89.H0_H0 ;  /* 0x20000059ff597230 */ /* 0x000fe20000004100 */
[----:B------:R-:W-:Y:S01]  /*8b10*/  SHF.R.U64 R87, R90, 0x10, R91 ;  /* 0x000000105a577819 */ /* 0x000fe2000000125b */
[----:B------:R-:W-:Y:S02]  /*8b20*/  HADD2.F32 R101, -RZ, R85.H1_H1 ;  /* 0x30000055ff657230 */ /* 0x000fe40000004100 */
[----:B------:R-:W-:-:S02]  /*8b30*/  HADD2.F32 R95, -RZ, R86.H0_H0 ;  /* 0x20000056ff5f7230 */ /* 0x000fc40000004100 */
[----:B------:R-:W-:Y:S02]  /*8b40*/  HADD2.F32 R87, -RZ, R87.H0_H0 ;  /* 0x20000057ff577230 */ /* 0x000fe40000004100 */
[----:B------:R-:W-:Y:S02]  /*8b50*/  HADD2.F32 R85, -RZ, R85.H0_H0 ;  /* 0x20000055ff557230 */ /* 0x000fe40000004100 */
[--C-:B-1----:R-:W-:Y:S02]  /*8b60*/  HADD2.F32 R90, -RZ, R7.reuse.H0_H0 ;  /* 0x20000007ff5a7230 */ /* 0x102fe40000004100 */
[----:B------:R-:W-:Y:S02]  /*8b70*/  HADD2.F32 R7, -RZ, R7.H1_H1 ;  /* 0x30000007ff077230 */ /* 0x000fe40000004100 */
[--C-:B------:R-:W-:Y:S02]  /*8b80*/  HADD2.F32 R91, -RZ, R4.reuse.H0_H0 ;  /* 0x20000004ff5b7230 */ /* 0x100fe40000004100 */
[----:B------:R-:W-:Y:S01]  /*8b90*/  HADD2.F32 R92, -RZ, R4.H1_H1 ;  /* 0x30000004ff5c7230 */ /* 0x000fe20000004100 */
[CC--:B------:R-:W-:Y:S01]  /*8ba0*/  FMUL.FTZ R86, R7.reuse, R89.reuse ;  /* 0x0000005907567220 */ /* 0x0c0fe20000410000 */
[--C-:B------:R-:W-:Y:S01]  /*8bb0*/  HADD2.F32 R4, -RZ, R6.reuse.H0_H0 ;  /* 0x20000006ff047230 */ /* 0x100fe20000004100 */
[C---:B------:R-:W-:Y:S01]  /*8bc0*/  FMUL.FTZ R89, R90.reuse, R89 ;  /* 0x000000595a597220 */ /* 0x040fe20000410000 */
[--C-:B------:R-:W-:Y:S01]  /*8bd0*/  HADD2.F32 R93, -RZ, R5.reuse.H0_H0 ;  /* 0x20000005ff5d7230 */ /* 0x100fe20000004100 */
[-C--:B------:R-:W-:Y:S01]  /*8be0*/  FFMA.FTZ R86, R90, R95.reuse, -R86 ;  /* 0x0000005f5a567223 */ /* 0x080fe20000010856 */
[----:B------:R-:W-:Y:S01]  /*8bf0*/  HADD2.F32 R6, -RZ, R6.H1_H1 ;  /* 0x30000006ff067230 */ /* 0x000fe20000004100 */
[----:B------:R-:W-:Y:S01]  /*8c00*/  FFMA.FTZ R7, R7, R95, R89 ;  /* 0x0000005f07077223 */ /* 0x000fe20000010059 */
[----:B------:R-:W-:Y:S01]  /*8c10*/  HADD2.F32 R5, -RZ, R5.H1_H1 ;  /* 0x30000005ff057230 */ /* 0x000fe20000004100 */
[----:B------:R-:W-:Y:S01]  /*8c20*/  FMUL.FTZ R106, R92, R94 ;  /* 0x0000005e5c6a7220 */ /* 0x000fe20000410000 */
[----:B------:R-:W-:Y:S01]  /*8c30*/  HADD2.F32 R89, -RZ, R58.H0_H0 ;  /* 0x2000003aff597230 */ /* 0x000fe20000004100 */
[----:B------:R-:W-:Y:S01]  /*8c40*/  FMUL.FTZ R58, R6, R84 ;  /* 0x00000054063a7220 */ /* 0x000fe20000410000 */
[----:B------:R-:W-:Y:S01]  /*8c50*/  F2FP.PACK_AB R7, R7, R86 ;  /* 0x000000560707723e */ /* 0x000fe200000000ff */
[----:B------:R-:W-:-:S02]  /*8c60*/  FMUL.FTZ R90, R5, R87 ;  /* 0x00000057055a7220 */ /* 0x000fc40000410000 */
[----:B------:R-:W-:Y:S02]  /*8c70*/  FMUL.FTZ R94, R91, R94 ;  /* 0x0000005e5b5e7220 */ /* 0x000fe40000410000 */
[----:B------:R-:W-:Y:S02]  /*8c80*/  FMUL.FTZ R84, R4, R84 ;  /* 0x0000005404547220 */ /* 0x000fe40000410000 */
[----:B------:R-:W-:Y:S02]  /*8c90*/  FMUL.FTZ R87, R93, R87 ;  /* 0x000000575d577220 */ /* 0x000fe40000410000 */
[-C--:B------:R-:W-:Y:S02]  /*8ca0*/  FFMA.FTZ R106, R91, R101.reuse, -R106 ;  /* 0x000000655b6a7223 */ /* 0x080fe4000001086a */
[----:B------:R-:W-:Y:S02]  /*8cb0*/  FFMA.FTZ R94, R92, R101, R94 ;  /* 0x000000655c5e7223 */ /* 0x000fe4000001005e */
[----:B------:R-:W-:-:S02]  /*8cc0*/  FFMA.FTZ R58, R4, R85, -R58 ;  /* 0x00000055043a7223 */ /* 0x000fc4000001083a */
[----:B------:R-:W-:Y:S01]  /*8cd0*/  FFMA.FTZ R6, R6, R85, R84 ;  /* 0x0000005506067223 */ /* 0x000fe20000010054 */
[----:B------:R-:W-:Y:S01]  /*8ce0*/  F2FP.PACK_AB R4, R94, R106 ;  /* 0x0000006a5e04723e */ /* 0x000fe200000000ff */
[-C--:B------:R-:W-:Y:S02]  /*8cf0*/  FFMA.FTZ R90, R93, R89.reuse, -R90 ;  /* 0x000000595d5a7223 */ /* 0x080fe4000001085a */
[----:B------:R-:W-:Y:S01]  /*8d00*/  FFMA.FTZ R5, R5, R89, R87 ;  /* 0x0000005905057223 */ /* 0x000fe20000010057 */
[----:B------:R-:W-:-:S04]  /*8d10*/  F2FP.PACK_AB R6, R6, R58 ;  /* 0x0000003a0606723e */ /* 0x000fc800000000ff */
[----:B------:R-:W-:-:S05]  /*8d20*/  F2FP.PACK_AB R5, R5, R90 ;  /* 0x0000005a0505723e */ /* 0x000fca00000000ff */
[----:B------:R1:W-:Y:S02]  /*8d30*/  STS.128 [R11], R4 ;  /* 0x000000040b007388 */ /* 0x0003e40000000c00 */
.L_x_1170:
[----:B------:R-:W-:Y:S05]  /*8d40*/  BSYNC B0 ;  /* 0x0000000000007941 */ /* 0x000fea0003800000 */
.L_x_1169:
[----:B-1----:R-:W-:Y:S01]  /*8d50*/  IADD3 R4, R88, 0x8, RZ ;  /* 0x0000000858047810 */ /* 0x002fe20007ffe0ff */
[----:B------:R-:W-:Y:S03]  /*8d60*/  BSSY B0, `(.L_x_1171) ;  /* 0x000002d000007945 */ /* 0x000fe60003800000 */
[----:B------:R-:W-:-:S13]  /*8d70*/  ISETP.GE.AND P0, PT, R4, c[0x0][0x27c], PT ;  /* 0x00009f0004007a0c */ /* 0x000fda0003f06270 */
[----:B------:R-:W-:Y:S05]  /*8d80*/  @P0 BRA `(.L_x_1172) ;  /* 0x000002a000000947 */ /* 0x000fea0003800000 */
[----:B------:R-:W1:Y:S01]  /*8d90*/  LDS.128 R4, [R8] ;  /* 0x0000000008047984 */ /* 0x000e620000000c00 */
[--C-:B------:R-:W-:Y:S01]  /*8da0*/  SHF.R.U64 R84, R108, 0x10, R109.reuse ;  /* 0x000000106c547819 */ /* 0x100fe2000000126d */
[--C-:B------:R-:W-:Y:S01]  /*8db0*/  HADD2.F32 R90, -RZ, R74.reuse.H1_H1 ;  /* 0x3000004aff5a7230 */ /* 0x100fe20000004100 */
[----:B------:R-:W-:Y:S01]  /*8dc0*/  SHF.R.U32.HI R108, RZ, 0x10, R109 ;  /* 0x00000010ff6c7819 */ /* 0x000fe2000001166d */
[----:B------:R-:W-:Y:S01]  /*8dd0*/  HADD2.F32 R92, -RZ, R75.H1_H1 ;  /* 0x3000004bff5c7230 */ /* 0x000fe20000004100 */
[--C-:B------:R-:W-:Y:S01]  /*8de0*/  SHF.R.U64 R58, R110, 0x10, R111.reuse ;  /* 0x000000106e3a7819 */ /* 0x100fe2000000126f */
[----:B------:R-:W-:Y:S01]  /*8df0*/  HADD2.F32 R74, -RZ, R74.H0_H0 ;  /* 0x2000004aff4a7230 */ /* 0x000fe20000004100 */
[----:B------:R-:W-:Y:S01]  /*8e00*/  SHF.R.U32.HI R110, RZ, 0x10, R111 ;  /* 0x00000010ff6e7819 */ /* 0x000fe2000001166f */
[----:B------:R-:W-:Y:S02]  /*8e10*/  HADD2.F32 R108, -RZ, R108.H0_H0 ;  /* 0x2000006cff6c7230 */ /* 0x000fe40000004100 */
[----:B------:R-:W-:-:S02]  /*8e20*/  HADD2.F32 R84, -RZ, R84.H0_H0 ;  /* 0x20000054ff547230 */ /* 0x000fc40000004100 */
[----:B------:R-:W-:Y:S02]  /*8e30*/  HADD2.F32 R110, -RZ, R110.H0_H0 ;  /* 0x2000006eff6e7230 */ /* 0x000fe40000004100 */
[----:B------:R-:W-:Y:S02]  /*8e40*/  HADD2.F32 R75, -RZ, R75.H0_H0 ;  /* 0x2000004bff4b7230 */ /* 0x000fe40000004100 */
[--C-:B-1----:R-:W-:Y:S02]  /*8e50*/  HADD2.F32 R85, -RZ, R7.reuse.H0_H0 ;  /* 0x20000007ff557230 */ /* 0x102fe40000004100 */
[----:B------:R-:W-:Y:S02]  /*8e60*/  HADD2.F32 R7, -RZ, R7.H1_H1 ;  /* 0x30000007ff077230 */ /* 0x000fe40000004100 */
[--C-:B------:R-:W-:Y:S02]  /*8e70*/  HADD2.F32 R87, -RZ, R4.reuse.H1_H1 ;  /* 0x30000004ff577230 */ /* 0x100fe40000004100 */
[----:B------:R-:W-:Y:S01]  /*8e80*/  HADD2.F32 R86, -RZ, R4.H0_H0 ;  /* 0x20000004ff567230 */ /* 0x000fe20000004100 */
[----:B------:R-:W-:Y:S01]  /*8e90*/  FMUL.FTZ R91, R7, R108 ;  /* 0x0000006c075b7220 */ /* 0x000fe20000410000 */
[--C-:B------:R-:W-:Y:S01]  /*8ea0*/  HADD2.F32 R4, -RZ, R6.reuse.H0_H0 ;  /* 0x20000006ff047230 */ /* 0x100fe20000004100 */
[----:B------:R-:W-:Y:S01]  /*8eb0*/  FMUL.FTZ R93, R87, R90 ;  /* 0x0000005a575d7220 */ /* 0x000fe20000410000 */
[--C-:B------:R-:W-:Y:S01]  /*8ec0*/  HADD2.F32 R89, -RZ, R5.reuse.H0_H0 ;  /* 0x20000005ff597230 */ /* 0x100fe20000004100 */
[C---:B------:R-:W-:Y:S01]  /*8ed0*/  FMUL.FTZ R108, R85.reuse, R108 ;  /* 0x0000006c556c7220 */ /* 0x040fe20000410000 */
[----:B------:R-:W-:Y:S01]  /*8ee0*/  HADD2.F32 R6, -RZ, R6.H1_H1 ;  /* 0x30000006ff067230 */ /* 0x000fe20000004100 */
[----:B------:R-:W-:Y:S01]  /*8ef0*/  FFMA.FTZ R91, R85, R110, -R91 ;  /* 0x0000006e555b7223 */ /* 0x000fe2000001085b */
[----:B------:R-:W-:Y:S01]  /*8f00*/  HADD2.F32 R5, -RZ, R5.H1_H1 ;  /* 0x30000005ff057230 */ /* 0x000fe20000004100 */
[C---:B------:R-:W-:Y:S01]  /*8f10*/  FMUL.FTZ R90, R86.reuse, R90 ;  /* 0x0000005a565a7220 */ /* 0x040fe20000410000 */
[----:B------:R-:W-:Y:S01]  /*8f20*/  HADD2.F32 R85, -RZ, R58.H0_H0 ;  /* 0x2000003aff557230 */ /* 0x000fe20000004100 */
[----:B------:R-:W-:-:S02]  /*8f30*/  FFMA.FTZ R93, R86, R92, -R93 ;  /* 0x0000005c565d7223 */ /* 0x000fc4000001085d */
[----:B------:R-:W-:Y:S02]  /*8f40*/  FMUL.FTZ R58, R6, R74 ;  /* 0x0000004a063a7220 */ /* 0x000fe40000410000 */
[----:B------:R-:W-:Y:S02]  /*8f50*/  FMUL.FTZ R86, R5, R84 ;  /* 0x0000005405567220 */ /* 0x000fe40000410000 */
[----:B------:R-:W-:Y:S02]  /*8f60*/  FMUL.FTZ R74, R4, R74 ;  /* 0x0000004a044a7220 */ /* 0x000fe40000410000 */
[----:B------:R-:W-:Y:S02]  /*8f70*/  FMUL.FTZ R84, R89, R84 ;  /* 0x0000005459547220 */ /* 0x000fe40000410000 */
[----:B------:R-:W-:Y:S02]  /*8f80*/  FFMA.FTZ R7, R7, R110, R108 ;  /* 0x0000006e07077223 */ /* 0x000fe4000001006c */
[----:B------:R-:W-:-:S02]  /*8f90*/  FFMA.FTZ R90, R87, R92, R90 ;  /* 0x0000005c575a7223 */ /* 0x000fc4000001005a */
[----:B------:R-:W-:Y:S01]  /*8fa0*/  FFMA.FTZ R58, R4, R75, -R58 ;  /* 0x0000004b043a7223 */ /* 0x000fe2000001083a */
[----:B------:R-:W-:Y:S01]  /*8fb0*/  F2FP.PACK_AB R7, R7, R91 ;  /* 0x0000005b0707723e */ /* 0x000fe200000000ff */
[----:B------:R-:W-:Y:S01]  /*8fc0*/  FFMA.FTZ R6, R6, R75, R74 ;  /* 0x0000004b06067223 */ /* 0x000fe2000001004a */
[----:B------:R-:W-:Y:S01]  /*8fd0*/  F2FP.PACK_AB R4, R90, R93 ;  /* 0x0000005d5a04723e */ /* 0x000fe200000000ff */
[-C--:B------:R-:W-:Y:S02]  /*8fe0*/  FFMA.FTZ R86, R89, R85.reuse, -R86 ;  /* 0x0000005559567223 */ /* 0x080fe40000010856 */
[----:B------:R-:W-:Y:S01]  /*8ff0*/  FFMA.FTZ R5, R5, R85, R84 ;  /* 0x0000005505057223 */ /* 0x000fe20000010054 */
[----:B------:R-:W-:-:S04]  /*9000*/  F2FP.PACK_AB R6, R6, R58 ;  /* 0x0000003a0606723e */ /* 0x000fc800000000ff */
[----:B------:R-:W-:-:S05]  /*9010*/  F2FP.PACK_AB R5, R5, R86 ;  /* 0x000000560505723e */ /* 0x000fca00000000ff */
[----:B------:R1:W-:Y:S02]  /*9020*/  STS.128 [R8], R4 ;  /* 0x0000000408007388 */ /* 0x0003e40000000c00 */
.L_x_1172:
[----:B------:R-:W-:Y:S05]  /*9030*/  BSYNC B0 ;  /* 0x0000000000007941 */ /* 0x000fea0003800000 */
.L_x_1171:
[----:B-1----:R-:W-:Y:S01]  /*9040*/  IADD3 R4, R88, 0x10, RZ ;  /* 0x0000001058047810 */ /* 0x002fe20007ffe0ff */
[----:B------:R-:W-:Y:S03]  /*9050*/  BSSY B0, `(.L_x_1173) ;  /* 0x000002d000007945 */ /* 0x000fe60003800000 */
[----:B------:R-:W-:-:S13]  /*9060*/  ISETP.GE.AND P0, PT, R4, c[0x0][0x27c], PT ;  /* 0x00009f0004007a0c */ /* 0x000fda0003f06270 */
[----:B------:R-:W-:Y:S05]  /*9070*/  @P0 BRA `(.L_x_1174) ;  /* 0x000002a000000947 */ /* 0x000fea0003800000 */
[----:B------:R-:W1:Y:S01]  /*9080*/  LDS.128 R4, [R11+0x2000] ;  /* 0x002000000b047984 */ /* 0x000e620000000c00 */
        /* <DEDUP_REMOVED lines=15> */
[-C--:B------:R-:W-:Y:S01]  /*9180*/  FMUL.FTZ R89, R7, R102.reuse ;  /* 0x0000006607597220 */ /* 0x080fe20000410000 */
[--C-:B------:R-:W-:Y:S01]  /*9190*/  HADD2.F32 R4, -RZ, R6.reuse.H0_H0 ;  /* 0x20000006ff047230 */ /* 0x100fe20000004100 */
[-C--:B------:R-:W-:Y:S01]  /*91a0*/  FMUL.FTZ R91, R85, R87.reuse ;  /* 0x00000057555b7220 */ /* 0x080fe20000410000 */
        /* <DEDUP_REMOVED lines=22> */
[----:B------:R1:W-:Y:S02]  /*9310*/  STS.128 [R11+0x2000], R4 ;  /* 0x002000040b007388 */ /* 0x0003e40000000c00 */
.L_x_1174:
[----:B------:R-:W-:Y:S05]  /*9320*/  BSYNC B0 ;  /* 0x0000000000007941 */ /* 0x000fea0003800000 */
.L_x_1173:
        /* <DEDUP_REMOVED lines=8> */
[----:B------:R-:W-:Y:S01]  /*93b0*/  HADD2.F32 R59, -RZ, R59.H0_H0 ;  /* 0x2000003bff3b7230 */ /* 0x000fe20000004100 */
[--C-:B------:R-:W-:Y:S01]  /*93c0*/  SHF.R.U64 R58, R82, 0x10, R83.reuse ;  /* 0x00000010523a7819 */ /* 0x100fe20000001253 */
[----:B------:R-:W-:Y:S01]  /*93d0*/  HADD2.F32 R68, -RZ, R68.H0_H0 ;  /* 0x20000044ff447230 */ /* 0x000fe20000004100 */
[----:B------:R-:W-:Y:S01]  /*93e0*/  SHF.R.U32.HI R82, RZ, 0x10, R83 ;  /* 0x00000010ff527819 */ /* 0x000fe20000011653 */
[----:B------:R-:W-:Y:S02]  /*93f0*/  HADD2.F32 R80, -RZ, R80.H0_H0 ;  /* 0x20000050ff507230 */ /* 0x000fe40000004100 */
[----:B------:R-:W-:-:S02]  /*9400*/  HADD2.F32 R83, -RZ, R57.H1_H1 ;  /* 0x30000039ff537230 */ /* 0x000fc40000004100 */
        /* <DEDUP_REMOVED lines=17> */
[-C--:B------:R-:W-:Y:S02]  /*9520*/  FMUL.FTZ R58, R6, R57.reuse ;  /* 0x00000039063a7220 */ /* 0x080fe40000410000 */
[-C--:B------:R-:W-:Y:S02]  /*9530*/  FMUL.FTZ R74, R5, R68.reuse ;  /* 0x00000044054a7220 */ /* 0x080fe40000410000 */
[----:B------:R-:W-:Y:S02]  /*9540*/  FMUL.FTZ R57, R4, R57 ;  /* 0x0000003904397220 */ /* 0x000fe40000410000 */
[----:B------:R-:W-:Y:S02]  /*9550*/  FMUL.FTZ R68, R81, R68 ;  /* 0x0000004451447220 */ /* 0x000fe40000410000 */
[----:B------:R-:W-:Y:S02]  /*9560*/  FFMA.FTZ R7, R7, R84, R80 ;  /* 0x0000005407077223 */ /* 0x000fe40000010050 */
[----:B------:R-:W-:-:S02]  /*9570*/  FFMA.FTZ R83, R75, R85, R83 ;  /* 0x000000554b537223 */ /* 0x000fc40000010053 */
[-C--:B------:R-:W-:Y:S01]  /*9580*/  FFMA.FTZ R58, R4, R59.reuse, -R58 ;  /* 0x0000003b043a7223 */ /* 0x080fe2000001083a */
        /* <DEDUP_REMOVED lines=8> */
.L_x_1176:
[----:B------:R-:W-:Y:S05]  /*9610*/  BSYNC B0 ;  /* 0x0000000000007941 */ /* 0x000fea0003800000 */
.L_x_1175:
        /* <DEDUP_REMOVED lines=46> */
.L_x_1178:
[----:B------:R-:W-:Y:S05]  /*9900*/  BSYNC B0 ;  /* 0x0000000000007941 */ /* 0x000fea0003800000 */
.L_x_1177:
[----:B-1----:R-:W-:-:S04]  /*9910*/  IADD3 R4, R88, 0x28, RZ ;  /* 0x0000002858047810 */ /* 0x002fc80007ffe0ff */
        /* <DEDUP_REMOVED lines=44> */
.L_x_1168:
[----:B------:R-:W-:Y:S05]  /*9be0*/  BSYNC B1 ;  /* 0x0000000000017941 */ /* 0x000fea0003800000 */
.L_x_1167:
[----:B------:R-:W-:-:S04]  /*9bf0*/  IADD3 R53, R53, 0x40, RZ ;  /* 0x0000004035357810 */ /* 0x000fc80007ffe0ff */
[----:B------:R-:W-:-:S13]  /*9c00*/  ISETP.GE.AND P0, PT, R53, R38, PT ;  /* 0x000000263500720c */ /* 0x000fda0003f06270 */
[----:B------:R-:W-:Y:S05]  /*9c10*/  @P0 BRA `(.L_x_1179) ;  /* 0x00004af000000947 */ /* 0x000fea0003800000 */
[----:B------:R-:W-:Y:S01]  /*9c20*/  ISETP.GE.AND P0, PT, R88, c[0x0][0x27c], PT ;  /* 0x00009f0058007a0c */ /* 0x000fe20003f06270 */
[----:B------:R-:W-:-:S12]  /*9c30*/  BSSY B0, `(.L_x_1180) ;  /* 0x000002c000007945 */ /* 0x000fd80003800000 */
[----:B------:R-:W-:Y:S05]  /*9c40*/  @P0 BRA `(.L_x_1181) ;  /* 0x000002a000000947 */ /* 0x000fea0003800000 */
[----:B-1----:R-:W1:Y:S01]  /*9c50*/  LDS.128 R4, [R11+0x1000] ;  /* 0x001000000b047984 */ /* 0x002e620000000c00 */
        /* <DEDUP_REMOVED lines=41> */
.L_x_1181:
[----:B------:R-:W-:Y:S05]  /*9ef0*/  BSYNC B0 ;  /* 0x0000000000007941 */ /* 0x000fea0003800000 */
.L_x_1180:
        /* <DEDUP_REMOVED lines=46> */
.L_x_1183:
[----:B------:R-:W-:Y:S05]  /*a1e0*/  BSYNC B0 ;  /* 0x0000000000007941 */ /* 0x000fea0003800000 */
.L_x_1182:
        /* <DEDUP_REMOVED lines=18> */
[--C-:B------:R-:W-:Y:S02]  /*a310*/  HADD2.F32 R35, -RZ, R4.reuse.H0_H0 ;  /* 0x20000004ff237230 */ /* 0x100fe40000004100 */
[----:B------:R-:W-:Y:S01]  /*a320*/  HADD2.F32 R36, -RZ, R4.H1_H1 ;  /* 0x30000004ff247230 */ /* 0x000fe20000004100 */
[-C--:B------:R-:W-:Y:S01]  /*a330*/  FMUL.FTZ R34, R7, R32.reuse ;  /* 0x0000002007227220 */ /* 0x080fe20000410000 */
        /* <DEDUP_REMOVED lines=24> */
[----:B------:R1:W-:Y:S02]  /*a4c0*/  STS.128 [R11+0x3000], R4 ;  /* 0x003000040b007388 */ /* 0x0003e40000000c00 */
.L_x_1185:
[----:B------:R-:W-:Y:S05]  /*a4d0*/  BSYNC B0 ;  /* 0x0000000000007941 */ /* 0x000fea0003800000 */
.L_x_1184:
        /* <DEDUP_REMOVED lines=46> */
.L_x_1187:
[----:B------:R-:W-:Y:S05]  /*a7c0*/  BSYNC B0 ;  /* 0x0000000000007941 */ /* 0x000fea0003800000 */
.L_x_1186:
        /* <DEDUP_REMOVED lines=46> */
.L_x_1189:
[----:B------:R-:W-:Y:S05]  /*aab0*/  BSYNC B0 ;  /* 0x0000000000007941 */ /* 0x000fea0003800000 */
.L_x_1188:
[----:B------:R-:W-:-:S04]  /*aac0*/  IADD3 R88, R88, 0x28, RZ ;  /* 0x0000002858587810 */ /* 0x000fc80007ffe0ff */
[----:B------:R-:W-:-:S13]  /*aad0*/  ISETP.GE.AND P0, PT, R88, c[0x0][0x27c], PT ;  /* 0x00009f0058007a0c */ /* 0x000fda0003f06270 */
[----:B------:R-:W-:Y:S05]  /*aae0*/  @P0 BRA `(.L_x_1179) ;  /* 0x00003c2000000947 */ /* 0x000fea0003800000 */
[----:B-1----:R-:W1:Y:S01]  /*aaf0*/  LDS.128 R4, [R8+0x5000] ;  /* 0x0050000008047984 */ /* 0x002e620000000c00 */
        /* <DEDUP_REMOVED lines=40> */
[----:B------:R1:W-:Y:S01]  /*ad80*/  STS.128 [R8+0x5000], R4 ;  /* 0x0050000408007388 */ /* 0x0003e20000000c00 */
[----:B------:R-:W-:Y:S05]  /*ad90*/  BRA `(.L_x_1179) ;  /* 0x0000397000007947 */ /* 0x000fea0003800000 */
.L_x_1162:
[----:B------:R-:W-:Y:S01]  /*ada0*/  @P6 IMAD.HI.U32 R7, R6, c[0x0][0x2c8], RZ ;  /* 0x0000b20006076a27 */ /* 0x000fe200078e00ff */
[----:B------:R-:W-:Y:S01]  /*adb0*/  MOV R9, R17 ;  /* 0x0000001100097202 */ /* 0x000fe20000000f00 */
[----:B------:R-:W-:Y:S01]  /*adc0*/  BSSY B0, `(.L_x_1190) ;  /* 0x0000047000007945 */ /* 0x000fe20003800000 */
[----:B------:R-:W-:Y:S01]  /*add0*/  MOV R14, R12 ;  /* 0x0000000c000e7202 */ /* 0x000fe20000000f00 */
[----:B------:R-:W-:Y:S01]  /*ade0*/  IMAD.MOV.U32 R15, RZ, RZ, R11 ;  /* 0x000000ffff0f7224 */ /* 0x000fe200078e000b */
        /* <DEDUP_REMOVED lines=20> */
[----:B------:R-:W-:Y:S01]  /*af30*/  LEA R6, P1, R12, c[0x0][0x270], 0x1 ;  /* 0x00009c000c067a11 */ /* 0x000fe200078208ff */
[----:B------:R-:W-:Y:S01]  /*af40*/  IMAD.IADD R10, R9, 0x1, R10 ;  /* 0x00000001090a7824 */ /* 0x000fe200078e020a */
[----:B------:R-:W-:Y:S01]  /*af50*/  CS2R R74, SRZ ;  /* 0x00000000004a7805 */ /* 0x000fe2000001ff00 */
[----:B------:R1:W2:Y:S01]  /*af60*/  SHFL.IDX PT, R14, R7, RZ, 0x1e1f ;  /* 0x001e1fff070e7589 */ /* 0x0002a200000e0000 */
[----:B------:R-:W-:Y:S01]  /*af70*/  IADD3 R54, R13, R54, RZ ;  /* 0x000000360d367210 */ /* 0x000fe20007ffe0ff */
[----:B------:R-:W-:Y:S01]  /*af80*/  CS2R R72, SRZ ;  /* 0x0000000000487805 */ /* 0x000fe2000001ff00 */
[----:B------:R-:W-:Y:S01]  /*af90*/  LEA.HI.X R10, R8, c[0x0][0x28c], R10, 0x1, P0 ;  /* 0x0000a300080a7a11 */ /* 0x000fe200000f0c0a */
[----:B------:R1:W3:Y:S01]  /*afa0*/  SHFL.IDX PT, R16, R6, RZ, 0x1e1f ;  /* 0x001e1fff06107589 */ /* 0x0002e200000e0000 */
[----:B------:R-:W-:-:S02]  /*afb0*/  ISETP.GE.AND P0, PT, R5, R4, PT ;  /* 0x000000040500720c */ /* 0x000fc40003f06270 */
[----:B------:R-:W-:Y:S01]  /*afc0*/  LEA.HI.X R54, R12, c[0x0][0x274], R54, 0x1, P1 ;  /* 0x00009d000c367a11 */ /* 0x000fe200008f0c36 */
[----:B------:R1:W4:Y:S04]  /*afd0*/  SHFL.IDX PT, R15, R10, RZ, 0x1e1f ;  /* 0x001e1fff0a0f7589 */ /* 0x00032800000e0000 */
[----:B------:R1:W1:Y:S06]  /*afe0*/  SHFL.IDX PT, R17, R54, RZ, 0x1e1f ;  /* 0x001e1fff36117589 */ /* 0x00026c00000e0000 */
        /* <DEDUP_REMOVED lines=8> */
[----:B-1-3--:R-:W-:-:S04]  /*b070*/  @!P0 IMAD.WIDE R20, R58, 0x2, R16 ;  /* 0x000000023a148825 */ /* 0x00afc800078e0210 */
[----:B--2-4-:R-:W-:Y:S01]  /*b080*/  @!P0 IMAD.WIDE R18, R58, 0x2, R14 ;  /* 0x000000023a128825 */ /* 0x014fe200078e020e */
        /* <DEDUP_REMOVED lines=14> */
[----:B------:R-:W-:Y:S02]  /*b170*/  @!P1 LEA.HI R11, R11, R12, RZ, 0x3 ;  /* 0x0000000c0b0b9211 */ /* 0x000fe400078f18ff */
[----:B------:R-:W-:Y:S02]  /*b180*/  @!P0 LEA.HI R8, R8, R9, RZ, 0x3 ;  /* 0x0000000908088211 */ /* 0x000fe400078f18ff */
[----:B------:R-:W-:Y:S02]  /*b190*/  @!P1 LOP3.LUT R11, R11, 0xfffffff8, RZ, 0xc0, !PT ;  /* 0xfffffff80b0b9812 */ /* 0x000fe400078ec0ff */
[----:B------:R-:W-:-:S03]  /*b1a0*/  @!P0 LOP3.LUT R8, R8, 0xfffffff8, RZ, 0xc0, !PT ;  /* 0xfffffff808088812 */ /* 0x000fc600078ec0ff */
[----:B------:R-:W-:-:S04]  /*b1b0*/  @!P1 IMAD.WIDE R12, R11, 0x2, R16 ;  /* 0x000000020b0c9825 */ /* 0x000fc800078e0210 */
[C---:B------:R-:W-:Y:S01]  /*b1c0*/  @!P0 IMAD.WIDE R16, R8.reuse, 0x2, R16 ;  /* 0x0000000208108825 */ /* 0x040fe200078e0210 */
[----:B------:R1:W5:Y:S03]  /*b1d0*/  @!P1 LD.E.128 R64, [R12.64] ;  /* 0x0000000c0c409980 */ /* 0x000366000c101d00 */
[--C-:B--2---:R-:W-:Y:S01]  /*b1e0*/  @!P1 IMAD.WIDE R18, R11, 0x2, R14.reuse ;  /* 0x000000020b129825 */ /* 0x104fe200078e020e */
[----:B------:R1:W5:Y:S03]  /*b1f0*/  @!P0 LD.E.128 R40, [R16.64] ;  /* 0x0000000c10288980 */ /* 0x000366000c101d00 */
[----:B------:R-:W-:Y:S01]  /*b200*/  @!P0 IMAD.WIDE R8, R8, 0x2, R14 ;  /* 0x0000000208088825 */ /* 0x000fe200078e020e */
[----:B------:R1:W5:Y:S04]  /*b210*/  @!P1 LD.E.128 R60, [R18.64] ;  /* 0x0000000c123c9980 */ /* 0x000368000c101d00 */
[----:B------:R1:W5:Y:S02]  /*b220*/  @!P0 LD.E.128 R36, [R8.64] ;  /* 0x0000000c08248980 */ /* 0x000364000c101d00 */
.L_x_1191:
[----:B------:R-:W-:Y:S05]  /*b230*/  BSYNC B0 ;  /* 0x0000000000007941 */ /* 0x000fea0003800000 */
.L_x_1190:
[----:B-1----:R-:W-:Y:S01]  /*b240*/  IADD3 R8, R5, 0x40, RZ ;  /* 0x0000004005087810 */ /* 0x002fe20007ffe0ff */
[----:B-----5:R-:W-:Y:S01]  /*b250*/  IMAD.MOV.U32 R5, RZ, RZ, R42 ;  /* 0x000000ffff057224 */ /* 0x020fe200078e002a */
[----:B------:R-:W1:Y:S01]  /*b260*/  SHFL.IDX PT, R55, R54, 0x1, 0x1e1f ;  /* 0x003e1f0036377f89 */ /* 0x000e6200000e0000 */
[----:B------:R-:W-:Y:S01]  /*b270*/  IMAD.MOV.U32 R11, RZ, RZ, R43 ;  /* 0x000000ffff0b7224 */ /* 0x000fe200078e002b */
[----:B------:R-:W-:Y:S01]  /*b280*/  ISETP.GE.AND P0, PT, R8, R4, PT ;  /* 0x000000040800720c */ /* 0x000fe20003f06270 */
[----:B------:R-:W-:Y:S01]  /*b290*/  IMAD.MOV.U32 R9, RZ, RZ, R40 ;  /* 0x000000ffff097224 */ /* 0x000fe200078e0028 */
[----:B------:R4:W3:Y:S01]  /*b2a0*/  SHFL.IDX PT, R54, R6, 0x1, 0x1e1f ;  /* 0x003e1f0006367f89 */ /* 0x0008e200000e0000 */
        /* <DEDUP_REMOVED lines=26> */
[----:B----4-:R-:W-:Y:S01]  /*b450*/  IMAD.MOV.U32 R6, RZ, RZ, R60 ;  /* 0x000000ffff067224 */ /* 0x010fe200078e003c */
[----:B------:R-:W-:Y:S01]  /*b460*/  PRMT R90, R11, 0x7610, R90 ;  /* 0x000076100b5a7816 */ /* 0x000fe2000000005a */
[----:B------:R-:W-:Y:S01]  /*b470*/  CS2R R20, SRZ ;  /* 0x0000000000147805 */ /* 0x000fe2000001ff00 */
[----:B------:R-:W-:Y:S01]  /*b480*/  PRMT R89, R8, 0x5410, R9 ;  /* 0x0000541008597816 */ /* 0x000fe20000000009 */
[----:B------:R-:W-:Y:S01]  /*b490*/  IMAD.MOV.U32 R8, RZ, RZ, R63 ;  /* 0x000000ffff087224 */ /* 0x000fe200078e003f */
[----:B------:R-:W-:Y:S01]  /*b4a0*/  PRMT R94, R94, 0x5410, R5 ;  /* 0x000054105e5e7816 */ /* 0x000fe20000000005 */
[----:B------:R-:W-:Y:S01]  /*b4b0*/  IMAD.MOV.U32 R5, RZ, RZ, R61 ;  /* 0x000000ffff057224 */ /* 0x000fe200078e003d */
[----:B------:R-:W4:Y:S01]  /*b4c0*/  SHFL.IDX PT, R11, R10, 0x1, 0x1e1f ;  /* 0x003e1f000a0b7f89 */ /* 0x000f2200000e0000 */
[----:B------:R-:W-:Y:S01]  /*b4d0*/  CS2R R34, SRZ ;  /* 0x0000000000227805 */ /* 0x000fe2000001ff00 */
[----:B------:R-:W-:Y:S01]  /*b4e0*/  PRMT R94, R8, 0x7610, R94 ;  /* 0x00007610085e7816 */ /* 0x000fe2000000005e */
[----:B------:R-:W-:Y:S01]  /*b4f0*/  IMAD.MOV.U32 R8, RZ, RZ, R74 ;  /* 0x000000ffff087224 */ /* 0x000fe200078e004a */
[----:B------:R-:W-:Y:S01]  /*b500*/  PRMT R93, R5, 0x5410, R6 ;  /* 0x00005410055d7816 */ /* 0x000fe20000000006 */
[----:B------:R2:W1:Y:S01]  /*b510*/  SHFL.IDX PT, R10, R7, 0x1, 0x1e1f ;  /* 0x003e1f00070a7f89 */ /* 0x00046200000e0000 */
[----:B------:R-:W-:Y:S01]  /*b520*/  IMAD.MOV.U32 R6, RZ, RZ, R72 ;  /* 0x000000ffff067224 */ /* 0x000fe200078e0048 */
[----:B------:R-:W-:Y:S01]  /*b530*/  CS2R R32, SRZ ;  /* 0x0000000000207805 */ /* 0x000fe2000001ff00 */
[----:B------:R-:W-:Y:S01]  /*b540*/  IMAD.MOV.U32 R5, RZ, RZ, R73 ;  /* 0x000000ffff057224 */ /* 0x000fe200078e0049 */
[----:B------:R-:W-:Y:S01]  /*b550*/  CS2R R18, SRZ ;  /* 0x0000000000127805 */ /* 0x000fe2000001ff00 */
[----:B---3--:R-:W-:Y:S01]  /*b560*/  CS2R R16, SRZ ;  /* 0x0000000000107805 */ /* 0x008fe2000001ff00 */
[----:B--2---:R-:W-:Y:S01]  /*b570*/  CS2R R14, SRZ ;  /* 0x00000000000e7805 */ /* 0x004fe2000001ff00 */
[----:B------:R-:W-:Y:S01]  /*b580*/  CS2R R12, SRZ ;  /* 0x00000000000c7805 */ /* 0x000fe2000001ff00 */
[----:B------:R-:W-:Y:S01]  /*b590*/  PRMT R104, R5, 0x5410, R6 ;  /* 0x0000541005687816 */ /* 0x000fe20000000006 */
[----:B------:R-:W-:Y:S01]  /*b5a0*/  CS2R R30, SRZ ;  /* 0x00000000001e7805 */ /* 0x000fe2000001ff00 */
[----:B------:R-:W-:Y:S01]  /*b5b0*/  CS2R R28, SRZ ;  /* 0x00000000001c7805 */ /* 0x000fe2000001ff00 */
[----:B------:R-:W-:-:S04]  /*b5c0*/  MOV R7, R75 ;  /* 0x0000004b00077202 */ /* 0x000fc80000000f00 */
[----:B------:R-:W-:Y:S01]  /*b5d0*/  PRMT R105, R7, 0x5410, R8 ;  /* 0x0000541007697816 */ /* 0x000fe20000000008 */
[----:B------:R-:W-:Y:S05]  /*b5e0*/  @P0 BRA `(.L_x_1193) ;  /* 0x0000023000000947 */ /* 0x000fea0003800000 */
[C---:B-1--4-:R-:W-:Y:S01]  /*b5f0*/  ISETP.GE.AND P0, PT, R58.reuse, c[0x0][0x27c], PT ;  /* 0x00009f003a007a0c */ /* 0x052fe20003f06270 */
[----:B------:R-:W-:Y:S01]  /*b600*/  CS2R R34, SRZ ;  /* 0x0000000000227805 */ /* 0x000fe2000001ff00 */
[----:B------:R-:W-:Y:S01]  /*b610*/  CS2R R32, SRZ ;  /* 0x0000000000207805 */ /* 0x000fe2000001ff00 */
[----:B------:R-:W-:Y:S01]  /*b620*/  CS2R R30, SRZ ;  /* 0x00000000001e7805 */ /* 0x000fe2000001ff00 */
[----:B------:R-:W-:Y:S01]  /*b630*/  CS2R R28, SRZ ;  /* 0x00000000001c7805 */ /* 0x000fe2000001ff00 */
[C---:B------:R-:W-:Y:S02]  /*b640*/  IADD3 R8, R58.reuse, 0x10, RZ ;  /* 0x000000103a087810 */ /* 0x040fe40007ffe0ff */
[----:B------:R-:W-:Y:S02]  /*b650*/  IADD3 R6, R58, 0x20, RZ ;  /* 0x000000203a067810 */ /* 0x000fe40007ffe0ff */
[----:B------:R-:W-:-:S04]  /*b660*/  ISETP.GE.AND P1, PT, R8, c[0x0][0x27c], PT ;  /* 0x00009f0008007a0c */ /* 0x000fc80003f26270 */
[----:B------:R-:W-:-:S04]  /*b670*/  @!P0 IMAD.WIDE R14, R58, 0x2, R54 ;  /* 0x000000023a0e8825 */ /* 0x000fc800078e0236 */
[----:B------:R-:W-:Y:S01]  /*b680*/  @!P0 IMAD.WIDE R12, R58, 0x2, R10 ;  /* 0x000000023a0c8825 */ /* 0x000fe200078e020a */
[----:B------:R1:W5:Y:S04]  /*b690*/  @!P0 LD.E.128 R32, [R14.64] ;  /* 0x0000000c0e208980 */ /* 0x000368000c101d00 */
[----:B------:R2:W5:Y:S01]  /*b6a0*/  @!P0 LD.E.128 R28, [R12.64] ;  /* 0x0000000c0c1c8980 */ /* 0x000562000c101d00 */
[----:B------:R-:W-:Y:S01]  /*b6b0*/  ISETP.GE.AND P0, PT, R6, c[0x0][0x27c], PT ;  /* 0x00009f0006007a0c */ /* 0x000fe20003f06270 */
[----:B------:R-:W-:Y:S01]  /*b6c0*/  CS2R R22, SRZ ;  /* 0x0000000000167805 */ /* 0x000fe2000001ff00 */
[----:B------:R-:W-:Y:S01]  /*b6d0*/  @!P1 SHF.R.S32.HI R7, RZ, 0x1f, R8 ;  /* 0x0000001fff079819 */ /* 0x000fe20000011408 */
[----:B------:R-:W-:Y:S01]  /*b6e0*/  CS2R R20, SRZ ;  /* 0x0000000000147805 */ /* 0x000fe2000001ff00 */
[----:B------:R-:W-:Y:S01]  /*b6f0*/  CS2R R26, SRZ ;  /* 0x00000000001a7805 */ /* 0x000fe2000001ff00 */
[----:B------:R-:W-:Y:S01]  /*b700*/  CS2R R24, SRZ ;  /* 0x0000000000187805 */ /* 0x000fe2000001ff00 */
[----:B------:R-:W-:Y:S01]  /*b710*/  @!P1 LEA.HI R7, R7, R8, RZ, 0x3 ;  /* 0x0000000807079211 */ /* 0x000fe200078f18ff */
[----:B------:R-:W-:Y:S01]  /*b720*/  CS2R R18, SRZ ;  /* 0x0000000000127805 */ /* 0x000fe2000001ff00 */
[----:B------:R-:W-:-:S02]  /*b730*/  CS2R R16, SRZ ;  /* 0x0000000000107805 */ /* 0x000fc4000001ff00 */
[----:B------:R-:W-:-:S03]  /*b740*/  @!P1 LOP3.LUT R7, R7, 0xfffffff8, RZ, 0xc0, !PT ;  /* 0xfffffff807079812 */ /* 0x000fc600078ec0ff */
[----:B------:R-:W-:Y:S02]  /*b750*/  @!P0 SHF.R.S32.HI R5, RZ, 0x1f, R6 ;  /* 0x0000001fff058819 */ /* 0x000fe40000011406 */
[----:B------:R-:W-:Y:S02]  /*b760*/  @!P1 IMAD.WIDE R8, R7, 0x2, R54 ;  /* 0x0000000207089825 */ /* 0x000fe400078e0236 */
[----:B------:R-:W-:Y:S02]  /*b770*/  @!P0 LEA.HI R5, R5, R6, RZ, 0x3 ;  /* 0x0000000605058211 */ /* 0x000fe400078f18ff */
[----:B------:R-:W-:Y:S01]  /*b780*/  @!P1 IMAD.WIDE R6, R7, 0x2, R10 ;  /* 0x0000000207069825 */ /* 0x000fe200078e020a */
[----:B-1----:R-:W-:Y:S01]  /*b790*/  CS2R R14, SRZ ;  /* 0x00000000000e7805 */ /* 0x002fe2000001ff00 */
[----:B------:R-:W-:Y:S01]  /*b7a0*/  @!P0 LOP3.LUT R5, R5, 0xfffffff8, RZ, 0xc0, !PT ;  /* 0xfffffff805058812 */ /* 0x000fe200078ec0ff */
[----:B------:R1:W5:Y:S01]  /*b7b0*/  @!P1 LD.E.128 R20, [R8.64] ;  /* 0x0000000c08149980 */ /* 0x000362000c101d00 */
[----:B--2---:R-:W-:-:S03]  /*b7c0*/  CS2R R12, SRZ ;  /* 0x00000000000c7805 */ /* 0x004fc6000001ff00 */
[----:B------:R-:W-:-:S04]  /*b7d0*/  @!P0 IMAD.WIDE R54, R5, 0x2, R54 ;  /* 0x0000000205368825 */ /* 0x000fc800078e0236 */
[----:B------:R-:W-:Y:S01]  /*b7e0*/  @!P0 IMAD.WIDE R10, R5, 0x2, R10 ;  /* 0x00000002050a8825 */ /* 0x000fe200078e020a */
[----:B------:R1:W5:Y:S04]  /*b7f0*/  @!P1 LD.E.128 R12, [R6.64] ;  /* 0x0000000c060c9980 */ /* 0x000368000c101d00 */
[----:B------:R1:W5:Y:S04]  /*b800*/  @!P0 LD.E.128 R24, [R54.64] ;  /* 0x0000000c36188980 */ /* 0x000368000c101d00 */
[----:B------:R1:W5:Y:S02]  /*b810*/  @!P0 LD.E.128 R16, [R10.64] ;  /* 0x0000000c0a108980 */ /* 0x000364000c101d00 */
.L_x_1193:
[----:B-1--4-:R-:W-:Y:S05]  /*b820*/  BSYNC B0 ;  /* 0x0000000000007941 */ /* 0x012fea0003800000 */
.L_x_1192:
[----:B-----5:R-:W-:Y:S01]  /*b830*/  IMAD.MOV.U32 R5, RZ, RZ, R26 ;  /* 0x000000ffff057224 */ /* 0x020fe200078e001a */
[----:B------:R-:W-:-:S04]  /*b840*/  DEPBAR.LE SB0, 0x1 ;  /* 0x000080400000791a */ /* 0x000fc80000000000 */
[----:B------:R-:W-:Y:S01]  /*b850*/  IMAD.MOV.U32 R8, RZ, RZ, R27 ;  /* 0x000000ffff087224 */ /* 0x000fe200078e001b */
[----:B------:R-:W-:Y:S01]  /*b860*/  BSSY B1, `(.L_x_1194) ;  /* 0x0000185000017945 */ /* 0x000fe20003800000 */
[----:B------:R-:W-:Y:S02]  /*b870*/  IMAD.MOV.U32 R7, RZ, RZ, R24 ;  /* 0x000000ffff077224 */ /* 0x000fe400078e0018 */
[----:B------:R-:W-:Y:S01]  /*b880*/  IMAD.MOV.U32 R6, RZ, RZ, R25 ;  /* 0x000000ffff067224 */ /* 0x000fe200078e0019 */
[----:B------:R-:W-:Y:S01]  /*b890*/  PRMT R57, R8, 0x5410, R5 ;  /* 0x0000541008397816 */ /* 0x000fe20000000005 */
[----:B------:R-:W-:Y:S01]  /*b8a0*/  IMAD.MOV.U32 R5, RZ, RZ, R22 ;  /* 0x000000ffff057224 */ /* 0x000fe200078e0016 */
[----:B------:R-:W-:Y:S01]  /*b8b0*/  MOV R8, R23 ;  /* 0x0000001700087202 */ /* 0x000fe20000000f00 */
        /* <DEDUP_REMOVED lines=15> */
[----:B------:R-:W-:Y:S01]  /*b9b0*/  BAR.SYNC.DEFER_BLOCKING 0x0 ;  /* 0x0000000000007b1d */ /* 0x000fe20000010000 */
[----:B------:R-:W-:-:S02]  /*b9c0*/  ISETP.GE.AND P0, PT, R53, R87, PT ;  /* 0x000000573500720c */ /* 0x000fc40003f06270 */
[----:B------:R-:W-:Y:S01]  /*b9d0*/  PRMT R85, R6, 0x5410, R7 ;  /* 0x0000541006557816 */ /* 0x000fe20000000007 */
[----:B------:R-:W-:Y:S01]  /*b9e0*/  IMAD.MOV.U32 R6, RZ, RZ, R17 ;  /* 0x000000ffff067224 */ /* 0x000fe200078e0011 */
[----:B------:R-:W-:Y:S01]  /*b9f0*/  PRMT R55, R55, 0x5410, R5 ;  /* 0x0000541037377816 */ /* 0x000fe20000000005 */
[----:B------:R-:W-:Y:S01]  /*ba00*/  IMAD.MOV.U32 R5, RZ, RZ, R14 ;  /* 0x000000ffff057224 */ /* 0x000fe200078e000e */
[----:B------:R-:W-:Y:S02]  /*ba10*/  MOV R7, R16 ;  /* 0x0000001000077202 */ /* 0x000fe40000000f00 */
[----:B------:R-:W-:Y:S01]  /*ba20*/  PRMT R86, R8, 0x7610, R86 ;  /* 0x0000761008567816 */ /* 0x000fe20000000056 */
[----:B------:R-:W-:Y:S01]  /*ba30*/  IMAD.MOV.U32 R8, RZ, RZ, R19 ;  /* 0x000000ffff087224 */ /* 0x000fe200078e0013 */
[----:B------:R-:W-:Y:S01]  /*ba40*/  PRMT R54, R6, 0x5410, R7 ;  /* 0x0000541006367816 */ /* 0x000fe20000000007 */
[----:B------:R-:W-:Y:S01]  /*ba50*/  IMAD.MOV.U32 R6, RZ, RZ, R15 ;  /* 0x000000ffff067224 */ /* 0x000fe200078e000f */
[----:B------:R-:W-:Y:S01]  /*ba60*/  PRMT R68, R68, 0x5410, R5 ;  /* 0x0000541044447816 */ /* 0x000fe20000000005 */
[----:B------:R-:W-:Y:S01]  /*ba70*/  IMAD.MOV.U32 R7, RZ, RZ, R30 ;  /* 0x000000ffff077224 */ /* 0x000fe200078e001e */
[----:B------:R-:W-:-:S02]  /*ba80*/  MOV R5, R12 ;  /* 0x0000000c00057202 */ /* 0x000fc40000000f00 */
[----:B------:R-:W-:Y:S02]  /*ba90*/  PRMT R68, R6, 0x7610, R68 ;  /* 0x0000761006447816 */ /* 0x000fe40000000044 */
[----:B------:R-:W-:Y:S01]  /*baa0*/  PRMT R59, R4, 0x5410, R5 ;  /* 0x00005410043b7816 */ /* 0x000fe20000000005 */
[----:B------:R-:W-:Y:S01]  /*bab0*/  IMAD.MOV.U32 R5, RZ, RZ, R28 ;  /* 0x000000ffff057224 */ /* 0x000fe200078e001c */
[----:B------:R-:W-:Y:S01]  /*bac0*/  MOV R6, R31 ;  /* 0x0000001f00067202 */ /* 0x000fe20000000f00 */
[----:B------:R-:W-:Y:S01]  /*bad0*/  IMAD.MOV.U32 R4, RZ, RZ, R29 ;  /* 0x000000ffff047224 */ /* 0x000fe200078e001d */
[----:B------:R-:W-:Y:S02]  /*bae0*/  PRMT R55, R8, 0x7610, R55 ;  /* 0x0000761008377816 */ /* 0x000fe40000000037 */
[----:B------:R-:W-:Y:S02]  /*baf0*/  PRMT R84, R6, 0x5410, R7 ;  /* 0x0000541006547816 */ /* 0x000fe40000000007 */
[----:B------:R-:W-:Y:S01]  /*bb00*/  PRMT R71, R4, 0x5410, R5 ;  /* 0x0000541004477816 */ /* 0x000fe20000000005 */
[----:B------:R-:W-:Y:S05]  /*bb10*/  @P0 BRA `(.L_x_1195) ;  /* 0x0000159000000947 */ /* 0x000fea0003800000 */
[----:B------:R-:W-:Y:S01]  /*bb20*/  ISETP.GE.AND P0, PT, R58, c[0x0][0x27c], PT ;  /* 0x00009f003a007a0c */ /* 0x000fe20003f06270 */
[----:B------:R-:W-:-:S12]  /*bb30*/  BSSY B0, `(.L_x_1196) ;  /* 0x000006d000007945 */ /* 0x000fd80003800000 */
[----:B------:R-:W-:Y:S05]  /*bb40*/  @P0 BRA `(.L_x_1197) ;  /* 0x000006b000000947 */ /* 0x000fea0003800000 */
[C---:B------:R-:W-:Y:S01]  /*bb50*/  LEA.HI R4, R53.reuse, R53, RZ, 0x1 ;  /* 0x0000003535047211 */ /* 0x040fe200078f08ff */
[----:B------:R-:W-:Y:S01]  /*bb60*/  HADD2.F32 R112, -RZ, R105.H0_H0 ;  /* 0x20000069ff707230 */ /* 0x000fe20000004100 */
[----:B------:R-:W-:Y:S01]  /*bb70*/  MOV R6, c[0x0][0x27c] ;  /* 0x00009f0000067a02 */ /* 0x000fe20000000f00 */
[--C-:B------:R-:W-:Y:S01]  /*bb80*/  HADD2.F32 R118, -RZ, R107.reuse.H0_H0 ;  /* 0x2000006bff767230 */ /* 0x100fe20000004100 */
[----:B------:R-:W-:Y:S01]  /*bb90*/  LOP3.LUT R4, R4, 0x7fffffe, RZ, 0xc0, !PT ;  /* 0x07fffffe04047812 */ /* 0x000fe200078ec0ff */
[----:B------:R-:W-:Y:S01]  /*bba0*/  HADD2.F32 R119, -RZ, R104.H0_H0 ;  /* 0x20000068ff777230 */ /* 0x000fe20000004100 */
[----:B------:R-:W-:Y:S01]  /*bbb0*/  SHF.L.U32 R9, R244, 0x6, RZ ;  /* 0x00000006f4097819 */ /* 0x000fe200000006ff */
[----:B------:R-:W-:Y:S01]  /*bbc0*/  HADD2.F32 R121, -RZ, R106.H0_H0 ;  /* 0x2000006aff797230 */ /* 0x000fe20000004100 */
[----:B------:R-:W-:Y:S01]  /*bbd0*/  LEA.HI R6, R6, R88, RZ, 0x1d ;  /* 0x0000005806067211 */ /* 0x000fe200078fe8ff */
[----:B------:R-:W-:Y:S01]  /*bbe0*/  IMAD.IADD R4, R53, 0x1, -R4 ;  /* 0x0000000135047824 */ /* 0x000fe200078e0a04 */
[----:B------:R-:W-:Y:S01]  /*bbf0*/  LOP3.LUT R9, R9, 0xc0, RZ, 0xc0, !PT ;  /* 0x000000c009097812 */ /* 0x000fe200078ec0ff */
[----:B------:R-:W-:Y:S01]  /*bc00*/  HADD2.F32 R104, -RZ, R104.H1_H1 ;  /* 0x30000068ff687230 */ /* 0x000fe20000004100 */
[----:B------:R-:W-:Y:S01]  /*bc10*/  SHF.R.S32.HI R5, RZ, 0x1f, R6 ;  /* 0x0000001fff057819 */ /* 0x000fe20000011406 */
[----:B------:R-:W-:Y:S01]  /*bc20*/  HADD2.F32 R106, -RZ, R106.H1_H1 ;  /* 0x3000006aff6a7230 */ /* 0x000fe20000004100 */
[----:B------:R-:W-:Y:S01]  /*bc30*/  LOP3.LUT R7, R9, 0x18, R58, 0xf8, !PT ;  /* 0x0000001809077812 */ /* 0x000fe200078ef83a */
[----:B------:R-:W-:Y:S01]  /*bc40*/  HADD2.F32 R107, -RZ, R107.H1_H1 ;  /* 0x3000006bff6b7230 */ /* 0x000fe20000004100 */
[----:B------:R-:W-:-:S02]  /*bc50*/  SHF.R.U32.HI R8, RZ, 0x3, R9 ;  /* 0x00000003ff087819 */ /* 0x000fc40000011609 */
[----:B------:R-:W-:Y:S02]  /*bc60*/  LEA R4, R49, R4, 0x3 ;  /* 0x0000000431047211 */ /* 0x000fe400078e18ff */
[----:B------:R-:W-:Y:S01]  /*bc70*/  LEA.HI R5, R5, R6, RZ, 0x2 ;  /* 0x0000000605057211 */ /* 0x000fe200078f10ff */
[----:B------:R-:W-:Y:S01]  /*bc80*/  IMAD.SHL.U32 R6, R6, 0x8, RZ ;  /* 0x0000000806067824 */ /* 0x000fe200078e00ff */
[-C--:B------:R-:W-:Y:S02]  /*bc90*/  LOP3.LUT R7, R7, R8.reuse, RZ, 0x3c, !PT ;  /* 0x0000000807077212 */ /* 0x080fe400078e3cff */
[----:B------:R-:W-:Y:S02]  /*bca0*/  SHF.L.U32 R4, R4, 0x5, RZ ;  /* 0x0000000504047819 */ /* 0x000fe400000006ff */
[----:B------:R-:W-:Y:S02]  /*bcb0*/  LOP3.LUT R6, R9, 0x18, R6, 0xf8, !PT ;  /* 0x0000001809067812 */ /* 0x000fe400078ef806 */
[----:B------:R-:W-:Y:S01]  /*bcc0*/  SHF.L.U32 R5, R5, 0xa, RZ ;  /* 0x0000000a05057819 */ /* 0x000fe200000006ff */
[----:B------:R-:W-:Y:S01]  /*bcd0*/  IMAD.IADD R7, R4, 0x1, R7 ;  /* 0x0000000104077824 */ /* 0x000fe200078e0207 */
[----:B------:R-:W-:-:S02]  /*bce0*/  LOP3.LUT R6, R6, R8, RZ, 0x3c, !PT ;  /* 0x0000000806067212 */ /* 0x000fc400078e3cff */
[----:B------:R-:W-:Y:S02]  /*bcf0*/  LOP3.LUT R5, R5, 0x7ffff000, RZ, 0xc0, !PT ;  /* 0x7ffff00005057812 */ /* 0x000fe400078ec0ff */
[----:B------:R-:W-:Y:S02]  /*bd00*/  SHF.L.U32 R103, R7, 0x1, RZ ;  /* 0x0000000107677819 */ /* 0x000fe400000006ff */
[----:B------:R-:W-:Y:S02]  /*bd10*/  IADD3 R102, R6, R5, R4 ;  /* 0x0000000506667210 */ /* 0x000fe40007ffe004 */
[--C-:B------:R-:W-:Y:S01]  /*bd20*/  SHF.R.U64 R74, R74, 0x10, R75.reuse ;  /* 0x000000104a4a7819 */ /* 0x100fe2000000124b */
[----:B------:R-:W1:Y:S01]  /*bd30*/  LDS.128 R8, [R103+0x6080] ;  /* 0x0060800067087984 */ /* 0x000e620000000c00 */
[----:B------:R-:W-:Y:S02]  /*bd40*/  SHF.L.U32 R102, R102, 0x1, RZ ;  /* 0x0000000166667819 */ /* 0x000fe400000006ff */
[----:B------:R-:W-:Y:S01]  /*bd50*/  SHF.R.U32.HI R108, RZ, 0x10, R75 ;  /* 0x00000010ff6c7819 */ /* 0x000fe2000001164b */
[----:B------:R-:W-:Y:S01]  /*bd60*/  HADD2.F32 R74, -RZ, R74.H0_H0 ;  /* 0x2000004aff4a7230 */ /* 0x000fe20000004100 */
[--C-:B------:R-:W-:Y:S01]  /*bd70*/  SHF.R.U64 R75, R80, 0x10, R81.reuse ;  /* 0x00000010504b7819 */ /* 0x100fe20000001251 */
[----:B------:R-:W2:Y:S01]  /*bd80*/  LDS.128 R4, [R102+0x6080] ;  /* 0x0060800066047984 */ /* 0x000ea20000000c00 */
[----:B------:R-:W-:Y:S01]  /*bd90*/  SHF.R.U32.HI R80, RZ, 0x10, R81 ;  /* 0x00000010ff507819 */ /* 0x000fe20000011651 */
[----:B------:R-:W-:Y:S01]  /*bda0*/  HADD2.F32 R108, -RZ, R108.H0_H0 ;  /* 0x2000006cff6c7230 */ /* 0x000fe20000004100 */
[--C-:B------:R-:W-:Y:S01]  /*bdb0*/  SHF.R.U64 R82, R82, 0x10, R83.reuse ;  /* 0x0000001052527819 */ /* 0x100fe20000001253 */
[----:B------:R-:W-:Y:S01]  /*bdc0*/  HADD2.F32 R75, -RZ, R75.H0_H0 ;  /* 0x2000004bff4b7230 */ /* 0x000fe20000004100 */
[----:B------:R-:W-:-:S02]  /*bdd0*/  SHF.R.U32.HI R83, RZ, 0x10, R83 ;  /* 0x00000010ff537819 */ /* 0x000fc40000011653 */
[--C-:B------:R-:W-:Y:S01]  /*bde0*/  SHF.R.U64 R72, R72, 0x10, R73.reuse ;  /* 0x0000001048487819 */ /* 0x100fe20000001249 */
[----:B------:R-:W-:Y:S01]  /*bdf0*/  HADD2.F32 R82, -RZ, R82.H0_H0 ;  /* 0x20000052ff527230 */ /* 0x000fe20000004100 */
[----:B------:R-:W-:-:S05]  /*be00*/  SHF.R.U32.HI R73, RZ, 0x10, R73 ;  /* 0x00000010ff497819 */ /* 0x000fca0000011649 */
[----:B------:R-:W-:Y:S02]  /*be10*/  HADD2.F32 R73, -RZ, R73.H0_H0 ;  /* 0x20000049ff497230 */ /* 0x000fe40000004100 */
[--C-:B-1----:R-:W-:Y:S02]  /*be20*/  HADD2.F32 R81, -RZ, R11.reuse.H0_H0 ;  /* 0x2000000bff517230 */ /* 0x102fe40000004100 */
[----:B------:R-:W-:Y:S02]  /*be30*/  HADD2.F32 R11, -RZ, R11.H1_H1 ;  /* 0x3000000bff0b7230 */ /* 0x000fe40000004100 */
[----:B------:R-:W-:Y:S01]  /*be40*/  HADD2.F32 R109, -RZ, R9.H0_H0 ;  /* 0x20000009ff6d7230 */ /* 0x000fe20000004100 */
[-C--:B------:R-:W-:Y:S01]  /*be50*/  FMUL.FTZ R117, R81, R112.reuse ;  /* 0x0000007051757220 */ /* 0x080fe20000410000 */
[--C-:B--2---:R-:W-:Y:S02]  /*be60*/  HADD2.F32 R113, -RZ, R7.reuse.H0_H0 ;  /* 0x20000007ff717230 */ /* 0x104fe40000004100 */
[----:B------:R-:W-:Y:S01]  /*be70*/  HADD2.F32 R7, -RZ, R7.H1_H1 ;  /* 0x30000007ff077230 */ /* 0x000fe20000004100 */
[----:B------:R-:W-:Y:S01]  /*be80*/  FMUL.FTZ R120, R109, R119 ;  /* 0x000000776d787220 */ /* 0x000fe20000410000 */
[----:B------:R-:W-:Y:S01]  /*be90*/  HADD2.F32 R114, -RZ, R5.H0_H0 ;  /* 0x20000005ff727230 */ /* 0x000fe20000004100 */
[C---:B------:R-:W-:Y:S01]  /*bea0*/  FMUL.FTZ R112, R113.reuse, R112 ;  /* 0x0000007071707220 */ /* 0x040fe20000410000 */
[----:B------:R-:W-:Y:S01]  /*beb0*/  HADD2.F32 R9, -RZ, R9.H1_H1 ;  /* 0x30000009ff097230 */ /* 0x000fe20000004100 */
[----:B------:R-:W-:Y:S01]  /*bec0*/  FFMA.FTZ R117, R113, R118, R117 ;  /* 0x0000007671757223 */ /* 0x000fe20000010075 */
[----:B------:R-:W-:Y:S01]  /*bed0*/  HADD2.F32 R113, -RZ, R83.H0_H0 ;  /* 0x20000053ff717230 */ /* 0x000fe20000004100 */
[-C--:B------:R-:W-:Y:S01]  /*bee0*/  FMUL.FTZ R83, R11, R108.reuse ;  /* 0x0000006c0b537220 */ /* 0x080fe20000410000 */
[--C-:B------:R-:W-:Y:S01]  /*bef0*/  HADD2.F32 R110, -RZ, R8.reuse.H0_H0 ;  /* 0x20000008ff6e7230 */ /* 0x100fe20000004100 */
[C---:B------:R-:W-:Y:S01]  /*bf00*/  FMUL.FTZ R108, R7.reuse, R108 ;  /* 0x0000006c076c7220 */ /* 0x040fe20000410000 */
[----:B------:R-:W-:Y:S01]  /*bf10*/  HADD2.F32 R5, -RZ, R5.H1_H1 ;  /* 0x30000005ff057230 */ /* 0x000fe20000004100 */
[----:B------:R-:W-:Y:S01]  /*bf20*/  FFMA.FTZ R7, R7, R113, R83 ;  /* 0x0000007107077223 */ /* 0x000fe20000010053 */
[----:B------:R-:W-:Y:S01]  /*bf30*/  HADD2.F32 R111, -RZ, R8.H1_H1 ;  /* 0x30000008ff6f7230 */ /* 0x000fe20000004100 */
[C---:B------:R-:W-:Y:S01]  /*bf40*/  FMUL.FTZ R119, R114.reuse, R119 ;  /* 0x0000007772777220 */ /* 0x040fe20000410000 */
[----:B------:R-:W-:Y:S01]  /*bf50*/  HADD2.F32 R115, -RZ, R4.H0_H0 ;  /* 0x20000004ff737230 */ /* 0x000fe20000004100 */
[----:B------:R-:W-:Y:S01]  /*bf60*/  FFMA.FTZ R120, R114, R121, R120 ;  /* 0x0000007972787223 */ /* 0x000fe20000010078 */
[----:B------:R-:W-:Y:S01]  /*bf70*/  HADD2.F32 R83, -RZ, R80.H0_H0 ;  /* 0x20000050ff537230 */ /* 0x000fe20000004100 */
        /* <DEDUP_REMOVED lines=11> */
[----:B------:R-:W-:Y:S01]  /*c030*/  HADD2.F32 R115, -RZ, R72.H0_H0 ;  /* 0x20000048ff737230 */ /* 0x000fe20000004100 */
[-C--:B------:R-:W-:Y:S01]  /*c040*/  FMUL.FTZ R80, R8, R114.reuse ;  /* 0x0000007208507220 */ /* 0x080fe20000410000 */
[----:B------:R-:W-:Y:S01]  /*c050*/  HADD2.F32 R6, -RZ, R6.H1_H1 ;  /* 0x30000006ff067230 */ /* 0x000fe20000004100 */
[C---:B------:R-:W-:Y:S01]  /*c060*/  FMUL.FTZ R114, R4.reuse, R114 ;  /* 0x0000007204727220 */ /* 0x040fe20000410000 */
[----:B------:R-:W-:Y:S01]  /*c070*/  F2FP.PACK_AB R7, R7, R117 ;  /* 0x000000750707723e */ /* 0x000fe200000000ff */
[----:B------:R-:W-:Y:S01]  /*c080*/  FFMA.FTZ R72, R4, R107, R80 ;  /* 0x0000006b04487223 */ /* 0x000fe20000010050 */
[----:B------:R-:W-:Y:S01]  /*c090*/  F2FP.PACK_AB R5, R5, R120 ;  /* 0x000000780505723e */ /* 0x000fe200000000ff */
[----:B------:R-:W-:-:S02]  /*c0a0*/  FMUL.FTZ R4, R111, R115 ;  /* 0x000000736f047220 */ /* 0x000fc40000410000 */
[-C--:B------:R-:W-:Y:S02]  /*c0b0*/  FMUL.FTZ R80, R10, R74.reuse ;  /* 0x0000004a0a507220 */ /* 0x080fe40000410000 */
[----:B------:R-:W-:Y:S02]  /*c0c0*/  FMUL.FTZ R115, R116, R115 ;  /* 0x0000007374737220 */ /* 0x000fe40000410000 */
[----:B------:R-:W-:Y:S02]  /*c0d0*/  FMUL.FTZ R74, R6, R74 ;  /* 0x0000004a064a7220 */ /* 0x000fe40000410000 */
[----:B------:R-:W-:Y:S02]  /*c0e0*/  FFMA.FTZ R114, R8, R107, -R114 ;  /* 0x0000006b08727223 */ /* 0x000fe40000010872 */
[----:B------:R-:W-:Y:S02]  /*c0f0*/  FFMA.FTZ R112, R81, R118, -R112 ;  /* 0x0000007651707223 */ /* 0x000fe40000010870 */
[----:B------:R-:W-:-:S02]  /*c100*/  FFMA.FTZ R11, R11, R113, -R108 ;  /* 0x000000710b0b7223 */ /* 0x000fc4000001086c */
[----:B------:R-:W-:Y:S02]  /*c110*/  FFMA.FTZ R119, R109, R121, -R119 ;  /* 0x000000796d777223 */ /* 0x000fe40000010877 */
[----:B------:R-:W-:Y:S01]  /*c120*/  FFMA.FTZ R9, R9, R83, -R73 ;  /* 0x0000005309097223 */ /* 0x000fe20000010849 */
[----:B------:R-:W-:Y:S01]  /*c130*/  F2FP.PACK_AB R11, R11, R112 ;  /* 0x000000700b0b723e */ /* 0x000fe200000000ff */
[----:B------:R-:W-:Y:S02]  /*c140*/  FFMA.FTZ R104, R110, R106, -R104 ;  /* 0x0000006a6e687223 */ /* 0x000fe40000010868 */
[----:B------:R-:W-:Y:S01]  /*c150*/  FFMA.FTZ R8, R111, R75, -R115 ;  /* 0x0000004b6f087223 */ /* 0x000fe20000010873 */
[----:B------:R-:W-:Y:S01]  /*c160*/  F2FP.PACK_AB R9, R9, R119 ;  /* 0x000000770909723e */ /* 0x000fe200000000ff */
[----:B------:R-:W-:Y:S02]  /*c170*/  FFMA.FTZ R10, R10, R82, -R74 ;  /* 0x000000520a0a7223 */ /* 0x000fe4000001084a */
[----:B------:R-:W-:Y:S01]  /*c180*/  FFMA.FTZ R4, R116, R75, R4 ;  /* 0x0000004b74047223 */ /* 0x000fe20000010004 */
[----:B------:R-:W-:Y:S01]  /*c190*/  F2FP.PACK_AB R8, R8, R104 ;  /* 0x000000680808723e */ /* 0x000fe200000000ff */
[----:B------:R-:W-:Y:S01]  /*c1a0*/  FFMA.FTZ R6, R6, R82, R80 ;  /* 0x0000005206067223 */ /* 0x000fe20000010050 */
[----:B------:R-:W-:-:S02]  /*c1b0*/  F2FP.PACK_AB R10, R10, R114 ;  /* 0x000000720a0a723e */ /* 0x000fc400000000ff */
[----:B------:R-:W-:Y:S02]  /*c1c0*/  F2FP.PACK_AB R4, R4, R105 ;  /* 0x000000690404723e */ /* 0x000fe400000000ff */
[----:B------:R-:W-:Y:S01]  /*c1d0*/  F2FP.PACK_AB R6, R6, R72 ;  /* 0x000000480606723e */ /* 0x000fe200000000ff */
[----:B------:R1:W-:Y:S04]  /*c1e0*/  STS.128 [R103+0x6080], R8 ;  /* 0x0060800867007388 */ /* 0x0003e80000000c00 */
[----:B------:R1:W-:Y:S02]  /*c1f0*/  STS.128 [R102+0x6080], R4 ;  /* 0x0060800466007388 */ /* 0x0003e40000000c00 */
.L_x_1197:
[----:B------:R-:W-:Y:S05]  /*c200*/  BSYNC B0 ;  /* 0x0000000000007941 */ /* 0x000fea0003800000 */
.L_x_1196:
[----:B-1----:R-:W-:Y:S01]  /*c210*/  IADD3 R7, R58, 0x10, RZ ;  /* 0x000000103a077810 */ /* 0x002fe20007ffe0ff */
[----:B------:R-:W-:Y:S03]  /*c220*/  BSSY B0, `(.L_x_1198) ;  /* 0x0000074000007945 */ /* 0x000fe60003800000 */
[----:B------:R-:W-:-:S13]  /*c230*/  ISETP.GE.AND P0, PT, R7, c[0x0][0x27c], PT ;  /* 0x00009f0007007a0c */ /* 0x000fda0003f06270 */
[----:B------:R-:W-:Y:S05]  /*c240*/  @P0 BRA `(.L_x_1199) ;  /* 0x0000071000000947 */ /* 0x000fea0003800000 */
[----:B------:R-:W-:Y:S01]  /*c250*/  SHF.R.S32.HI R11, RZ, 0x1f, R7 ;  /* 0x0000001fff0b7819 */ /* 0x000fe20000011407 */
[----:B------:R-:W-:Y:S01]  /*c260*/  IMAD.MOV.U32 R9, RZ, RZ, c[0x0][0x27c] ;  /* 0x00009f00ff097624 */ /* 0x000fe200078e00ff */
[----:B------:R-:W-:Y:S01]  /*c270*/  LEA.HI R4, R53, R53, RZ, 0x1 ;  /* 0x0000003535047211 */ /* 0x000fe200078f08ff */
[----:B------:R-:W-:Y:S01]  /*c280*/  IMAD.SHL.U32 R6, R244, 0x40, RZ ;  /* 0x00000040f4067824 */ /* 0x000fe200078e00ff */
[CC--:B------:R-:W-:Y:S01]  /*c290*/  LEA.HI R10, R11.reuse, R7.reuse, RZ, 0x3 ;  /* 0x000000070b0a7211 */ /* 0x0c0fe200078f18ff */
[----:B------:R-:W-:Y:S01]  /*c2a0*/  HADD2.F32 R82, -RZ, R93.H0_H0 ;  /* 0x2000005dff527230 */ /* 0x000fe20000004100 */
[----:B------:R-:W-:Y:S01]  /*c2b0*/  LOP3.LUT R4, R4, 0x7fffffe, RZ, 0xc0, !PT ;  /* 0x07fffffe04047812 */ /* 0x000fe200078ec0ff */
[----:B------:R-:W-:Y:S01]  /*c2c0*/  HADD2.F32 R106, -RZ, R95.H0_H0 ;  /* 0x2000005fff6a7230 */ /* 0x000fe20000004100 */
[----:B------:R-:W-:Y:S01]  /*c2d0*/  SHF.R.S32.HI R5, RZ, 0x3, R10 ;  /* 0x00000003ff057819 */ /* 0x000fe2000001140a */
[----:B------:R-:W-:Y:S01]  /*c2e0*/  HADD2.F32 R107, -RZ, R94.H0_H0 ;  /* 0x2000005eff6b7230 */ /* 0x000fe20000004100 */
[----:B------:R-:W-:Y:S01]  /*c2f0*/  LEA.HI R11, R11, R7, RZ, 0x5 ;  /* 0x000000070b0b7211 */ /* 0x000fe200078f28ff */
[----:B------:R-:W-:Y:S01]  /*c300*/  HADD2.F32 R109, -RZ, R101.H0_H0 ;  /* 0x20000065ff6d7230 */ /* 0x000fe20000004100 */
[----:B------:R-:W-:Y:S01]  /*c310*/  LEA.HI R9, R9, R5, RZ, 0x1d ;  /* 0x0000000509097211 */ /* 0x000fe200078fe8ff */
[----:B------:R-:W-:Y:S01]  /*c320*/  HADD2.F32 R93, -RZ, R93.H1_H1 ;  /* 0x3000005dff5d7230 */ /* 0x000fe20000004100 */
[----:B------:R-:W-:Y:S01]  /*c330*/  IADD3 R4, R53, -R4, RZ ;  /* 0x8000000435047210 */ /* 0x000fe20007ffe0ff */
[----:B------:R-:W-:Y:S01]  /*c340*/  IMAD.SHL.U32 R11, R11, 0x80, RZ ;  /* 0x000000800b0b7824 */ /* 0x000fe200078e00ff */
[----:B------:R-:W-:Y:S01]  /*c350*/  SHF.R.S32.HI R7, RZ, 0x1f, R9 ;  /* 0x0000001fff077819 */ /* 0x000fe20000011409 */
[----:B------:R-:W-:Y:S01]  /*c360*/  HADD2.F32 R95, -RZ, R95.H1_H1 ;  /* 0x3000005fff5f7230 */ /* 0x000fe20000004100 */
[----:B------:R-:W-:Y:S01]  /*c370*/  LOP3.LUT R6, R6, 0xc0, RZ, 0xc0, !PT ;  /* 0x000000c006067812 */ /* 0x000fe200078ec0ff */
[----:B------:R-:W-:Y:S01]  /*c380*/  HADD2.F32 R101, -RZ, R101.H1_H1 ;  /* 0x30000065ff657230 */ /* 0x000fe20000004100 */
[----:B------:R-:W-:-:S02]  /*c390*/  SHF.L.U32 R8, R9, 0x3, RZ ;  /* 0x0000000309087819 */ /* 0x000fc400000006ff */
[----:B------:R-:W-:Y:S02]  /*c3a0*/  LEA.HI R7, R7, R9, RZ, 0x2 ;  /* 0x0000000907077211 */ /* 0x000fe400078f10ff */
[----:B------:R-:W-:Y:S02]  /*c3b0*/  LEA R4, R49, R4, 0x3 ;  /* 0x0000000431047211 */ /* 0x000fe400078e18ff */
[----:B------:R-:W-:Y:S02]  /*c3c0*/  LOP3.LUT R10, R6, 0x18, R10, 0xf8, !PT ;  /* 0x00000018060a7812 */ /* 0x000fe400078ef80a */
[----:B------:R-:W-:Y:S01]  /*c3d0*/  SHF.R.U32.HI R5, RZ, 0x3, R6 ;  /* 0x00000003ff057819 */ /* 0x000fe20000011606 */
[----:B------:R-:W-:Y:S01]  /*c3e0*/  IMAD.SHL.U32 R4, R4, 0x20, RZ ;  /* 0x0000002004047824 */ /* 0x000fe200078e00ff */
[----:B------:R-:W-:Y:S01]  /*c3f0*/  LOP3.LUT R8, R6, 0x18, R8, 0xf8, !PT ;  /* 0x0000001806087812 */ /* 0x000fe200078ef808 */
[----:B------:R-:W-:Y:S01]  /*c400*/  IMAD.SHL.U32 R6, R7, 0x400, RZ ;  /* 0x0000040007067824 */ /* 0x000fe200078e00ff */
[----:B------:R-:W-:-:S02]  /*c410*/  LOP3.LUT R11, R11, 0x7ffff000, RZ, 0xc0, !PT ;  /* 0x7ffff0000b0b7812 */ /* 0x000fc400078ec0ff */
[-C--:B------:R-:W-:Y:S02]  /*c420*/  LOP3.LUT R10, R10, R5.reuse, RZ, 0x3c, !PT ;  /* 0x000000050a0a7212 */ /* 0x080fe400078e3cff */
[----:B------:R-:W-:Y:S02]  /*c430*/  LOP3.LUT R5, R8, R5, RZ, 0x3c, !PT ;  /* 0x0000000508057212 */ /* 0x000fe400078e3cff */
[----:B------:R-:W-:Y:S02]  /*c440*/  LOP3.LUT R6, R6, 0x7ffff000, RZ, 0xc0, !PT ;  /* 0x7ffff00006067812 */ /* 0x000fe400078ec0ff */
[--C-:B------:R-:W-:Y:S02]  /*c450*/  IADD3 R10, R10, R11, R4.reuse ;  /* 0x0000000b0a0a7210 */ /* 0x100fe40007ffe004 */
[----:B------:R-:W-:Y:S02]  /*c460*/  IADD3 R5, R5, R6, R4 ;  /* 0x0000000605057210 */ /* 0x000fe40007ffe004 */
[----:B------:R-:W-:-:S02]  /*c470*/  SHF.L.U32 R73, R10, 0x1, RZ ;  /* 0x000000010a497819 */ /* 0x000fc400000006ff */
[--C-:B------:R-:W-:Y:S01]  /*c480*/  SHF.R.U64 R60, R60, 0x10, R61.reuse ;  /* 0x000000103c3c7819 */ /* 0x100fe2000000123d */
[----:B------:R-:W-:Y:S01]  /*c490*/  IMAD.SHL.U32 R72, R5, 0x2, RZ ;  /* 0x0000000205487824 */ /* 0x000fe200078e00ff */
[----:B------:R-:W-:Y:S01]  /*c4a0*/  SHF.R.U32.HI R74, RZ, 0x10, R61 ;  /* 0x00000010ff4a7819 */ /* 0x000fe2000001163d */
[----:B------:R-:W1:Y:S01]  /*c4b0*/  LDS.128 R8, [R73+0x6080] ;  /* 0x0060800049087984 */ /* 0x000e620000000c00 */
[--C-:B------:R-:W-:Y:S02]  /*c4c0*/  SHF.R.U64 R61, R66, 0x10, R67.reuse ;  /* 0x00000010423d7819 */ /* 0x100fe40000001243 */
[----:B------:R-:W-:Y:S01]  /*c4d0*/  SHF.R.U32.HI R66, RZ, 0x10, R67 ;  /* 0x00000010ff427819 */ /* 0x000fe20000011643 */
[----:B------:R-:W2:Y:S01]  /*c4e0*/  LDS.128 R4, [R72+0x6080] ;  /* 0x0060800048047984 */ /* 0x000ea20000000c00 */
[--C-:B------:R-:W-:Y:S01]  /*c4f0*/  SHF.R.U64 R64, R64, 0x10, R65.reuse ;  /* 0x0000001040407819 */ /* 0x100fe20000001241 */
[----:B------:R-:W-:Y:S01]  /*c500*/  HADD2.F32 R74, -RZ, R74.H0_H0 ;  /* 0x2000004aff4a7230 */ /* 0x000fe20000004100 */
[----:B------:R-:W-:Y:S01]  /*c510*/  SHF.R.U32.HI R65, RZ, 0x10, R65 ;  /* 0x00000010ff417819 */ /* 0x000fe20000011641 */
[----:B------:R-:W-:Y:S01]  /*c520*/  HADD2.F32 R66, -RZ, R66.H0_H0 ;  /* 0x20000042ff427230 */ /* 0x000fe20000004100 */
[--C-:B------:R-:W-:Y:S01]  /*c530*/  SHF.R.U64 R62, R62, 0x10, R63.reuse ;  /* 0x000000103e3e7819 */ /* 0x100fe2000000123f */
[----:B------:R-:W-:Y:S01]  /*c540*/  HADD2.F32 R64, -RZ, R64.H0_H0 ;  /* 0x20000040ff407230 */ /* 0x000fe20000004100 */
[----:B------:R-:W-:Y:S01]  /*c550*/  SHF.R.U32.HI R63, RZ, 0x10, R63 ;  /* 0x00000010ff3f7819 */ /* 0x000fe2000001163f */
[----:B------:R-:W-:-:S02]  /*c560*/  HADD2.F32 R61, -RZ, R61.H0_H0 ;  /* 0x2000003dff3d7230 */ /* 0x000fc40000004100 */
[----:B------:R-:W-:Y:S02]  /*c570*/  HADD2.F32 R62, -RZ, R62.H0_H0 ;  /* 0x2000003eff3e7230 */ /* 0x000fe40000004100 */
[----:B------:R-:W-:Y:S02]  /*c580*/  HADD2.F32 R63, -RZ, R63.H0_H0 ;  /* 0x2000003fff3f7230 */ /* 0x000fe40000004100 */
[--C-:B-1----:R-:W-:Y:S02]  /*c590*/  HADD2.F32 R67, -RZ, R9.reuse.H0_H0 ;  /* 0x20000009ff437230 */ /* 0x102fe40000004100 */
[----:B------:R-:W-:Y:S02]  /*c5a0*/  HADD2.F32 R75, -RZ, R9.H1_H1 ;  /* 0x30000009ff4b7230 */ /* 0x000fe40000004100 */
[----:B--2---:R-:W-:Y:S01]  /*c5b0*/  HADD2.F32 R83, -RZ, R5.H0_H0 ;  /* 0x20000005ff537230 */ /* 0x004fe20000004100 */
[----:B------:R-:W-:Y:S01]  /*c5c0*/  FMUL.FTZ R105, R67, R82 ;  /* 0x0000005243697220 */ /* 0x000fe20000410000 */
[----:B------:R-:W-:-:S02]  /*c5d0*/  HADD2.F32 R9, -RZ, R11.H0_H0 ;  /* 0x2000000bff097230 */ /* 0x000fc40000004100 */
[----:B------:R-:W-:Y:S01]  /*c5e0*/  HADD2.F32 R102, -RZ, R5.H1_H1 ;  /* 0x30000005ff667230 */ /* 0x000fe20000004100 */
[C---:B------:R-:W-:Y:S01]  /*c5f0*/  FMUL.FTZ R82, R83.reuse, R82 ;  /* 0x0000005253527220 */ /* 0x040fe20000410000 */
[----:B------:R-:W-:Y:S01]  /*c600*/  HADD2.F32 R5, -RZ, R7.H0_H0 ;  /* 0x20000007ff057230 */ /* 0x000fe20000004100 */
[----:B------:R-:W-:Y:S01]  /*c610*/  FFMA.FTZ R105, R83, R106, R105 ;  /* 0x0000006a53697223 */ /* 0x000fe20000010069 */
[----:B------:R-:W-:Y:S01]  /*c620*/  HADD2.F32 R83, -RZ, R65.H0_H0 ;  /* 0x20000041ff537230 */ /* 0x000fe20000004100 */
[-C--:B------:R-:W-:Y:S01]  /*c630*/  FMUL.FTZ R65, R75, R74.reuse ;  /* 0x0000004a4b417220 */ /* 0x080fe20000410000 */
[----:B------:R-:W-:Y:S01]  /*c640*/  HADD2.F32 R11, -RZ, R11.H1_H1 ;  /* 0x3000000bff0b7230 */ /* 0x000fe20000004100 */
[----:B------:R-:W-:Y:S01]  /*c650*/  FMUL.FTZ R108, R9, R107 ;  /* 0x0000006b096c7220 */ /* 0x000fe20000410000 */
        /* <DEDUP_REMOVED lines=8> */
[----:B------:R-:W-:Y:S01]  /*c6e0*/  HADD2.F32 R102, -RZ, R94.H1_H1 ;  /* 0x3000005eff667230 */ /* 0x000fe20000004100 */
[----:B------:R-:W-:Y:S01]  /*c6f0*/  FMUL.FTZ R5, R11, R63 ;  /* 0x0000003f0b057220 */ /* 0x000fe20000410000 */
[----:B------:R-:W-:Y:S01]  /*c700*/  HADD2.F32 R8, -RZ, R10.H0_H0 ;  /* 0x2000000aff087230 */ /* 0x000fe20000004100 */
[----:B------:R-:W-:Y:S01]  /*c710*/  FMUL.FTZ R94, R80, R93 ;  /* 0x0000005d505e7220 */ /* 0x000fe20000410000 */
[----:B------:R-:W-:Y:S01]  /*c720*/  HADD2.F32 R104, -RZ, R4.H1_H1 ;  /* 0x30000004ff687230 */ /* 0x000fe20000004100 */
        /* <DEDUP_REMOVED lines=9> */
[----:B------:R-:W-:Y:S01]  /*c7c0*/  F2FP.PACK_AB R7, R7, R108 ;  /* 0x0000006c0707723e */ /* 0x000fe200000000ff */
[----:B------:R-:W-:-:S02]  /*c7d0*/  FMUL.FTZ R102, R4, R102 ;  /* 0x0000006604667220 */ /* 0x000fc40000410000 */
[----:B------:R-:W-:Y:S02]  /*c7e0*/  FFMA.FTZ R60, R4, R101, R5 ;  /* 0x00000065043c7223 */ /* 0x000fe40000010005 */
[-C--:B------:R-:W-:Y:S02]  /*c7f0*/  FMUL.FTZ R4, R81, R103.reuse ;  /* 0x0000006751047220 */ /* 0x080fe40000410000 */
[-C--:B------:R-:W-:Y:S02]  /*c800*/  FMUL.FTZ R5, R10, R62.reuse ;  /* 0x0000003e0a057220 */ /* 0x080fe40000410000 */
[----:B------:R-:W-:Y:S02]  /*c810*/  FMUL.FTZ R103, R104, R103 ;  /* 0x0000006768677220 */ /* 0x000fe40000410000 */
[----:B------:R-:W-:Y:S02]  /*c820*/  FMUL.FTZ R62, R6, R62 ;  /* 0x0000003e063e7220 */ /* 0x000fe40000410000 */
[----:B------:R-:W-:-:S02]  /*c830*/  FFMA.FTZ R102, R8, R101, -R102 ;  /* 0x0000006508667223 */ /* 0x000fc40000010866 */
[----:B------:R-:W-:Y:S02]  /*c840*/  FFMA.FTZ R82, R67, R106, -R82 ;  /* 0x0000006a43527223 */ /* 0x000fe40000010852 */
[----:B------:R-:W-:Y:S02]  /*c850*/  FFMA.FTZ R74, R75, R83, -R74 ;  /* 0x000000534b4a7223 */ /* 0x000fe4000001084a */
[----:B------:R-:W-:Y:S02]  /*c860*/  FFMA.FTZ R107, R9, R109, -R107 ;  /* 0x0000006d096b7223 */ /* 0x000fe4000001086b */
[----:B------:R-:W-:Y:S01]  /*c870*/  FFMA.FTZ R11, R11, R66, -R63 ;  /* 0x000000420b0b7223 */ /* 0x000fe2000001083f */
[----:B------:R-:W-:Y:S01]  /*c880*/  F2FP.PACK_AB R9, R74, R82 ;  /* 0x000000524a09723e */ /* 0x000fe200000000ff */
[----:B------:R-:W-:Y:S02]  /*c890*/  FFMA.FTZ R93, R80, R95, -R93 ;  /* 0x0000005f505d7223 */ /* 0x000fe4000001085d */
[----:B------:R-:W-:Y:S01]  /*c8a0*/  FFMA.FTZ R8, R81, R64, -R103 ;  /* 0x0000004051087223 */ /* 0x000fe20000010867 */
[----:B------:R-:W-:Y:S01]  /*c8b0*/  F2FP.PACK_AB R11, R11, R107 ;  /* 0x0000006b0b0b723e */ /* 0x000fe200000000ff */
[----:B------:R-:W-:-:S02]  /*c8c0*/  FFMA.FTZ R10, R10, R61, -R62 ;  /* 0x0000003d0a0a7223 */ /* 0x000fc4000001083e */
[----:B------:R-:W-:Y:S01]  /*c8d0*/  FFMA.FTZ R4, R104, R64, R4 ;  /* 0x0000004068047223 */ /* 0x000fe20000010004 */
[----:B------:R-:W-:Y:S01]  /*c8e0*/  F2FP.PACK_AB R8, R8, R93 ;  /* 0x0000005d0808723e */ /* 0x000fe200000000ff */
[----:B------:R-:W-:Y:S01]  /*c8f0*/  FFMA.FTZ R6, R6, R61, R5 ;  /* 0x0000003d06067223 */ /* 0x000fe20000010005 */
[----:B------:R-:W-:Y:S02]  /*c900*/  F2FP.PACK_AB R10, R10, R102 ;  /* 0x000000660a0a723e */ /* 0x000fe400000000ff */
[----:B------:R-:W-:Y:S02]  /*c910*/  F2FP.PACK_AB R5, R65, R105 ;  /* 0x000000694105723e */ /* 0x000fe400000000ff */
[----:B------:R-:W-:Y:S01]  /*c920*/  F2FP.PACK_AB R4, R4, R94 ;  /* 0x0000005e0404723e */ /* 0x000fe200000000ff */
[----:B------:R1:W-:Y:S01]  /*c930*/  STS.128 [R73+0x6080], R8 ;  /* 0x0060800849007388 */ /* 0x0003e20000000c00 */
[----:B------:R-:W-:-:S05]  /*c940*/  F2FP.PACK_AB R6, R6, R60 ;  /* 0x0000003c0606723e */ /* 0x000fca00000000ff */
[----:B------:R1:W-:Y:S02]  /*c950*/  STS.128 [R72+0x6080], R4 ;  /* 0x0060800448007388 */ /* 0x0003e40000000c00 */
.L_x_1199:
[----:B------:R-:W-:Y:S05]  /*c960*/  BSYNC B0 ;  /* 0x0000000000007941 */ /* 0x000fea0003800000 */
.L_x_1198:
[----:B-1----:R-:W-:-:S04]  /*c970*/  IADD3 R7, R58, 0x20, RZ ;  /* 0x000000203a077810 */ /* 0x002fc80007ffe0ff */
        /* <DEDUP_REMOVED lines=22> */
[----:B------:R-:W-:Y:S01]  /*cae0*/  SHF.L.U32 R8, R9, 0x3, RZ ;  /* 0x0000000309087819 */ /* 0x000fe200000006ff */
[----:B------:R-:W-:Y:S01]  /*caf0*/  HADD2.F32 R92, -RZ, R92.H1_H1 ;  /* 0x3000005cff5c7230 */ /* 0x000fe20000004100 */
[----:B------:R-:W-:-:S02]  /*cb00*/  LEA.HI R7, R7, R9, RZ, 0x2 ;  /* 0x0000000907077211 */ /* 0x000fc400078f10ff */
[----:B------:R-:W-:Y:S02]  /*cb10*/  LEA R4, R49, R4, 0x3 ;  /* 0x0000000431047211 */ /* 0x000fe400078e18ff */
[----:B------:R-:W-:Y:S02]  /*cb20*/  LOP3.LUT R10, R6, 0x18, R10, 0xf8, !PT ;  /* 0x00000018060a7812 */ /* 0x000fe400078ef80a */
[----:B------:R-:W-:Y:S01]  /*cb30*/  SHF.R.U32.HI R5, RZ, 0x3, R6 ;  /* 0x00000003ff057819 */ /* 0x000fe20000011606 */
[----:B------:R-:W-:Y:S01]  /*cb40*/  IMAD.SHL.U32 R4, R4, 0x20, RZ ;  /* 0x0000002004047824 */ /* 0x000fe200078e00ff */
[----:B------:R-:W-:Y:S01]  /*cb50*/  LOP3.LUT R8, R6, 0x18, R8, 0xf8, !PT ;  /* 0x0000001806087812 */ /* 0x000fe200078ef808 */
[----:B------:R-:W-:Y:S01]  /*cb60*/  IMAD.SHL.U32 R6, R7, 0x400, RZ ;  /* 0x0000040007067824 */ /* 0x000fe200078e00ff */
[----:B------:R-:W-:Y:S02]  /*cb70*/  LOP3.LUT R11, R11, 0x7ffff000, RZ, 0xc0, !PT ;  /* 0x7ffff0000b0b7812 */ /* 0x000fe400078ec0ff */
[----:B------:R-:W-:-:S02]  /*cb80*/  LOP3.LUT R10, R10, R5, RZ, 0x3c, !PT ;  /* 0x000000050a0a7212 */ /* 0x000fc400078e3cff */
[----:B------:R-:W-:Y:S02]  /*cb90*/  LOP3.LUT R5, R8, R5, RZ, 0x3c, !PT ;  /* 0x0000000508057212 */ /* 0x000fe400078e3cff */
[----:B------:R-:W-:Y:S02]  /*cba0*/  LOP3.LUT R6, R6, 0x7ffff000, RZ, 0xc0, !PT ;  /* 0x7ffff00006067812 */ /* 0x000fe400078ec0ff */
[--C-:B------:R-:W-:Y:S02]  /*cbb0*/  IADD3 R10, R10, R11, R4.reuse ;  /* 0x0000000b0a0a7210 */ /* 0x100fe40007ffe004 */
[----:B------:R-:W-:Y:S02]  /*cbc0*/  IADD3 R5, R5, R6, R4 ;  /* 0x0000000605057210 */ /* 0x000fe40007ffe004 */
[----:B------:R-:W-:Y:S02]  /*cbd0*/  SHF.L.U32 R61, R10, 0x1, RZ ;  /* 0x000000010a3d7819 */ /* 0x000fe400000006ff */
[--C-:B------:R-:W-:Y:S01]  /*cbe0*/  SHF.R.U64 R36, R36, 0x10, R37.reuse ;  /* 0x0000001024247819 */ /* 0x100fe20000001225 */
[----:B------:R-:W-:Y:S01]  /*cbf0*/  IMAD.SHL.U32 R60, R5, 0x2, RZ ;  /* 0x00000002053c7824 */ /* 0x000fe200078e00ff */
[----:B------:R-:W-:Y:S01]  /*cc00*/  SHF.R.U32.HI R62, RZ, 0x10, R37 ;  /* 0x00000010ff3e7819 */ /* 0x000fe20000011625 */
[----:B------:R-:W1:Y:S01]  /*cc10*/  LDS.128 R8, [R61+0x6080] ;  /* 0x006080003d087984 */ /* 0x000e620000000c00 */
[----:B------:R-:W-:-:S02]  /*cc20*/  SHF.R.U64 R37, R42, 0x10, R43 ;  /* 0x000000102a257819 */ /* 0x000fc4000000122b */
        /* <DEDUP_REMOVED lines=9> */
[----:B------:R-:W-:Y:S02]  /*ccc0*/  HADD2.F32 R37, -RZ, R37.H0_H0 ;  /* 0x20000025ff257230 */ /* 0x000fe40000004100 */
[----:B------:R-:W-:-:S02]  /*ccd0*/  HADD2.F32 R38, -RZ, R38.H0_H0 ;  /* 0x20000026ff267230 */ /* 0x000fc40000004100 */
[----:B------:R-:W-:Y:S02]  /*cce0*/  HADD2.F32 R39, -RZ, R39.H0_H0 ;  /* 0x20000027ff277230 */ /* 0x000fe40000004100 */
[--C-:B-1----:R-:W-:Y:S02]  /*ccf0*/  HADD2.F32 R43, -RZ, R9.reuse.H0_H0 ;  /* 0x20000009ff2b7230 */ /* 0x102fe40000004100 */
[----:B------:R-:W-:Y:S02]  /*cd00*/  HADD2.F32 R63, -RZ, R9.H1_H1 ;  /* 0x30000009ff3f7230 */ /* 0x000fe40000004100 */
[----:B--2---:R-:W-:Y:S01]  /*cd10*/  HADD2.F32 R67, -RZ, R5.H0_H0 ;  /* 0x20000005ff437230 */ /* 0x004fe20000004100 */
[-C--:B------:R-:W-:Y:S01]  /*cd20*/  FMUL.FTZ R75, R43, R66.reuse ;  /* 0x000000422b4b7220 */ /* 0x080fe20000410000 */
[----:B------:R-:W-:Y:S02]  /*cd30*/  HADD2.F32 R9, -RZ, R11.H0_H0 ;  /* 0x2000000bff097230 */ /* 0x000fe40000004100 */
        /* <DEDUP_REMOVED lines=18> */
[----:B------:R-:W-:Y:S01]  /*ce60*/  HADD2.F32 R74, -RZ, R4.H1_H1 ;  /* 0x30000004ff4a7230 */ /* 0x000fe20000004100 */
[----:B------:R-:W-:Y:S01]  /*ce70*/  FMUL.FTZ R72, R64, R89 ;  /* 0x0000005940487220 */ /* 0x000fe20000410000 */
[----:B------:R-:W-:Y:S01]  /*ce80*/  HADD2.F32 R4, -RZ, R6.H0_H0 ;  /* 0x20000006ff047230 */ /* 0x000fe20000004100 */
[C---:B------:R-:W-:Y:S01]  /*ce90*/  FMUL.FTZ R39, R7.reuse, R39 ;  /* 0x0000002707277220 */ /* 0x040fe20000410000 */
[----:B------:R-:W-:Y:S01]  /*cea0*/  HADD2.F32 R10, -RZ, R10.H1_H1 ;  /* 0x3000000aff0a7230 */ /* 0x000fe20000004100 */
[----:B------:R-:W-:Y:S01]  /*ceb0*/  FFMA.FTZ R7, R7, R42, R5 ;  /* 0x0000002a07077223 */ /* 0x000fe20000010005 */
[----:B------:R-:W-:Y:S01]  /*cec0*/  HADD2.F32 R6, -RZ, R6.H1_H1 ;  /* 0x30000006ff067230 */ /* 0x000fe20000004100 */
[----:B------:R-:W-:-:S02]  /*ced0*/  FMUL.FTZ R89, R73, R89 ;  /* 0x0000005949597220 */ /* 0x000fc40000410000 */
[----:B------:R-:W-:Y:S01]  /*cee0*/  FFMA.FTZ R72, R73, R91, R72 ;  /* 0x0000005b49487223 */ /* 0x000fe20000010048 */
[----:B------:R-:W-:Y:S01]  /*cef0*/  HADD2.F32 R73, -RZ, R36.H0_H0 ;  /* 0x20000024ff497230 */ /* 0x000fe20000004100 */
[----:B------:R-:W-:Y:S01]  /*cf00*/  FMUL.FTZ R5, R8, R90 ;  /* 0x0000005a08057220 */ /* 0x000fe20000410000 */
[----:B------:R-:W-:Y:S01]  /*cf10*/  F2FP.PACK_AB R7, R7, R82 ;  /* 0x000000520707723e */ /* 0x000fe200000000ff */
[C---:B------:R-:W-:Y:S02]  /*cf20*/  FMUL.FTZ R90, R4.reuse, R90 ;  /* 0x0000005a045a7220 */ /* 0x040fe40000410000 */
[----:B------:R-:W-:Y:S02]  /*cf30*/  FFMA.FTZ R36, R4, R92, R5 ;  /* 0x0000005c04247223 */ /* 0x000fe40000010005 */
[----:B------:R-:W-:Y:S02]  /*cf40*/  FMUL.FTZ R4, R65, R73 ;  /* 0x0000004941047220 */ /* 0x000fe40000410000 */
[----:B------:R-:W-:-:S02]  /*cf50*/  FMUL.FTZ R5, R10, R38 ;  /* 0x000000260a057220 */ /* 0x000fc40000410000 */
[----:B------:R-:W-:Y:S02]  /*cf60*/  FMUL.FTZ R73, R74, R73 ;  /* 0x000000494a497220 */ /* 0x000fe40000410000 */
[----:B------:R-:W-:Y:S02]  /*cf70*/  FMUL.FTZ R38, R6, R38 ;  /* 0x0000002606267220 */ /* 0x000fe40000410000 */
[----:B------:R-:W-:Y:S02]  /*cf80*/  FFMA.FTZ R90, R8, R92, -R90 ;  /* 0x0000005c085a7223 */ /* 0x000fe4000001085a */
[----:B------:R-:W-:Y:S02]  /*cf90*/  FFMA.FTZ R66, R43, R80, -R66 ;  /* 0x000000502b427223 */ /* 0x000fe40000010842 */
[----:B------:R-:W-:Y:S02]  /*cfa0*/  FFMA.FTZ R62, R63, R67, -R62 ;  /* 0x000000433f3e7223 */ /* 0x000fe4000001083e */
[----:B------:R-:W-:-:S02]  /*cfb0*/  FFMA.FTZ R81, R9, R83, -R81 ;  /* 0x0000005309517223 */ /* 0x000fc40000010851 */
[----:B------:R-:W-:Y:S01]  /*cfc0*/  FFMA.FTZ R11, R11, R42, -R39 ;  /* 0x0000002a0b0b7223 */ /* 0x000fe20000010827 */
[----:B------:R-:W-:Y:S01]  /*cfd0*/  F2FP.PACK_AB R9, R62, R66 ;  /* 0x000000423e09723e */ /* 0x000fe200000000ff */
[----:B------:R-:W-:Y:S02]  /*cfe0*/  FFMA.FTZ R89, R64, R91, -R89 ;  /* 0x0000005b40597223 */ /* 0x000fe40000010859 */
[-C--:B------:R-:W-:Y:S01]  /*cff0*/  FFMA.FTZ R8, R65, R40.reuse, -R73 ;  /* 0x0000002841087223 */ /* 0x080fe20000010849 */
        /* <DEDUP_REMOVED lines=8> */
[----:B------:R1:W-:Y:S01]  /*d080*/  STS.128 [R61+0x6080], R8 ;  /* 0x006080083d007388 */ /* 0x0003e20000000c00 */
[----:B------:R-:W-:-:S05]  /*d090*/  F2FP.PACK_AB R6, R6, R36 ;  /* 0x000000240606723e */ /* 0x000fca00000000ff */
[----:B------:R1:W-:Y:S02]  /*d0a0*/  STS.128 [R60+0x6080], R4 ;  /* 0x006080043c007388 */ /* 0x0003e40000000c00 */
.L_x_1195:
[----:B------:R-:W-:Y:S05]  /*d0b0*/  BSYNC B1 ;  /* 0x0000000000017941 */ /* 0x000fea0003800000 */
.L_x_1194:
[----:B------:R-:W-:-:S04]  /*d0c0*/  IADD3 R53, R53, 0x40, RZ ;  /* 0x0000004035357810 */ /* 0x000fc80007ffe0ff */
[----:B------:R-:W-:-:S13]  /*d0d0*/  ISETP.GE.AND P0, PT, R53, R87, PT ;  /* 0x000000573500720c */ /* 0x000fda0003f06270 */
[----:B------:R-:W-:Y:S05]  /*d0e0*/  @P0 BRA `(.L_x_1179) ;  /* 0x0000162000000947 */ /* 0x000fea0003800000 */
[----:B------:R-:W-:Y:S01]  /*d0f0*/  ISETP.GE.AND P0, PT, R58, c[0x0][0x27c], PT ;  /* 0x00009f003a007a0c */ /* 0x000fe20003f06270 */
[----:B------:R-:W-:-:S12]  /*d100*/  BSSY B0, `(.L_x_1200) ;  /* 0x0000070000007945 */ /* 0x000fd80003800000 */
[----:B------:R-:W-:Y:S05]  /*d110*/  @P0 BRA `(.L_x_1201) ;  /* 0x000006e000000947 */ /* 0x000fea0003800000 */
[-C--:B-1----:R-:W-:Y:S01]  /*d120*/  LEA.HI R7, R53, R53.reuse, RZ, 0x1 ;  /* 0x0000003535077211 */ /* 0x082fe200078f08ff */
[----:B------:R-:W-:Y:S01]  /*d130*/  IMAD.MOV.U32 R4, RZ, RZ, c[0x0][0x27c] ;  /* 0x00009f00ff047624 */ /* 0x000fe200078e00ff */
[----:B------:R-:W-:Y:S01]  /*d140*/  SHF.R.S32.HI R6, RZ, 0x1f, R53 ;  /* 0x0000001fff067819 */ /* 0x000fe20000011435 */
[----:B------:R-:W-:Y:S01]  /*d150*/  HADD2.F32 R42, -RZ, R84.H0_H0 ;  /* 0x20000054ff2a7230 */ /* 0x000fe20000004100 */
[----:B------:R-:W-:Y:S01]  /*d160*/  SHF.R.U64 R30, R30, 0x10, R31 ;  /* 0x000000101e1e7819 */ /* 0x000fe2000000121f */
[C---:B------:R-:W-:Y:S01]  /*d170*/  IMAD.SHL.U32 R9, R7.reuse, 0x20, RZ ;  /* 0x0000002007097824 */ /* 0x040fe200078e00ff */
[----:B------:R-:W-:Y:S01]  /*d180*/  LEA.HI R6, R6, R53, RZ, 0x3 ;  /* 0x0000003506067211 */ /* 0x000fe200078f18ff */
[----:B------:R-:W-:Y:S01]  /*d190*/  HADD2.F32 R64, -RZ, R86.H0_H0 ;  /* 0x20000056ff407230 */ /* 0x000fe20000004100 */
[----:B------:R-:W-:Y:S01]  /*d1a0*/  LEA.HI R88, R4, R88, RZ, 0x1d ;  /* 0x0000005804587211 */ /* 0x000fe200078fe8ff */
[----:B------:R-:W-:Y:S01]  /*d1b0*/  HADD2.F32 R65, -RZ, R71.H0_H0 ;  /* 0x20000047ff417230 */ /* 0x000fe20000004100 */
[----:B------:R-:W-:Y:S01]  /*d1c0*/  LOP3.LUT R7, R7, 0x7fffffe, RZ, 0xc0, !PT ;  /* 0x07fffffe07077812 */ /* 0x000fe200078ec0ff */
[----:B------:R-:W-:Y:S01]  /*d1d0*/  HADD2.F32 R67, -RZ, R85.H0_H0 ;  /* 0x20000055ff437230 */ /* 0x000fe20000004100 */
[----:B------:R-:W-:Y:S01]  /*d1e0*/  SHF.L.U32 R6, R6, 0x5, RZ ;  /* 0x0000000506067819 */ /* 0x000fe200000006ff */
[----:B------:R-:W-:Y:S01]  /*d1f0*/  HADD2.F32 R71, -RZ, R71.H1_H1 ;  /* 0x30000047ff477230 */ /* 0x000fe20000004100 */
[----:B------:R-:W-:Y:S01]  /*d200*/  LOP3.LUT R9, R9, 0xc0, RZ, 0xc0, !PT ;  /* 0x000000c009097812 */ /* 0x000fe200078ec0ff */
[----:B------:R-:W-:Y:S01]  /*d210*/  IMAD.IADD R7, R53, 0x1, -R7 ;  /* 0x0000000135077824 */ /* 0x000fe200078e0a07 */
[----:B------:R-:W-:Y:S01]  /*d220*/  SHF.R.S32.HI R4, RZ, 0x1f, R88 ;  /* 0x0000001fff047819 */ /* 0x000fe20000011458 */
[----:B------:R-:W-:Y:S01]  /*d230*/  HADD2.F32 R85, -RZ, R85.H1_H1 ;  /* 0x30000055ff557230 */ /* 0x000fe20000004100 */
[----:B------:R-:W-:Y:S01]  /*d240*/  LOP3.LUT R6, R6, 0xffffff00, RZ, 0xc0, !PT ;  /* 0xffffff0006067812 */ /* 0x000fe200078ec0ff */
[----:B------:R-:W-:Y:S01]  /*d250*/  HADD2.F32 R84, -RZ, R84.H1_H1 ;  /* 0x30000054ff547230 */ /* 0x000fe20000004100 */
[----:B------:R-:W-:Y:S01]  /*d260*/  LOP3.LUT R8, R9, 0x18, R58, 0xf8, !PT ;  /* 0x0000001809087812 */ /* 0x000fe200078ef83a */
[----:B------:R-:W-:Y:S01]  /*d270*/  HADD2.F32 R86, -RZ, R86.H1_H1 ;  /* 0x30000056ff567230 */ /* 0x000fe20000004100 */
[----:B------:R-:W-:Y:S01]  /*d280*/  SHF.R.U32.HI R5, RZ, 0x3, R9 ;  /* 0x00000003ff057819 */ /* 0x000fe20000011609 */
[----:B------:R-:W-:Y:S01]  /*d290*/  IMAD R6, R7, 0x20, R6 ;  /* 0x0000002007067824 */ /* 0x000fe200078e0206 */
[----:B------:R-:W-:Y:S01]  /*d2a0*/  LEA.HI R4, R4, R88, RZ, 0x2 ;  /* 0x0000005804047211 */ /* 0x000fe200078f10ff */
[----:B------:R-:W-:Y:S01]  /*d2b0*/  HADD2.F32 R30, -RZ, R30.H0_H0 ;  /* 0x2000001eff1e7230 */ /* 0x000fe20000004100 */
[----:B------:R-:W-:-:S02]  /*d2c0*/  SHF.L.U32 R88, R88, 0x3, RZ ;  /* 0x0000000358587819 */ /* 0x000fc400000006ff */
[-C--:B------:R-:W-:Y:S02]  /*d2d0*/  LOP3.LUT R8, R8, R5.reuse, RZ, 0x3c, !PT ;  /* 0x0000000508087212 */ /* 0x080fe400078e3cff */
[----:B------:R-:W-:Y:S02]  /*d2e0*/  LOP3.LUT R88, R9, 0x18, R88, 0xf8, !PT ;  /* 0x0000001809587812 */ /* 0x000fe400078ef858 */
[----:B------:R-:W-:Y:S01]  /*d2f0*/  SHF.L.U32 R4, R4, 0xa, RZ ;  /* 0x0000000a04047819 */ /* 0x000fe200000006ff */
[----:B------:R-:W-:Y:S01]  /*d300*/  IMAD.IADD R8, R6, 0x1, R8 ;  /* 0x0000000106087824 */ /* 0x000fe200078e0208 */
[----:B------:R-:W-:Y:S02]  /*d310*/  LOP3.LUT R36, R88, R5, RZ, 0x3c, !PT ;  /* 0x0000000558247212 */ /* 0x000fe400078e3cff */
[----:B------:R-:W-:Y:S02]  /*d320*/  LOP3.LUT R4, R4, 0x7ffff000, RZ, 0xc0, !PT ;  /* 0x7ffff00004047812 */ /* 0x000fe400078ec0ff */
[----:B------:R-:W-:-:S02]  /*d330*/  SHF.L.U32 R37, R8, 0x1, RZ ;  /* 0x0000000108257819 */ /* 0x000fc400000006ff */
[----:B------:R-:W-:Y:S02]  /*d340*/  IADD3 R36, R36, R4, R6 ;  /* 0x0000000424247210 */ /* 0x000fe40007ffe006 */
[----:B------:R-:W-:Y:S01]  /*d350*/  SHF.R.U32.HI R38, RZ, 0x10, R31 ;  /* 0x00000010ff267819 */ /* 0x000fe2000001161f */
[----:B------:R-:W1:Y:S01]  /*d360*/  LDS.128 R8, [R37+0x6080] ;  /* 0x0060800025087984 */ /* 0x000e620000000c00 */
[----:B------:R-:W-:Y:S02]  /*d370*/  SHF.L.U32 R36, R36, 0x1, RZ ;  /* 0x0000000124247819 */ /* 0x000fe400000006ff */
[--C-:B------:R-:W-:Y:S01]  /*d380*/  SHF.R.U64 R31, R32, 0x10, R33.reuse ;  /* 0x00000010201f7819 */ /* 0x100fe20000001221 */
[----:B------:R-:W-:Y:S01]  /*d390*/  HADD2.F32 R38, -RZ, R38.H0_H0 ;  /* 0x20000026ff267230 */ /* 0x000fe20000004100 */
[----:B------:R-:W-:Y:S01]  /*d3a0*/  SHF.R.U32.HI R32, RZ, 0x10, R33 ;  /* 0x00000010ff207819 */ /* 0x000fe20000011621 */
[----:B------:R-:W2:Y:S01]  /*d3b0*/  LDS.128 R4, [R36+0x6080] ;  /* 0x0060800024047984 */ /* 0x000ea20000000c00 */
        /* <DEDUP_REMOVED lines=42> */
[----:B------:R-:W-:Y:S01]  /*d660*/  F2FP.PACK_AB R7, R7, R63 ;  /* 0x0000003f0707723e */ /* 0x000fe200000000ff */
[C---:B------:R-:W-:Y:S01]  /*d670*/  FMUL.FTZ R84, R4.reuse, R84 ;  /* 0x0000005404547220 */ /* 0x040fe20000410000 */
[----:B------:R-:W-:Y:S01]  /*d680*/  F2FP.PACK_AB R5, R5, R66 ;  /* 0x000000420505723e */ /* 0x000fe200000000ff */
[----:B------:R-:W-:-:S02]  /*d690*/  FFMA.FTZ R28, R4, R86, R32 ;  /* 0x00000056041c7223 */ /* 0x000fc40000010020 */
[-C--:B------:R-:W-:Y:S02]  /*d6a0*/  FMUL.FTZ R4, R41, R61.reuse ;  /* 0x0000003d29047220 */ /* 0x080fe40000410000 */
[-C--:B------:R-:W-:Y:S02]  /*d6b0*/  FMUL.FTZ R32, R10, R30.reuse ;  /* 0x0000001e0a207220 */ /* 0x080fe40000410000 */
[----:B------:R-:W-:Y:S02]  /*d6c0*/  FMUL.FTZ R61, R62, R61 ;  /* 0x0000003d3e3d7220 */ /* 0x000fe40000410000 */
[----:B------:R-:W-:Y:S02]  /*d6d0*/  FMUL.FTZ R30, R6, R30 ;  /* 0x0000001e061e7220 */ /* 0x000fe40000410000 */
[----:B------:R-:W-:Y:S02]  /*d6e0*/  FFMA.FTZ R84, R8, R86, -R84 ;  /* 0x0000005608547223 */ /* 0x000fe40000010854 */
[----:B------:R-:W-:-:S02]  /*d6f0*/  FFMA.FTZ R42, R33, R64, -R42 ;  /* 0x00000040212a7223 */ /* 0x000fc4000001082a */
        /* <DEDUP_REMOVED lines=14> */
[----:B------:R1:W-:Y:S04]  /*d7e0*/  STS.128 [R37+0x6080], R8 ;  /* 0x0060800825007388 */ /* 0x0003e80000000c00 */
[----:B------:R1:W-:Y:S02]  /*d7f0*/  STS.128 [R36+0x6080], R4 ;  /* 0x0060800424007388 */ /* 0x0003e40000000c00 */
.L_x_1201:
[----:B------:R-:W-:Y:S05]  /*d800*/  BSYNC B0 ;  /* 0x0000000000007941 */ /* 0x000fea0003800000 */
.L_x_1200:
[----:B-1----:R-:W-:Y:S01]  /*d810*/  IADD3 R4, R58, 0x10, RZ ;  /* 0x000000103a047810 */ /* 0x002fe20007ffe0ff */
[----:B------:R-:W-:Y:S03]  /*d820*/  BSSY B0, `(.L_x_1202) ;  /* 0x0000077000007945 */ /* 0x000fe60003800000 */
[----:B------:R-:W-:-:S13]  /*d830*/  ISETP.GE.AND P0, PT, R4, c[0x0][0x27c], PT ;  /* 0x00009f0004007a0c */ /* 0x000fda0003f06270 */
[----:B------:R-:W-:Y:S05]  /*d840*/  @P0 BRA `(.L_x_1203) ;  /* 0x0000074000000947 */ /* 0x000fea0003800000 */
[----:B------:R-:W-:Y:S01]  /*d850*/  SHF.R.S32.HI R9, RZ, 0x1f, R4 ;  /* 0x0000001fff097819 */ /* 0x000fe20000011404 */
[----:B------:R-:W-:Y:S01]  /*d860*/  IMAD.MOV.U32 R8, RZ, RZ, c[0x0][0x27c] ;  /* 0x00009f00ff087624 */ /* 0x000fe200078e00ff */
[----:B------:R-:W-:Y:S01]  /*d870*/  SHF.R.S32.HI R5, RZ, 0x1f, R53 ;  /* 0x0000001fff057819 */ /* 0x000fe20000011435 */
[----:B------:R-:W-:Y:S01]  /*d880*/  HADD2.F32 R34, -RZ, R68.H0_H0 ;  /* 0x20000044ff227230 */ /* 0x000fe20000004100 */
[CC--:B------:R-:W-:Y:S01]  /*d890*/  LEA.HI R11, R9.reuse, R4.reuse, RZ, 0x3 ;  /* 0x00000004090b7211 */ /* 0x0c0fe200078f18ff */
[----:B------:R-:W-:Y:S01]  /*d8a0*/  HADD2.F32 R40, -RZ, R70.H0_H0 ;  /* 0x20000046ff287230 */ /* 0x000fe20000004100 */
[----:B------:R-:W-:Y:S01]  /*d8b0*/  LEA.HI R9, R9, R4, RZ, 0x5 ;  /* 0x0000000409097211 */ /* 0x000fe200078f28ff */
[----:B------:R-:W-:Y:S01]  /*d8c0*/  HADD2.F32 R41, -RZ, R59.H0_H0 ;  /* 0x2000003bff297230 */ /* 0x000fe20000004100 */
[-C--:B------:R-:W-:Y:S01]  /*d8d0*/  LEA.HI R4, R53, R53.reuse, RZ, 0x1 ;  /* 0x0000003535047211 */ /* 0x080fe200078f08ff */
[----:B------:R-:W-:Y:S01]  /*d8e0*/  HADD2.F32 R43, -RZ, R69.H0_H0 ;  /* 0x20000045ff2b7230 */ /* 0x000fe20000004100 */
[----:B------:R-:W-:Y:S01]  /*d8f0*/  LEA.HI R5, R5, R53, RZ, 0x3 ;  /* 0x0000003505057211 */ /* 0x000fe200078f18ff */
[----:B------:R-:W-:Y:S01]  /*d900*/  IMAD.SHL.U32 R9, R9, 0x80, RZ ;  /* 0x0000008009097824 */ /* 0x000fe200078e00ff */
[----:B------:R-:W-:Y:S01]  /*d910*/  SHF.R.S32.HI R6, RZ, 0x3, R11 ;  /* 0x00000003ff067819 */ /* 0x000fe2000001140b */
[C---:B------:R-:W-:Y:S01]  /*d920*/  IMAD.SHL.U32 R10, R4.reuse, 0x20, RZ ;  /* 0x00000020040a7824 */ /* 0x040fe200078e00ff */
[----:B------:R-:W-:Y:S01]  /*d930*/  LOP3.LUT R4, R4, 0x7fffffe, RZ, 0xc0, !PT ;  /* 0x07fffffe04047812 */ /* 0x000fe200078ec0ff */
[----:B------:R-:W-:Y:S01]  /*d940*/  IMAD.SHL.U32 R5, R5, 0x20, RZ ;  /* 0x0000002005057824 */ /* 0x000fe200078e00ff */
[----:B------:R-:W-:Y:S01]  /*d950*/  LEA.HI R8, R8, R6, RZ, 0x1d ;  /* 0x0000000608087211 */ /* 0x000fe200078fe8ff */
[----:B------:R-:W-:Y:S01]  /*d960*/  HADD2.F32 R59, -RZ, R59.H1_H1 ;  /* 0x3000003bff3b7230 */ /* 0x000fe20000004100 */
[----:B------:R-:W-:Y:S01]  /*d970*/  IADD3 R4, R53, -R4, RZ ;  /* 0x8000000435047210 */ /* 0x000fe20007ffe0ff */
[----:B------:R-:W-:Y:S01]  /*d980*/  HADD2.F32 R69, -RZ, R69.H1_H1 ;  /* 0x30000045ff457230 */ /* 0x000fe20000004100 */
[----:B------:R-:W-:Y:S01]  /*d990*/  LOP3.LUT R5, R5, 0xffffff00, RZ, 0xc0, !PT ;  /* 0xffffff0005057812 */ /* 0x000fe200078ec0ff */
[----:B------:R-:W-:Y:S01]  /*d9a0*/  HADD2.F32 R68, -RZ, R68.H1_H1 ;  /* 0x30000044ff447230 */ /* 0x000fe20000004100 */
[----:B------:R-:W-:Y:S01]  /*d9b0*/  LOP3.LUT R10, R10, 0xc0, RZ, 0xc0, !PT ;  /* 0x000000c00a0a7812 */ /* 0x000fe200078ec0ff */
[----:B------:R-:W-:Y:S01]  /*d9c0*/  HADD2.F32 R70, -RZ, R70.H1_H1 ;  /* 0x30000046ff467230 */ /* 0x000fe20000004100 */
[----:B------:R-:W-:Y:S01]  /*d9d0*/  SHF.L.U32 R7, R8, 0x3, RZ ;  /* 0x0000000308077819 */ /* 0x000fe200000006ff */
[----:B------:R-:W-:Y:S01]  /*d9e0*/  IMAD R5, R4, 0x20, R5 ;  /* 0x0000002004057824 */ /* 0x000fe200078e0205 */
[----:B------:R-:W-:-:S02]  /*d9f0*/  SHF.R.S32.HI R4, RZ, 0x1f, R8 ;  /* 0x0000001fff047819 */ /* 0x000fc40000011408 */
[----:B------:R-:W-:Y:S02]  /*da00*/  LOP3.LUT R11, R10, 0x18, R11, 0xf8, !PT ;  /* 0x000000180a0b7812 */ /* 0x000fe400078ef80b */
[----:B------:R-:W-:Y:S02]  /*da10*/  LEA.HI R4, R4, R8, RZ, 0x2 ;  /* 0x0000000804047211 */ /* 0x000fe400078f10ff */
[----:B------:R-:W-:Y:S02]  /*da20*/  SHF.R.U32.HI R6, RZ, 0x3, R10 ;  /* 0x00000003ff067819 */ /* 0x000fe4000001160a */
[----:B------:R-:W-:Y:S01]  /*da30*/  LOP3.LUT R9, R9, 0x7ffff000, RZ, 0xc0, !PT ;  /* 0x7ffff00009097812 */ /* 0x000fe200078ec0ff */
[----:B------:R-:W-:Y:S01]  /*da40*/  IMAD.SHL.U32 R4, R4, 0x400, RZ ;  /* 0x0000040004047824 */ /* 0x000fe200078e00ff */
[----:B------:R-:W-:Y:S02]  /*da50*/  LOP3.LUT R11, R11, R6, RZ, 0x3c, !PT ;  /* 0x000000060b0b7212 */ /* 0x000fe400078e3cff */
[----:B------:R-:W-:-:S02]  /*da60*/  LOP3.LUT R7, R10, 0x18, R7, 0xf8, !PT ;  /* 0x000000180a077812 */ /* 0x000fc400078ef807 */
[----:B------:R-:W-:Y:S02]  /*da70*/  IADD3 R9, R11, R5, R9 ;  /* 0x000000050b097210 */ /* 0x000fe40007ffe009 */
[----:B------:R-:W-:Y:S02]  /*da80*/  LOP3.LUT R6, R7, R6, RZ, 0x3c, !PT ;  /* 0x0000000607067212 */ /* 0x000fe400078e3cff */
[----:B------:R-:W-:Y:S01]  /*da90*/  LOP3.LUT R4, R4, 0x7ffff000, RZ, 0xc0, !PT ;  /* 0x7ffff00004047812 */ /* 0x000fe200078ec0ff */
[----:B------:R-:W-:Y:S01]  /*daa0*/  IMAD.SHL.U32 R29, R9, 0x2, RZ ;  /* 0x00000002091d7824 */ /* 0x000fe200078e00ff */
[----:B------:R-:W-:Y:S02]  /*dab0*/  SHF.R.U64 R14, R14, 0x10, R15 ;  /* 0x000000100e0e7819 */ /* 0x000fe4000000120f */
[----:B------:R-:W-:Y:S02]  /*dac0*/  IADD3 R4, R6, R4, R5 ;  /* 0x0000000406047210 */ /* 0x000fe40007ffe005 */
[----:B------:R-:W1:Y:S01]  /*dad0*/  LDS.128 R8, [R29+0x6080] ;  /* 0x006080001d087984 */ /* 0x000e620000000c00 */
[----:B------:R-:W-:Y:S01]  /*dae0*/  SHF.R.U32.HI R30, RZ, 0x10, R15 ;  /* 0x00000010ff1e7819 */ /* 0x000fe2000001160f */
[----:B------:R-:W-:Y:S01]  /*daf0*/  HADD2.F32 R14, -RZ, R14.H0_H0 ;  /* 0x2000000eff0e7230 */ /* 0x000fe20000004100 */
[----:B------:R-:W-:-:S02]  /*db00*/  SHF.L.U32 R28, R4, 0x1, RZ ;  /* 0x00000001041c7819 */ /* 0x000fc400000006ff */
[--C-:B------:R-:W-:Y:S01]  /*db10*/  SHF.R.U64 R15, R20, 0x10, R21.reuse ;  /* 0x00000010140f7819 */ /* 0x100fe20000001215 */
[----:B------:R-:W-:Y:S01]  /*db20*/  HADD2.F32 R30, -RZ, R30.H0_H0 ;  /* 0x2000001eff1e7230 */ /* 0x000fe20000004100 */
[----:B------:R-:W-:Y:S01]  /*db30*/  SHF.R.U32.HI R20, RZ, 0x10, R21 ;  /* 0x00000010ff147819 */ /* 0x000fe20000011615 */
[----:B------:R-:W2:Y:S01]  /*db40*/  LDS.128 R4, [R28+0x6080] ;  /* 0x006080001c047984 */ /* 0x000ea20000000c00 */
[--C-:B------:R-:W-:Y:S01]  /*db50*/  SHF.R.U64 R22, R22, 0x10, R23.reuse ;  /* 0x0000001016167819 */ /* 0x100fe20000001217 */
[----:B------:R-:W-:Y:S01]  /*db60*/  HADD2.F32 R15, -RZ, R15.H0_H0 ;  /* 0x2000000fff0f7230 */ /* 0x000fe20000004100 */
[----:B------:R-:W-:Y:S02]  /*db70*/  SHF.R.U32.HI R23, RZ, 0x10, R23 ;  /* 0x00000010ff177819 */ /* 0x000fe40000011617 */
[--C-:B------:R-:W-:Y:S01]  /*db80*/  SHF.R.U64 R12, R12, 0x10, R13.reuse ;  /* 0x000000100c0c7819 */ /* 0x100fe2000000120d */
[----:B------:R-:W-:Y:S01]  /*db90*/  HADD2.F32 R22, -RZ, R22.H0_H0 ;  /* 0x20000016ff167230 */ /* 0x000fe20000004100 */
[----:B------:R-:W-:-:S05]  /*dba0*/  SHF.R.U32.HI R13, RZ, 0x10, R13 ;  /* 0x00000010ff0d7819 */ /* 0x000fca000001160d */
[----:B------:R-:W-:Y:S02]  /*dbb0*/  HADD2.F32 R13, -RZ, R13.H0_H0 ;  /* 0x2000000dff0d7230 */ /* 0x000fe40000004100 */
[--C-:B-1----:R-:W-:Y:S02]  /*dbc0*/  HADD2.F32 R21, -RZ, R11.reuse.H0_H0 ;  /* 0x2000000bff157230 */ /* 0x102fe40000004100 */
[----:B------:R-:W-:Y:S02]  /*dbd0*/  HADD2.F32 R11, -RZ, R11.H1_H1 ;  /* 0x3000000bff0b7230 */ /* 0x000fe40000004100 */
[--C-:B------:R-:W-:Y:S01]  /*dbe0*/  HADD2.F32 R31, -RZ, R9.reuse.H0_H0 ;  /* 0x20000009ff1f7230 */ /* 0x100fe20000004100 */
[----:B------:R-:W-:Y:S01]  /*dbf0*/  FMUL.FTZ R39, R21, R34 ;  /* 0x0000002215277220 */ /* 0x000fe20000410000 */
[----:B------:R-:W-:Y:S02]  /*dc00*/  HADD2.F32 R9, -RZ, R9.H1_H1 ;  /* 0x30000009ff097230 */ /* 0x000fe40000004100 */
[--C-:B--2---:R-:W-:Y:S01]  /*dc10*/  HADD2.F32 R35, -RZ, R7.reuse.H0_H0 ;  /* 0x20000007ff237230 */ /* 0x104fe20000004100 */
[----:B------:R-:W-:Y:S01]  /*dc20*/  FMUL.FTZ R42, R31, R41 ;  /* 0x000000291f2a7220 */ /* 0x000fe20000410000 */
[----:B------:R-:W-:-:S02]  /*dc30*/  HADD2.F32 R7, -RZ, R7.H1_H1 ;  /* 0x30000007ff077230 */ /* 0x000fc40000004100 */
[----:B------:R-:W-:Y:S01]  /*dc40*/  HADD2.F32 R36, -RZ, R5.H0_H0 ;  /* 0x20000005ff247230 */ /* 0x000fe20000004100 */
[C---:B------:R-:W-:Y:S01]  /*dc50*/  FMUL.FTZ R34, R35.reuse, R34 ;  /* 0x0000002223227220 */ /* 0x040fe20000410000 */
[--C-:B------:R-:W-:Y:S01]  /*dc60*/  HADD2.F32 R32, -RZ, R8.reuse.H0_H0 ;  /* 0x20000008ff207230 */ /* 0x100fe20000004100 */
[----:B------:R-:W-:Y:S01]  /*dc70*/  FFMA.FTZ R39, R35, R40, R39 ;  /* 0x0000002823277223 */ /* 0x000fe20000010027 */
[----:B------:R-:W-:Y:S01]  /*dc80*/  HADD2.F32 R35, -RZ, R23.H0_H0 ;  /* 0x20000017ff237230 */ /* 0x000fe20000004100 */
[-C--:B------:R-:W-:Y:S01]  /*dc90*/  FMUL.FTZ R23, R11, R30.reuse ;  /* 0x0000001e0b177220 */ /* 0x080fe20000410000 */
[----:B------:R-:W-:Y:S01]  /*dca0*/  HADD2.F32 R5, -RZ, R5.H1_H1 ;  /* 0x30000005ff057230 */ /* 0x000fe20000004100 */
[C---:B------:R-:W-:Y:S01]  /*dcb0*/  FMUL.FTZ R30, R7.reuse, R30 ;  /* 0x0000001e071e7220 */ /* 0x040fe20000410000 */
[----:B------:R-:W-:Y:S01]  /*dcc0*/  HADD2.F32 R33, -RZ, R8.H1_H1 ;  /* 0x30000008ff217230 */ /* 0x000fe20000004100 */
[----:B------:R-:W-:Y:S01]  /*dcd0*/  FFMA.FTZ R7, R7, R35, R23 ;  /* 0x0000002307077223 */ /* 0x000fe20000010017 */
[----:B------:R-:W-:Y:S01]  /*dce0*/  HADD2.F32 R37, -RZ, R4.H0_H0 ;  /* 0x20000004ff257230 */ /* 0x000fe20000004100 */
        /* <DEDUP_REMOVED lines=12> */
[----:B------:R-:W-:Y:S01]  /*ddb0*/  FMUL.FTZ R59, R37, R59 ;  /* 0x0000003b253b7220 */ /* 0x000fe20000410000 */
[----:B------:R-:W-:Y:S01]  /*ddc0*/  F2FP.PACK_AB R7, R7, R39 ;  /* 0x000000270707723e */ /* 0x000fe200000000ff */
        /* <DEDUP_REMOVED lines=28> */
.L_x_1203:
[----:B------:R-:W-:Y:S05]  /*df90*/  BSYNC B0 ;  /* 0x0000000000007941 */ /* 0x000fea0003800000 */
.L_x_1202:
[----:B------:R-:W-:-:S04]  /*dfa0*/  IADD3 R58, R58, 0x20, RZ ;  /* 0x000000203a3a7810 */ /* 0x000fc80007ffe0ff */
[----:B------:R-:W-:-:S13]  /*dfb0*/  ISETP.GE.AND P0, PT, R58, c[0x0][0x27c], PT ;  /* 0x00009f003a007a0c */ /* 0x000fda0003f06270 */
[----:B------:R-:W-:Y:S05]  /*dfc0*/  @P0 BRA `(.L_x_1179) ;  /* 0x0000074000000947 */ /* 0x000fea0003800000 */
[----:B-1----:R-:W-:Y:S01]  /*dfd0*/  SHF.R.S32.HI R7, RZ, 0x1f, R58 ;  /* 0x0000001fff077819 */ /* 0x002fe2000001143a */
[----:B------:R-:W-:Y:S01]  /*dfe0*/  IMAD.MOV.U32 R6, RZ, RZ, c[0x0][0x27c] ;  /* 0x00009f00ff067624 */ /* 0x000fe200078e00ff */
[-C--:B------:R-:W-:Y:S01]  /*dff0*/  LEA.HI R8, R53, R53.reuse, RZ, 0x1 ;  /* 0x0000003535087211 */ /* 0x080fe200078f08ff */
[--C-:B------:R-:W-:Y:S01]  /*e000*/  HADD2.F32 R32, -RZ, R57.reuse.H0_H0 ;  /* 0x20000039ff207230 */ /* 0x100fe20000004100 */
[CC--:B------:R-:W-:Y:S01]  /*e010*/  LEA.HI R5, R7.reuse, R58.reuse, RZ, 0x3 ;  /* 0x0000003a07057211 */ /* 0x0c0fe200078f18ff */
[----:B------:R-:W-:Y:S01]  /*e020*/  HADD2.F32 R33, -RZ, R54.H0_H0 ;  /* 0x20000036ff217230 */ /* 0x000fe20000004100 */
[----:B------:R-:W-:Y:S01]  /*e030*/  SHF.R.S32.HI R4, RZ, 0x1f, R53 ;  /* 0x0000001fff047819 */ /* 0x000fe20000011435 */
[----:B------:R-:W-:Y:S01]  /*e040*/  HADD2.F32 R35, -RZ, R56.H0_H0 ;  /* 0x20000038ff237230 */ /* 0x000fe20000004100 */
[C---:B------:R-:W-:Y:S01]  /*e050*/  LOP3.LUT R10, R8.reuse, 0x7fffffe, RZ, 0xc0, !PT ;  /* 0x07fffffe080a7812 */ /* 0x040fe200078ec0ff */
[----:B------:R-:W-:Y:S01]  /*e060*/  IMAD.SHL.U32 R8, R8, 0x20, RZ ;  /* 0x0000002008087824 */ /* 0x000fe200078e00ff */
[----:B------:R-:W-:Y:S01]  /*e070*/  SHF.R.S32.HI R9, RZ, 0x3, R5 ;  /* 0x00000003ff097819 */ /* 0x000fe20000011405 */
[----:B------:R-:W-:Y:S01]  /*e080*/  HADD2.F32 R54, -RZ, R54.H1_H1 ;  /* 0x30000036ff367230 */ /* 0x000fe20000004100 */
[----:B------:R-:W-:Y:S01]  /*e090*/  LEA.HI R4, R4, R53, RZ, 0x3 ;  /* 0x0000003504047211 */ /* 0x000fe200078f18ff */
[----:B------:R-:W-:Y:S01]  /*e0a0*/  HADD2.F32 R56, -RZ, R56.H1_H1 ;  /* 0x30000038ff387230 */ /* 0x000fe20000004100 */
[----:B------:R-:W-:Y:S01]  /*e0b0*/  LOP3.LUT R8, R8, 0xc0, RZ, 0xc0, !PT ;  /* 0x000000c008087812 */ /* 0x000fe200078ec0ff */
[----:B------:R-:W-:Y:S01]  /*e0c0*/  HADD2.F32 R57, -RZ, R57.H1_H1 ;  /* 0x30000039ff397230 */ /* 0x000fe20000004100 */
[----:B------:R-:W-:Y:S01]  /*e0d0*/  LEA.HI R6, R6, R9, RZ, 0x1d ;  /* 0x0000000906067211 */ /* 0x000fe200078fe8ff */
[----:B------:R-:W-:Y:S01]  /*e0e0*/  IMAD.SHL.U32 R4, R4, 0x20, RZ ;  /* 0x0000002004047824 */ /* 0x000fe200078e00ff */
[----:B------:R-:W-:-:S02]  /*e0f0*/  LEA.HI R7, R7, R58, RZ, 0x5 ;  /* 0x0000003a07077211 */ /* 0x000fc400078f28ff */
[----:B------:R-:W-:Y:S02]  /*e100*/  IADD3 R53, R53, -R10, RZ ;  /* 0x8000000a35357210 */ /* 0x000fe40007ffe0ff */
[----:B------:R-:W-:Y:S01]  /*e110*/  LOP3.LUT R9, R8, 0x18, R5, 0xf8, !PT ;  /* 0x0000001808097812 */ /* 0x000fe200078ef805 */
[----:B------:R-:W-:Y:S01]  /*e120*/  IMAD.SHL.U32 R7, R7, 0x80, RZ ;  /* 0x0000008007077824 */ /* 0x000fe200078e00ff */
[----:B------:R-:W-:Y:S02]  /*e130*/  SHF.R.U32.HI R5, RZ, 0x3, R8 ;  /* 0x00000003ff057819 */ /* 0x000fe40000011608 */
[----:B------:R-:W-:Y:S02]  /*e140*/  SHF.R.S32.HI R10, RZ, 0x1f, R6 ;  /* 0x0000001fff0a7819 */ /* 0x000fe40000011406 */
[----:B------:R-:W-:Y:S02]  /*e150*/  LOP3.LUT R4, R4, 0xffffff00, RZ, 0xc0, !PT ;  /* 0xffffff0004047812 */ /* 0x000fe400078ec0ff */
[----:B------:R-:W-:-:S02]  /*e160*/  LOP3.LUT R11, R9, R5, RZ, 0x3c, !PT ;  /* 0x00000005090b7212 */ /* 0x000fc400078e3cff */
[----:B------:R-:W-:Y:S01]  /*e170*/  LEA.HI R10, R10, R6, RZ, 0x2 ;  /* 0x000000060a0a7211 */ /* 0x000fe200078f10ff */
[----:B------:R-:W-:Y:S01]  /*e180*/  IMAD R4, R53, 0x20, R4 ;  /* 0x0000002035047824 */ /* 0x000fe200078e0204 */
[----:B------:R-:W-:Y:S02]  /*e190*/  SHF.L.U32 R9, R6, 0x3, RZ ;  /* 0x0000000306097819 */ /* 0x000fe400000006ff */
[----:B------:R-:W-:Y:S01]  /*e1a0*/  LOP3.LUT R7, R7, 0x7ffff000, RZ, 0xc0, !PT ;  /* 0x7ffff00007077812 */ /* 0x000fe200078ec0ff */
[----:B------:R-:W-:Y:S01]  /*e1b0*/  IMAD.SHL.U32 R10, R10, 0x400, RZ ;  /* 0x000004000a0a7824 */ /* 0x000fe200078e00ff */
[----:B------:R-:W-:Y:S02]  /*e1c0*/  LOP3.LUT R6, R8, 0x18, R9, 0xf8, !PT ;  /* 0x0000001808067812 */ /* 0x000fe400078ef809 */
[----:B------:R-:W-:Y:S02]  /*e1d0*/  IADD3 R7, R11, R4, R7 ;  /* 0x000000040b077210 */ /* 0x000fe40007ffe007 */
[----:B------:R-:W-:-:S02]  /*e1e0*/  LOP3.LUT R6, R6, R5, RZ, 0x3c, !PT ;  /* 0x0000000506067212 */ /* 0x000fc400078e3cff */
[----:B------:R-:W-:Y:S01]  /*e1f0*/  LOP3.LUT R5, R10, 0x7ffff000, RZ, 0xc0, !PT ;  /* 0x7ffff0000a057812 */ /* 0x000fe200078ec0ff */
[----:B------:R-:W-:Y:S01]  /*e200*/  IMAD.SHL.U32 R13, R7, 0x2, RZ ;  /* 0x00000002070d7824 */ /* 0x000fe200078e00ff */
[----:B------:R-:W-:Y:S02]  /*e210*/  SHF.R.U64 R15, R18, 0x10, R19 ;  /* 0x00000010120f7819 */ /* 0x000fe40000001213 */
[----:B------:R-:W-:Y:S02]  /*e220*/  IADD3 R5, R6, R5, R4 ;  /* 0x0000000506057210 */ /* 0x000fe40007ffe004 */
[----:B------:R-:W1:Y:S01]  /*e230*/  LDS.128 R8, [R13+0x6080] ;  /* 0x006080000d087984 */ /* 0x000e620000000c00 */
[--C-:B------:R-:W-:Y:S02]  /*e240*/  SHF.R.U64 R18, R24, 0x10, R25.reuse ;  /* 0x0000001018127819 */ /* 0x100fe40000001219 */
[----:B------:R-:W-:Y:S02]  /*e250*/  SHF.L.U32 R12, R5, 0x1, RZ ;  /* 0x00000001050c7819 */ /* 0x000fe400000006ff */
[----:B------:R-:W-:Y:S01]  /*e260*/  SHF.R.U32.HI R24, RZ, 0x10, R25 ;  /* 0x00000010ff187819 */ /* 0x000fe20000011619 */
[--C-:B------:R-:W-:Y:S01]  /*e270*/  HADD2.F32 R25, -RZ, R55.reuse.H0_H0 ;  /* 0x20000037ff197230 */ /* 0x100fe20000004100 */
[----:B------:R-:W-:Y:S01]  /*e280*/  SHF.R.U32.HI R19, RZ, 0x10, R19 ;  /* 0x00000010ff137819 */ /* 0x000fe20000011613 */
[----:B------:R-:W2:Y:S01]  /*e290*/  LDS.128 R4, [R12+0x6080] ;  /* 0x006080000c047984 */ /* 0x000ea20000000c00 */
[--C-:B------:R-:W-:Y:S01]  /*e2a0*/  SHF.R.U64 R14, R26, 0x10, R27.reuse ;  /* 0x000000101a0e7819 */ /* 0x100fe2000000121b */
[----:B------:R-:W-:Y:S01]  /*e2b0*/  HADD2.F32 R55, -RZ, R55.H1_H1 ;  /* 0x30000037ff377230 */ /* 0x000fe20000004100 */
        /* <DEDUP_REMOVED lines=10> */
[--C-:B------:R-:W-:Y:S01]  /*e360*/  HADD2.F32 R21, -RZ, R9.reuse.H0_H0 ;  /* 0x20000009ff157230 */ /* 0x100fe20000004100 */
[----:B------:R-:W-:Y:S01]  /*e370*/  FMUL.FTZ R31, R20, R25 ;  /* 0x00000019141f7220 */ /* 0x000fe20000410000 */
[----:B------:R-:W-:-:S02]  /*e380*/  HADD2.F32 R9, -RZ, R9.H1_H1 ;  /* 0x30000009ff097230 */ /* 0x000fc40000004100 */
[--C-:B--2---:R-:W-:Y:S01]  /*e390*/  HADD2.F32 R27, -RZ, R7.reuse.H0_H0 ;  /* 0x20000007ff1b7230 */ /* 0x104fe20000004100 */
[----:B------:R-:W-:Y:S01]  /*e3a0*/  FMUL.FTZ R34, R21, R33 ;  /* 0x0000002115227220 */ /* 0x000fe20000410000 */
[----:B------:R-:W-:Y:S02]  /*e3b0*/  HADD2.F32 R7, -RZ, R7.H1_H1 ;  /* 0x30000007ff077230 */ /* 0x000fe40000004100 */
[--C-:B------:R-:W-:Y:S01]  /*e3c0*/  HADD2.F32 R28, -RZ, R5.reuse.H0_H0 ;  /* 0x20000005ff1c7230 */ /* 0x100fe20000004100 */
[C---:B------:R-:W-:Y:S01]  /*e3d0*/  FMUL.FTZ R25, R27.reuse, R25 ;  /* 0x000000191b197220 */ /* 0x040fe20000410000 */
[----:B------:R-:W-:Y:S01]  /*e3e0*/  HADD2.F32 R22, -RZ, R8.H0_H0 ;  /* 0x20000008ff167230 */ /* 0x000fe20000004100 */
        /* <DEDUP_REMOVED lines=12> */
[-C--:B------:R-:W-:Y:S01]  /*e4b0*/  FMUL.FTZ R24, R9, R17.reuse ;  /* 0x0000001109187220 */ /* 0x080fe20000410000 */
        /* <DEDUP_REMOVED lines=11> */
[-C--:B------:R-:W-:Y:S01]  /*e570*/  FMUL.FTZ R24, R8, R55.reuse ;  /* 0x0000003708187220 */ /* 0x080fe20000410000 */
        /* <DEDUP_REMOVED lines=25> */
.L_x_1179:
[----:B------:R-:W-:Y:S05]  /*e710*/  BSYNC B2 ;  /* 0x0000000000027941 */ /* 0x000fea0003800000 */
.L_x_1161:
[----:B-1----:R-:W-:Y:S01]  /*e720*/  LOP3.LUT R4, R47, 0xfffffff8, RZ, 0xc0, !PT ;  /* 0xfffffff82f047812 */ /* 0x002fe200078ec0ff */
[----:B------:R-:W-:Y:S01]  /*e730*/  IMAD.SHL.U32 R8, R46, 0x8, RZ ;  /* 0x000000082e087824 */ /* 0x000fe200078e00ff */
[----:B------:R-:W-:Y:S01]  /*e740*/  LOP3.LUT R101, R52, 0x7fffffe, RZ, 0xc0, !PT ;  /* 0x07fffffe34657812 */ /* 0x000fe200078ec0ff */
[----:B------:R-:W-:Y:S01]  /*e750*/  IMAD R7, R48, c[0x0][0x208], RZ ;  /* 0x0000820030077a24 */ /* 0x000fe200078e02ff */
[----:B------:R-:W-:Y:S01]  /*e760*/  SHF.R.S32.HI R5, RZ, 0x1f, R51 ;  /* 0x0000001fff057819 */ /* 0x000fe20000011433 */
[----:B------:R-:W-:Y:S01]  /*e770*/  IMAD.IADD R4, R223, 0x1, -R4 ;  /* 0x00000001df047824 */ /* 0x000fe200078e0a04 */
[----:B------:R-:W-:Y:S01]  /*e780*/  LEA.HI R10, R49, R49, RZ, 0x1 ;  /* 0x00000031310a7211 */ /* 0x000fe200078f08ff */
[----:B------:R-:W-:Y:S01]  /*e790*/  IMAD.IADD R101, R51, 0x1, -R101 ;  /* 0x0000000133657824 */ /* 0x000fe200078e0a65 */
[----:B------:R-:W-:Y:S01]  /*e7a0*/  LEA.HI R51, R5, R51, RZ, 0x3 ;  /* 0x0000003305337211 */ /* 0x000fe200078f18ff */
[----:B------:R-:W-:Y:S01]  /*e7b0*/  IMAD.WIDE.U32 R14, R100, c[0x0][0x208], RZ ;  /* 0x00008200640e7a25 */ /* 0x000fe200078e00ff */
[----:B------:R-:W-:Y:S01]  /*e7c0*/  LEA.HI R9, R4, R4, RZ, 0x1 ;  /* 0x0000000404097211 */ /* 0x000fe200078f08ff */
[----:B------:R-:W-:-:S04]  /*e7d0*/  DEPBAR.LE SB0, 0x0 ;  /* 0x000080000000791a */ /* 0x000fc80000000000 */
[----:B------:R-:W-:Y:S01]  /*e7e0*/  SHF.R.S32.HI R5, RZ, 0x1, R9 ;  /* 0x00000001ff057819 */ /* 0x000fe20000011409 */
[----:B------:R-:W-:Y:S01]  /*e7f0*/  IMAD R7, R100, c[0x0][0x20c], R7 ;  /* 0x0000830064077a24 */ /* 0x000fe200078e0207 */
[----:B------:R-:W-:Y:S01]  /*e800*/  LOP3.LUT R10, R10, 0xfffffffe, RZ, 0xc0, !PT ;  /* 0xfffffffe0a0a7812 */ /* 0x000fe200078ec0ff */
[----:B------:R-:W-:Y:S01]  /*e810*/  IMAD.SHL.U32 R50, R50, 0x40, RZ ;  /* 0x0000004032327824 */ /* 0x000fe200078e00ff */
[----:B------:R-:W-:Y:S01]  /*e820*/  LOP3.LUT R9, R9, 0x3fffffe, RZ, 0xc0, !PT ;  /* 0x03fffffe09097812 */ /* 0x000fe200078ec0ff */
[C---:B------:R-:W-:Y:S01]  /*e830*/  IMAD.SHL.U32 R6, R5.reuse, 0x40, RZ ;  /* 0x0000004005067824 */ /* 0x040fe200078e00ff */
[----:B------:R-:W-:Y:S01]  /*e840*/  LOP3.LUT P1, RZ, R5, 0x2, RZ, 0xc0, !PT ;  /* 0x0000000205ff7812 */ /* 0x000fe2000782c0ff */
[----:B------:R-:W-:Y:S01]  /*e850*/  IMAD.IADD R49, R49, 0x1, -R10 ;  /* 0x0000000131317824 */ /* 0x000fe200078e0a0a */
[----:B------:R-:W-:Y:S01]  /*e860*/  ISETP.GT.AND P2, PT, R223, 0x3f, PT ;  /* 0x0000003fdf00780c */ /* 0x000fe20003f44270 */
[----:B------:R-:W-:Y:S01]  /*e870*/  IMAD.IADD R9, R4, 0x1, -R9 ;  /* 0x0000000104097824 */ /* 0x000fe200078e0a09 */
[----:B------:R-:W-:Y:S01]  /*e880*/  LOP3.LUT R6, R6, 0xc0, RZ, 0xc0, !PT ;  /* 0x000000c006067812 */ /* 0x000fe200078ec0ff */
[----:B------:R-:W-:Y:S01]  /*e890*/  IMAD.MOV.U32 R236, RZ, RZ, R228 ;  /* 0x000000ffffec7224 */ /* 0x000fe200078e00e4 */
[----:B------:R-:W-:Y:S01]  /*e8a0*/  LOP3.LUT R50, R50, 0xc0, RZ, 0xc0, !PT ;  /* 0x000000c032327812 */ /* 0x000fe200078ec0ff */
[----:B------:R-:W-:Y:S01]  /*e8b0*/  IMAD R9, R49, 0x8, R9 ;  /* 0x0000000831097824 */ /* 0x000fe200078e0209 */
[----:B------:R-:W-:Y:S01]  /*e8c0*/  LOP3.LUT R8, R6, 0x8, R8, 0xf8, !PT ;  /* 0x0000000806087812 */ /* 0x000fe200078ef808 */
[----:B------:R-:W-:Y:S01]  /*e8d0*/  IMAD.IADD R7, R15, 0x1, R7 ;  /* 0x000000010f077824 */ /* 0x000fe200078e0207 */
[----:B------:R-:W-:Y:S01]  /*e8e0*/  SHF.R.U32.HI R6, RZ, 0x3, R6 ;  /* 0x00000003ff067819 */ /* 0x000fe20000011606 */
[----:B------:R-:W-:Y:S01]  /*e8f0*/  IMAD.SHL.U32 R5, R49, 0x8, RZ ;  /* 0x0000000831057824 */ /* 0x000fe200078e00ff */
[----:B------:R-:W-:Y:S01]  /*e900*/  SEL R52, RZ, 0x2, P3 ;  /* 0x00000002ff347807 */ /* 0x000fe20001800000 */
[----:B------:R-:W-:Y:S01]  /*e910*/  IMAD.WIDE.U32 R12, R14, 0x30, R236 ;  /* 0x000000300e0c7825 */ /* 0x000fe200078e00ec */
[----:B------:R-:W-:-:S02]  /*e920*/  LOP3.LUT R8, R8, R6, RZ, 0x3c, !PT ;  /* 0x0000000608087212 */ /* 0x000fc400078e3cff */
[----:B------:R-:W-:Y:S01]  /*e930*/  LOP3.LUT R5, R50, 0x8, R5, 0xf8, !PT ;  /* 0x0000000832057812 */ /* 0x000fe200078ef805 */
[----:B------:R-:W-:Y:S01]  /*e940*/  IMAD R7, R7, 0x30, RZ ;  /* 0x0000003007077824 */ /* 0x000fe200078e02ff */
[----:B------:R-:W-:Y:S01]  /*e950*/  SHF.R.U32.HI R102, RZ, 0x3, R50 ;  /* 0x00000003ff667819 */ /* 0x000fe20000011632 */
[----:B------:R-:W-:Y:S01]  /*e960*/  IMAD.U32 R216, R9, 0x20, R8 ;  /* 0x0000002009d87824 */ /* 0x000fe200078e0008 */
[----:B------:R-:W-:Y:S01]  /*e970*/  LEA R6, P0, R12, c[0x0][0x1f8], 0x1 ;  /* 0x00007e000c067a11 */ /* 0x000fe200078008ff */
[----:B------:R-:W-:Y:S01]  /*e980*/  IMAD.SHL.U32 R51, R51, 0x20, RZ ;  /* 0x0000002033337824 */ /* 0x000fe200078e00ff */
[----:B------:R-:W-:Y:S01]  /*e990*/  LOP3.LUT R102, R5, R102, RZ, 0x3c, !PT ;  /* 0x0000006605667212 */ /* 0x000fe200078e3cff */
[----:B------:R-:W-:Y:S01]  /*e9a0*/  IMAD.SHL.U32 R216, R216, 0x2, RZ ;  /* 0x00000002d8d87824 */ /* 0x000fe200078e00ff */
[----:B------:R-:W-:Y:S01]  /*e9b0*/  BAR.SYNC.DEFER_BLOCKING 0x0 ;  /* 0x0000000000007b1d */ /* 0x000fe20000010000 */
[----:B------:R-:W-:Y:S01]  /*e9c0*/  IMAD.IADD R7, R13, 0x1, R7 ;  /* 0x000000010d077824 */ /* 0x000fe200078e0207 */
[----:B------:R-:W-:Y:S01]  /*e9d0*/  LOP3.LUT R103, R51, 0xffffff00, RZ, 0xc0, !PT ;  /* 0xffffff0033677812 */ /* 0x000fe200078ec0ff */
[----:B------:R-:W-:Y:S01]  /*e9e0*/  @!P2 IMAD.MOV.U32 R8, RZ, RZ, c[0x0][0x208] ;  /* 0x00008200ff08a624 */ /* 0x000fe200078e00ff */
[----:B------:R-:W-:Y:S01]  /*e9f0*/  IADD3 R4, R216, 0x3c80, RZ ;  /* 0x00003c80d8047810 */ /* 0x000fe20007ffe0ff */
[----:B------:R-:W-:Y:S01]  /*ea00*/  IMAD.IADD R52, R52, 0x1, R45 ;  /* 0x0000000134347824 */ /* 0x000fe200078e022d */
[----:B------:R-:W-:Y:S01]  /*ea10*/  IADD3 R215, R216, 0x3ca0, RZ ;  /* 0x00003ca0d8d77810 */ /* 0x000fe20007ffe0ff */
[----:B------:R-:W-:Y:S01]  /*ea20*/  @!P2 IMAD.MOV.U32 R5, RZ, RZ, c[0x0][0x20c] ;  /* 0x00008300ff05a624 */ /* 0x000fe200078e00ff */
[----:B------:R-:W-:Y:S01]  /*ea30*/  @P1 IADD3 R215, R4, -0x20, RZ ;  /* 0xffffffe004d71810 */ /* 0x000fe20007ffe0ff */
[----:B------:R-:W-:Y:S01]  /*ea40*/  IMAD R217, R97, 0x200, R103 ;  /* 0x0000020061d97824 */ /* 0x000fe200078e0267 */
[----:B------:R-:W-:Y:S01]  /*ea50*/  SEL R4, RZ, 0x4, P4 ;  /* 0x00000004ff047807 */ /* 0x000fe20002000000 */
[----:B------:R-:W-:Y:S01]  /*ea60*/  IMAD.SHL.U32 R230, R44, 0x2, RZ ;  /* 0x000000022ce67824 */ /* 0x000fe200078e00ff */
[----:B------:R-:W-:Y:S01]  /*ea70*/  LEA.HI.X R7, R12, c[0x0][0x1fc], R7, 0x1, P0 ;  /* 0x00007f000c077a11 */ /* 0x000fe200000f0c07 */
[----:B------:R-:W-:Y:S01]  /*ea80*/  IMAD R217, R101, 0x20, R217 ;  /* 0x0000002065d97824 */ /* 0x000fe200078e02d9 */
[----:B------:R-:W-:Y:S01]  /*ea90*/  @!P2 LEA R80, P0, R8, R6, 0x6 ;  /* 0x000000060850a211 */ /* 0x000fe200078030ff */
[----:B------:R-:W-:Y:S01]  /*eaa0*/  IMAD.IADD R4, R4, 0x1, R52 ;  /* 0x0000000104047824 */ /* 0x000fe200078e0234 */
[----:B------:R-:W-:Y:S01]  /*eab0*/  IADD3 R82, R3, R218, -R244 ;  /* 0x000000da03527210 */ /* 0x000fe20007ffe8f4 */
[----:B------:R-:W-:Y:S01]  /*eac0*/  IMAD.IADD R217, R102, 0x1, R217 ;  /* 0x0000000166d97824 */ /* 0x000fe200078e02d9 */
[----:B------:R-:W-:-:S02]  /*ead0*/  @!P2 LEA.HI.X R81, R8, R7, R5, 0x6, P0 ;  /* 0x000000070851a211 */ /* 0x000fc400000f3405 */
[----:B------:R-:W-:Y:S01]  /*eae0*/  LOP3.LUT P0, RZ, R4, 0x1, RZ, 0xc0, !PT ;  /* 0x0000000104ff7812 */ /* 0x000fe2000780c0ff */
[----:B------:R-:W-:Y:S01]  /*eaf0*/  IMAD.SHL.U32 R217, R217, 0x2, RZ ;  /* 0x00000002d9d97824 */ /* 0x000fe200078e00ff */
[----:B------:R-:W-:Y:S02]  /*eb00*/  LOP3.LUT R226, R226, 0xffffffbf, RZ, 0xc0, !PT ;  /* 0xffffffbfe2e27812 */ /* 0x000fe400078ec0ff */
[----:B------:R-:W-:Y:S01]  /*eb10*/  ISETP.LT.OR P0, PT, R82, 0x1, !P0 ;  /* 0x000000015200780c */ /* 0x000fe20004701670 */
[----:B------:R-:W-:Y:S01]  /*eb20*/  IMAD R213, R0, 0x2, R217 ;  /* 0x0000000200d57824 */ /* 0x000fe200078e02d9 */
[----:B------:R-:W-:Y:S01]  /*eb30*/  LDSM.16.M88.4 R44, [R217+0x6080] ;  /* 0x00608000d92c783b */ /* 0x000fe20000000200 */
[----:B------:R-:W-:Y:S02]  /*eb40*/  @P2 LOP3.LUT R226, R226, 0x40, RZ, 0xfc, !PT ;  /* 0x00000040e2e22812 */ /* 0x000fe400078efcff */
[C---:B------:R-:W-:Y:S01]  /*eb50*/  IADD3 R211, R215.reuse, 0x400, RZ ;  /* 0x00000400d7d37810 */ /* 0x040fe20007ffe0ff */
[----:B------:R-:W-:Y:S01]  /*eb60*/  LDSM.16.M88.4 R48, [R217+0x7080] ;  /* 0x00708000d930783b */ /* 0x000fe20000000200 */
[----:B------:R-:W-:-:S02]  /*eb70*/  IADD3 R210, R215, 0x800, RZ ;  /* 0x00000800d7d27810 */ /* 0x000fc40007ffe0ff */
[C---:B------:R-:W-:Y:S01]  /*eb80*/  IADD3 R209, R215.reuse, 0xc00, RZ ;  /* 0x00000c00d7d17810 */ /* 0x040fe20007ffe0ff */
[----:B------:R-:W-:Y:S01]  /*eb90*/  LDSM.16.M88.4 R24, [R213+0x6080] ;  /* 0x00608000d518783b */ /* 0x000fe20000000200 */
[C---:B------:R-:W-:Y:S02]  /*eba0*/  IADD3 R208, R215.reuse, 0x1000, RZ ;  /* 0x00001000d7d07810 */ /* 0x040fe40007ffe0ff */
[C---:B------:R-:W-:Y:S01]  /*ebb0*/  IADD3 R207, R215.reuse, 0x1400, RZ ;  /* 0x00001400d7cf7810 */ /* 0x040fe20007ffe0ff */
[----:B------:R-:W-:Y:S01]  /*ebc0*/  LDSM.16.M88.4 R40, [R213+0x7080] ;  /* 0x00708000d528783b */ /* 0x000fe20000000200 */
[C---:B------:R-:W-:Y:S02]  /*ebd0*/  IADD3 R206, R215.reuse, 0x1800, RZ ;  /* 0x00001800d7ce7810 */ /* 0x040fe40007ffe0ff */
[C---:B------:R-:W-:Y:S01]  /*ebe0*/  IADD3 R205, R215.reuse, 0x1c00, RZ ;  /* 0x00001c00d7cd7810 */ /* 0x040fe20007ffe0ff */
[----:B------:R-:W1:Y:S01]  /*ebf0*/  LDSM.16.M88.4 R64, [R216+0x3c80] ;  /* 0x003c8000d840783b */ /* 0x000e620000000200 */
[----:B------:R-:W-:-:S03]  /*ec00*/  IADD3 R204, R215, 0x2000, RZ ;  /* 0x00002000d7cc7810 */ /* 0x000fc60007ffe0ff */
[----:B------:R-:W2:Y:S04]  /*ec10*/  LDSM.16.M88.4 R56, [R216+0x4080] ;  /* 0x00408000d838783b */ /* 0x000ea80000000200 */
[----:B-----5:R-:W3:Y:S04]  /*ec20*/  LDSM.16.M88.4 R72, [R216+0x4480] ;  /* 0x00448000d848783b */ /* 0x020ee80000000200 */
[----:B------:R-:W-:Y:S04]  /*ec30*/  LDSM.16.M88.4 R36, [R215] ;  /* 0x00000000d724783b */ /* 0x000fe80000000200 */
[----:B------:R-:W-:Y:S04]  /*ec40*/  LDSM.16.M88.4 R32, [R215+0x400] ;  /* 0x00040000d720783b */ /* 0x000fe80000000200 */
[----:B------:R-:W4:Y:S04]  /*ec50*/  LDSM.16.M88.4 R28, [R215+0x800] ;  /* 0x00080000d71c783b */ /* 0x000f280000000200 */
[----:B------:R-:W-:Y:S01]  /*ec60*/  @!PT LDS RZ, [RZ] ;  /* 0x00000000fffff984 */ /* 0x000fe20000000800 */
[----:B------:R-:W-:Y:S01]  /*ec70*/  @!PT LDS RZ, [RZ] ;  /* 0x00000000fffff984 */ /* 0x000fe20000000800 */
[----:B------:R-:W-:Y:S01]  /*ec80*/  @!PT LDS RZ, [RZ] ;  /* 0x00000000fffff984 */ /* 0x000fe20000000800 */
[----:B------:R3:W-:Y:S01]  /*ec90*/  LDGSTS.E.BYPASS.LTC128B.128 [R230+0x1880], [R6.64], !P0 ;  /* 0x0188000006e67fae */ /* 0x0007e2000c101d4c */
[----:B------:R-:W-:-:S04]  /*eca0*/  LOP3.LUT P0, RZ, R4, 0x2, RZ, 0xc0, !PT ;  /* 0x0000000204ff7812 */ /* 0x000fc8000780c0ff */
[----:B------:R-:W-:Y:S01]  /*ecb0*/  ISETP.LT.OR P0, PT, R82, 0x1, !P0 ;  /* 0x000000015200780c */ /* 0x000fe20004701670 */
[----:B-1----:R-:W-:Y:S11]  /*ecc0*/  HMMA.16816.F32 R20, R48, R64, RZ ;  /* 0x000000403014723c */ /* 0x002ff600000018ff */
[----:B------:R-:W-:Y:S01]  /*ecd0*/  @!UPT UIADD3 URZ, URZ, URZ, URZ ;  /* 0x0000003f3f3ff290 */ /* 0x000fe2000fffe03f */
[----:B------:R3:W-:Y:S01]  /*ece0*/  LDGSTS.E.BYPASS.LTC128B.128 [R230+0x2480], [R6.64+0x40], !P0 ;  /* 0x0248004006e67fae */ /* 0x0007e2000c101d4c */
[----:B------:R-:W-:-:S04]  /*ecf0*/  LOP3.LUT P0, RZ, R4, 0x4, RZ, 0xc0, !PT ;  /* 0x0000000404ff7812 */ /* 0x000fc8000780c0ff */
[----:B------:R-:W-:Y:S01]  /*ed00*/  ISETP.LT.OR P0, PT, R82, 0x1, !P0 ;  /* 0x000000015200780c */ /* 0x000fe20004701670 */
[C---:B--2---:R-:W-:Y:S08]  /*ed10*/  HMMA.16816.F32 R12, R48.reuse, R56, RZ ;  /* 0x00000038300c723c */ /* 0x044ff000000018ff */
[----:B------:R-:W-:Y:S04]  /*ed20*/  HMMA.16816.F32 R16, R48, R66, RZ ;  /* 0x000000423010723c */ /* 0x000fe800000018ff */
[----:B------:R3:W-:Y:S01]  /*ed30*/  LDGSTS.E.BYPASS.LTC128B.128 [R230+0x3080], [R6.64+0x80], !P0 ;  /* 0x0308008006e67fae */ /* 0x0007e2000c101d4c */
[----:B------:R-:W-:-:S03]  /*ed40*/  @!P2 LOP3.LUT P0, RZ, R52, 0x1, RZ, 0xc0, !PT ;  /* 0x0000000134ffa812 */ /* 0x000fc6000780c0ff */
[----:B------:R-:W-:Y:S01]  /*ed50*/  HMMA.16816.F32 R8, R48, R58, RZ ;  /* 0x0000003a3008723c */ /* 0x000fe200000018ff */
[----:B------:R-:W-:-:S07]  /*ed60*/  @!P2 ISETP.LT.OR P0, PT, R82, 0x21, !P0 ;  /* 0x000000215200a80c */ /* 0x000fce0004701670 */
[C---:B------:R-:W-:Y:S06]  /*ed70*/  HMMA.16816.F32 R68, R44.reuse, R64, RZ ;  /* 0x000000402c44723c */ /* 0x040fec00000018ff */
[----:B------:R1:W-:Y:S01]  /*ed80*/  @!P2 LDGSTS.E.BYPASS.LTC128B.128 [R230+0x2080], [R80.64], !P0 ;  /* 0x0208000050e6afae */ /* 0x0003e2000c101d4c */
[----:B------:R-:W-:Y:S01]  /*ed90*/  @!P2 LOP3.LUT P0, RZ, R52, 0x2, RZ, 0xc0, !PT ;  /* 0x0000000234ffa812 */ /* 0x000fe2000780c0ff */
[----:B------:R-:W-:Y:S03]  /*eda0*/  HMMA.16816.F32 R60, R44, R56, RZ ;  /* 0x000000382c3c723c */ /* 0x000fe600000018ff */
[----:B------:R-:W-:-:S05]  /*edb0*/  @!P2 ISETP.LT.OR P0, PT, R82, 0x21, !P0 ;  /* 0x000000215200a80c */ /* 0x000fca0004701670 */
[----:B---3--:R-:W-:Y:S08]  /*edc0*/  HMMA.16816.F32 R4, R48, R72, RZ ;  /* 0x000000483004723c */ /* 0x008ff000000018ff */
[----:B------:R1:W-:Y:S01]  /*edd0*/  @!P2 LDGSTS.E.BYPASS.LTC128B.128 [R230+0x2c80], [R80.64+0x40], !P0 ;  /* 0x02c8004050e6afae */ /* 0x0003e2000c101d4c */
[----:B------:R-:W-:Y:S01]  /*ede0*/  @!P2 ISETP.LT.OR P0, PT, R82, 0x21, P4 ;  /* 0x000000215200a80c */ /* 0x000fe20002701670 */
[C---:B------:R-:W-:Y:S08]  /*edf0*/  HMMA.16816.F32 R64, R44.reuse, R66, RZ ;  /* 0x000000422c40723c */ /* 0x040ff000000018ff */
[----:B------:R-:W-:Y:S04]  /*ee00*/  HMMA.16816.F32 R56, R44, R58, RZ ;  /* 0x0000003a2c38723c */ /* 0x000fe800000018ff */
[----:B------:R1:W-:Y:S01]  /*ee10*/  @!P2 LDGSTS.E.BYPASS.LTC128B.128 [R230+0x3880], [R80.64+0x80], !P0 ;  /* 0x0388008050e6afae */ /* 0x0003e2000c101d4c */
[----:B------:R-:W-:-:S03]  /*ee20*/  ISETP.GT.AND P0, PT, R100, R227, PT ;  /* 0x000000e36400720c */ /* 0x000fc60003f04270 */
[----:B------:R-:W-:Y:S01]  /*ee30*/  HMMA.16816.F32 R52, R44, R72, RZ ;  /* 0x000000482c34723c */ /* 0x000fe200000018ff */
[----:B------:R-:W-:Y:S04]  /*ee40*/  LDSM.16.M88.4 R92, [R217+0x9080] ;  /* 0x00908000d95c783b */ /* 0x000fe80000000200 */
[----:B------:R-:W-:Y:S03]  /*ee50*/  LDSM.16.M88.4 R88, [R216+0x4880] ;  /* 0x00488000d858783b */ /* 0x000fe60000000200 */
[-C--:B------:R-:W-:Y:S01]  /*ee60*/  HMMA.16816.F32 R48, R48, R74.reuse, RZ ;  /* 0x0000004a3030723c */ /* 0x080fe200000018ff */
[----:B------:R-:W-:Y:S04]  /*ee70*/  LDSM.16.M88.4 R84, [R216+0x4c80] ;  /* 0x004c8000d854783b */ /* 0x000fe80000000200 */
[----:B------:R-:W0:Y:S03]  /*ee80*/  LDGDEPBAR ;  /* 0x00000000000079af */ /* 0x000e260000000000 */
[----:B------:R-:W-:Y:S01]  /*ee90*/  HMMA.16816.F32 R44, R44, R74, RZ ;  /* 0x0000004a2c2c723c */ /* 0x000fe200000018ff */
[----:B------:R-:W-:Y:S04]  /*eea0*/  LDSM.16.M88.4 R72, [R217+0x8080] ;  /* 0x00808000d948783b */ /* 0x000fe80000000200 */
[----:B-1----:R-:W1:Y:S03]  /*eeb0*/  LDSM.16.M88.4 R80, [R216+0x5080] ;  /* 0x00508000d850783b */ /* 0x002e660000000200 */
[C---:B----4-:R-:W-:Y:S08]  /*eec0*/  HMMA.16816.F32 R4, R40.reuse, R28, R4 ;  /* 0x0000001c2804723c */ /* 0x050ff00000001804 */
[----:B------:R-:W-:Y:S08]  /*eed0*/  HMMA.16816.F32 R16, R40, R38, R16 ;  /* 0x000000262810723c */ /* 0x000ff00000001810 */
[C---:B------:R-:W-:Y:S08]  /*eee0*/  HMMA.16816.F32 R68, R24.reuse, R36, R68 ;  /* 0x000000241844723c */ /* 0x040ff00000001844 */
[C---:B------:R-:W-:Y:S08]  /*eef0*/  HMMA.16816.F32 R60, R24.reuse, R32, R60 ;  /* 0x00000020183c723c */ /* 0x040ff0000000183c */
[C---:B------:R-:W-:Y:S08]  /*ef00*/  HMMA.16816.F32 R52, R24.reuse, R28, R52 ;  /* 0x0000001c1834723c */ /* 0x040ff00000001834 */
[C---:B------:R-:W-:Y:S08]  /*ef10*/  HMMA.16816.F32 R64, R24.reuse, R38, R64 ;  /* 0x000000261840723c */ /* 0x040ff00000001840 */
[----:B------:R-:W-:Y:S08]  /*ef20*/  HMMA.16816.F32 R56, R24, R34, R56 ;  /* 0x000000221838723c */ /* 0x000ff00000001838 */
[C---:B------:R-:W-:Y:S01]  /*ef30*/  HMMA.16816.F32 R20, R40.reuse, R36, R20 ;  /* 0x000000242814723c */ /* 0x040fe20000001814 */
[----:B------:R-:W-:Y:S07]  /*ef40*/  LDSM.16.M88.4 R36, [R213+0x9080] ;  /* 0x00908000d524783b */ /* 0x000fee0000000200 */
[C---:B------:R-:W-:Y:S08]  /*ef50*/  HMMA.16816.F32 R12, R40.reuse, R32, R12 ;  /* 0x00000020280c723c */ /* 0x040ff0000000180c */
[C---:B------:R-:W-:Y:S01]  /*ef60*/  HMMA.16816.F32 R8, R40.reuse, R34, R8 ;  /* 0x000000222808723c */ /* 0x040fe20000001808 */
[----:B------:R-:W-:Y:S07]  /*ef70*/  LDSM.16.M88.4 R32, [R215+0xc00] ;  /* 0x000c0000d720783b */ /* 0x000fee0000000200 */
[-C--:B------:R-:W-:Y:S01]  /*ef80*/  HMMA.16816.F32 R48, R40, R30.reuse, R48 ;  /* 0x0000001e2830723c */ /* 0x080fe20000001830 */
[----:B------:R-:W2:Y:S07]  /*ef90*/  LDSM.16.M88.4 R40, [R215+0x1400] ;  /* 0x00140000d728783b */ /* 0x000eae0000000200 */
[----:B------:R-:W-:Y:S01]  /*efa0*/  HMMA.16816.F32 R44, R24, R30, R44 ;  /* 0x0000001e182c723c */ /* 0x000fe2000000182c */
[----:B------:R-:W-:Y:S04]  /*efb0*/  LDSM.16.M88.4 R28, [R215+0x1000] ;  /* 0x00100000d71c783b */ /* 0x000fe80000000200 */
[----:B------:R-:W3:Y:S03]  /*efc0*/  LDSM.16.M88.4 R24, [R213+0x8080] ;  /* 0x00808000d518783b */ /* 0x000ee60000000200 */
[C---:B-1----:R-:W-:Y:S08]  /*efd0*/  HMMA.16816.F32 R4, R92.reuse, R80, R4 ;  /* 0x000000505c04723c */ /* 0x042ff00000001804 */
        /* <DEDUP_REMOVED lines=12> */
[----:B------:R-:W-:Y:S07]  /*f0a0*/  LDSM.16.M88.4 R92, [R217+0xa080] ;  /* 0x00a08000d95c783b */ /* 0x000fee0000000200 */
[----:B------:R-:W-:Y:S01]  /*f0b0*/  HMMA.16816.F32 R44, R72, R82, R44 ;  /* 0x00000052482c723c */ /* 0x000fe2000000182c */
[----:B------:R-:W1:Y:S04]  /*f0c0*/  LDSM.16.M88.4 R72, [R216+0x5c80] ;  /* 0x005c8000d848783b */ /* 0x000e680000000200 */
[----:B------:R-:W4:Y:S03]  /*f0d0*/  LDSM.16.M88.4 R80, [R216+0x5880] ;  /* 0x00588000d850783b */ /* 0x000f260000000200 */
[C---:B--2---:R-:W-:Y:S08]  /*f0e0*/  HMMA.16816.F32 R4, R36.reuse, R40, R4 ;  /* 0x000000282404723c */ /* 0x044ff00000001804 */
[----:B------:R-:W-:Y:S08]  /*f0f0*/  HMMA.16816.F32 R16, R36, R34, R16 ;  /* 0x000000222410723c */ /* 0x000ff00000001810 */
[C---:B---3--:R-:W-:Y:S08]  /*f100*/  HMMA.16816.F32 R68, R24.reuse, R32, R68 ;  /* 0x000000201844723c */ /* 0x048ff00000001844 */
        /* <DEDUP_REMOVED lines=12> */
[----:B------:R-:W2:Y:S04]  /*f1d0*/  LDSM.16.M88.4 R24, [R215+0x2000] ;  /* 0x00200000d718783b */ /* 0x000ea80000000200 */
[----:B------:R-:W3:Y:S01]  /*f1e0*/  LDSM.16.M88.4 R40, [R213+0xa080] ;  /* 0x00a08000d528783b */ /* 0x000ee20000000200 */
[----:B------:R-:W-:-:S04]  /*f1f0*/  DEPBAR.LE SB0, 0x0 ;  /* 0x000080000000791a */ /* 0x000fc80000000000 */
[C---:B-1----:R-:W-:Y:S08]  /*f200*/  HMMA.16816.F32 R4, R88.reuse, R72, R4 ;  /* 0x000000485804723c */ /* 0x042ff00000001804 */
[----:B------:R-:W-:Y:S08]  /*f210*/  HMMA.16816.F32 R16, R88, R86, R16 ;  /* 0x000000565810723c */ /* 0x000ff00000001810 */
[C---:B------:R-:W-:Y:S08]  /*f220*/  HMMA.16816.F32 R68, R92.reuse, R84, R68 ;  /* 0x000000545c44723c */ /* 0x040ff00000001844 */
[C---:B------:R-:W-:Y:S08]  /*f230*/  HMMA.16816.F32 R64, R92.reuse, R86, R64 ;  /* 0x000000565c40723c */ /* 0x040ff00000001840 */
[C---:B----4-:R-:W-:Y:S08]  /*f240*/  HMMA.16816.F32 R60, R92.reuse, R80, R60 ;  /* 0x000000505c3c723c */ /* 0x050ff0000000183c */
[C---:B------:R-:W-:Y:S08]  /*f250*/  HMMA.16816.F32 R56, R92.reuse, R82, R56 ;  /* 0x000000525c38723c */ /* 0x040ff00000001838 */
[----:B------:R-:W-:Y:S08]  /*f260*/  HMMA.16816.F32 R52, R92, R72, R52 ;  /* 0x000000485c34723c */ /* 0x000ff00000001834 */
[C---:B------:R-:W-:Y:S08]  /*f270*/  HMMA.16816.F32 R20, R88.reuse, R84, R20 ;  /* 0x000000545814723c */ /* 0x040ff00000001814 */
[C---:B------:R-:W-:Y:S08]  /*f280*/  HMMA.16816.F32 R12, R88.reuse, R80, R12 ;  /* 0x00000050580c723c */ /* 0x040ff0000000180c */
[C---:B------:R-:W-:Y:S08]  /*f290*/  HMMA.16816.F32 R8, R88.reuse, R82, R8 ;  /* 0x000000525808723c */ /* 0x040ff00000001808 */
[-C--:B------:R-:W-:Y:S08]  /*f2a0*/  HMMA.16816.F32 R48, R88, R74.reuse, R48 ;  /* 0x0000004a5830723c */ /* 0x080ff00000001830 */
[----:B------:R-:W-:Y:S08]  /*f2b0*/  HMMA.16816.F32 R92, R92, R74, R44 ;  /* 0x0000004a5c5c723c */ /* 0x000ff0000000182c */
[C---:B--2---:R-:W-:Y:S07]  /*f2c0*/  HMMA.16816.F32 R72, R36.reuse, R24, R4 ;  /* 0x000000182448723c */ /* 0x044fee0000001804 */
[----:B------:R-:W-:Y:S01]  /*f2d0*/  IMAD R4, R101, 0x20, R103 ;  /* 0x0000002065047824 */ /* 0x000fe200078e0267 */
[----:B------:R-:W-:Y:S03]  /*f2e0*/  HMMA.16816.F32 R44, R36, R34, R16 ;  /* 0x00000022242c723c */ /* 0x000fe60000001810 */
[----:B------:R-:W-:-:S05]  /*f2f0*/  IMAD.IADD R4, R102, 0x1, R4 ;  /* 0x0000000166047824 */ /* 0x000fca00078e0204 */
[C---:B------:R-:W-:Y:S08]  /*f300*/  HMMA.16816.F32 R20, R36.reuse, R32, R20 ;  /* 0x000000202414723c */ /* 0x040ff00000001814 */
[C---:B------:R-:W-:Y:S08]  /*f310*/  HMMA.16816.F32 R12, R36.reuse, R28, R12 ;  /* 0x0000001c240c723c */ /* 0x040ff0000000180c */
[C---:B------:R-:W-:Y:S08]  /*f320*/  HMMA.16816.F32 R8, R36.reuse, R30, R8 ;  /* 0x0000001e2408723c */ /* 0x040ff00000001808 */
[----:B------:R-:W-:Y:S08]  /*f330*/  HMMA.16816.F32 R16, R36, R26, R48 ;  /* 0x0000001a2410723c */ /* 0x000ff00000001830 */
[C---:B---3--:R-:W-:Y:S08]  /*f340*/  HMMA.16816.F32 R68, R40.reuse, R32, R68 ;  /* 0x000000202844723c */ /* 0x048ff00000001844 */
        /* <DEDUP_REMOVED lines=34> */
.L_x_1204:
[----:B------:R-:W-:Y:S01]  /*f570*/  LOP3.LUT R5, R96, 0xffffffe0, RZ, 0xc0, !PT ;  /* 0xffffffe060057812 */ /* 0x000fe200078ec0ff */
[----:B------:R-:W-:Y:S01]  /*f580*/  ULDC UR8, c[0x0][0x324] ;  /* 0x0000c90000087ab9 */ /* 0x000fe20000000800 */
[----:B------:R-:W-:Y:S01]  /*f590*/  SHF.R.S32.HI R25, RZ, 0x1f, R97 ;  /* 0x0000001fff197819 */ /* 0x000fe20000011461 */
[----:B------:R-:W-:Y:S01]  /*f5a0*/  ULOP3.LUT UR8, URZ, UR8, URZ, 0x33, !UPT ;  /* 0x000000083f087292 */ /* 0x000fe2000f8e333f */
[----:B------:R-:W-:Y:S01]  /*f5b0*/  LEA.HI R24, R78, R78, RZ, 0x1 ;  /* 0x0000004e4e187211 */ /* 0x000fe200078f08ff */
[----:B------:R-:W-:Y:S01]  /*f5c0*/  IMAD.IADD R5, R223, 0x1, -R5 ;  /* 0x00000001df057824 */ /* 0x000fe200078e0a05 */
[----:B------:R-:W-:Y:S01]  /*f5d0*/  LEA.HI R25, R25, R97, RZ, 0x2 ;  /* 0x0000006119197211 */ /* 0x000fe200078f10ff */
[----:B------:R-:W0:Y:S02]  /*f5e0*/  LDGDEPBAR ;  /* 0x00000000000079af */ /* 0x000e240000000000 */
[----:B-1----:R-:W-:Y:S01]  /*f5f0*/  IMAD.SHL.U32 R7, R24, 0x20, RZ ;  /* 0x0000002018077824 */ /* 0x002fe200078e00ff */
[----:B------:R-:W-:-:S02]  /*f600*/  SHF.R.S32.HI R6, RZ, 0x1f, R5 ;  /* 0x0000001fff067819 */ /* 0x000fc40000011405 */
[----:B------:R-:W-:Y:S02]  /*f610*/  LOP3.LUT R25, R25, 0xffffffc, RZ, 0xc0, !PT ;  /* 0x0ffffffc19197812 */ /* 0x000fe400078ec0ff */
[----:B------:R-:W-:Y:S02]  /*f620*/  LEA.HI R6, R6, R5, RZ, 0x2 ;  /* 0x0000000506067211 */ /* 0x000fe400078f10ff */
[----:B------:R-:W-:Y:S01]  /*f630*/  LOP3.LUT R24, R24, 0x1ffffffe, RZ, 0xc0, !PT ;  /* 0x1ffffffe18187812 */ /* 0x000fe200078ec0ff */
[----:B------:R-:W-:Y:S01]  /*f640*/  IMAD.IADD R97, R97, 0x1, -R25 ;  /* 0x0000000161617824 */ /* 0x000fe200078e0a19 */
[----:B------:R-:W-:Y:S02]  /*f650*/  LEA.HI.SX32 R25, R6, R77, 0x1e ;  /* 0x0000004d06197211 */ /* 0x000fe400078ff2ff */
[----:B------:R-:W-:Y:S01]  /*f660*/  LOP3.LUT R7, R7, 0xffffffc0, RZ, 0xc0, !PT ;  /* 0xffffffc007077812 */ /* 0x000fe200078ec0ff */
[----:B------:R-:W-:Y:S01]  /*f670*/  IMAD.IADD R24, R78, 0x1, -R24 ;  /* 0x000000014e187824 */ /* 0x000fe200078e0a18 */
[----:B------:R-:W-:Y:S01]  /*f680*/  LOP3.LUT R6, R6, 0x7ffffffc, RZ, 0xc0, !PT ;  /* 0x7ffffffc06067812 */ /* 0x000fe200078ec0ff */
[----:B------:R-:W-:-:S04]  /*f690*/  IMAD R25, R97, 0x10, R25 ;  /* 0x0000001061197824 */ /* 0x000fc800078e0219 */
[----:B------:R-:W-:Y:S02]  /*f6a0*/  IMAD.IADD R7, R7, 0x1, R25 ;  /* 0x0000000107077824 */ /* 0x000fe400078e0219 */
[----:B------:R-:W-:Y:S02]  /*f6b0*/  IMAD.IADD R6, R5, 0x1, -R6 ;  /* 0x0000000105067824 */ /* 0x000fe400078e0a06 */
[----:B------:R-:W-:Y:S02]  /*f6c0*/  IMAD R231, R24, 0x8, R7 ;  /* 0x0000000818e77824 */ /* 0x000fe400078e0207 */
[----:B------:R-:W-:Y:S02]  /*f6d0*/  IMAD.SHL.U32 R234, R6, 0x2, RZ ;  /* 0x0000000206ea7824 */ /* 0x000fe400078e00ff */
[----:B------:R-:W-:-:S03]  /*f6e0*/  @P6 IMAD.HI.U32 R24, R231, c[0x0][0x2c8], RZ ;  /* 0x0000b200e7186a27 */ /* 0x000fc600078e00ff */
[C---:B------:R-:W-:Y:S01]  /*f6f0*/  IADD3 R6, -R234.reuse, 0x1, R2 ;  /* 0x00000001ea067810 */ /* 0x040fe20007ffe102 */
[----:B------:R-:W-:Y:S01]  /*f700*/  IMAD.MOV.U32 R7, RZ, RZ, R231 ;  /* 0x000000ffff077224 */ /* 0x000fe200078e00e7 */
[----:B------:R-:W-:Y:S01]  /*f710*/  @P6 SHF.R.U32.HI R7, RZ, c[0x0][0x2cc], R24 ;  /* 0x0000b300ff076a19 */ /* 0x000fe20000011618 */
[----:B------:R-:W-:Y:S01]  /*f720*/  IMAD.IADD R5, R3, 0x1, -R234 ;  /* 0x0000000103057824 */ /* 0x000fe200078e0aea */
[----:B------:R-:W-:Y:S01]  /*f730*/  IADD3 R38, -R234, R3, R218 ;  /* 0x00000003ea267210 */ /* 0x000fe20007ffe1da */
[----:B------:R-:W-:Y:S02]  /*f740*/  IMAD.IADD R6, R6, 0x1, -R224 ;  /* 0x0000000106067824 */ /* 0x000fe400078e0ae0 */
[----:B------:R-:W1:Y:S03]  /*f750*/  SHFL.IDX PT, R26, R7, RZ, 0x1c1f ;  /* 0x001c1fff071a7589 */ /* 0x000e6600000e0000 */
[----:B------:R-:W-:-:S02]  /*f760*/  IADD3 R39, R6, c[0x0][0x328], RZ ;  /* 0x0000ca0006277a10 */ /* 0x000fc40007ffe0ff */
        /* <DEDUP_REMOVED lines=16> */
.L_x_1207:
[----:B------:R-:W-:-:S04]  /*f870*/  MOV R2, c[0x0][0x32c] ;  /* 0x0000cb0000027a02 */ /* 0x000fc80000000f00 */
[----:B------:R-:W-:-:S13]  /*f880*/  ISETP.NE.AND P0, PT, R2, 0x1, PT ;  /* 0x000000010200780c */ /* 0x000fda0003f05270 */
[----:B------:R-:W-:-:S05]  /*f890*/  @P0 IMAD.HI.U32 R2, R26, c[0x0][0x330], RZ ;  /* 0x0000cc001a020a27 */ /* 0x000fca00078e00ff */
[----:B------:R-:W-:Y:S02]  /*f8a0*/  @P0 SHF.R.U32.HI R26, RZ, c[0x0][0x334], R2 ;  /* 0x0000cd00ff1a0a19 */ /* 0x000fe40000011602 */
.L_x_1208:
[----:B------:R-:W-:Y:S05]  /*f8b0*/  BSYNC B0 ;  /* 0x0000000000007941 */ /* 0x000fea0003800000 */
.L_x_1206:
[----:B------:R-:W-:-:S05]  /*f8c0*/  IMAD R26, R26, c[0x0][0x32c], R5 ;  /* 0x0000cb001a1a7a24 */ /* 0x000fca00078e0205 */
[----:B------:R-:W-:Y:S02]  /*f8d0*/  IADD3 R2, R26, c[0x0][0x32c], RZ ;  /* 0x0000cb001a027a10 */ /* 0x000fe40007ffe0ff */
[----:B------:R-:W-:Y:S02]  /*f8e0*/  IMNMX R24, R24, R26, !PT ;  /* 0x0000001a18187217 */ /* 0x000fe40007800200 */
[----:B------:R-:W-:Y:S02]  /*f8f0*/  IMNMX R25, R25, R2, PT ;  /* 0x0000000219197217 */ /* 0x000fe40003800200 */
.L_x_1205:
        /* <DEDUP_REMOVED lines=16> */
.L_x_1211:
[----:B------:R-:W-:-:S04]  /*fa00*/  MOV R2, c[0x0][0x32c] ;  /* 0x0000cb0000027a02 */ /* 0x000fc80000000f00 */
[----:B------:R-:W-:-:S13]  /*fa10*/  ISETP.NE.AND P0, PT, R2, 0x1, PT ;  /* 0x000000010200780c */ /* 0x000fda0003f05270 */
[----:B------:R-:W-:-:S05]  /*fa20*/  @P0 IMAD.HI.U32 R2, R26, c[0x0][0x330], RZ ;  /* 0x0000cc001a020a27 */ /* 0x000fca00078e00ff */
[----:B------:R-:W-:Y:S02]  /*fa30*/  @P0 SHF.R.U32.HI R26, RZ, c[0x0][0x334], R2 ;  /* 0x0000cd00ff1a0a19 */ /* 0x000fe40000011602 */
.L_x_1212:
[----:B------:R-:W-:Y:S05]  /*fa40*/  BSYNC B0 ;  /* 0x0000000000007941 */ /* 0x000fea0003800000 */
.L_x_1210:
[----:B------:R-:W-:-:S05]  /*fa50*/  IMAD R26, R26, c[0x0][0x32c], R5 ;  /* 0x0000cb001a1a7a24 */ /* 0x000fca00078e0205 */
[----:B------:R-:W-:Y:S02]  /*fa60*/  IADD3 R2, R26, c[0x0][0x32c], RZ ;  /* 0x0000cb001a027a10 */ /* 0x000fe40007ffe0ff */
[----:B------:R-:W-:Y:S02]  /*fa70*/  IMNMX R42, R42, R26, !PT ;  /* 0x0000001a2a2a7217 */ /* 0x000fe40007800200 */
[----:B------:R-:W-:Y:S02]  /*fa80*/  IMNMX R43, R43, R2, PT ;  /* 0x000000022b2b7217 */ /* 0x000fe40003800200 */
.L_x_1209:
        /* <DEDUP_REMOVED lines=51> */
[----:B------:R-:W-:-:S04]  /*fdc0*/  ISETP.GT.AND P0, PT, R24, 0x29, !P0 ;  /* 0x000000291800780c */ /* 0x000fc80004704270 */
[----:B------:R-:W-:Y:S02]  /*fdd0*/  ISETP.LT.OR P0, PT, R25, 0x2a, P0 ;  /* 0x0000002a1900780c */ /* 0x000fe40000701670 */
[----:B------:R-:W1:Y:S02]  /*fde0*/  SHFL.IDX PT, R25, R7, 0x2, 0x1c1f ;  /* 0x005c1f0007197f89 */ /* 0x000e6400000e0000 */
[----:B------:R-:W-:Y:S02]  /*fdf0*/  FSEL R26, R93, -INF , !P0 ;  /* 0xff8000005d1a7808 */ /* 0x000fe40004000000 */
[----:B------:R-:W-:Y:S01]  /*fe00*/  ISETP.GE.AND P0, PT, R219, 0x1, PT ;  /* 0x00000001db00780c */ /* 0x000fe20003f06270 */
[--C-:B-1----:R-:W-:Y:S02]  /*fe10*/  IMAD.IADD R49, R39, 0x1, R25.reuse ;  /* 0x0000000127317824 */ /* 0x102fe400078e0219 */
[----:B------:R-:W-:-:S03]  /*fe20*/  IMAD.IADD R48, R6, 0x1, R25 ;  /* 0x0000000106307824 */ /* 0x000fc600078e0219 */
[----:B------:R-:W-:-:S07]  /*fe30*/  IMNMX R49, R49, R38, PT ;  /* 0x0000002631317217 */ /* 0x000fce0003800200 */
        /* <DEDUP_REMOVED lines=12> */
.L_x_1215:
[----:B------:R-:W-:-:S04]  /*ff00*/  MOV R24, c[0x0][0x32c] ;  /* 0x0000cb0000187a02 */ /* 0x000fc80000000f00 */
[----:B------:R-:W-:-:S13]  /*ff10*/  ISETP.NE.AND P0, PT, R24, 0x1, PT ;  /* 0x000000011800780c */ /* 0x000fda0003f05270 */
[----:B------:R-:W-:-:S05]  /*ff20*/  @P0 IMAD.HI.U32 R24, R25, c[0x0][0x330], RZ ;  /* 0x0000cc0019180a27 */ /* 0x000fca00078e00ff */
[----:B------:R-:W-:Y:S02]  /*ff30*/  @P0 SHF.R.U32.HI R25, RZ, c[0x0][0x334], R24 ;  /* 0x0000cd00ff190a19 */ /* 0x000fe40000011618 */
.L_x_1216:
[----:B------:R-:W-:Y:S05]  /*ff40*/  BSYNC B0 ;  /* 0x0000000000007941 */ /* 0x000fea0003800000 */
.L_x_1214:
[----:B------:R-:W-:-:S05]  /*ff50*/  IMAD R25, R25, c[0x0][0x32c], R5 ;  /* 0x0000cb0019197a24 */ /* 0x000fca00078e0205 */
[----:B------:R-:W-:Y:S02]  /*ff60*/  IADD3 R24, R25, c[0x0][0x32c], RZ ;  /* 0x0000cb0019187a10 */ /* 0x000fe40007ffe0ff */
[----:B------:R-:W-:Y:S02]  /*ff70*/  IMNMX R48, R48, R25, !PT ;  /* 0x0000001930307217 */ /* 0x000fe40007800200 */
[----:B------:R-:W-:Y:S02]  /*ff80*/  IMNMX R49, R49, R24, PT ;  /* 0x0000001831317217 */ /* 0x000fe40003800200 */
.L_x_1213:
[----:B------:R-:W-:Y:S01]  /*ff90*/  ISETP.NE.AND P0, PT, R37, RZ, PT ;  /* 0x000000ff2500720c */ /* 0x000fe20003f05270 */
[----:B------:R-:W1:Y:S01]  /*ffa0*/  SHFL.IDX PT, R7, R7, 0x3, 0x1c1f ;  /* 0x007c1f0007077f89 */ /* 0x000e6200000e0000 */
        /* <DEDUP_REMOVED lines=45> */
[----:B------:R-:W-:Y:S01]  /*10280*/  FSEL R107, R20, -INF , !P0 ;  /* 0xff800000146b7808 */ /* 0x000fe20004000000 */
[----:B-1----:R-:W-:Y:S01]  /*10290*/  IMAD.IADD R20, R6, 0x1, R7 ;  /* 0x0000000106147824 */ /* 0x002fe200078e0207 */
        /* <DEDUP_REMOVED lines=37> */
[----:B------:R-:W-:Y:S01]  /*104f0*/  FSEL R179, R17, -INF , !P0 ;  /* 0xff80000011b37808 */ /* 0x000fe20004000000 */
[----:B------:R-:W-:Y:S01]  /*10500*/  IMAD.IADD R17, R39, 0x1, R7 ;  /* 0x0000000127117824 */ /* 0x000fe200078e0207 */
[----:B------:R-:W-:-:S04]  /*10510*/  ISETP.GE.AND P0, PT, R219, 0x1, PT ;  /* 0x00000001db00780c */ /* 0x000fc80003f06270 */
[----:B------:R-:W-:-:S09]  /*10520*/  IMNMX R17, R17, R38, PT ;  /* 0x0000002611117217 */ /* 0x000fd20003800200 */
        /* <DEDUP_REMOVED lines=12> */
.L_x_1219:
[----:B------:R-:W-:-:S04]  /*105f0*/  MOV R6, c[0x0][0x32c] ;  /* 0x0000cb0000067a02 */ /* 0x000fc80000000f00 */
[----:B------:R-:W-:-:S13]  /*10600*/  ISETP.NE.AND P0, PT, R6, 0x1, PT ;  /* 0x000000010600780c */ /* 0x000fda0003f05270 */
[----:B------:R-:W-:-:S05]  /*10610*/  @P0 IMAD.HI.U32 R6, R7, c[0x0][0x330], RZ ;  /* 0x0000cc0007060a27 */ /* 0x000fca00078e00ff */
[----:B------:R-:W-:Y:S02]  /*10620*/  @P0 SHF.R.U32.HI R7, RZ, c[0x0][0x334], R6 ;  /* 0x0000cd00ff070a19 */ /* 0x000fe40000011606 */
.L_x_1220:
[----:B------:R-:W-:Y:S05]  /*10630*/  BSYNC B0 ;  /* 0x0000000000007941 */ /* 0x000fea0003800000 */
.L_x_1218:
[----:B------:R-:W-:-:S05]  /*10640*/  IMAD R7, R7, c[0x0][0x32c], R5 ;  /* 0x0000cb0007077a24 */ /* 0x000fca00078e0205 */
[----:B------:R-:W-:Y:S02]  /*10650*/  IADD3 R5, R7, c[0x0][0x32c], RZ ;  /* 0x0000cb0007057a10 */ /* 0x000fe40007ffe0ff */
[----:B------:R-:W-:Y:S02]  /*10660*/  IMNMX R20, R20, R7, !PT ;  /* 0x0000000714147217 */ /* 0x000fe40007800200 */
[----:B------:R-:W-:Y:S02]  /*10670*/  IMNMX R17, R17, R5, PT ;  /* 0x0000000511117217 */ /* 0x000fe40003800200 */
.L_x_1217:
[----:B------:R-:W-:Y:S01]  /*10680*/  ISETP.NE.AND P0, PT, R37, RZ, PT ;  /* 0x000000ff2500720c */ /* 0x000fe20003f05270 */
[----:B------:R-:W-:Y:S01]  /*10690*/  IMAD.SHL.U32 R214, R4, 0x2, RZ ;  /* 0x0000000204d67824 */ /* 0x000fe200078e00ff */
[----:B------:R-:W-:Y:S02]  /*106a0*/  IADD3 R243, R152, -0x2, RZ ;  /* 0xfffffffe98f37810 */ /* 0x000fe40007ffe0ff */
        /* <DEDUP_REMOVED lines=20> */
[----:B------:R-:W-:Y:S01]  /*107f0*/  ISETP.NE.AND P6, PT, R40, RZ, PT ;  /* 0x000000ff2800720c */ /* 0x000fe20003fc5270 */
[----:B------:R-:W-:Y:S01]  /*10800*/  LDSM.16.MT88.4 R48, [R214+0x2880] ;  /* 0x00288000d630783b */ /* 0x000fe20000004200 */
[----:B------:R-:W-:-:S02]  /*10810*/  ISETP.LT.OR P0, PT, R17, 0x11, P0 ;  /* 0x000000111100780c */ /* 0x000fc40000701670 */
[----:B------:R-:W-:Y:S01]  /*10820*/  FMNMX.FTZ R0, R91, R0, !PT ;  /* 0x000000005b007209 */ /* 0x000fe20007810000 */
[----:B------:R-:W-:Y:S01]  /*10830*/  LDSM.16.MT88.4 R44, [R212+0x2880] ;  /* 0x00288000d42c783b */ /* 0x000fe20000004200 */
[----:B------:R-:W-:Y:S02]  /*10840*/  FSEL R90, R14, -INF , !P0 ;  /* 0xff8000000e5a7808 */ /* 0x000fe40004000000 */
[----:B------:R-:W-:Y:S01]  /*10850*/  ISETP.GT.AND P0, PT, R20, 0x11, !P5 ;  /* 0x000000111400780c */ /* 0x000fe20006f04270 */
[----:B------:R-:W-:Y:S01]  /*10860*/  LDSM.16.MT88.4 R36, [R212+0x3480] ;  /* 0x00348000d424783b */ /* 0x000fe20000004200 */
[----:B------:R-:W-:Y:S02]  /*10870*/  ISETP.NE.AND P5, PT, R41, RZ, PT ;  /* 0x000000ff2900720c */ /* 0x000fe40003fa5270 */
[----:B------:R-:W-:Y:S01]  /*10880*/  ISETP.LT.OR P0, PT, R17, 0x12, P0 ;  /* 0x000000121100780c */ /* 0x000fe20000701670 */
[----:B------:R-:W-:Y:S01]  /*10890*/  LDSM.16.MT88.4 R40, [R214+0x3480] ;  /* 0x00348000d628783b */ /* 0x000fe20000004200 */
[----:B------:R-:W-:-:S02]  /*108a0*/  FMNMX.FTZ R0, R89, R0, !PT ;  /* 0x0000000059007209 */ /* 0x000fc40007810000 */
[----:B------:R-:W-:Y:S02]  /*108b0*/  FSEL R88, R15, -INF , !P0 ;  /* 0xff8000000f587808 */ /* 0x000fe40004000000 */
[----:B------:R-:W-:Y:S01]  /*108c0*/  ISETP.GT.AND P0, PT, R20, 0x18, !P4 ;  /* 0x000000181400780c */ /* 0x000fe20006704270 */
[----:B------:R-:W-:Y:S01]  /*108d0*/  LDSM.16.MT88.4 R12, [R214+0x3080] ;  /* 0x00308000d60c783b */ /* 0x000fe20000004200 */
[----:B------:R-:W-:Y:S02]  /*108e0*/  ISETP.NE.AND P4, PT, R2, RZ, PT ;  /* 0x000000ff0200720c */ /* 0x000fe40003f85270 */
[----:B------:R-:W-:Y:S02]  /*108f0*/  ISETP.LT.OR P0, PT, R17, 0x19, P0 ;  /* 0x000000191100780c */ /* 0x000fe40000701670 */
[----:B------:R-:W-:Y:S02]  /*10900*/  FMNMX.FTZ R0, R184, R0, !PT ;  /* 0x00000000b8007209 */ /* 0x000fe40007810000 */
[----:B------:R-:W-:-:S02]  /*10910*/  FSEL R73, R10, -INF , !P0 ;  /* 0xff8000000a497808 */ /* 0x000fc40004000000 */
[C---:B------:R-:W-:Y:S02]  /*10920*/  ISETP.GT.AND P0, PT, R20.reuse, 0x19, !P3 ;  /* 0x000000191400780c */ /* 0x040fe40005f04270 */
[----:B------:R-:W-:Y:S02]  /*10930*/  FMNMX.FTZ R0, R183, R0, !PT ;  /* 0x00000000b7007209 */ /* 0x000fe40007810000 */
[----:B------:R-:W-:Y:S02]  /*10940*/  ISETP.LT.OR P0, PT, R17, 0x1a, P0 ;  /* 0x0000001a1100780c */ /* 0x000fe40000701670 */
[----:B------:R-:W-:Y:S02]  /*10950*/  FMNMX.FTZ R0, R181, R0, !PT ;  /* 0x00000000b5007209 */ /* 0x000fe40007810000 */
[----:B------:R-:W-:Y:S02]  /*10960*/  FSEL R72, R11, -INF , !P0 ;  /* 0xff8000000b487808 */ /* 0x000fe40004000000 */
[----:B------:R-:W-:-:S02]  /*10970*/  ISETP.GT.AND P0, PT, R20, 0x20, !P2 ;  /* 0x000000201400780c */ /* 0x000fc40005704270 */
[----:B------:R-:W-:Y:S02]  /*10980*/  FMNMX.FTZ R0, R179, R0, !PT ;  /* 0x00000000b3007209 */ /* 0x000fe40007810000 */
        /* <DEDUP_REMOVED lines=8> */
[----:B------:R-:W-:-:S04]  /*10a10*/  ISETP.GT.AND P0, PT, R20, RZ, !P5 ;  /* 0x000000ff1400720c */ /* 0x000fc80006f04270 */
[----:B------:R-:W-:-:S04]  /*10a20*/  ISETP.LT.OR P0, PT, R17, 0x1, P0 ;  /* 0x000000011100780c */ /* 0x000fc80000701670 */
[----:B------:R-:W-:Y:S02]  /*10a30*/  FSEL R75, R22, -INF , !P0 ;  /* 0xff800000164b7808 */ /* 0x000fe40004000000 */
[----:B------:R-:W-:Y:S02]  /*10a40*/  ISETP.GT.AND P0, PT, R20, 0x28, !P6 ;  /* 0x000000281400780c */ /* 0x000fe40007704270 */
[----:B------:R-:W-:Y:S02]  /*10a50*/  ISETP.NE.AND P6, PT, R3, RZ, PT ;  /* 0x000000ff0300720c */ /* 0x000fe40003fc5270 */
[----:B------:R-:W-:Y:S02]  /*10a60*/  FMNMX.FTZ R3, R68, R69, !PT ;  /* 0x0000004544037209 */ /* 0x000fe40007810000 */
[----:B------:R-:W-:Y:S02]  /*10a70*/  FMNMX.FTZ R21, R75, R74, !PT ;  /* 0x0000004a4b157209 */ /* 0x000fe40007810000 */
[----:B------:R-:W-:-:S02]  /*10a80*/  FMNMX.FTZ R3, R64, R3, !PT ;  /* 0x0000000340037209 */ /* 0x000fc40007810000 */
[----:B------:R-:W-:Y:S02]  /*10a90*/  FMNMX.FTZ R21, R95, R21, !PT ;  /* 0x000000155f157209 */ /* 0x000fe40007810000 */
[----:B------:R-:W-:Y:S02]  /*10aa0*/  FMNMX.FTZ R3, R65, R3, !PT ;  /* 0x0000000341037209 */ /* 0x000fe40007810000 */
[----:B------:R-:W-:Y:S02]  /*10ab0*/  FMNMX.FTZ R22, R94, R21, !PT ;  /* 0x000000155e167209 */ /* 0x000fe40007810000 */
[----:B------:R-:W-:Y:S01]  /*10ac0*/  FMNMX.FTZ R3, R35, R3, !PT ;  /* 0x0000000323037209 */ /* 0x000fe20007810000 */
[----:B------:R-:W1:Y:S01]  /*10ad0*/  SHFL.BFLY PT, R21, R0, 0x2, 0x1f ;  /* 0x0c401f0000157f89 */ /* 0x000e6200000e0000 */
[----:B------:R-:W-:Y:S02]  /*10ae0*/  ISETP.LT.OR P0, PT, R17, 0x29, P0 ;  /* 0x000000291100780c */ /* 0x000fe40000701670 */
[----:B------:R-:W-:-:S02]  /*10af0*/  FMNMX.FTZ R3, R34, R3, !PT ;  /* 0x0000000322037209 */ /* 0x000fc40007810000 */
[----:B------:R-:W-:Y:S02]  /*10b00*/  FMNMX.FTZ R22, R90, R22, !PT ;  /* 0x000000165a167209 */ /* 0x000fe40007810000 */
[----:B------:R-:W-:Y:S02]  /*10b10*/  FMNMX.FTZ R3, R33, R3, !PT ;  /* 0x0000000321037209 */ /* 0x000fe40007810000 */
[----:B------:R-:W-:Y:S02]  /*10b20*/  FSEL R178, R18, -INF , !P0 ;  /* 0xff80000012b27808 */ /* 0x000fe40004000000 */
[----:B------:R-:W-:Y:S02]  /*10b30*/  FMNMX.FTZ R3, R57, R3, !PT ;  /* 0x0000000339037209 */ /* 0x000fe40007810000 */
[----:B------:R-:W-:Y:S02]  /*10b40*/  FMNMX.FTZ R22, R88, R22, !PT ;  /* 0x0000001658167209 */ /* 0x000fe40007810000 */
[----:B------:R-:W-:-:S02]  /*10b50*/  FMNMX.FTZ R3, R30, R3, !PT ;  /* 0x000000031e037209 */ /* 0x000fc40007810000 */
[----:B------:R-:W-:Y:S02]  /*10b60*/  FMNMX.FTZ R22, R73, R22, !PT ;  /* 0x0000001649167209 */ /* 0x000fe40007810000 */
[----:B------:R-:W-:Y:S02]  /*10b70*/  FMNMX.FTZ R3, R29, R3, !PT ;  /* 0x000000031d037209 */ /* 0x000fe40007810000 */
[----:B------:R-:W-:Y:S02]  /*10b80*/  FMNMX.FTZ R22, R72, R22, !PT ;  /* 0x0000001648167209 */ /* 0x000fe40007810000 */
[----:B------:R-:W-:Y:S02]  /*10b90*/  FMNMX.FTZ R3, R28, R3, !PT ;  /* 0x000000031c037209 */ /* 0x000fe40007810000 */
[----:B-1----:R-:W-:Y:S02]  /*10ba0*/  FMNMX.FTZ R0, R0, R21, !PT ;  /* 0x0000001500007209 */ /* 0x002fe40007810000 */
[----:B------:R-:W-:-:S05]  /*10bb0*/  FMNMX.FTZ R3, R26, R3, !PT ;  /* 0x000000031a037209 */ /* 0x000fca0007810000 */
[----:B------:R-:W1:Y:S02]  /*10bc0*/  SHFL.BFLY PT, R2, R3, 0x2, 0x1f ;  /* 0x0c401f0003027f89 */ /* 0x000e6400000e0000 */
[----:B-1----:R-:W-:-:S05]  /*10bd0*/  FMNMX.FTZ R2, R3, R2, !PT ;  /* 0x0000000203027209 */ /* 0x002fca0007810000 */
[----:B------:R-:W1:Y:S02]  /*10be0*/  SHFL.BFLY PT, R3, R2, 0x1, 0x1f ;  /* 0x0c201f0002037f89 */ /* 0x000e6400000e0000 */
[----:B-1----:R-:W-:Y:S02]  /*10bf0*/  FMNMX.FTZ R3, R2, R3, !PT ;  /* 0x0000000302037209 */ /* 0x002fe40007810000 */
[----:B------:R-:W-:Y:S02]  /*10c00*/  FMNMX.FTZ R2, R70, R71, !PT ;  /* 0x0000004746027209 */ /* 0x000fe40007810000 */
[C---:B------:R-:W-:Y:S01]  /*10c10*/  FSETP.NEU.FTZ.AND P0, PT, R3.reuse, -INF , PT ;  /* 0xff8000000300780b */ /* 0x040fe20003f1d000 */
[----:B------:R-:W-:Y:S01]  /*10c20*/  FMUL.FTZ R18, R3, c[0x0][0x2d0] ;  /* 0x0000b40003127a20 */ /* 0x000fe20000410000 */
[----:B------:R-:W-:-:S04]  /*10c30*/  FMNMX.FTZ R2, R66, R2, !PT ;  /* 0x0000000242027209 */ /* 0x000fc80007810000 */
[----:B------:R-:W-:Y:S02]  /*10c40*/  FMNMX.FTZ R2, R67, R2, !PT ;  /* 0x0000000243027209 */ /* 0x000fe40007810000 */
[----:B------:R-:W-:Y:S02]  /*10c50*/  FSEL R18, R18, RZ, P0 ;  /* 0x000000ff12127208 */ /* 0x000fe40000000000 */
[----:B------:R-:W-:-:S03]  /*10c60*/  FMNMX.FTZ R2, R32, R2, !PT ;  /* 0x0000000220027209 */ /* 0x000fc60007810000 */
[--C-:B------:R-:W-:Y:S01]  /*10c70*/  FFMA.FTZ R169, R68, c[0x0][0x2d0], -R18.reuse ;  /* 0x0000b40044a97a23 */ /* 0x100fe20000010812 */
[----:B------:R-:W-:Y:S01]  /*10c80*/  FMNMX.FTZ R2, R31, R2, !PT ;  /* 0x000000021f027209 */ /* 0x000fe20007810000 */
[--C-:B------:R-:W-:Y:S02]  /*10c90*/  FFMA.FTZ R168, R69, c[0x0][0x2d0], -R18.reuse ;  /* 0x0000b40045a87a23 */ /* 0x100fe40000010812 */
[--C-:B------:R-:W-:Y:S01]  /*10ca0*/  FFMA.FTZ R79, R64, c[0x0][0x2d0], -R18.reuse ;  /* 0x0000b400404f7a23 */ /* 0x100fe20000010812 */
[----:B------:R-:W-:Y:S01]  /*10cb0*/  FMNMX.FTZ R2, R58, R2, !PT ;  /* 0x000000023a027209 */ /* 0x000fe20007810000 */
[--C-:B------:R-:W-:Y:S01]  /*10cc0*/  FFMA.FTZ R78, R65, c[0x0][0x2d0], -R18.reuse ;  /* 0x0000b400414e7a23 */ /* 0x100fe20000010812 */
[----:B------:R-:W-:Y:S01]  /*10cd0*/  MUFU.EX2 R169, R169 ;  /* 0x000000a900a97308 */ /* 0x000fe20000000800 */
[--C-:B------:R-:W-:Y:S01]  /*10ce0*/  FFMA.FTZ R165, R35, c[0x0][0x2d0], -R18.reuse ;  /* 0x0000b40023a57a23 */ /* 0x100fe20000010812 */
[----:B------:R-:W-:Y:S01]  /*10cf0*/  FMNMX.FTZ R2, R59, R2, !PT ;  /* 0x000000023b027209 */ /* 0x000fe20007810000 */
[----:B------:R-:W-:-:S02]  /*10d00*/  FFMA.FTZ R164, R34, c[0x0][0x2d0], -R18 ;  /* 0x0000b40022a47a23 */ /* 0x000fc40000010812 */
[--C-:B------:R-:W-:Y:S01]  /*10d10*/  FFMA.FTZ R162, R33, c[0x0][0x2d0], -R18.reuse ;  /* 0x0000b40021a27a23 */ /* 0x100fe20000010812 */
[----:B------:R-:W-:Y:S01]  /*10d20*/  FMNMX.FTZ R2, R27, R2, !PT ;  /* 0x000000021b027209 */ /* 0x000fe20007810000 */
[--C-:B------:R-:W-:Y:S01]  /*10d30*/  FFMA.FTZ R155, R57, c[0x0][0x2d0], -R18.reuse ;  /* 0x0000b400399b7a23 */ /* 0x100fe20000010812 */
[----:B------:R-:W1:Y:S01]  /*10d40*/  MUFU.EX2 R168, R168 ;  /* 0x000000a800a87308 */ /* 0x000e620000000800 */
[--C-:B------:R-:W-:Y:S01]  /*10d50*/  FFMA.FTZ R172, R30, c[0x0][0x2d0], -R18.reuse ;  /* 0x0000b4001eac7a23 */ /* 0x100fe20000010812 */
[----:B------:R-:W-:Y:S01]  /*10d60*/  FMNMX.FTZ R2, R25, R2, !PT ;  /* 0x0000000219027209 */ /* 0x000fe20007810000 */
[--C-:B------:R-:W-:Y:S01]  /*10d70*/  FFMA.FTZ R173, R29, c[0x0][0x2d0], -R18.reuse ;  /* 0x0000b4001dad7a23 */ /* 0x100fe20000010812 */
[----:B------:R-:W2:Y:S01]  /*10d80*/  SHFL.BFLY PT, R57, R0, 0x1, 0x1f ;  /* 0x0c201f0000397f89 */ /* 0x000ea200000e0000 */
[--C-:B------:R-:W-:Y:S01]  /*10d90*/  FFMA.FTZ R174, R28, c[0x0][0x2d0], -R18.reuse ;  /* 0x0000b4001cae7a23 */ /* 0x100fe20000010812 */
[----:B------:R-:W-:Y:S01]  /*10da0*/  FMNMX.FTZ R2, R24, R2, !PT ;  /* 0x0000000218027209 */ /* 0x000fe20007810000 */
[----:B------:R-:W-:Y:S01]  /*10db0*/  FFMA.FTZ R242, R26, c[0x0][0x2d0], -R18 ;  /* 0x0000b4001af27a23 */ /* 0x000fe20000010812 */
[----:B------:R-:W-:Y:S01]  /*10dc0*/  FMNMX.FTZ R18, R182, R22, !PT ;  /* 0x00000016b6127209 */ /* 0x000fe20007810000 */
[----:B------:R-:W3:Y:S01]  /*10dd0*/  MUFU.EX2 R79, R79 ;  /* 0x0000004f004f7308 */ /* 0x000ee20000000800 */
[----:B------:R-:W-:-:S02]  /*10de0*/  FMNMX.FTZ R2, R56, R2, !PT ;  /* 0x0000000238027209 */ /* 0x000fc40007810000 */
[----:B------:R-:W-:-:S03]  /*10df0*/  FMNMX.FTZ R18, R180, R18, !PT ;  /* 0x00000012b4127209 */ /* 0x000fc60007810000 */
[----:B------:R-:W4:Y:S01]  /*10e00*/  SHFL.BFLY PT, R5, R2, 0x2, 0x1f ;  /* 0x0c401f0002057f89 */ /* 0x000f2200000e0000 */
[----:B------:R-:W-:Y:S01]  /*10e10*/  FMNMX.FTZ R153, R178, R18, !PT ;  /* 0x00000012b2997209 */ /* 0x000fe20007810000 */
[----:B------:R-:W5:Y:S01]  /*10e20*/  MUFU.EX2 R78, R78 ;  /* 0x0000004e004e7308 */ /* 0x000f620000000800 */
[----:B-1----:R-:W-:Y:S01]  /*10e30*/  F2FP.PACK_AB R96, R168, R169 ;  /* 0x000000a9a860723e */ /* 0x002fe200000000ff */
[----:B------:R-:W-:-:S06]  /*10e40*/  FADD.FTZ R168, R169, R168 ;  /* 0x000000a8a9a87221 */ /* 0x000fcc0000010000 */
[----:B------:R-:W1:Y:S01]  /*10e50*/  MUFU.EX2 R165, R165 ;  /* 0x000000a500a57308 */ /* 0x000e620000000800 */
[----:B---3--:R-:W-:Y:S01]  /*10e60*/  FADD.FTZ R168, R79, R168 ;  /* 0x000000a84fa87221 */ /* 0x008fe20000010000 */
[----:B--2---:R-:W-:Y:S02]  /*10e70*/  FMNMX.FTZ R0, R0, R57, !PT ;  /* 0x0000003900007209 */ /* 0x004fe40007810000 */
[----:B-----5:R-:W-:-:S04]  /*10e80*/  F2FP.PACK_AB R98, R78, R79 ;  /* 0x0000004f4e62723e */ /* 0x020fc800000000ff */
[----:B------:R-:W2:Y:S01]  /*10e90*/  MUFU.EX2 R164, R164 ;  /* 0x000000a400a47308 */ /* 0x000ea20000000800 */
[----:B------:R-:W-:Y:S02]  /*10ea0*/  FMUL.FTZ R202, R0, c[0x0][0x2d0] ;  /* 0x0000b40000ca7a20 */ /* 0x000fe40000410000 */
[----:B------:R-:W-:Y:S01]  /*10eb0*/  FADD.FTZ R168, R78, R168 ;  /* 0x000000a84ea87221 */ /* 0x000fe20000010000 */
[----:B----4-:R-:W-:-:S03]  /*10ec0*/  FMNMX.FTZ R5, R2, R5, !PT ;  /* 0x0000000502057209 */ /* 0x010fc60007810000 */
[----:B-1----:R-:W-:Y:S01]  /*10ed0*/  FADD.FTZ R168, R165, R168 ;  /* 0x000000a8a5a87221 */ /* 0x002fe20000010000 */
[----:B------:R-:W1:Y:S01]  /*10ee0*/  MUFU.EX2 R162, R162 ;  /* 0x000000a200a27308 */ /* 0x000e620000000800 */
[----:B------:R-:W3:Y:S07]  /*10ef0*/  SHFL.BFLY PT, R2, R5, 0x1, 0x1f ;  /* 0x0c201f0005027f89 */ /* 0x000eee00000e0000 */
[----:B------:R-:W4:Y:S01]  /*10f00*/  MUFU.EX2 R155, R155 ;  /* 0x0000009b009b7308 */ /* 0x000f220000000800 */
[C---:B--2---:R-:W-:Y:S01]  /*10f10*/  F2FP.PACK_AB R8, R164.reuse, R165 ;  /* 0x000000a5a408723e */ /* 0x044fe200000000ff */
[----:B------:R-:W-:-:S06]  /*10f20*/  FADD.FTZ R168, R164, R168 ;  /* 0x000000a8a4a87221 */ /* 0x000fcc0000010000 */
[----:B------:R-:W2:Y:S01]  /*10f30*/  MUFU.EX2 R172, R172 ;  /* 0x000000ac00ac7308 */ /* 0x000ea20000000800 */
[----:B-1----:R-:W-:Y:S01]  /*10f40*/  FADD.FTZ R168, R162, R168 ;  /* 0x000000a8a2a87221 */ /* 0x002fe20000010000 */
[----:B----4-:R-:W-:-:S06]  /*10f50*/  F2FP.PACK_AB R10, R155, R162 ;  /* 0x000000a29b0a723e */ /* 0x010fcc00000000ff */
[----:B------:R-:W1:Y:S01]  /*10f60*/  MUFU.EX2 R173, R173 ;  /* 0x000000ad00ad7308 */ /* 0x000e620000000800 */
[----:B---3--:R-:W-:Y:S01]  /*10f70*/  FMNMX.FTZ R2, R5, R2, !PT ;  /* 0x0000000205027209 */ /* 0x008fe20007810000 */
[----:B------:R-:W-:Y:S01]  /*10f80*/  FADD.FTZ R168, R155, R168 ;  /* 0x000000a89ba87221 */ /* 0x000fe20000010000 */
[----:B------:R-:W-:Y:S02]  /*10f90*/  LDSM.16.MT88.4 R4, [R212+0x3080] ;  /* 0x00308000d404783b */ /* 0x000fe40000004200 */
[C---:B------:R-:W-:Y:S01]  /*10fa0*/  FSETP.NEU.FTZ.AND P0, PT, R2.reuse, -INF , PT ;  /* 0xff8000000200780b */ /* 0x040fe20003f1d000 */
[----:B------:R-:W-:Y:S02]  /*10fb0*/  FMUL.FTZ R16, R2, c[0x0][0x2d0] ;  /* 0x0000b40002107a20 */ /* 0x000fe40000410000 */
[----:B------:R-:W-:Y:S01]  /*10fc0*/  MUFU.EX2 R174, R174 ;  /* 0x000000ae00ae7308 */ /* 0x000fe20000000800 */
[----:B--2---:R-:W-:Y:S02]  /*10fd0*/  FADD.FTZ R168, R172, R168 ;  /* 0x000000a8aca87221 */ /* 0x004fe40000010000 */
[----:B------:R-:W-:-:S02]  /*10fe0*/  FSEL R16, R16, RZ, P0 ;  /* 0x000000ff10107208 */ /* 0x000fc40000000000 */
[----:B------:R-:W-:Y:S02]  /*10ff0*/  ISETP.GT.AND P0, PT, R20, 0x29, !P6 ;  /* 0x000000291400780c */ /* 0x000fe40007704270 */
[----:B------:R-:W-:Y:S01]  /*11000*/  LDSM.16.MT88.4 R20, [R212+0x2c80] ;  /* 0x002c8000d414783b */ /* 0x000fe20000004200 */
[--C-:B------:R-:W-:Y:S01]  /*11010*/  FFMA.FTZ R160, R58, c[0x0][0x2d0], -R16.reuse ;  /* 0x0000b4003aa07a23 */ /* 0x100fe20000010810 */
[----:B------:R-:W-:Y:S01]  /*11020*/  ISETP.LT.OR P0, PT, R17, 0x2a, P0 ;  /* 0x0000002a1100780c */ /* 0x000fe20000701670 */
[--C-:B------:R-:W-:Y:S01]  /*11030*/  FFMA.FTZ R171, R70, c[0x0][0x2d0], -R16.reuse ;  /* 0x0000b40046ab7a23 */ /* 0x100fe20000010810 */
[----:B------:R-:W-:Y:S01]  /*11040*/  MUFU.EX2 R242, R242 ;  /* 0x000000f200f27308 */ /* 0x000fe20000000800 */
[--C-:B------:R-:W-:Y:S01]  /*11050*/  FFMA.FTZ R170, R71, c[0x0][0x2d0], -R16.reuse ;  /* 0x0000b40047aa7a23 */ /* 0x100fe20000010810 */
[----:B------:R-:W-:Y:S01]  /*11060*/  FSEL R192, R19, -INF , !P0 ;  /* 0xff80000013c07808 */ /* 0x000fe20004000000 */
[--C-:B------:R-:W-:Y:S01]  /*11070*/  FFMA.FTZ R167, R66, c[0x0][0x2d0], -R16.reuse ;  /* 0x0000b40042a77a23 */ /* 0x100fe20000010810 */
[----:B------:R-:W-:Y:S01]  /*11080*/  FSETP.NEU.FTZ.AND P0, PT, R0, -INF , PT ;  /* 0xff8000000000780b */ /* 0x000fe20003f1d000 */
[--C-:B------:R-:W-:Y:S01]  /*11090*/  FFMA.FTZ R166, R67, c[0x0][0x2d0], -R16.reuse ;  /* 0x0000b40043a67a23 */ /* 0x100fe20000010810 */
[----:B------:R-:W-:Y:S01]  /*110a0*/  FMNMX.FTZ R153, R192, R153, !PT ;  /* 0x00000099c0997209 */ /* 0x000fe20007810000 */
[--C-:B------:R-:W-:Y:S01]  /*110b0*/  FFMA.FTZ R163, R32, c[0x0][0x2d0], -R16.reuse ;  /* 0x0000b40020a37a23 */ /* 0x100fe20000010810 */
[----:B------:R-:W-:Y:S01]  /*110c0*/  MUFU.EX2 R171, R171 ;  /* 0x000000ab00ab7308 */ /* 0x000fe20000000800 */
[--C-:B------:R-:W-:Y:S01]  /*110d0*/  FFMA.FTZ R161, R31, c[0x0][0x2d0], -R16.reuse ;  /* 0x0000b4001fa17a23 */ /* 0x100fe20000010810 */
[----:B------:R-:W-:Y:S01]  /*110e0*/  FSEL R202, R202, RZ, P0 ;  /* 0x000000ffcaca7208 */ /* 0x000fe20000000000 */
[----:B------:R-:W2:Y:S01]  /*110f0*/  SHFL.BFLY PT, R58, R153, 0x2, 0x1f ;  /* 0x0c401f00993a7f89 */ /* 0x000ea200000e0000 */
[--C-:B------:R-:W-:Y:S01]  /*11100*/  FFMA.FTZ R154, R59, c[0x0][0x2d0], -R16.reuse ;  /* 0x0000b4003b9a7a23 */ /* 0x100fe20000010810 */
[----:B------:R-:W-:Y:S01]  /*11110*/  ISETP.NE.AND P6, PT, R220, 0x1, PT ;  /* 0x00000001dc00780c */ /* 0x000fe20003fc5270 */
[--C-:B------:R-:W-:Y:S01]  /*11120*/  FFMA.FTZ R175, R27, c[0x0][0x2d0], -R16.reuse ;  /* 0x0000b4001baf7a23 */ /* 0x100fe20000010810 */
[----:B------:R-:W-:Y:S01]  /*11130*/  LDSM.16.MT88.4 R32, [R214+0x2080] ;  /* 0x00208000d620783b */ /* 0x000fe20000004200 */
[----:B------:R-:W3:Y:S01]  /*11140*/  MUFU.EX2 R170, R170 ;  /* 0x000000aa00aa7308 */ /* 0x000ee20000000800 */
[----:B------:R-:W-:-:S02]  /*11150*/  FFMA.FTZ R176, R25, c[0x0][0x2d0], -R16 ;  /* 0x0000b40019b07a23 */ /* 0x000fc40000010810 */
[--C-:B------:R-:W-:Y:S01]  /*11160*/  FFMA.FTZ R177, R24, c[0x0][0x2d0], -R16.reuse ;  /* 0x0000b40018b17a23 */ /* 0x100fe20000010810 */
[----:B------:R-:W-:Y:S01]  /*11170*/  LDSM.16.MT88.4 R28, [R212+0x2080] ;  /* 0x00208000d41c783b */ /* 0x000fe20000004200 */
[----:B------:R-:W-:Y:S01]  /*11180*/  FFMA.FTZ R241, R56, c[0x0][0x2d0], -R16 ;  /* 0x0000b40038f17a23 */ /* 0x000fe20000010810 */
[----:B-1----:R-:W-:Y:S01]  /*11190*/  F2FP.PACK_AB R56, R173, R172 ;  /* 0x000000acad38723e */ /* 0x002fe200000000ff */
[--C-:B------:R-:W-:Y:S01]  /*111a0*/  FFMA.FTZ R185, R107, c[0x0][0x2d0], -R202.reuse ;  /* 0x0000b4006bb97a23 */ /* 0x100fe200000108ca */
[----:B------:R-:W-:Y:S01]  /*111b0*/  MUFU.EX2 R167, R167 ;  /* 0x000000a700a77308 */ /* 0x000fe20000000800 */
[----:B------:R-:W-:Y:S01]  /*111c0*/  LDSM.16.MT88.4 R24, [R214+0x2c80] ;  /* 0x002c8000d618783b */ /* 0x000fe20000004200 */
[--C-:B------:R-:W-:Y:S02]  /*111d0*/  FFMA.FTZ R187, R106, c[0x0][0x2d0], -R202.reuse ;  /* 0x0000b4006abb7a23 */ /* 0x100fe400000108ca */
[--C-:B------:R-:W-:Y:S01]  /*111e0*/  FFMA.FTZ R186, R105, c[0x0][0x2d0], -R202.reuse ;  /* 0x0000b40069ba7a23 */ /* 0x100fe200000108ca */
[----:B------:R-:W-:Y:S01]  /*111f0*/  LDSM.16.MT88.4 R16, [R214+0x3880] ;  /* 0x00388000d610783b */ /* 0x000fe20000004200 */
[----:B------:R-:W-:-:S02]  /*11200*/  FFMA.FTZ R188, R104, c[0x0][0x2d0], -R202 ;  /* 0x0000b40068bc7a23 */ /* 0x000fc400000108ca */
[----:B------:R-:W1:Y:S01]  /*11210*/  MUFU.EX2 R166, R166 ;  /* 0x000000a600a67308 */ /* 0x000e620000000800 */
[----:B---3--:R-:W-:Y:S01]  /*11220*/  F2FP.PACK_AB R97, R170, R171 ;  /* 0x000000abaa61723e */ /* 0x008fe200000000ff */
[--C-:B------:R-:W-:Y:S01]  /*11230*/  FFMA.FTZ R194, R93, c[0x0][0x2d0], -R202.reuse ;  /* 0x0000b4005dc27a23 */ /* 0x100fe200000108ca */
[----:B--2---:R-:W-:Y:S01]  /*11240*/  FMNMX.FTZ R153, R153, R58, !PT ;  /* 0x0000003a99997209 */ /* 0x004fe20007810000 */
[--C-:B------:R-:W-:Y:S01]  /*11250*/  FFMA.FTZ R196, R92, c[0x0][0x2d0], -R202.reuse ;  /* 0x0000b4005cc47a23 */ /* 0x100fe200000108ca */
[----:B------:R-:W-:Y:S01]  /*11260*/  F2FP.PACK_AB R58, R242, R174 ;  /* 0x000000aef23a723e */ /* 0x000fe200000000ff */
[--C-:B------:R-:W-:Y:S02]  /*11270*/  FFMA.FTZ R197, R91, c[0x0][0x2d0], -R202.reuse ;  /* 0x0000b4005bc57a23 */ /* 0x100fe400000108ca */
[----:B------:R-:W2:Y:S01]  /*11280*/  SHFL.BFLY PT, R120, R153, 0x1, 0x1f ;  /* 0x0c201f0099787f89 */ /* 0x000ea200000e0000 */
[----:B------:R-:W3:Y:S01]  /*11290*/  MUFU.EX2 R163, R163 ;  /* 0x000000a300a37308 */ /* 0x000ee20000000800 */
[----:B------:R-:W-:-:S02]  /*112a0*/  FFMA.FTZ R195, R89, c[0x0][0x2d0], -R202 ;  /* 0x0000b40059c37a23 */ /* 0x000fc400000108ca */
[----:B------:R-:W-:Y:S02]  /*112b0*/  FFMA.FTZ R240, R179, c[0x0][0x2d0], -R202 ;  /* 0x0000b400b3f07a23 */ /* 0x000fe400000108ca */
[----:B------:R-:W-:Y:S01]  /*112c0*/  FADD.FTZ R170, R171, R170 ;  /* 0x000000aaabaa7221 */ /* 0x000fe20000010000 */
[C---:B-1----:R-:W-:Y:S02]  /*112d0*/  F2FP.PACK_AB R99, R166.reuse, R167 ;  /* 0x000000a7a663723e */ /* 0x042fe400000000ff */
[----:B------:R-:W1:Y:S01]  /*112e0*/  MUFU.EX2 R161, R161 ;  /* 0x000000a100a17308 */ /* 0x000e620000000800 */
[----:B------:R-:W-:Y:S02]  /*112f0*/  FADD.FTZ R170, R167, R170 ;  /* 0x000000aaa7aa7221 */ /* 0x000fe40000010000 */
[----:B------:R-:W-:Y:S02]  /*11300*/  FADD.FTZ R168, R173, R168 ;  /* 0x000000a8ada87221 */ /* 0x000fe40000010000 */
[----:B------:R-:W-:Y:S01]  /*11310*/  FADD.FTZ R170, R166, R170 ;  /* 0x000000aaa6aa7221 */ /* 0x000fe20000010000 */
[----:B------:R-:W-:Y:S01]  /*11320*/  HMMA.16816.F32 R144, R96, R136, RZ ;  /* 0x000000886090723c */ /* 0x000fe200000018ff */
[----:B------:R-:W-:Y:S01]  /*11330*/  FADD.FTZ R168, R174, R168 ;  /* 0x000000a8aea87221 */ /* 0x000fe20000010000 */
[----:B------:R-:W4:Y:S01]  /*11340*/  MUFU.EX2 R160, R160 ;  /* 0x000000a000a07308 */ /* 0x000f220000000800 */
[----:B---3--:R-:W-:-:S02]  /*11350*/  FADD.FTZ R170, R163, R170 ;  /* 0x000000aaa3aa7221 */ /* 0x008fc40000010000 */
[----:B------:R-:W-:-:S03]  /*11360*/  FADD.FTZ R242, R242, R168 ;  /* 0x000000a8f2f27221 */ /* 0x000fc60000010000 */
[C---:B------:R-:W-:Y:S01]  /*11370*/  HMMA.16816.F32 R100, R96.reuse, R108, RZ ;  /* 0x0000006c6064723c */ /* 0x040fe200000018ff */
[----:B--2---:R-:W-:Y:S01]  /*11380*/  FMNMX.FTZ R153, R153, R120, !PT ;  /* 0x0000007899997209 */ /* 0x004fe20007810000 */
[----:B------:R-:W2:Y:S01]  /*11390*/  MUFU.EX2 R154, R154 ;  /* 0x0000009a009a7308 */ /* 0x000ea20000000800 */
[C---:B-1----:R-:W-:Y:S01]  /*113a0*/  F2FP.PACK_AB R9, R161.reuse, R163 ;  /* 0x000000a3a109723e */ /* 0x042fe200000000ff */
[----:B------:R-:W-:Y:S01]  /*113b0*/  FADD.FTZ R170, R161, R170 ;  /* 0x000000aaa1aa7221 */ /* 0x000fe20000010000 */
[C---:B------:R-:W-:Y:S01]  /*113c0*/  FSETP.NEU.FTZ.AND P0, PT, R153.reuse, -INF , PT ;  /* 0xff8000009900780b */ /* 0x040fe20003f1d000 */
[----:B------:R-:W-:Y:S02]  /*113d0*/  FMUL.FTZ R203, R153, c[0x0][0x2d0] ;  /* 0x0000b40099cb7a20 */ /* 0x000fe40000410000 */
[----:B------:R-:W-:Y:S02]  /*113e0*/  HMMA.16816.F32 R116, R96, R128, RZ ;  /* 0x000000806074723c */ /* 0x000fe400000018ff */
[----:B------:R-:W-:Y:S01]  /*113f0*/  MUFU.EX2 R185, R185 ;  /* 0x000000b900b97308 */ /* 0x000fe20000000800 */
[----:B------:R-:W-:Y:S01]  /*11400*/  FSEL R203, R203, RZ, P0 ;  /* 0x000000ffcbcb7208 */ /* 0x000fe20000000000 */
[----:B----4-:R-:W-:-:S04]  /*11410*/  FADD.FTZ R170, R160, R170 ;  /* 0x000000aaa0aa7221 */ /* 0x010fc80000010000 */
[C---:B------:R-:W-:Y:S01]  /*11420*/  HMMA.16816.F32 R52, R96.reuse, R60, RZ ;  /* 0x0000003c6034723c */ /* 0x040fe200000018ff */
[--C-:B------:R-:W-:Y:S01]  /*11430*/  FFMA.FTZ R189, R75, c[0x0][0x2d0], -R203.reuse ;  /* 0x0000b4004bbd7a23 */ /* 0x100fe200000108cb */
[----:B--2---:R-:W-:Y:S01]  /*11440*/  F2FP.PACK_AB R11, R154, R160 ;  /* 0x000000a09a0b723e */ /* 0x004fe200000000ff */
[--C-:B------:R-:W-:Y:S01]  /*11450*/  FFMA.FTZ R191, R74, c[0x0][0x2d0], -R203.reuse ;  /* 0x0000b4004abf7a23 */ /* 0x100fe200000108cb */
[----:B------:R-:W1:Y:S01]  /*11460*/  MUFU.EX2 R187, R187 ;  /* 0x000000bb00bb7308 */ /* 0x000e620000000800 */
[--C-:B------:R-:W-:Y:S02]  /*11470*/  FFMA.FTZ R190, R95, c[0x0][0x2d0], -R203.reuse ;  /* 0x0000b4005fbe7a23 */ /* 0x100fe400000108cb */
[--C-:B------:R-:W-:Y:S01]  /*11480*/  FFMA.FTZ R193, R94, c[0x0][0x2d0], -R203.reuse ;  /* 0x0000b4005ec17a23 */ /* 0x100fe200000108cb */
[----:B------:R-:W-:Y:S01]  /*11490*/  HMMA.16816.F32 R68, R96, R12, RZ ;  /* 0x0000000c6044723c */ /* 0x000fe200000018ff */
[--C-:B------:R-:W-:Y:S02]  /*114a0*/  FFMA.FTZ R199, R90, c[0x0][0x2d0], -R203.reuse ;  /* 0x0000b4005ac77a23 */ /* 0x100fe400000108cb */
[--C-:B------:R-:W-:Y:S01]  /*114b0*/  FFMA.FTZ R201, R88, c[0x0][0x2d0], -R203.reuse ;  /* 0x0000b40058c97a23 */ /* 0x100fe200000108cb */
[----:B------:R-:W2:Y:S01]  /*114c0*/  MUFU.EX2 R186, R186 ;  /* 0x000000ba00ba7308 */ /* 0x000ea20000000800 */
[----:B------:R-:W-:-:S02]  /*114d0*/  FFMA.FTZ R198, R73, c[0x0][0x2d0], -R203 ;  /* 0x0000b40049c67a23 */ /* 0x000fc400000108cb */
[--C-:B------:R-:W-:Y:S01]  /*114e0*/  FFMA.FTZ R200, R72, c[0x0][0x2d0], -R203.reuse ;  /* 0x0000b40048c87a23 */ /* 0x100fe200000108cb */
[C---:B------:R-:W-:Y:S01]  /*114f0*/  HMMA.16816.F32 R84, R96.reuse, R4, RZ ;  /* 0x000000046054723c */ /* 0x040fe200000018ff */
[----:B------:R-:W-:Y:S02]  /*11500*/  FFMA.FTZ R235, R192, c[0x0][0x2d0], -R203 ;  /* 0x0000b400c0eb7a23 */ /* 0x000fe400000108cb */
[----:B------:R-:W-:Y:S01]  /*11510*/  FADD.FTZ R170, R154, R170 ;  /* 0x000000aa9aaa7221 */ /* 0x000fe20000010000 */
[----:B------:R-:W3:Y:S01]  /*11520*/  MUFU.EX2 R188, R188 ;  /* 0x000000bc00bc7308 */ /* 0x000ee20000000800 */
[----:B-1----:R-:W-:Y:S01]  /*11530*/  F2FP.PACK_AB R92, R187, R185 ;  /* 0x000000b9bb5c723e */ /* 0x002fe200000000ff */
[----:B------:R-:W-:Y:S02]  /*11540*/  FADD.FTZ R185, R185, R187 ;  /* 0x000000bbb9b97221 */ /* 0x000fe40000010000 */
[----:B------:R-:W-:Y:S04]  /*11550*/  HMMA.16816.F32 R132, R96, R138, RZ ;  /* 0x0000008a6084723c */ /* 0x000fe800000018ff */
[----:B------:R-:W-:Y:S01]  /*11560*/  MUFU.EX2 R189, R189 ;  /* 0x000000bd00bd7308 */ /* 0x000fe20000000800 */
[----:B--2---:R-:W-:-:S03]  /*11570*/  FADD.FTZ R185, R186, R185 ;  /* 0x000000b9bab97221 */ /* 0x004fc60000010000 */
[C---:B------:R-:W-:Y:S04]  /*11580*/  HMMA.16816.F32 R112, R96.reuse, R110, RZ ;  /* 0x0000006e6070723c */ /* 0x040fe800000018ff */
[----:B------:R-:W1:Y:S01]  /*11590*/  MUFU.EX2 R191, R191 ;  /* 0x000000bf00bf7308 */ /* 0x000e620000000800 */
[C---:B---3--:R-:W-:Y:S01]  /*115a0*/  F2FP.PACK_AB R94, R188.reuse, R186 ;  /* 0x000000babc5e723e */ /* 0x048fe200000000ff */
[----:B------:R-:W-:Y:S02]  /*115b0*/  FADD.FTZ R185, R188, R185 ;  /* 0x000000b9bcb97221 */ /* 0x000fe40000010000 */
[C---:B------:R-:W-:Y:S04]  /*115c0*/  HMMA.16816.F32 R124, R96.reuse, R130, RZ ;  /* 0x00000082607c723c */ /* 0x040fe800000018ff */
[----:B------:R-:W2:Y:S04]  /*115d0*/  MUFU.EX2 R190, R190 ;  /* 0x000000be00be7308 */ /* 0x000ea80000000800 */
[----:B------:R-:W-:Y:S04]  /*115e0*/  HMMA.16816.F32 R64, R96, R62, RZ ;  /* 0x0000003e6040723c */ /* 0x000fe800000018ff */
[----:B------:R-:W3:Y:S01]  /*115f0*/  MUFU.EX2 R193, R193 ;  /* 0x000000c100c17308 */ /* 0x000ee20000000800 */
[----:B-1----:R-:W-:Y:S01]  /*11600*/  F2FP.PACK_AB R93, R191, R189 ;  /* 0x000000bdbf5d723e */ /* 0x002fe200000000ff */
[----:B------:R-:W-:-:S02]  /*11610*/  FADD.FTZ R189, R189, R191 ;  /* 0x000000bfbdbd7221 */ /* 0x000fc40000010000 */
[----:B------:R-:W-:Y:S04]  /*11620*/  HMMA.16816.F32 R80, R96, R14, RZ ;  /* 0x0000000e6050723c */ /* 0x000fe800000018ff */
[----:B------:R-:W1:Y:S01]  /*11630*/  MUFU.EX2 R175, R175 ;  /* 0x000000af00af7308 */ /* 0x000e620000000800 */
[----:B--2---:R-:W-:-:S03]  /*11640*/  FADD.FTZ R189, R190, R189 ;  /* 0x000000bdbebd7221 */ /* 0x004fc60000010000 */
[----:B------:R-:W-:Y:S04]  /*11650*/  HMMA.16816.F32 R96, R96, R6, RZ ;  /* 0x000000066060723c */ /* 0x000fe800000018ff */
[----:B------:R-:W2:Y:S01]  /*11660*/  MUFU.EX2 R176, R176 ;  /* 0x000000b000b07308 */ /* 0x000ea20000000800 */
[C---:B---3--:R-:W-:Y:S01]  /*11670*/  F2FP.PACK_AB R95, R193.reuse, R190 ;  /* 0x000000bec15f723e */ /* 0x048fe200000000ff */
[----:B------:R-:W-:Y:S02]  /*11680*/  FADD.FTZ R189, R193, R189 ;  /* 0x000000bdc1bd7221 */ /* 0x000fe40000010000 */
[----:B------:R-:W-:Y:S04]  /*11690*/  HMMA.16816.F32 R144, R8, R156, R144 ;  /* 0x0000009c0890723c */ /* 0x000fe80000001890 */
[----:B------:R-:W3:Y:S01]  /*116a0*/  MUFU.EX2 R177, R177 ;  /* 0x000000b100b17308 */ /* 0x000ee20000000800 */
[----:B-1----:R-:W-:-:S03]  /*116b0*/  FADD.FTZ R170, R175, R170 ;  /* 0x000000aaafaa7221 */ /* 0x002fc60000010000 */
[C---:B------:R-:W-:Y:S04]  /*116c0*/  HMMA.16816.F32 R100, R8.reuse, R148, R100 ;  /* 0x000000940864723c */ /* 0x040fe80000001864 */
[----:B------:R-:W1:Y:S01]  /*116d0*/  MUFU.EX2 R241, R241 ;  /* 0x000000f100f17308 */ /* 0x000e620000000800 */
[C---:B--2---:R-:W-:Y:S01]  /*116e0*/  F2FP.PACK_AB R57, R176.reuse, R175 ;  /* 0x000000afb039723e */ /* 0x044fe200000000ff */
[----:B------:R-:W-:Y:S02]  /*116f0*/  FADD.FTZ R170, R176, R170 ;  /* 0x000000aab0aa7221 */ /* 0x000fe40000010000 */
[----:B------:R-:W-:Y:S04]  /*11700*/  HMMA.16816.F32 R116, R8, R48, R116 ;  /* 0x000000300874723c */ /* 0x000fe80000001874 */
[----:B------:R-:W2:Y:S01]  /*11710*/  MUFU.EX2 R194, R194 ;  /* 0x000000c200c27308 */ /* 0x000ea20000000800 */
[----:B---3--:R-:W-:-:S03]  /*11720*/  FADD.FTZ R170, R177, R170 ;  /* 0x000000aab1aa7221 */ /* 0x008fc60000010000 */
[----:B------:R-:W-:Y:S01]  /*11730*/  HMMA.16816.F32 R52, R8, R44, R52 ;  /* 0x0000002c0834723c */ /* 0x000fe20000001834 */
[----:B-1----:R-:W-:-:S03]  /*11740*/  F2FP.PACK_AB R59, R241, R177 ;  /* 0x000000b1f13b723e */ /* 0x002fc600000000ff */
[----:B------:R-:W1:Y:S01]  /*11750*/  MUFU.EX2 R196, R196 ;  /* 0x000000c400c47308 */ /* 0x000e620000000800 */
[----:B------:R-:W-:-:S03]  /*11760*/  FADD.FTZ R241, R241, R170 ;  /* 0x000000aaf1f17221 */ /* 0x000fc60000010000 */
[----:B------:R-:W-:Y:S01]  /*11770*/  HMMA.16816.F32 R68, R8, R40, R68 ;  /* 0x000000280844723c */ /* 0x000fe20000001844 */
[----:B--2---:R-:W-:-:S03]  /*11780*/  FADD.FTZ R185, R194, R185 ;  /* 0x000000b9c2b97221 */ /* 0x004fc60000010000 */
[----:B------:R-:W2:Y:S04]  /*11790*/  MUFU.EX2 R197, R197 ;  /* 0x000000c500c57308 */ /* 0x000ea80000000800 */
[----:B------:R-:W-:Y:S04]  /*117a0*/  HMMA.16816.F32 R84, R8, R36, R84 ;  /* 0x000000240854723c */ /* 0x000fe80000001854 */
[----:B------:R-:W3:Y:S01]  /*117b0*/  MUFU.EX2 R195, R195 ;  /* 0x000000c300c37308 */ /* 0x000ee20000000800 */
[----:B-1----:R-:W-:-:S03]  /*117c0*/  FADD.FTZ R185, R196, R185 ;  /* 0x000000b9c4b97221 */ /* 0x002fc60000010000 */
[----:B------:R-:W-:Y:S04]  /*117d0*/  HMMA.16816.F32 R132, R8, R158, R132 ;  /* 0x0000009e0884723c */ /* 0x000fe80000001884 */
[----:B------:R-:W1:Y:S01]  /*117e0*/  MUFU.EX2 R199, R199 ;  /* 0x000000c700c77308 */ /* 0x000e620000000800 */
[----:B--2---:R-:W-:-:S03]  /*117f0*/  FADD.FTZ R185, R197, R185 ;  /* 0x000000b9c5b97221 */ /* 0x004fc60000010000 */
[----:B------:R-:W-:Y:S04]  /*11800*/  HMMA.16816.F32 R112, R8, R150, R112 ;  /* 0x000000960870723c */ /* 0x000fe80000001870 */
[----:B------:R-:W2:Y:S01]  /*11810*/  MUFU.EX2 R201, R201 ;  /* 0x000000c900c97308 */ /* 0x000ea20000000800 */
[----:B---3--:R-:W-:-:S03]  /*11820*/  FADD.FTZ R185, R195, R185 ;  /* 0x000000b9c3b97221 */ /* 0x008fc60000010000 */
[----:B------:R-:W-:Y:S04]  /*11830*/  HMMA.16816.F32 R124, R8, R50, R124 ;  /* 0x00000032087c723c */ /* 0x000fe8000000187c */
[----:B------:R-:W3:Y:S01]  /*11840*/  MUFU.EX2 R198, R198 ;  /* 0x000000c600c67308 */ /* 0x000ee20000000800 */
[----:B-1----:R-:W-:-:S03]  /*11850*/  FADD.FTZ R189, R199, R189 ;  /* 0x000000bdc7bd7221 */ /* 0x002fc60000010000 */
[----:B------:R-:W-:Y:S04]  /*11860*/  HMMA.16816.F32 R64, R8, R46, R64 ;  /* 0x0000002e0840723c */ /* 0x000fe80000001840 */
[----:B------:R-:W1:Y:S01]  /*11870*/  MUFU.EX2 R200, R200 ;  /* 0x000000c800c87308 */ /* 0x000e620000000800 */
[----:B--2---:R-:W-:-:S03]  /*11880*/  FADD.FTZ R189, R201, R189 ;  /* 0x000000bdc9bd7221 */ /* 0x004fc60000010000 */
[----:B------:R-:W-:Y:S04]  /*11890*/  HMMA.16816.F32 R80, R8, R42, R80 ;  /* 0x0000002a0850723c */ /* 0x000fe80000001850 */
[----:B------:R-:W-:Y:S01]  /*118a0*/  MUFU.EX2 R240, R240 ;  /* 0x000000f000f07308 */ /* 0x000fe20000000800 */
[----:B---3--:R-:W-:-:S03]  /*118b0*/  FADD.FTZ R189, R198, R189 ;  /* 0x000000bdc6bd7221 */ /* 0x008fc60000010000 */
[----:B------:R-:W-:Y:S01]  /*118c0*/  HMMA.16816.F32 R96, R8, R38, R96 ;  /* 0x000000260860723c */ /* 0x000fe20000001860 */
[----:B------:R-:W2:Y:S03]  /*118d0*/  LDSM.16.MT88.4 R8, [R212+0x3880] ;  /* 0x00388000d408783b */ /* 0x000ea60000004200 */
[----:B------:R-:W-:Y:S01]  /*118e0*/  MUFU.EX2 R235, R235 ;  /* 0x000000eb00eb7308 */ /* 0x000fe20000000800 */
[----:B-1----:R-:W-:-:S03]  /*118f0*/  FADD.FTZ R189, R200, R189 ;  /* 0x000000bdc8bd7221 */ /* 0x002fc60000010000 */
[C---:B------:R-:W-:Y:S08]  /*11900*/  HMMA.16816.F32 R140, R92.reuse, R136, RZ ;  /* 0x000000885c8c723c */ /* 0x040ff000000018ff */
[C---:B------:R-:W-:Y:S08]  /*11910*/  HMMA.16816.F32 R104, R92.reuse, R108, RZ ;  /* 0x0000006c5c68723c */ /* 0x040ff000000018ff */
[C---:B------:R-:W-:Y:S08]  /*11920*/  HMMA.16816.F32 R120, R92.reuse, R128, RZ ;  /* 0x000000805c78723c */ /* 0x040ff000000018ff */
[C---:B------:R-:W-:Y:S08]  /*11930*/  HMMA.16816.F32 R72, R92.reuse, R12, RZ ;  /* 0x0000000c5c48723c */ /* 0x040ff000000018ff */
[----:B------:R-:W-:Y:S07]  /*11940*/  HMMA.16816.F32 R88, R92, R4, RZ ;  /* 0x000000045c58723c */ /* 0x000fee00000018ff */
[----:B------:R-:W-:Y:S01]  /*11950*/  F2FP.PACK_AB R4, R196, R194 ;  /* 0x000000c2c404723e */ /* 0x000fe200000000ff */
[----:B------:R-:W-:Y:S01]  /*11960*/  HMMA.16816.F32 R144, R56, R32, R144 ;  /* 0x000000203890723c */ /* 0x000fe20000001890 */
[----:B------:R-:W-:-:S07]  /*11970*/  F2FP.PACK_AB R5, R201, R199 ;  /* 0x000000c7c905723e */ /* 0x000fce00000000ff */
[C---:B------:R-:W-:Y:S08]  /*11980*/  HMMA.16816.F32 R100, R56.reuse, R28, R100 ;  /* 0x0000001c3864723c */ /* 0x040ff00000001864 */
        /* <DEDUP_REMOVED lines=17> */
[----:B------:R-:W-:-:S02]  /*11aa0*/  F2FP.PACK_AB R6, R195, R197 ;  /* 0x000000c5c306723e */ /* 0x000fc400000000ff */
[----:B------:R-:W-:-:S07]  /*11ab0*/  F2FP.PACK_AB R7, R200, R198 ;  /* 0x000000c6c807723e */ /* 0x000fce00000000ff */
[C---:B------:R-:W-:Y:S07]  /*11ac0*/  HMMA.16816.F32 R140, R4.reuse, R156, R140 ;  /* 0x0000009c048c723c */ /* 0x040fee000000188c */
[--C-:B------:R-:W-:Y:S01]  /*11ad0*/  FFMA.FTZ R156, R184, c[0x0][0x2d0], -R202.reuse ;  /* 0x0000b400b89c7a23 */ /* 0x100fe200000108ca */
[C---:B------:R-:W-:Y:S05]  /*11ae0*/  HMMA.16816.F32 R104, R4.reuse, R148, R104 ;  /* 0x000000940468723c */ /* 0x040fea0000001868 */
[----:B------:R-:W1:Y:S02]  /*11af0*/  MUFU.EX2 R156, R156 ;  /* 0x0000009c009c7308 */ /* 0x000e640000000800 */
[--C-:B------:R-:W-:Y:S01]  /*11b00*/  FFMA.FTZ R148, R183, c[0x0][0x2d0], -R202.reuse ;  /* 0x0000b400b7947a23 */ /* 0x100fe200000108ca */
[C---:B------:R-:W-:Y:S05]  /*11b10*/  HMMA.16816.F32 R120, R4.reuse, R48, R120 ;  /* 0x000000300478723c */ /* 0x040fea0000001878 */
[----:B------:R-:W2:Y:S02]  /*11b20*/  MUFU.EX2 R148, R148 ;  /* 0x0000009400947308 */ /* 0x000ea40000000800 */
[----:B------:R-:W-:Y:S01]  /*11b30*/  FFMA.FTZ R48, R181, c[0x0][0x2d0], -R202 ;  /* 0x0000b400b5307a23 */ /* 0x000fe200000108ca */
[----:B------:R-:W-:Y:S05]  /*11b40*/  HMMA.16816.F32 R72, R4, R40, R72 ;  /* 0x000000280448723c */ /* 0x000fea0000001848 */
[----:B------:R-:W3:Y:S01]  /*11b50*/  MUFU.EX2 R48, R48 ;  /* 0x0000003000307308 */ /* 0x000ee20000000800 */
[----:B-1----:R-:W-:-:S02]  /*11b60*/  FADD.FTZ R185, R156, R185 ;  /* 0x000000b99cb97221 */ /* 0x002fc40000010000 */
[----:B------:R-:W-:Y:S01]  /*11b70*/  HMMA.16816.F32 R88, R4, R36, R88 ;  /* 0x000000240458723c */ /* 0x000fe20000001858 */
[----:B------:R-:W-:Y:S02]  /*11b80*/  FFMA.FTZ R40, R182, c[0x0][0x2d0], -R203 ;  /* 0x0000b400b6287a23 */ /* 0x000fe400000108cb */
[----:B--2---:R-:W-:-:S04]  /*11b90*/  FADD.FTZ R185, R148, R185 ;  /* 0x000000b994b97221 */ /* 0x004fc80000010000 */
[--C-:B------:R-:W-:Y:S01]  /*11ba0*/  FFMA.FTZ R36, R180, c[0x0][0x2d0], -R203.reuse ;  /* 0x0000b400b4247a23 */ /* 0x100fe200000108cb */
[----:B------:R-:W-:Y:S01]  /*11bb0*/  HMMA.16816.F32 R56, R4, R44, R56 ;  /* 0x0000002c0438723c */ /* 0x000fe20000001838 */
[----:B------:R-:W-:Y:S01]  /*11bc0*/  FFMA.FTZ R37, R178, c[0x0][0x2d0], -R203 ;  /* 0x0000b400b2257a23 */ /* 0x000fe200000108cb */
[----:B------:R-:W1:Y:S01]  /*11bd0*/  MUFU.EX2 R40, R40 ;  /* 0x0000002800287308 */ /* 0x000e620000000800 */
[----:B---3--:R-:W-:-:S05]  /*11be0*/  FADD.FTZ R185, R48, R185 ;  /* 0x000000b930b97221 */ /* 0x008fca0000010000 */
[C---:B------:R-:W-:Y:S02]  /*11bf0*/  HMMA.16816.F32 R136, R4.reuse, R158, R136 ;  /* 0x0000009e0488723c */ /* 0x040fe40000001888 */
[----:B------:R-:W2:Y:S06]  /*11c00*/  MUFU.EX2 R36, R36 ;  /* 0x0000002400247308 */ /* 0x000eac0000000800 */
[----:B------:R-:W-:Y:S02]  /*11c10*/  HMMA.16816.F32 R108, R4, R150, R108 ;  /* 0x00000096046c723c */ /* 0x000fe4000000186c */
[----:B------:R-:W3:Y:S01]  /*11c20*/  MUFU.EX2 R37, R37 ;  /* 0x0000002500257308 */ /* 0x000ee20000000800 */
[----:B-1----:R-:W-:-:S05]  /*11c30*/  FADD.FTZ R189, R40, R189 ;  /* 0x000000bd28bd7221 */ /* 0x002fca0000010000 */
[----:B------:R-:W-:Y:S01]  /*11c40*/  HMMA.16816.F32 R128, R4, R50, R128 ;  /* 0x000000320480723c */ /* 0x000fe20000001880 */
[----:B--2---:R-:W-:-:S07]  /*11c50*/  FADD.FTZ R189, R36, R189 ;  /* 0x000000bd24bd7221 */ /* 0x004fce0000010000 */
[----:B------:R-:W-:Y:S01]  /*11c60*/  HMMA.16816.F32 R60, R4, R46, R60 ;  /* 0x0000002e043c723c */ /* 0x000fe2000000183c */
[----:B---3--:R-:W-:-:S07]  /*11c70*/  FADD.FTZ R189, R37, R189 ;  /* 0x000000bd25bd7221 */ /* 0x008fce0000010000 */
[C---:B------:R-:W-:Y:S08]  /*11c80*/  HMMA.16816.F32 R12, R4.reuse, R42, R12 ;  /* 0x0000002a040c723c */ /* 0x040ff0000000180c */
[----:B------:R-:W-:Y:S07]  /*11c90*/  HMMA.16816.F32 R92, R4, R38, R92 ;  /* 0x00000026045c723c */ /* 0x000fee000000185c */
[----:B------:R-:W-:-:S02]  /*11ca0*/  F2FP.PACK_AB R4, R148, R156 ;  /* 0x0000009c9404723e */ /* 0x000fc400000000ff */
[C---:B------:R-:W-:Y:S01]  /*11cb0*/  F2FP.PACK_AB R6, R240.reuse, R48 ;  /* 0x00000030f006723e */ /* 0x040fe200000000ff */
[----:B------:R-:W-:Y:S01]  /*11cc0*/  FADD.FTZ R240, R240, R185 ;  /* 0x000000b9f0f07221 */ /* 0x000fe20000010000 */
[----:B------:R-:W-:Y:S02]  /*11cd0*/  F2FP.PACK_AB R5, R36, R40 ;  /* 0x000000282405723e */ /* 0x000fe400000000ff */
[C---:B------:R-:W-:Y:S01]  /*11ce0*/  F2FP.PACK_AB R7, R235.reuse, R37 ;  /* 0x00000025eb07723e */ /* 0x040fe200000000ff */
[----:B------:R-:W-:-:S06]  /*11cf0*/  FADD.FTZ R235, R235, R189 ;  /* 0x000000bdebeb7221 */ /* 0x000fcc0000010000 */
[C---:B------:R-:W-:Y:S07]  /*11d00*/  HMMA.16816.F32 R56, R4.reuse, R20, R56 ;  /* 0x000000140438723c */ /* 0x040fee0000001838 */
[----:B------:R-:W-:Y:S01]  /*11d10*/  @P6 IMAD.HI.U32 R20, R77, c[0x0][0x2c8], RZ ;  /* 0x0000b2004d146a27 */ /* 0x000fe200078e00ff */
[----:B------:R-:W-:Y:S04]  /*11d20*/  HMMA.16816.F32 R72, R4, R16, R72 ;  /* 0x000000100448723c */ /* 0x000fe80000001848 */
[----:B------:R-:W-:-:S02]  /*11d30*/  @P6 SHF.R.U32.HI R77, RZ, c[0x0][0x2cc], R20 ;  /* 0x0000b300ff4d6a19 */ /* 0x000fc40000011614 */
[----:B------:R-:W-:Y:S02]  /*11d40*/  ISETP.GE.AND P6, PT, R219, 0x1, PT ;  /* 0x00000001db00780c */ /* 0x000fe40003fc6270 */
[----:B------:R-:W-:Y:S01]  /*11d50*/  HMMA.16816.F32 R140, R4, R32, R140 ;  /* 0x00000020048c723c */ /* 0x000fe2000000188c */
[----:B------:R-:W-:-:S07]  /*11d60*/  IMAD.IADD R16, R76, 0x1, R77 ;  /* 0x000000014c107824 */ /* 0x000fce00078e024d */
        /* <DEDUP_REMOVED lines=8> */
[----:B------:R-:W-:Y:S07]  /*11df0*/  HMMA.16816.F32 R92, R4, R10, R92 ;  /* 0x0000000a045c723c */ /* 0x000fee000000185c */
        /* <DEDUP_REMOVED lines=12> */
.L_x_1222:
[----:B------:R-:W-:-:S13]  /*11ec0*/  ISETP.NE.AND P0, PT, R4, 0x1, PT ;  /* 0x000000010400780c */ /* 0x000fda0003f05270 */
[----:B------:R-:W-:-:S05]  /*11ed0*/  @P0 IMAD.HI.U32 R7, R6, c[0x0][0x330], RZ ;  /* 0x0000cc0006070a27 */ /* 0x000fca00078e00ff */
[----:B------:R-:W-:-:S05]  /*11ee0*/  @P0 SHF.R.U32.HI R6, RZ, c[0x0][0x334], R7 ;  /* 0x0000cd00ff060a19 */ /* 0x000fca0000011607 */
.L_x_1223:
[----:B------:R-:W-:-:S05]  /*11ef0*/  IMAD R4, R6, R4, c[0x0][0x32c] ;  /* 0x0000cb0006047624 */ /* 0x000fca00078e0204 */
[----:B------:R-:W-:-:S05]  /*11f00*/  IMNMX R5, R5, R4, PT ;  /* 0x0000000405057217 */ /* 0x000fca0003800200 */
.L_x_1221:
        /* <DEDUP_REMOVED lines=18> */
.L_x_1243:
        /* <DEDUP_REMOVED lines=18> */
[----:B------:R-:W-:Y:S01]  /*12150*/  IMAD.WIDE.U32 R12, R243, c[0x0][0x208], RZ ;  /* 0x00008200f30c7a25 */ /* 0x000fe200078e00ff */
        /* <DEDUP_REMOVED lines=8> */
[C---:B------:R-:W-:Y:S01]  /*121e0*/  @!P1 LEA R7, P0, R2.reuse, R12, 0x5 ;  /* 0x0000000c02079211 */ /* 0x040fe200078028ff */
[----:B------:R-:W-:Y:S05]  /*121f0*/  IMAD.IADD R0, R13, 0x1, R0 ;  /* 0x000000010d007824 */ /* 0x000fea00078e0200 */
[----:B------:R-:W-:Y:S02]  /*12200*/  @!P1 LEA.HI.X R6, R2, R0, R6, 0x5, P0 ;  /* 0x0000000002069211 */ /* 0x000fe400000f2c06 */
[-C--:B------:R-:W-:Y:S05]  /*12210*/  IADD3 R3, P0, R228, R12.reuse, RZ ;  /* 0x0000000ce4037210 */ /* 0x080fea0007f1e0ff */
[----:B------:R-:W-:Y:S01]  /*12220*/  IMAD.X R2, R0, 0x1, R237, P0 ;  /* 0x0000000100027824 */ /* 0x000fe200000e06ed */
        /* <DEDUP_REMOVED lines=15> */
[C---:B------:R-:W-:Y:S03]  /*12320*/  @!P1 IADD3 R2, P0, R7.reuse, R228, RZ ;  /* 0x000000e407029210 */ /* 0x040fe60007f1e0ff */
[----:B------:R4:W-:Y:S02]  /*12330*/  LDGSTS.E.BYPASS.LTC128B.128 [R230+0x3080], [R4.64], !P3 ;  /* 0x0308000004e67fae */ /* 0x0009e4000d901d4c */
[----:B------:R-:W-:Y:S01]  /*12340*/  @!P1 IMAD.X R0, R6, 0x1, R237, P0 ;  /* 0x0000000106009824 */ /* 0x000fe200000e06ed */
[C---:B------:R-:W-:Y:S04]  /*12350*/  @!P1 LEA R12, P0, R2.reuse, c[0x0][0x1f8], 0x1 ;  /* 0x00007e00020c9a11 */ /* 0x040fe800078008ff */
[----:B------:R-:W-:Y:S02]  /*12360*/  @!P1 LEA.HI.X R13, R2, c[0x0][0x1fc], R0, 0x1, P0 ;  /* 0x00007f00020d9a11 */ /* 0x000fe400000f0c00 */
[C---:B------:R-:W-:Y:S03]  /*12370*/  @!P1 IADD3 R2, P0, R7.reuse, R248, RZ ;  /* 0x000000f807029210 */ /* 0x040fe60007f1e0ff */
        /* <DEDUP_REMOVED lines=10> */
.L_x_1225:
[-C--:B--2-4-:R-:W-:Y:S01]  /*12420*/  HMMA.16816.F32 R4, R48, R16.reuse, RZ ;  /* 0x000000103004723c */ /* 0x094fe200000018ff */
[----:B------:R-:W-:Y:S02]  /*12430*/  LDSM.16.M88.4 R176, [R217+0x8080] ;  /* 0x00808000d9b0783b */ /* 0x000fe40000000200 */
[----:B------:R-:W-:Y:S05]  /*12440*/  ISETP.GT.AND P0, PT, R243, R227, PT ;  /* 0x000000e3f300720c */ /* 0x000fea0003f04270 */
[C---:B---3--:R-:W-:Y:S01]  /*12450*/  HMMA.16816.F32 R8, R44.reuse, R16, RZ ;  /* 0x000000102c08723c */ /* 0x048fe200000018ff */
[----:B------:R-:W0:Y:S07]  /*12460*/  LDGDEPBAR ;  /* 0x00000000000079af */ /* 0x000e2e0000000000 */
[-C--:B------:R-:W-:Y:S01]  /*12470*/  HMMA.16816.F32 R12, R44, R18.reuse, RZ ;  /* 0x000000122c0c723c */ /* 0x080fe200000018ff */
[----:B------:R-:W2:Y:S07]  /*12480*/  LDSM.16.M88.4 R180, [R216+0x4880] ;  /* 0x00488000d8b4783b */ /* 0x000eae0000000200 */
[C---:B------:R-:W-:Y:S01]  /*12490*/  HMMA.16816.F32 R16, R48.reuse, R18, RZ ;  /* 0x000000123010723c */ /* 0x040fe200000018ff */
[----:B------:R-:W3:Y:S07]  /*124a0*/  LDSM.16.M88.4 R184, [R217+0x9080] ;  /* 0x00908000d9b8783b */ /* 0x000eee0000000200 */
        /* <DEDUP_REMOVED lines=30> */
[C---:B---3--:R-:W-:Y:S08]  /*12690*/  HMMA.16816.F32 R8, R184.reuse, R180, R8 ;  /* 0x000000b4b808723c */ /* 0x048ff00000001808 */
        /* <DEDUP_REMOVED lines=13> */
[----:B------:R-:W2:Y:S07]  /*12770*/  LDSM.16.M88.4 R176, [R216+0x5880] ;  /* 0x00588000d8b0783b */ /* 0x000eae0000000200 */
[-C--:B----4-:R-:W-:Y:S01]  /*12780*/  HMMA.16816.F32 R4, R160, R192.reuse, R4 ;  /* 0x000000c0a004723c */ /* 0x090fe20000001804 */
[----:B------:R-:W-:Y:S07]  /*12790*/  LDSM.16.M88.4 R188, [R213+0xb080] ;  /* 0x00b08000d5bc783b */ /* 0x000fee0000000200 */
[C---:B------:R-:W-:Y:S08]  /*127a0*/  HMMA.16816.F32 R8, R196.reuse, R192, R8 ;  /* 0x000000c0c408723c */ /* 0x040ff00000001808 */
[-C--:B------:R-:W-:Y:S08]  /*127b0*/  HMMA.16816.F32 R12, R196, R194.reuse, R12 ;  /* 0x000000c2c40c723c */ /* 0x080ff0000000180c */
[C---:B------:R-:W-:Y:S01]  /*127c0*/  HMMA.16816.F32 R16, R160.reuse, R194, R16 ;  /* 0x000000c2a010723c */ /* 0x040fe20000001810 */
[----:B------:R-:W-:Y:S07]  /*127d0*/  LDSM.16.M88.4 R192, [R205] ;  /* 0x00000000cdc0783b */ /* 0x000fee0000000200 */
        /* <DEDUP_REMOVED lines=84> */
.L_x_1226:
        /* <DEDUP_REMOVED lines=28> */
.L_x_1229:
[----:B------:R-:W-:Y:S04]  /*12ee0*/  MOV R0, c[0x0][0x32c] ;  /* 0x0000cb0000007a02 */ /* 0x000fe80000000f00 */
[----:B------:R-:W-:Y:S11]  /*12ef0*/  ISETP.NE.AND P0, PT, R0, 0x1, PT ;  /* 0x000000010000780c */ /* 0x000ff60003f05270 */
[----:B------:R-:W-:Y:S02]  /*12f00*/  @!UPT UIADD3 URZ, URZ, URZ, URZ ;  /* 0x0000003f3f3ff290 */ /* 0x000fe4000fffe03f */
[----:B------:R-:W-:Y:S05]  /*12f10*/  @P0 IMAD.HI.U32 R0, R2, c[0x0][0x330], RZ ;  /* 0x0000cc0002000a27 */ /* 0x000fea00078e00ff */
[----:B------:R-:W-:Y:S02]  /*12f20*/  @P0 SHF.R.U32.HI R2, RZ, c[0x0][0x334], R0 ;  /* 0x0000cd00ff020a19 */ /* 0x000fe40000011600 */
.L_x_1230:
[----:B------:R-:W-:Y:S05]  /*12f30*/  BSYNC B0 ;  /* 0x0000000000007941 */ /* 0x000fea0003800000 */
.L_x_1228:
[----:B------:R-:W-:Y:S04]  /*12f40*/  IMAD.IADD R0, R153, 0x1, -R234 ;  /* 0x0000000199007824 */ /* 0x000fe800078e0aea */
[----:B------:R-:W-:Y:S05]  /*12f50*/  IMAD R2, R2, c[0x0][0x32c], R0 ;  /* 0x0000cb0002027a24 */ /* 0x000fea00078e0200 */
[----:B------:R-:W-:Y:S02]  /*12f60*/  IADD3 R0, R2, c[0x0][0x32c], RZ ;  /* 0x0000cb0002007a10 */ /* 0x000fe40007ffe0ff */
[----:B------:R-:W-:Y:S02]  /*12f70*/  IMNMX R160, R160, R2, !PT ;  /* 0x00000002a0a07217 */ /* 0x000fe40007800200 */
[----:B------:R-:W-:Y:S02]  /*12f80*/  IMNMX R161, R161, R0, PT ;  /* 0x00000000a1a17217 */ /* 0x000fe40003800200 */
.L_x_1227:
        /* <DEDUP_REMOVED lines=17> */
.L_x_1233:
[----:B------:R-:W-:Y:S04]  /*130a0*/  MOV R0, c[0x0][0x32c] ;  /* 0x0000cb0000007a02 */ /* 0x000fe80000000f00 */
[----:B------:R-:W-:Y:S11]  /*130b0*/  ISETP.NE.AND P0, PT, R0, 0x1, PT ;  /* 0x000000010000780c */ /* 0x000ff60003f05270 */
[----:B------:R-:W-:Y:S02]  /*130c0*/  @!UPT UIADD3 URZ, URZ, URZ, URZ ;  /* 0x0000003f3f3ff290 */ /* 0x000fe4000fffe03f */
[----:B------:R-:W-:Y:S05]  /*130d0*/  @P0 IMAD.HI.U32 R0, R2, c[0x0][0x330], RZ ;  /* 0x0000cc0002000a27 */ /* 0x000fea00078e00ff */
[----:B------:R-:W-:Y:S02]  /*130e0*/  @P0 SHF.R.U32.HI R2, RZ, c[0x0][0x334], R0 ;  /* 0x0000cd00ff020a19 */ /* 0x000fe40000011600 */
.L_x_1234:
[----:B------:R-:W-:Y:S05]  /*130f0*/  BSYNC B0 ;  /* 0x0000000000007941 */ /* 0x000fea0003800000 */
.L_x_1232:
[----:B------:R-:W-:Y:S04]  /*13100*/  IMAD.IADD R0, R153, 0x1, -R234 ;  /* 0x0000000199007824 */ /* 0x000fe800078e0aea */
[----:B------:R-:W-:Y:S05]  /*13110*/  IMAD R0, R2, c[0x0][0x32c], R0 ;  /* 0x0000cb0002007a24 */ /* 0x000fea00078e0200 */
[----:B------:R-:W-:Y:S02]  /*13120*/  IADD3 R2, R0, c[0x0][0x32c], RZ ;  /* 0x0000cb0000027a10 */ /* 0x000fe40007ffe0ff */
[----:B------:R-:W-:Y:S02]  /*13130*/  IMNMX R158, R158, R0, !PT ;  /* 0x000000009e9e7217 */ /* 0x000fe40007800200 */
[----:B------:R-:W-:Y:S02]  /*13140*/  IMNMX R159, R159, R2, PT ;  /* 0x000000029f9f7217 */ /* 0x000fe40003800200 */
.L_x_1231:
        /* <DEDUP_REMOVED lines=17> */
.L_x_1237:
[----:B------:R-:W-:Y:S04]  /*13260*/  MOV R0, c[0x0][0x32c] ;  /* 0x0000cb0000007a02 */ /* 0x000fe80000000f00 */
[----:B------:R-:W-:Y:S11]  /*13270*/  ISETP.NE.AND P0, PT, R0, 0x1, PT ;  /* 0x000000010000780c */ /* 0x000ff60003f05270 */
[----:B------:R-:W-:Y:S02]  /*13280*/  @!UPT UIADD3 URZ, URZ, URZ, URZ ;  /* 0x0000003f3f3ff290 */ /* 0x000fe4000fffe03f */
[----:B------:R-:W-:Y:S05]  /*13290*/  @P0 IMAD.HI.U32 R0, R2, c[0x0][0x330], RZ ;  /* 0x0000cc0002000a27 */ /* 0x000fea00078e00ff */
[----:B------:R-:W-:Y:S02]  /*132a0*/  @P0 SHF.R.U32.HI R2, RZ, c[0x0][0x334], R0 ;  /* 0x0000cd00ff020a19 */ /* 0x000fe40000011600 */
.L_x_1238:
[----:B------:R-:W-:Y:S05]  /*132b0*/  BSYNC B0 ;  /* 0x0000000000007941 */ /* 0x000fea0003800000 */
.L_x_1236:
[----:B------:R-:W-:Y:S04]  /*132c0*/  IMAD.IADD R0, R153, 0x1, -R234 ;  /* 0x0000000199007824 */ /* 0x000fe800078e0aea */
[----:B------:R-:W-:Y:S05]  /*132d0*/  IMAD R0, R2, c[0x0][0x32c], R0 ;  /* 0x0000cb0002007a24 */ /* 0x000fea00078e0200 */
[----:B------:R-:W-:Y:S02]  /*132e0*/  IADD3 R2, R0, c[0x0][0x32c], RZ ;  /* 0x0000cb0000027a10 */ /* 0x000fe40007ffe0ff */
[----:B------:R-:W-:Y:S02]  /*132f0*/  IMNMX R156, R156, R0, !PT ;  /* 0x000000009c9c7217 */ /* 0x000fe40007800200 */
[----:B------:R-:W-:Y:S02]  /*13300*/  IMNMX R157, R157, R2, PT ;  /* 0x000000029d9d7217 */ /* 0x000fe40003800200 */
.L_x_1235:
        /* <DEDUP_REMOVED lines=24> */
[C---:B------:R-:W-:Y:S04]  /*13490*/  ISETP.LT.OR P0, PT, R161.reuse, 0x11, P0 ;  /* 0x00000011a100780c */ /* 0x040fe80000701670 */
[----:B------:R-:W-:Y:S02]  /*134a0*/  FSEL R186, R20, -INF , !P0 ;  /* 0xff80000014ba7808 */ /* 0x000fe40004000000 */
[----:B------:R-:W-:Y:S02]  /*134b0*/  ISETP.GT.AND P0, PT, R160, 0x11, !P1 ;  /* 0x00000011a000780c */ /* 0x000fe40004f04270 */
[----:B------:R-:W-:Y:S02]  /*134c0*/  P2R R20, PR, RZ, 0x2 ;  /* 0x00000002ff147803 */ /* 0x000fe40000000000 */
[----:B------:R-:W-:Y:S04]  /*134d0*/  ISETP.LT.OR P0, PT, R161, 0x12, P0 ;  /* 0x00000012a100780c */ /* 0x000fe80000701670 */
[----:B------:R-:W-:Y:S02]  /*134e0*/  FSEL R187, R21, -INF , !P0 ;  /* 0xff80000015bb7808 */ /* 0x000fe40004000000 */
[----:B------:R-:W-:Y:S02]  /*134f0*/  ISETP.GT.AND P0, PT, R158, 0x10, !P2 ;  /* 0x000000109e00780c */ /* 0x000fe40005704270 */
[----:B------:R-:W-:Y:S02]  /*13500*/  ISETP.GE.AND P2, PT, R153, 0x19, PT ;  /* 0x000000199900780c */ /* 0x000fe40003f46270 */
[----:B------:R-:W-:Y:S04]  /*13510*/  ISETP.LT.OR P0, PT, R159, 0x11, P0 ;  /* 0x000000119f00780c */ /* 0x000fe80000701670 */
        /* <DEDUP_REMOVED lines=8> */
[C---:B------:R-:W-:Y:S04]  /*135a0*/  ISETP.LT.OR P0, PT, R161.reuse, 0x19, P0 ;  /* 0x00000019a100780c */ /* 0x040fe80000701670 */
[----:B------:R-:W-:Y:S02]  /*135b0*/  FSEL R190, R32, -INF , !P0 ;  /* 0xff80000020be7808 */ /* 0x000fe40004000000 */
[----:B------:R-:W-:Y:S04]  /*135c0*/  ISETP.GT.AND P0, PT, R160, 0x19, !P1 ;  /* 0x00000019a000780c */ /* 0x000fe80004f04270 */
        /* <DEDUP_REMOVED lines=28> */
[C---:B------:R-:W-:Y:S04]  /*13790*/  ISETP.GT.AND P0, PT, R158.reuse, 0x1, !P1 ;  /* 0x000000019e00780c */ /* 0x040fe80004f04270 */
[----:B------:R-:W-:Y:S04]  /*137a0*/  ISETP.LT.OR P0, PT, R159, 0x2, P0 ;  /* 0x000000029f00780c */ /* 0x000fe80000701670 */
[----:B------:R-:W-:Y:S02]  /*137b0*/  FSEL R7, R7, -INF , !P0 ;  /* 0xff80000007077808 */ /* 0x000fe40004000000 */
[----:B------:R-:W-:Y:S04]  /*137c0*/  ISETP.GT.AND P0, PT, R158, RZ, !P2 ;  /* 0x000000ff9e00720c */ /* 0x000fe80005704270 */
[----:B------:R-:W-:Y:S04]  /*137d0*/  ISETP.LT.OR P0, PT, R159, 0x1, P0 ;  /* 0x000000019f00780c */ /* 0x000fe80000701670 */
[----:B------:R-:W-:Y:S02]  /*137e0*/  FSEL R4, R6, -INF , !P0 ;  /* 0xff80000006047808 */ /* 0x000fe40004000000 */
[----:B------:R-:W-:Y:S01]  /*137f0*/  ISETP.GT.AND P0, PT, R160, 0x28, !P3 ;  /* 0x00000028a000780c */ /* 0x000fe20005f04270 */
[----:B------:R-:W1:Y:S03]  /*13800*/  SHFL.IDX PT, R6, R154, 0x3, 0x1c1f ;  /* 0x007c1f009a067f89 */ /* 0x000e6600000e0000 */
[C---:B------:R-:W-:Y:S04]  /*13810*/  ISETP.LT.OR P0, PT, R161.reuse, 0x29, P0 ;  /* 0x00000029a100780c */ /* 0x040fe80000701670 */
[----:B------:R-:W-:Y:S02]  /*13820*/  FSEL R192, R48, -INF , !P0 ;  /* 0xff80000030c07808 */ /* 0x000fe40004000000 */
[----:B------:R-:W-:Y:S04]  /*13830*/  ISETP.GT.AND P0, PT, R160, 0x29, !P6 ;  /* 0x00000029a000780c */ /* 0x000fe80007704270 */
[----:B------:R-:W-:Y:S04]  /*13840*/  ISETP.LT.OR P0, PT, R161, 0x2a, P0 ;  /* 0x0000002aa100780c */ /* 0x000fe80000701670 */
[----:B------:R-:W-:Y:S02]  /*13850*/  FSEL R171, R49, -INF , !P0 ;  /* 0xff80000031ab7808 */ /* 0x000fe40004000000 */
[----:B------:R-:W-:Y:S04]  /*13860*/  ISETP.GT.AND P0, PT, R158, 0x28, !P3 ;  /* 0x000000289e00780c */ /* 0x000fe80005f04270 */
        /* <DEDUP_REMOVED lines=65> */
.L_x_1241:
[----:B------:R-:W-:Y:S04]  /*13c80*/  MOV R6, c[0x0][0x32c] ;  /* 0x0000cb0000067a02 */ /* 0x000fe80000000f00 */
[----:B------:R-:W-:Y:S11]  /*13c90*/  ISETP.NE.AND P0, PT, R6, 0x1, PT ;  /* 0x000000010600780c */ /* 0x000ff60003f05270 */
[----:B------:R-:W-:Y:S02]  /*13ca0*/  @!UPT UIADD3 URZ, URZ, URZ, URZ ;  /* 0x0000003f3f3ff290 */ /* 0x000fe4000fffe03f */
[----:B------:R-:W-:Y:S05]  /*13cb0*/  @P0 IMAD.HI.U32 R6, R24, c[0x0][0x330], RZ ;  /* 0x0000cc0018060a27 */ /* 0x000fea00078e00ff */
[----:B------:R-:W-:Y:S02]  /*13cc0*/  @P0 SHF.R.U32.HI R24, RZ, c[0x0][0x334], R6 ;  /* 0x0000cd00ff180a19 */ /* 0x000fe40000011606 */
.L_x_1242:
[----:B------:R-:W-:Y:S05]  /*13cd0*/  BSYNC B0 ;  /* 0x0000000000007941 */ /* 0x000fea0003800000 */
.L_x_1240:
[----:B------:R-:W-:Y:S04]  /*13ce0*/  IMAD.IADD R153, R153, 0x1, -R234 ;  /* 0x0000000199997824 */ /* 0x000fe800078e0aea */
[----:B------:R-:W-:Y:S05]  /*13cf0*/  IMAD R153, R24, c[0x0][0x32c], R153 ;  /* 0x0000cb0018997a24 */ /* 0x000fea00078e0299 */
[----:B------:R-:W-:Y:S02]  /*13d00*/  IADD3 R6, R153, c[0x0][0x32c], RZ ;  /* 0x0000cb0099067a10 */ /* 0x000fe40007ffe0ff */
[----:B------:R-:W-:Y:S02]  /*13d10*/  IMNMX R3, R3, R153, !PT ;  /* 0x0000009903037217 */ /* 0x000fe40007800200 */
[----:B------:R-:W-:Y:S02]  /*13d20*/  IMNMX R152, R152, R6, PT ;  /* 0x0000000698987217 */ /* 0x000fe40003800200 */
.L_x_1239:
[----:B------:R-:W-:Y:S01]  /*13d30*/  ISETP.GT.AND P0, PT, R3, RZ, !P2 ;  /* 0x000000ff0300720c */ /* 0x000fe20005704270 */
[----:B------:R-:W-:Y:S01]  /*13d40*/  LDSM.16.MT88.4 R36, [R212+0x1880] ;  /* 0x00188000d424783b */ /* 0x000fe20000004200 */
[----:B------:R-:W-:Y:S02]  /*13d50*/  ISETP.NE.AND P2, PT, R23, RZ, PT ;  /* 0x000000ff1700720c */ /* 0x000fe40003f45270 */
[----:B------:R-:W-:Y:S04]  /*13d60*/  ISETP.LT.OR P0, PT, R152, 0x1, P0 ;  /* 0x000000019800780c */ /* 0x000fe80000701670 */
[----:B------:R-:W-:Y:S02]  /*13d70*/  FSEL R10, R10, -INF , !P0 ;  /* 0xff8000000a0a7808 */ /* 0x000fe40004000000 */
[----:B------:R-:W-:Y:S02]  /*13d80*/  ISETP.GT.AND P0, PT, R3, 0x1, !P1 ;  /* 0x000000010300780c */ /* 0x000fe40004f04270 */
        /* <DEDUP_REMOVED lines=34> */
[----:B------:R-:W-:Y:S01]  /*13fb0*/  FMNMX.FTZ R0, R189, R0, !PT ;  /* 0x00000000bd007209 */ /* 0x000fe20007810000 */
[----:B------:R-:W1:Y:S01]  /*13fc0*/  SHFL.BFLY PT, R20, R2, 0x2, 0x1f ;  /* 0x0c401f0002147f89 */ /* 0x000e6200000e0000 */
[----:B------:R-:W-:Y:S02]  /*13fd0*/  ISETP.GT.AND P0, PT, R3, 0x11, !P0 ;  /* 0x000000110300780c */ /* 0x000fe40004704270 */
[----:B------:R-:W-:Y:S02]  /*13fe0*/  FMNMX.FTZ R0, R196, R0, !PT ;  /* 0x00000000c4007209 */ /* 0x000fe40007810000 */
[C---:B------:R-:W-:Y:S02]  /*13ff0*/  ISETP.LT.OR P0, PT, R152.reuse, 0x12, P0 ;  /* 0x000000129800780c */ /* 0x040fe40000701670 */
        /* <DEDUP_REMOVED lines=8> */
[----:B------:R-:W-:Y:S02]  /*14080*/  FMNMX.FTZ R0, R168, R0, !PT ;  /* 0x00000000a8007209 */ /* 0x000fe40007810000 */
[----:B------:R-:W-:Y:S02]  /*14090*/  ISETP.GT.AND P0, PT, R3, 0x19, !P2 ;  /* 0x000000190300780c */ /* 0x000fe40005704270 */
[----:B------:R-:W-:Y:S02]  /*140a0*/  FMNMX.FTZ R22, R12, R22, !PT ;  /* 0x000000160c167209 */ /* 0x000fe40007810000 */
[----:B------:R-:W-:Y:S02]  /*140b0*/  FMNMX.FTZ R0, R167, R0, !PT ;  /* 0x00000000a7007209 */ /* 0x000fe40007810000 */
[----:B------:R-:W-:Y:S02]  /*140c0*/  ISETP.LT.OR P0, PT, R152, 0x1a, P0 ;  /* 0x0000001a9800780c */ /* 0x000fe40000701670 */
[----:B-1----:R-:W-:Y:S02]  /*140d0*/  FMNMX.FTZ R20, R2, R20, !PT ;  /* 0x0000001402147209 */ /* 0x002fe40007810000 */
[----:B------:R-:W-:Y:S01]  /*140e0*/  FMNMX.FTZ R22, R13, R22, !PT ;  /* 0x000000160d167209 */ /* 0x000fe20007810000 */
[----:B------:R-:W1:Y:S01]  /*140f0*/  SHFL.BFLY PT, R2, R0, 0x2, 0x1f ;  /* 0x0c401f0000027f89 */ /* 0x000e6200000e0000 */
[----:B------:R-:W-:Y:S02]  /*14100*/  FSEL R24, R31, -INF , !P0 ;  /* 0xff8000001f187808 */ /* 0x000fe40004000000 */
[C---:B------:R-:W-:Y:S02]  /*14110*/  ISETP.GT.AND P0, PT, R3.reuse, 0x20, !P5 ;  /* 0x000000200300780c */ /* 0x040fe40006f04270 */
[----:B------:R-:W-:Y:S02]  /*14120*/  FMNMX.FTZ R22, R250, R22, !PT ;  /* 0x00000016fa167209 */ /* 0x000fe40007810000 */
[----:B------:R-:W-:Y:S01]  /*14130*/  ISETP.LT.OR P0, PT, R152, 0x21, P0 ;  /* 0x000000219800780c */ /* 0x000fe20000701670 */
[----:B------:R-:W2:Y:S01]  /*14140*/  SHFL.BFLY PT, R6, R20, 0x1, 0x1f ;  /* 0x0c201f0014067f89 */ /* 0x000ea200000e0000 */
[----:B------:R-:W-:Y:S02]  /*14150*/  FMNMX.FTZ R22, R252, R22, !PT ;  /* 0x00000016fc167209 */ /* 0x000fe40007810000 */
[----:B------:R-:W-:Y:S02]  /*14160*/  FSEL R166, R42, -INF , !P0 ;  /* 0xff8000002aa67808 */ /* 0x000fe40004000000 */
        /* <DEDUP_REMOVED lines=12> */
[----:B--2---:R-:W-:Y:S02]  /*14230*/  FMNMX.FTZ R3, R20, R6, !PT ;  /* 0x0000000614037209 */ /* 0x004fe40007810000 */
[----:B------:R-:W-:Y:S01]  /*14240*/  FMNMX.FTZ R6, R163, R22, !PT ;  /* 0x00000016a3067209 */ /* 0x000fe20007810000 */
[----:B------:R-:W1:Y:S01]  /*14250*/  SHFL.BFLY PT, R20, R2, 0x1, 0x1f ;  /* 0x0c201f0002147f89 */ /* 0x000e6200000e0000 */
[----:B------:R-:W-:Y:S01]  /*14260*/  ISETP.LT.OR P0, PT, R152, 0x2a, P0 ;  /* 0x0000002a9800780c */ /* 0x000fe20000701670 */
[----:B------:R-:W-:Y:S01]  /*14270*/  FMUL.FTZ R251, R3, c[0x0][0x2d0] ;  /* 0x0000b40003fb7a20 */ /* 0x000fe20000410000 */
[----:B------:R-:W-:Y:S02]  /*14280*/  FMNMX.FTZ R6, R161, R6, !PT ;  /* 0x00000006a1067209 */ /* 0x000fe40007810000 */
[----:B------:R-:W-:Y:S02]  /*14290*/  FSEL R153, R47, -INF , !P0 ;  /* 0xff8000002f997808 */ /* 0x000fe40004000000 */
[----:B------:R-:W-:Y:S01]  /*142a0*/  FSETP.NEU.FTZ.AND P0, PT, R3, -INF , PT ;  /* 0xff8000000300780b */ /* 0x000fe20003f1d000 */
[----:B------:R-:W2:Y:S03]  /*142b0*/  SHFL.BFLY PT, R0, R6, 0x2, 0x1f ;  /* 0x0c401f0006007f89 */ /* 0x000ea600000e0000 */
[----:B------:R-:W-:Y:S05]  /*142c0*/  FSEL R251, R251, RZ, P0 ;  /* 0x000000fffbfb7208 */ /* 0x000fea0000000000 */
[--C-:B------:R-:W-:Y:S01]  /*142d0*/  FFMA.FTZ R175, R21, c[0x0][0x2d0], -R251.reuse ;  /* 0x0000b40015af7a23 */ /* 0x100fe200000108fb */
[----:B------:R-:W-:Y:S01]  /*142e0*/  FMNMX.FTZ R21, R10, R148, !PT ;  /* 0x000000940a157209 */ /* 0x000fe20007810000 */
[--C-:B------:R-:W-:Y:S02]  /*142f0*/  FFMA.FTZ R174, R5, c[0x0][0x2d0], -R251.reuse ;  /* 0x0000b40005ae7a23 */ /* 0x100fe400000108fb */
[--C-:B------:R-:W-:Y:S01]  /*14300*/  FFMA.FTZ R173, R16, c[0x0][0x2d0], -R251.reuse ;  /* 0x0000b40010ad7a23 */ /* 0x100fe200000108fb */
[----:B------:R-:W-:Y:S01]  /*14310*/  FMNMX.FTZ R5, R11, R21, !PT ;  /* 0x000000150b057209 */ /* 0x000fe20007810000 */
[--C-:B------:R-:W-:Y:S01]  /*14320*/  FFMA.FTZ R172, R17, c[0x0][0x2d0], -R251.reuse ;  /* 0x0000b40011ac7a23 */ /* 0x100fe200000108fb */
[----:B------:R-:W-:Y:S01]  /*14330*/  MUFU.EX2 R175, R175 ;  /* 0x000000af00af7308 */ /* 0x000fe20000000800 */
[----:B-1----:R-:W-:Y:S01]  /*14340*/  FMNMX.FTZ R2, R2, R20, !PT ;  /* 0x0000001402027209 */ /* 0x002fe20007810000 */
[--C-:B------:R-:W-:Y:S01]  /*14350*/  FFMA.FTZ R186, R186, c[0x0][0x2d0], -R251.reuse ;  /* 0x0000b400baba7a23 */ /* 0x100fe200000108fb */
[----:B------:R-:W-:Y:S01]  /*14360*/  FMNMX.FTZ R5, R14, R5, !PT ;  /* 0x000000050e057209 */ /* 0x000fe20007810000 */
[----:B------:R-:W-:Y:S01]  /*14370*/  LDSM.16.MT88.4 R20, [R214+0x1880] ;  /* 0x00188000d614783b */ /* 0x000fe20000004200 */
[--C-:B------:R-:W-:Y:S02]  /*14380*/  FFMA.FTZ R187, R187, c[0x0][0x2d0], -R251.reuse ;  /* 0x0000b400bbbb7a23 */ /* 0x100fe400000108fb */
[----:B------:R-:W-:Y:S01]  /*14390*/  FMNMX.FTZ R5, R15, R5, !PT ;  /* 0x000000050f057209 */ /* 0x000fe20007810000 */
[----:B------:R-:W-:Y:S01]  /*143a0*/  FMUL.FTZ R195, R2, c[0x0][0x2d0] ;  /* 0x0000b40002c37a20 */ /* 0x000fe20000410000 */
[----:B--2---:R-:W-:Y:S01]  /*143b0*/  FMNMX.FTZ R0, R6, R0, !PT ;  /* 0x0000000006007209 */ /* 0x004fe20007810000 */
[----:B------:R-:W1:Y:S01]  /*143c0*/  MUFU.EX2 R174, R174 ;  /* 0x000000ae00ae7308 */ /* 0x000e620000000800 */
[----:B------:R-:W-:Y:S01]  /*143d0*/  FMNMX.FTZ R16, R25, R5, !PT ;  /* 0x0000000519107209 */ /* 0x000fe20007810000 */
[--C-:B------:R-:W-:Y:S01]  /*143e0*/  FFMA.FTZ R190, R190, c[0x0][0x2d0], -R251.reuse ;  /* 0x0000b400bebe7a23 */ /* 0x100fe200000108fb */
[----:B------:R-:W-:Y:S01]  /*143f0*/  FSEL R6, R3, RZ, P0 ;  /* 0x000000ff03067208 */ /* 0x000fe20000000000 */
[----:B------:R-:W2:Y:S01]  /*14400*/  SHFL.BFLY PT, R5, R0, 0x1, 0x1f ;  /* 0x0c201f0000057f89 */ /* 0x000ea200000e0000 */
[----:B------:R-:W-:Y:S01]  /*14410*/  FSETP.NEU.FTZ.AND P0, PT, R2, -INF , PT ;  /* 0xff8000000200780b */ /* 0x000fe20003f1d000 */
[----:B------:R-:W-:Y:S01]  /*14420*/  FFMA.FTZ R194, R194, c[0x0][0x2d0], -R251 ;  /* 0x0000b400c2c27a23 */ /* 0x000fe200000108fb */
[----:B------:R-:W-:Y:S01]  /*14430*/  FMNMX.FTZ R16, R27, R16, !PT ;  /* 0x000000101b107209 */ /* 0x000fe20007810000 */
[----:B------:R-:W-:Y:S01]  /*14440*/  FADD.FTZ R6, -R6, R151 ;  /* 0x0000009706067221 */ /* 0x000fe20000010100 */
[----:B------:R-:W-:Y:S01]  /*14450*/  FSEL R195, R195, RZ, P0 ;  /* 0x000000ffc3c37208 */ /* 0x000fe20000000000 */
[----:B------:R-:W-:Y:S01]  /*14460*/  MUFU.EX2 R173, R173 ;  /* 0x000000ad00ad7308 */ /* 0x000fe20000000800 */
[----:B------:R-:W-:Y:S01]  /*14470*/  FMNMX.FTZ R16, R30, R16, !PT ;  /* 0x000000101e107209 */ /* 0x000fe20007810000 */
[----:B------:R-:W-:Y:S02]  /*14480*/  FMUL.FTZ R151, R6, c[0x0][0x2d0] ;  /* 0x0000b40006977a20 */ /* 0x000fe40000410000 */
        /* <DEDUP_REMOVED lines=9> */
[--C-:B------:R-:W-:Y:S01]  /*14520*/  FFMA.FTZ R188, R188, c[0x0][0x2d0], -R195.reuse ;  /* 0x0000b400bcbc7a23 */ /* 0x100fe200000108c3 */
[----:B-1----:R-:W-:Y:S01]  /*14530*/  F2FP.PACK_AB R156, R174, R175 ;  /* 0x000000afae9c723e */ /* 0x002fe200000000ff */
[--C-:B------:R-:W-:Y:S01]  /*14540*/  FFMA.FTZ R189, R189, c[0x0][0x2d0], -R195.reuse ;  /* 0x0000b400bdbd7a23 */ /* 0x100fe200000108c3 */
[----:B------:R-:W-:Y:S01]  /*14550*/  FMNMX.FTZ R7, R160, R7, !PT ;  /* 0x00000007a0077209 */ /* 0x000fe20007810000 */
[--C-:B------:R-:W-:Y:S01]  /*14560*/  FFMA.FTZ R196, R196, c[0x0][0x2d0], -R195.reuse ;  /* 0x0000b400c4c47a23 */ /* 0x100fe200000108c3 */
[----:B--2---:R-:W-:Y:S01]  /*14570*/  FMNMX.FTZ R0, R0, R5, !PT ;  /* 0x0000000500007209 */ /* 0x004fe20007810000 */
[----:B------:R-:W-:Y:S01]  /*14580*/  FFMA.FTZ R199, R199, c[0x0][0x2d0], -R195 ;  /* 0x0000b400c7c77a23 */ /* 0x000fe200000108c3 */
[----:B------:R-:W-:Y:S01]  /*14590*/  FMNMX.FTZ R7, R153, R7, !PT ;  /* 0x0000000799077209 */ /* 0x000fe20007810000 */
[----:B------:R-:W1:Y:S01]  /*145a0*/  MUFU.EX2 R172, R172 ;  /* 0x000000ac00ac7308 */ /* 0x000e620000000800 */
[----:B------:R-:W-:Y:S01]  /*145b0*/  FSEL R5, R2, RZ, P0 ;  /* 0x000000ff02057208 */ /* 0x000fe20000000000 */
[C---:B------:R-:W-:Y:S01]  /*145c0*/  FMUL.FTZ R170, R0.reuse, c[0x0][0x2d0] ;  /* 0x0000b40000aa7a20 */ /* 0x040fe20000410000 */
[----:B------:R-:W-:Y:S01]  /*145d0*/  FSETP.NEU.FTZ.AND P0, PT, R0, -INF , PT ;  /* 0xff8000000000780b */ /* 0x000fe20003f1d000 */
[----:B------:R-:W2:Y:S01]  /*145e0*/  SHFL.BFLY PT, R4, R7, 0x2, 0x1f ;  /* 0x0c401f0007047f89 */ /* 0x000ea200000e0000 */
[--C-:B------:R-:W-:Y:S02]  /*145f0*/  FFMA.FTZ R198, R198, c[0x0][0x2d0], -R251.reuse ;  /* 0x0000b400c6c67a23 */ /* 0x100fe400000108fb */
[----:B------:R-:W-:Y:S01]  /*14600*/  FSEL R170, R170, RZ, P0 ;  /* 0x000000ffaaaa7208 */ /* 0x000fe20000000000 */
[----:B------:R-:W-:Y:S01]  /*14610*/  FADD.FTZ R150, -R5, R150 ;  /* 0x0000009605967221 */ /* 0x000fe20000010100 */
[----:B------:R-:W-:Y:S01]  /*14620*/  FSEL R5, R0, RZ, P0 ;  /* 0x000000ff00057208 */ /* 0x000fe20000000000 */
[----:B------:R-:W-:Y:S01]  /*14630*/  MUFU.EX2 R155, R155 ;  /* 0x0000009b009b7308 */ /* 0x000fe20000000800 */
[----:B------:R-:W-:Y:S02]  /*14640*/  FFMA.FTZ R197, R197, c[0x0][0x2d0], -R251 ;  /* 0x0000b400c5c57a23 */ /* 0x000fe400000108fb */
[----:B------:R-:W-:Y:S02]  /*14650*/  FMUL.FTZ R150, R150, c[0x0][0x2d0] ;  /* 0x0000b40096967a20 */ /* 0x000fe40000410000 */
[----:B------:R-:W-:Y:S02]  /*14660*/  FADD.FTZ R5, -R5, R149 ;  /* 0x0000009505057221 */ /* 0x000fe40000010100 */
[--C-:B------:R-:W-:Y:S02]  /*14670*/  FFMA.FTZ R177, R8, c[0x0][0x2d0], -R170.reuse ;  /* 0x0000b40008b17a23 */ /* 0x100fe400000108aa */
[----:B------:R-:W-:Y:S01]  /*14680*/  FMUL.FTZ R5, R5, c[0x0][0x2d0] ;  /* 0x0000b40005057a20 */ /* 0x000fe20000410000 */
[----:B------:R-:W3:Y:S01]  /*14690*/  MUFU.EX2 R150, R150 ;  /* 0x0000009600967308 */ /* 0x000ee20000000800 */
[--C-:B------:R-:W-:Y:S02]  /*146a0*/  FFMA.FTZ R176, R9, c[0x0][0x2d0], -R170.reuse ;  /* 0x0000b40009b07a23 */ /* 0x100fe400000108aa */
[--C-:B------:R-:W-:Y:S01]  /*146b0*/  FFMA.FTZ R181, R12, c[0x0][0x2d0], -R170.reuse ;  /* 0x0000b4000cb57a23 */ /* 0x100fe200000108aa */
[----:B-1----:R-:W-:Y:S01]  /*146c0*/  F2FP.PACK_AB R158, R172, R173 ;  /* 0x000000adac9e723e */ /* 0x002fe200000000ff */
[----:B------:R-:W-:Y:S02]  /*146d0*/  FFMA.FTZ R180, R13, c[0x0][0x2d0], -R170 ;  /* 0x0000b4000db47a23 */ /* 0x000fe400000108aa */
[----:B------:R-:W-:Y:S01]  /*146e0*/  FMUL.FTZ R16, R151, R132 ;  /* 0x0000008497107220 */ /* 0x000fe20000410000 */
[----:B--2---:R-:W-:Y:S01]  /*146f0*/  FMNMX.FTZ R4, R7, R4, !PT ;  /* 0x0000000407047209 */ /* 0x004fe20007810000 */
[C---:B------:R-:W-:Y:S01]  /*14700*/  FMUL.FTZ R17, R151.reuse, R133 ;  /* 0x0000008597117220 */ /* 0x040fe20000410000 */
[----:B------:R1:W2:Y:S01]  /*14710*/  MUFU.EX2 R149, R5 ;  /* 0x0000000500957308 */ /* 0x0002a20000000800 */
[C---:B------:R-:W-:Y:S02]  /*14720*/  FMUL.FTZ R32, R151.reuse, R112 ;  /* 0x0000007097207220 */ /* 0x040fe40000410000 */
[----:B------:R-:W4:Y:S01]  /*14730*/  SHFL.BFLY PT, R152, R4, 0x1, 0x1f ;  /* 0x0c201f0004987f89 */ /* 0x000f2200000e0000 */
[C---:B------:R-:W-:Y:S02]  /*14740*/  FMUL.FTZ R33, R151.reuse, R113 ;  /* 0x0000007197217220 */ /* 0x040fe40000410000 */
[C---:B------:R-:W-:Y:S02]  /*14750*/  FMUL.FTZ R48, R151.reuse, R124 ;  /* 0x0000007c97307220 */ /* 0x040fe40000410000 */
[C---:B------:R-:W-:Y:S02]  /*14760*/  FMUL.FTZ R49, R151.reuse, R125 ;  /* 0x0000007d97317220 */ /* 0x040fe40000410000 */
[----:B------:R-:W5:Y:S01]  /*14770*/  MUFU.EX2 R154, R154 ;  /* 0x0000009a009a7308 */ /* 0x000f620000000800 */
[C---:B------:R-:W-:Y:S02]  /*14780*/  FMUL.FTZ R52, R151.reuse, R52 ;  /* 0x0000003497347220 */ /* 0x040fe40000410000 */
[C---:B------:R-:W-:Y:S02]  /*14790*/  FMUL.FTZ R53, R151.reuse, R53 ;  /* 0x0000003597357220 */ /* 0x040fe40000410000 */
[C---:B---3--:R-:W-:Y:S02]  /*147a0*/  FMUL.FTZ R6, R150.reuse, R146 ;  /* 0x0000009296067220 */ /* 0x048fe40000410000 */
[C---:B------:R-:W-:Y:S02]  /*147b0*/  FMUL.FTZ R7, R150.reuse, R147 ;  /* 0x0000009396077220 */ /* 0x040fe40000410000 */
[C---:B------:R-:W-:Y:S01]  /*147c0*/  FMUL.FTZ R18, R150.reuse, R134 ;  /* 0x0000008696127220 */ /* 0x040fe20000410000 */
[----:B------:R-:W-:Y:S01]  /*147d0*/  MUFU.EX2 R179, R179 ;  /* 0x000000b300b37308 */ /* 0x000fe20000000800 */
[C---:B------:R-:W-:Y:S02]  /*147e0*/  FMUL.FTZ R19, R150.reuse, R135 ;  /* 0x0000008796137220 */ /* 0x040fe40000410000 */
[----:B------:R-:W-:Y:S01]  /*147f0*/  FMUL.FTZ R34, R150, R114 ;  /* 0x0000007296227220 */ /* 0x000fe20000410000 */
[----:B------:R-:W-:Y:S01]  /*14800*/  LDSM.16.MT88.4 R132, [R214+0x2080] ;  /* 0x00208000d684783b */ /* 0x000fe20000004200 */
[----:B-1----:R-:W-:Y:S01]  /*14810*/  FMUL.FTZ R5, R151, R145 ;  /* 0x0000009197057220 */ /* 0x002fe20000410000 */
[----:B----4-:R-:W-:Y:S01]  /*14820*/  FMNMX.FTZ R152, R4, R152, !PT ;  /* 0x0000009804987209 */ /* 0x010fe20007810000 */
[C---:B--2---:R-:W-:Y:S01]  /*14830*/  FMUL.FTZ R8, R149.reuse, R140 ;  /* 0x0000008c95087220 */ /* 0x044fe20000410000 */
[----:B------:R-:W-:Y:S02]  /*14840*/  MOV R140, R24 ;  /* 0x00000018008c7202 */ /* 0x000fe40000000f00 */
[----:B------:R-:W1:Y:S01]  /*14850*/  MUFU.EX2 R178, R178 ;  /* 0x000000b200b27308 */ /* 0x000e620000000800 */
[C---:B------:R-:W-:Y:S01]  /*14860*/  FSETP.NEU.FTZ.AND P0, PT, R152.reuse, -INF , PT ;  /* 0xff8000009800780b */ /* 0x040fe20003f1d000 */
[----:B------:R-:W-:Y:S01]  /*14870*/  FMUL.FTZ R162, R152, c[0x0][0x2d0] ;  /* 0x0000b40098a27a20 */ /* 0x000fe20000410000 */
[----:B-----5:R-:W-:Y:S01]  /*14880*/  F2FP.PACK_AB R157, R154, R155 ;  /* 0x0000009b9a9d723e */ /* 0x020fe200000000ff */
[C---:B------:R-:W-:Y:S01]  /*14890*/  FMUL.FTZ R9, R149.reuse, R141 ;  /* 0x0000008d95097220 */ /* 0x040fe20000410000 */
[----:B------:R-:W-:Y:S01]  /*148a0*/  FSEL R4, R152, RZ, P0 ;  /* 0x000000ff98047208 */ /* 0x000fe20000000000 */
[C---:B------:R-:W-:Y:S01]  /*148b0*/  FMUL.FTZ R12, R149.reuse, R136 ;  /* 0x00000088950c7220 */ /* 0x040fe20000410000 */
[----:B------:R-:W-:Y:S01]  /*148c0*/  FSEL R162, R162, RZ, P0 ;  /* 0x000000ffa2a27208 */ /* 0x000fe20000000000 */
[----:B------:R-:W-:Y:S02]  /*148d0*/  FMUL.FTZ R13, R149, R137 ;  /* 0x00000089950d7220 */ /* 0x000fe40000410000 */
[----:B------:R-:W-:Y:S01]  /*148e0*/  MUFU.EX2 R177, R177 ;  /* 0x000000b100b17308 */ /* 0x000fe20000000800 */
[----:B------:R-:W-:Y:S01]  /*148f0*/  FADD.FTZ R4, -R4, R148 ;  /* 0x0000009404047221 */ /* 0x000fe20000010100 */
[----:B------:R-:W-:Y:S01]  /*14900*/  MOV R141, R30 ;  /* 0x0000001e008d7202 */ /* 0x000fe20000000f00 */
[--C-:B------:R-:W-:Y:S01]  /*14910*/  FFMA.FTZ R182, R15, c[0x0][0x2d0], -R162.reuse ;  /* 0x0000b4000fb67a23 */ /* 0x100fe200000108a2 */
[----:B------:R-:W-:Y:S01]  /*14920*/  MOV R136, R29 ;  /* 0x0000001d00887202 */ /* 0x000fe20000000f00 */
[----:B------:R-:W-:Y:S01]  /*14930*/  FMUL.FTZ R4, R4, c[0x0][0x2d0] ;  /* 0x0000b40004047a20 */ /* 0x000fe20000410000 */
[----:B------:R-:W-:Y:S01]  /*14940*/  MOV R137, R28 ;  /* 0x0000001c00897202 */ /* 0x000fe20000000f00 */
[--C-:B------:R-:W-:Y:S01]  /*14950*/  FFMA.FTZ R185, R10, c[0x0][0x2d0], -R162.reuse ;  /* 0x0000b4000ab97a23 */ /* 0x100fe200000108a2 */
[----:B------:R-:W-:Y:S01]  /*14960*/  ISETP.GT.AND P0, PT, R243, R249, PT ;  /* 0x000000f9f300720c */ /* 0x000fe20003f04270 */
[--C-:B------:R-:W-:Y:S01]  /*14970*/  FFMA.FTZ R184, R11, c[0x0][0x2d0], -R162.reuse ;  /* 0x0000b4000bb87a23 */ /* 0x100fe200000108a2 */
[----:B------:R2:W3:Y:S01]  /*14980*/  MUFU.EX2 R148, R4 ;  /* 0x0000000400947308 */ /* 0x0004e20000000800 */
[----:B------:R-:W-:Y:S01]  /*14990*/  FFMA.FTZ R183, R14, c[0x0][0x2d0], -R162 ;  /* 0x0000b4000eb77a23 */ /* 0x000fe200000108a2 */
[----:B------:R-:W-:Y:S01]  /*149a0*/  IADD3 R243, R243, -0x1, RZ ;  /* 0xfffffffff3f37810 */ /* 0x000fe20007ffe0ff */
[C---:B------:R-:W-:Y:S01]  /*149b0*/  FMUL.FTZ R24, R149.reuse, R104 ;  /* 0x0000006895187220 */ /* 0x040fe20000410000 */
[----:B-1----:R-:W-:Y:S01]  /*149c0*/  F2FP.PACK_AB R159, R178, R179 ;  /* 0x000000b3b29f723e */ /* 0x002fe200000000ff */
[C---:B------:R-:W-:Y:S02]  /*149d0*/  FMUL.FTZ R29, R149.reuse, R109 ;  /* 0x0000006d951d7220 */ /* 0x040fe40000410000 */
[C---:B------:R-:W-:Y:S02]  /*149e0*/  FMUL.FTZ R28, R149.reuse, R108 ;  /* 0x0000006c951c7220 */ /* 0x040fe40000410000 */
[C---:B------:R-:W-:Y:S01]  /*149f0*/  FMUL.FTZ R35, R150.reuse, R115 ;  /* 0x0000007396237220 */ /* 0x040fe20000410000 */
[----:B------:R-:W1:Y:S01]  /*14a00*/  MUFU.EX2 R176, R176 ;  /* 0x000000b000b07308 */ /* 0x000e620000000800 */
[C---:B------:R-:W-:Y:S01]  /*14a10*/  FMUL.FTZ R40, R149.reuse, R120 ;  /* 0x0000007895287220 */ /* 0x040fe20000410000 */
[----:B------:R-:W-:Y:S01]  /*14a20*/  LDSM.16.MT88.4 R112, [R212+0x1c80] ;  /* 0x001c8000d470783b */ /* 0x000fe20000004200 */
[C---:B------:R-:W-:Y:S02]  /*14a30*/  FMUL.FTZ R41, R149.reuse, R121 ;  /* 0x0000007995297220 */ /* 0x040fe40000410000 */
[C---:B------:R-:W-:Y:S02]  /*14a40*/  FMUL.FTZ R44, R149.reuse, R128 ;  /* 0x00000080952c7220 */ /* 0x040fe40000410000 */
[----:B------:R-:W-:Y:S02]  /*14a50*/  FMUL.FTZ R45, R149, R129 ;  /* 0x00000081952d7220 */ /* 0x000fe40000410000 */
[C---:B------:R-:W-:Y:S01]  /*14a60*/  FMUL.FTZ R50, R150.reuse, R126 ;  /* 0x0000007e96327220 */ /* 0x040fe20000410000 */
[----:B------:R-:W-:Y:S01]  /*14a70*/  MUFU.EX2 R181, R181 ;  /* 0x000000b500b57308 */ /* 0x000fe20000000800 */
[C---:B------:R-:W-:Y:S02]  /*14a80*/  FMUL.FTZ R51, R150.reuse, R127 ;  /* 0x0000007f96337220 */ /* 0x040fe40000410000 */
[----:B------:R-:W-:Y:S01]  /*14a90*/  FMUL.FTZ R54, R150, R54 ;  /* 0x0000003696367220 */ /* 0x000fe20000410000 */
[----:B------:R-:W-:Y:S01]  /*14aa0*/  LDSM.16.MT88.4 R124, [R214+0x2c80] ;  /* 0x002c8000d67c783b */ /* 0x000fe20000004200 */
[----:B--2---:R-:W-:Y:S02]  /*14ab0*/  FMUL.FTZ R4, R151, R144 ;  /* 0x0000009097047220 */ /* 0x004fe40000410000 */
[C---:B---3--:R-:W-:Y:S02]  /*14ac0*/  FMUL.FTZ R26, R148.reuse, R106 ;  /* 0x0000006a941a7220 */ /* 0x048fe40000410000 */
[C---:B------:R-:W-:Y:S01]  /*14ad0*/  FMUL.FTZ R30, R148.reuse, R110 ;  /* 0x0000006e941e7220 */ /* 0x040fe20000410000 */
[----:B------:R-:W2:Y:S01]  /*14ae0*/  MUFU.EX2 R180, R180 ;  /* 0x000000b400b47308 */ /* 0x000ea20000000800 */
[C---:B------:R-:W-:Y:S01]  /*14af0*/  FMUL.FTZ R31, R148.reuse, R111 ;  /* 0x0000006f941f7220 */ /* 0x040fe20000410000 */
[-C--:B------:R-:W-:Y:S01]  /*14b00*/  HMMA.16816.F32 R4, R156, R20.reuse, R4 ;  /* 0x000000149c04723c */ /* 0x080fe20000001804 */
[----:B------:R-:W-:Y:S01]  /*14b10*/  FMUL.FTZ R10, R148, R142 ;  /* 0x0000008e940a7220 */ /* 0x000fe20000410000 */
[----:B-1----:R-:W-:Y:S01]  /*14b20*/  F2FP.PACK_AB R144, R176, R177 ;  /* 0x000000b1b090723e */ /* 0x002fe200000000ff */
[C---:B------:R-:W-:Y:S01]  /*14b30*/  FMUL.FTZ R11, R148.reuse, R143 ;  /* 0x0000008f940b7220 */ /* 0x040fe20000410000 */
[----:B------:R-:W-:Y:S01]  /*14b40*/  MOV R142, R27 ;  /* 0x0000001b008e7202 */ /* 0x000fe20000000f00 */
[C---:B------:R-:W-:Y:S01]  /*14b50*/  FMUL.FTZ R15, R148.reuse, R139 ;  /* 0x0000008b940f7220 */ /* 0x040fe20000410000 */
[----:B------:R-:W-:Y:S01]  /*14b60*/  MOV R143, R25 ;  /* 0x00000019008f7202 */ /* 0x000fe20000000f00 */
[C---:B------:R-:W-:Y:S01]  /*14b70*/  FMUL.FTZ R14, R148.reuse, R138 ;  /* 0x0000008a940e7220 */ /* 0x040fe20000410000 */
[----:B------:R-:W-:Y:S01]  /*14b80*/  MUFU.EX2 R185, R185 ;  /* 0x000000b900b97308 */ /* 0x000fe20000000800 */
[C---:B------:R-:W-:Y:S03]  /*14b90*/  FMUL.FTZ R25, R149.reuse, R105 ;  /* 0x0000006995197220 */ /* 0x040fe60000410000 */
[C---:B------:R-:W-:Y:S02]  /*14ba0*/  FMUL.FTZ R27, R148.reuse, R107 ;  /* 0x0000006b941b7220 */ /* 0x040fe40000410000 */
[----:B------:R-:W-:Y:S01]  /*14bb0*/  LDSM.16.MT88.4 R104, [R212+0x2480] ;  /* 0x00248000d468783b */ /* 0x000fe20000004200 */
[C---:B------:R-:W-:Y:S02]  /*14bc0*/  FMUL.FTZ R42, R148.reuse, R122 ;  /* 0x0000007a942a7220 */ /* 0x040fe40000410000 */
[C---:B------:R-:W-:Y:S01]  /*14bd0*/  FMUL.FTZ R43, R148.reuse, R123 ;  /* 0x0000007b942b7220 */ /* 0x040fe20000410000 */
[----:B------:R-:W1:Y:S01]  /*14be0*/  MUFU.EX2 R184, R184 ;  /* 0x000000b800b87308 */ /* 0x000e620000000800 */
[C---:B------:R-:W-:Y:S02]  /*14bf0*/  FMUL.FTZ R46, R148.reuse, R130 ;  /* 0x00000082942e7220 */ /* 0x040fe40000410000 */
        /* <DEDUP_REMOVED lines=24> */
[----:B------:R1:W-:Y:S01]  /*14d80*/  MUFU.EX2 R121, R108 ;  /* 0x0000006c00797308 */ /* 0x0003e20000000800 */
[--C-:B------:R-:W-:Y:S02]  /*14d90*/  FFMA.FTZ R250, R250, c[0x0][0x2d0], -R170.reuse ;  /* 0x0000b400fafa7a23 */ /* 0x100fe400000108aa */
[--C-:B------:R-:W-:Y:S01]  /*14da0*/  FFMA.FTZ R252, R252, c[0x0][0x2d0], -R170.reuse ;  /* 0x0000b400fcfc7a23 */ /* 0x100fe200000108aa */
[----:B--2---:R-:W-:Y:S01]  /*14db0*/  F2FP.PACK_AB R147, R182, R183 ;  /* 0x000000b7b693723e */ /* 0x004fe200000000ff */
[--C-:B------:R-:W-:Y:S02]  /*14dc0*/  FFMA.FTZ R193, R193, c[0x0][0x2d0], -R195.reuse ;  /* 0x0000b400c1c17a23 */ /* 0x100fe400000108c3 */
[--C-:B------:R-:W-:Y:S02]  /*14dd0*/  FFMA.FTZ R191, R191, c[0x0][0x2d0], -R195.reuse ;  /* 0x0000b400bfbf7a23 */ /* 0x100fe400000108c3 */
[----:B------:R-:W-:Y:S01]  /*14de0*/  FFMA.FTZ R195, R167, c[0x0][0x2d0], -R195 ;  /* 0x0000b400a7c37a23 */ /* 0x000fe200000108c3 */
[----:B------:R-:W-:Y:S01]  /*14df0*/  MUFU.EX2 R130, R169 ;  /* 0x000000a900827308 */ /* 0x000fe20000000800 */
[C---:B------:R-:W-:Y:S01]  /*14e00*/  HMMA.16816.F32 R8, R144.reuse, R20, R8 ;  /* 0x000000149008723c */ /* 0x040fe20000001808 */
[--C-:B------:R-:W-:Y:S02]  /*14e10*/  FFMA.FTZ R192, R192, c[0x0][0x2d0], -R251.reuse ;  /* 0x0000b400c0c07a23 */ /* 0x100fe400000108fb */
[----:B------:R-:W-:Y:S02]  /*14e20*/  FFMA.FTZ R251, R171, c[0x0][0x2d0], -R251 ;  /* 0x0000b400abfb7a23 */ /* 0x000fe400000108fb */
[----:B------:R-:W-:Y:S02]  /*14e30*/  FFMA.FTZ R163, R163, c[0x0][0x2d0], -R170 ;  /* 0x0000b400a3a37a23 */ /* 0x000fe400000108aa */
[C---:B------:R-:W-:Y:S01]  /*14e40*/  FMUL.FTZ R20, R151.reuse, R100 ;  /* 0x0000006497147220 */ /* 0x040fe20000410000 */
[-C--:B------:R-:W-:Y:S01]  /*14e50*/  HMMA.16816.F32 R12, R144, R22.reuse, R12 ;  /* 0x00000016900c723c */ /* 0x080fe2000000180c */
[C---:B------:R-:W-:Y:S01]  /*14e60*/  FMUL.FTZ R21, R151.reuse, R101 ;  /* 0x0000006597157220 */ /* 0x040fe20000410000 */
[----:B------:R-:W-:Y:S02]  /*14e70*/  MUFU.EX2 R131, R166 ;  /* 0x000000a600837308 */ /* 0x000fe40000000800 */
[C---:B------:R-:W-:Y:S01]  /*14e80*/  FMUL.FTZ R68, R151.reuse, R68 ;  /* 0x0000004497447220 */ /* 0x040fe20000410000 */
[----:B-1----:R-:W-:Y:S01]  /*14e90*/  LDSM.16.MT88.4 R108, [R214+0x1c80] ;  /* 0x001c8000d66c783b */ /* 0x002fe20000004200 */
[----:B------:R-:W-:Y:S02]  /*14ea0*/  FMUL.FTZ R69, R151, R69 ;  /* 0x0000004597457220 */ /* 0x000fe40000410000 */
[C---:B------:R-:W-:Y:S01]  /*14eb0*/  HMMA.16816.F32 R16, R156.reuse, R22, R16 ;  /* 0x000000169c10723c */ /* 0x040fe20000001810 */
[C---:B------:R-:W-:Y:S03]  /*14ec0*/  FMUL.FTZ R70, R150.reuse, R70 ;  /* 0x0000004696467220 */ /* 0x040fe60000410000 */
[C---:B------:R-:W-:Y:S01]  /*14ed0*/  FMUL.FTZ R71, R150.reuse, R71 ;  /* 0x0000004796477220 */ /* 0x040fe20000410000 */
[----:B------:R-:W-:Y:S01]  /*14ee0*/  MUFU.EX2 R187, R187 ;  /* 0x000000bb00bb7308 */ /* 0x000fe20000000800 */
[C---:B------:R-:W-:Y:S02]  /*14ef0*/  FMUL.FTZ R72, R149.reuse, R72 ;  /* 0x0000004895487220 */ /* 0x040fe40000410000 */
[C---:B------:R-:W-:Y:S04]  /*14f00*/  FMUL.FTZ R22, R150.reuse, R102 ;  /* 0x0000006696167220 */ /* 0x040fe80000410000 */
[----:B------:R-:W-:Y:S02]  /*14f10*/  FMUL.FTZ R23, R150, R103 ;  /* 0x0000006796177220 */ /* 0x000fe40000410000 */
[----:B------:R-:W1:Y:S01]  /*14f20*/  LDSM.16.MT88.4 R100, [R214+0x2480] ;  /* 0x00248000d664783b */ /* 0x000e620000004200 */
[C---:B------:R-:W-:Y:S01]  /*14f30*/  FMUL.FTZ R73, R149.reuse, R73 ;  /* 0x0000004995497220 */ /* 0x040fe20000410000 */
[----:B------:R-:W-:Y:S01]  /*14f40*/  MUFU.EX2 R188, R188 ;  /* 0x000000bc00bc7308 */ /* 0x000fe20000000800 */
[C---:B------:R-:W-:Y:S02]  /*14f50*/  FMUL.FTZ R74, R148.reuse, R74 ;  /* 0x0000004a944a7220 */ /* 0x040fe40000410000 */
[-C--:B------:R-:W-:Y:S01]  /*14f60*/  HMMA.16816.F32 R20, R156, R36.reuse, R20 ;  /* 0x000000249c14723c */ /* 0x080fe20000001814 */
[C---:B------:R-:W-:Y:S02]  /*14f70*/  FMUL.FTZ R75, R148.reuse, R75 ;  /* 0x0000004b944b7220 */ /* 0x040fe40000410000 */
[C---:B------:R-:W-:Y:S02]  /*14f80*/  FMUL.FTZ R76, R149.reuse, R76 ;  /* 0x0000004c954c7220 */ /* 0x040fe40000410000 */
[----:B------:R-:W-:Y:S02]  /*14f90*/  FMUL.FTZ R77, R149, R77 ;  /* 0x0000004d954d7220 */ /* 0x000fe40000410000 */
[C---:B------:R-:W-:Y:S01]  /*14fa0*/  FMUL.FTZ R78, R148.reuse, R78 ;  /* 0x0000004e944e7220 */ /* 0x040fe20000410000 */
[C---:B------:R-:W-:Y:S01]  /*14fb0*/  HMMA.16816.F32 R24, R144.reuse, R36, R24 ;  /* 0x000000249018723c */ /* 0x040fe20000001818 */
[----:B------:R-:W-:Y:S01]  /*14fc0*/  FMUL.FTZ R79, R148, R79 ;  /* 0x0000004f944f7220 */ /* 0x000fe20000410000 */
[----:B------:R-:W2:Y:S02]  /*14fd0*/  MUFU.EX2 R189, R189 ;  /* 0x000000bd00bd7308 */ /* 0x000ea40000000800 */
[C---:B------:R-:W-:Y:S02]  /*14fe0*/  FMUL.FTZ R80, R151.reuse, R80 ;  /* 0x0000005097507220 */ /* 0x040fe40000410000 */
[C---:B------:R-:W-:Y:S02]  /*14ff0*/  FMUL.FTZ R81, R151.reuse, R81 ;  /* 0x0000005197517220 */ /* 0x040fe40000410000 */
[-C--:B------:R-:W-:Y:S01]  /*15000*/  HMMA.16816.F32 R28, R144, R38.reuse, R28 ;  /* 0x00000026901c723c */ /* 0x080fe2000000181c */
[C---:B------:R-:W-:Y:S03]  /*15010*/  FMUL.FTZ R36, R151.reuse, R116 ;  /* 0x0000007497247220 */ /* 0x040fe60000410000 */
[----:B------:R-:W-:Y:S01]  /*15020*/  FMUL.FTZ R37, R151, R117 ;  /* 0x0000007597257220 */ /* 0x000fe20000410000 */
[----:B------:R-:W-:Y:S01]  /*15030*/  MUFU.EX2 R190, R190 ;  /* 0x000000be00be7308 */ /* 0x000fe20000000800 */
[C---:B------:R-:W-:Y:S02]  /*15040*/  FMUL.FTZ R82, R150.reuse, R82 ;  /* 0x0000005296527220 */ /* 0x040fe40000410000 */
[C---:B------:R-:W-:Y:S01]  /*15050*/  HMMA.16816.F32 R32, R156.reuse, R38, R32 ;  /* 0x000000269c20723c */ /* 0x040fe20000001820 */
[C---:B------:R-:W-:Y:S03]  /*15060*/  FMUL.FTZ R83, R150.reuse, R83 ;  /* 0x0000005396537220 */ /* 0x040fe60000410000 */
[C---:B------:R-:W-:Y:S02]  /*15070*/  FMUL.FTZ R88, R149.reuse, R88 ;  /* 0x0000005895587220 */ /* 0x040fe40000410000 */
[C---:B------:R-:W-:Y:S01]  /*15080*/  FMUL.FTZ R89, R149.reuse, R89 ;  /* 0x0000005995597220 */ /* 0x040fe20000410000 */
[----:B------:R-:W3:Y:S01]  /*15090*/  MUFU.EX2 R194, R194 ;  /* 0x000000c200c27308 */ /* 0x000ee20000000800 */
[C---:B------:R-:W-:Y:S04]  /*150a0*/  FMUL.FTZ R38, R150.reuse, R118 ;  /* 0x0000007696267220 */ /* 0x040fe80000410000 */
[----:B------:R-:W-:Y:S02]  /*150b0*/  FMUL.FTZ R39, R150, R119 ;  /* 0x0000007796277220 */ /* 0x000fe40000410000 */
[----:B------:R-:W-:Y:S01]  /*150c0*/  LDSM.16.MT88.4 R116, [R214+0x2880] ;  /* 0x00288000d674783b */ /* 0x000fe20000004200 */
[C---:B------:R-:W-:Y:S02]  /*150d0*/  FMUL.FTZ R90, R148.reuse, R90 ;  /* 0x0000005a945a7220 */ /* 0x040fe40000410000 */
[----:B------:R-:W-:Y:S01]  /*150e0*/  MUFU.EX2 R196, R196 ;  /* 0x000000c400c47308 */ /* 0x000fe20000000800 */
[C---:B------:R-:W-:Y:S01]  /*150f0*/  FMUL.FTZ R91, R148.reuse, R91 ;  /* 0x0000005b945b7220 */ /* 0x040fe20000410000 */
[-C--:B-1----:R-:W-:Y:S01]  /*15100*/  HMMA.16816.F32 R36, R156, R100.reuse, R36 ;  /* 0x000000649c24723c */ /* 0x082fe20000001824 */
[C---:B------:R-:W-:Y:S02]  /*15110*/  FMUL.FTZ R92, R149.reuse, R92 ;  /* 0x0000005c955c7220 */ /* 0x040fe40000410000 */
[----:B------:R-:W-:Y:S02]  /*15120*/  FMUL.FTZ R93, R149, R93 ;  /* 0x0000005d955d7220 */ /* 0x000fe40000410000 */
[C---:B------:R-:W-:Y:S02]  /*15130*/  FMUL.FTZ R94, R148.reuse, R94 ;  /* 0x0000005e945e7220 */ /* 0x040fe40000410000 */
[----:B------:R-:W-:Y:S01]  /*15140*/  FMUL.FTZ R95, R148, R95 ;  /* 0x0000005f945f7220 */ /* 0x000fe20000410000 */
[C---:B------:R-:W-:Y:S01]  /*15150*/  HMMA.16816.F32 R40, R144.reuse, R100, R40 ;  /* 0x000000649028723c */ /* 0x040fe20000001828 */
[----:B------:R-:W1:Y:S03]  /*15160*/  MUFU.EX2 R199, R199 ;  /* 0x000000c700c77308 */ /* 0x000e660000000800 */
[C---:B------:R-:W-:Y:S02]  /*15170*/  FMUL.FTZ R96, R151.reuse, R96 ;  /* 0x0000006097607220 */ /* 0x040fe40000410000 */
[C---:B------:R-:W-:Y:S02]  /*15180*/  FMUL.FTZ R97, R151.reuse, R97 ;  /* 0x0000006197617220 */ /* 0x040fe40000410000 */
[-C--:B------:R-:W-:Y:S01]  /*15190*/  HMMA.16816.F32 R44, R144, R102.reuse, R44 ;  /* 0x00000066902c723c */ /* 0x080fe2000000182c */
[C---:B------:R-:W-:Y:S02]  /*151a0*/  FMUL.FTZ R98, R150.reuse, R98 ;  /* 0x0000006296627220 */ /* 0x040fe40000410000 */
[----:B------:R-:W4:Y:S01]  /*151b0*/  MUFU.EX2 R250, R250 ;  /* 0x000000fa00fa7308 */ /* 0x000f220000000800 */
[C---:B------:R-:W-:Y:S02]  /*151c0*/  FMUL.FTZ R99, R150.reuse, R99 ;  /* 0x0000006396637220 */ /* 0x040fe40000410000 */
[C---:B------:R-:W-:Y:S02]  /*151d0*/  FMUL.FTZ R84, R151.reuse, R84 ;  /* 0x0000005497547220 */ /* 0x040fe40000410000 */
[C---:B------:R-:W-:Y:S01]  /*151e0*/  HMMA.16816.F32 R48, R156.reuse, R102, R48 ;  /* 0x000000669c30723c */ /* 0x040fe20000001830 */
[----:B------:R-:W5:Y:S03]  /*151f0*/  LDSM.16.MT88.4 R100, [R214+0x3080] ;  /* 0x00308000d664783b */ /* 0x000f660000004200 */
[C---:B------:R-:W-:Y:S01]  /*15200*/  FMUL.FTZ R85, R151.reuse, R85 ;  /* 0x0000005597557220 */ /* 0x040fe20000410000 */
[----:B------:R-:W1:Y:S01]  /*15210*/  MUFU.EX2 R252, R252 ;  /* 0x000000fc00fc7308 */ /* 0x000e620000000800 */
[C---:B------:R-:W-:Y:S02]  /*15220*/  FMUL.FTZ R86, R150.reuse, R86 ;  /* 0x0000005696567220 */ /* 0x040fe40000410000 */
[-C--:B------:R-:W-:Y:S01]  /*15230*/  HMMA.16816.F32 R52, R156, R104.reuse, R52 ;  /* 0x000000689c34723c */ /* 0x080fe20000001834 */
[----:B------:R-:W-:Y:S03]  /*15240*/  FMUL.FTZ R87, R150, R87 ;  /* 0x0000005796577220 */ /* 0x000fe60000410000 */
[----:B------:R-:W-:Y:S02]  /*15250*/  FFMA.FTZ R160, R160, c[0x0][0x2d0], -R162 ;  /* 0x0000b400a0a07a23 */ /* 0x000fe400000108a2 */
[----:B------:R-:W-:Y:S01]  /*15260*/  FFMA.FTZ R175, R151, R242, R175 ;  /* 0x000000f297af7223 */ /* 0x000fe200000100af */
[----:B------:R-:W1:Y:S01]  /*15270*/  MUFU.EX2 R198, R198 ;  /* 0x000000c600c67308 */ /* 0x000e620000000800 */
[C---:B------:R-:W-:Y:S01]  /*15280*/  HMMA.16816.F32 R56, R144.reuse, R104, R56 ;  /* 0x000000689038723c */ /* 0x040fe20000001838 */
[----:B------:R-:W-:Y:S03]  /*15290*/  MOV R151, R3 ;  /* 0x0000000300977202 */ /* 0x000fe60000000f00 */
[----:B------:R-:W-:Y:S01]  /*152a0*/  FFMA.FTZ R155, R150, R241, R155 ;  /* 0x000000f1969b7223 */ /* 0x000fe2000001009b */
[----:B------:R-:W-:Y:S01]  /*152b0*/  MOV R150, R2 ;  /* 0x0000000200967202 */ /* 0x000fe20000000f00 */
[----:B------:R-:W-:Y:S01]  /*152c0*/  FFMA.FTZ R177, R149, R240, R177 ;  /* 0x000000f095b17223 */ /* 0x000fe200000100b1 */
[----:B------:R-:W-:Y:S01]  /*152d0*/  MOV R149, R0 ;  /* 0x0000000000957202 */ /* 0x000fe20000000f00 */
[-C--:B------:R-:W-:Y:S01]  /*152e0*/  HMMA.16816.F32 R60, R144, R106.reuse, R60 ;  /* 0x0000006a903c723c */ /* 0x080fe2000000183c */
[----:B------:R-:W-:Y:S03]  /*152f0*/  MUFU.EX2 R197, R197 ;  /* 0x000000c500c57308 */ /* 0x000fe60000000800 */
[----:B------:R-:W-:Y:S01]  /*15300*/  FFMA.FTZ R185, R148, R235, R185 ;  /* 0x000000eb94b97223 */ /* 0x000fe200000100b9 */
[----:B------:R-:W-:Y:S01]  /*15310*/  MOV R148, R152 ;  /* 0x0000009800947202 */ /* 0x000fe20000000f00 */
[----:B------:R-:W-:Y:S02]  /*15320*/  FADD.FTZ R175, R174, R175 ;  /* 0x000000afaeaf7221 */ /* 0x000fe40000010000 */
[C---:B------:R-:W-:Y:S01]  /*15330*/  HMMA.16816.F32 R64, R156.reuse, R106, R64 ;  /* 0x0000006a9c40723c */ /* 0x040fe20000001840 */
[----:B------:R-:W1:Y:S02]  /*15340*/  LDSM.16.MT88.4 R104, [R212+0x3080] ;  /* 0x00308000d468783b */ /* 0x000e640000004200 */
[----:B------:R-:W-:Y:S01]  /*15350*/  MUFU.EX2 R193, R193 ;  /* 0x000000c100c17308 */ /* 0x000fe20000000800 */
[----:B------:R-:W-:Y:S02]  /*15360*/  FADD.FTZ R155, R154, R155 ;  /* 0x0000009b9a9b7221 */ /* 0x000fe40000010000 */
[----:B------:R-:W-:Y:S02]  /*15370*/  FADD.FTZ R177, R176, R177 ;  /* 0x000000b1b0b17221 */ /* 0x000fe40000010000 */
[----:B------:R-:W-:Y:S01]  /*15380*/  FADD.FTZ R185, R184, R185 ;  /* 0x000000b9b8b97221 */ /* 0x000fe20000010000 */
[-C--:B-----5:R-:W-:Y:S03]  /*15390*/  HMMA.16816.F32 R68, R156, R100.reuse, R68 ;  /* 0x000000649c44723c */ /* 0x0a0fe60000001844 */
[----:B------:R-:W-:Y:S01]  /*153a0*/  FADD.FTZ R175, R173, R175 ;  /* 0x000000afadaf7221 */ /* 0x000fe20000010000 */
[----:B------:R-:W-:Y:S01]  /*153b0*/  MUFU.EX2 R191, R191 ;  /* 0x000000bf00bf7308 */ /* 0x000fe20000000800 */
[----:B------:R-:W-:Y:S02]  /*153c0*/  FADD.FTZ R155, R179, R155 ;  /* 0x0000009bb39b7221 */ /* 0x000fe40000010000 */
[----:B------:R-:W-:Y:S01]  /*153d0*/  FADD.FTZ R177, R181, R177 ;  /* 0x000000b1b5b17221 */ /* 0x000fe20000010000 */
[C---:B------:R-:W-:Y:S01]  /*153e0*/  HMMA.16816.F32 R72, R144.reuse, R100, R72 ;  /* 0x000000649048723c */ /* 0x040fe20000001848 */
[----:B------:R-:W-:Y:S03]  /*153f0*/  FADD.FTZ R185, R183, R185 ;  /* 0x000000b9b7b97221 */ /* 0x000fe60000010000 */
[----:B------:R-:W-:Y:S02]  /*15400*/  FADD.FTZ R175, R172, R175 ;  /* 0x000000afacaf7221 */ /* 0x000fe40000010000 */
[----:B------:R-:W-:Y:S01]  /*15410*/  MUFU.EX2 R192, R192 ;  /* 0x000000c000c07308 */ /* 0x000fe20000000800 */
[--C-:B------:R-:W-:Y:S01]  /*15420*/  FFMA.FTZ R100, R136, c[0x0][0x2d0], -R170.reuse ;  /* 0x0000b40088647a23 */ /* 0x100fe200000108aa */
[-C--:B------:R-:W-:Y:S01]  /*15430*/  HMMA.16816.F32 R76, R144, R102.reuse, R76 ;  /* 0x00000066904c723c */ /* 0x080fe2000000184c */
[----:B------:R-:W-:Y:S03]  /*15440*/  FFMA.FTZ R170, R161, c[0x0][0x2d0], -R170 ;  /* 0x0000b400a1aa7a23 */ /* 0x000fe600000108aa */
[----:B--2---:R-:W-:Y:S01]  /*15450*/  F2FP.PACK_AB R101, R189, R188 ;  /* 0x000000bcbd65723e */ /* 0x004fe200000000ff */
[----:B------:R-:W-:Y:S02]  /*15460*/  FADD.FTZ R155, R178, R155 ;  /* 0x0000009bb29b7221 */ /* 0x000fe40000010000 */
[----:B------:R-:W-:Y:S01]  /*15470*/  FADD.FTZ R177, R180, R177 ;  /* 0x000000b1b4b17221 */ /* 0x000fe20000010000 */
[C---:B------:R-:W-:Y:S01]  /*15480*/  HMMA.16816.F32 R80, R156.reuse, R102, R80 ;  /* 0x000000669c50723c */ /* 0x040fe20000001850 */
[----:B------:R2:W5:Y:S03]  /*15490*/  MUFU.EX2 R123, R100 ;  /* 0x00000064007b7308 */ /* 0x0005660000000800 */
[----:B------:R-:W-:Y:S02]  /*154a0*/  FADD.FTZ R185, R182, R185 ;  /* 0x000000b9b6b97221 */ /* 0x000fe40000010000 */
[----:B------:R-:W-:Y:S01]  /*154b0*/  FADD.FTZ R175, R186, R175 ;  /* 0x000000afbaaf7221 */ /* 0x000fe20000010000 */
[----:B---3--:R-:W-:Y:S01]  /*154c0*/  F2FP.PACK_AB R102, R194, R190 ;  /* 0x000000bec266723e */ /* 0x008fe200000000ff */
[-C--:B-1----:R-:W-:Y:S01]  /*154d0*/  HMMA.16816.F32 R84, R156, R104.reuse, R84 ;  /* 0x000000689c54723c */ /* 0x082fe20000001854 */
[----:B------:R-:W-:Y:S02]  /*154e0*/  F2FP.PACK_AB R103, R199, R196 ;  /* 0x000000c4c767723e */ /* 0x000fe400000000ff */
[----:B------:R-:W-:Y:S01]  /*154f0*/  MUFU.EX2 R136, R168 ;  /* 0x000000a800887308 */ /* 0x000fe20000000800 */
[----:B------:R-:W-:Y:S02]  /*15500*/  FADD.FTZ R155, R188, R155 ;  /* 0x0000009bbc9b7221 */ /* 0x000fe40000010000 */
[----:B----4-:R-:W-:Y:S02]  /*15510*/  FADD.FTZ R177, R250, R177 ;  /* 0x000000b1fab17221 */ /* 0x010fe40000010000 */
[C---:B------:R-:W-:Y:S01]  /*15520*/  HMMA.16816.F32 R88, R144.reuse, R104, R88 ;  /* 0x000000689058723c */ /* 0x040fe20000001858 */
[----:B------:R-:W-:Y:S03]  /*15530*/  FADD.FTZ R175, R187, R175 ;  /* 0x000000afbbaf7221 */ /* 0x000fe60000010000 */
[----:B------:R-:W-:Y:S01]  /*15540*/  FADD.FTZ R155, R189, R155 ;  /* 0x0000009bbd9b7221 */ /* 0x000fe20000010000 */
[----:B------:R1:W-:Y:S01]  /*15550*/  MUFU.EX2 R139, R170 ;  /* 0x000000aa008b7308 */ /* 0x0003e20000000800 */
[C---:B------:R-:W-:Y:S01]  /*15560*/  FADD.FTZ R177, R252.reuse, R177 ;  /* 0x000000b1fcb17221 */ /* 0x040fe20000010000 */
[----:B------:R-:W-:Y:S01]  /*15570*/  F2FP.PACK_AB R104, R252, R250 ;  /* 0x000000fafc68723e */ /* 0x000fe200000000ff */
[-C--:B------:R-:W-:Y:S01]  /*15580*/  HMMA.16816.F32 R92, R144, R106.reuse, R92 ;  /* 0x0000006a905c723c */ /* 0x080fe2000000185c */
[--C-:B--2---:R-:W-:Y:S03]  /*15590*/  FFMA.FTZ R100, R143, c[0x0][0x2d0], -R162.reuse ;  /* 0x0000b4008f647a23 */ /* 0x104fe600000108a2 */
[----:B------:R-:W-:Y:S02]  /*155a0*/  FADD.FTZ R175, R190, R175 ;  /* 0x000000afbeaf7221 */ /* 0x000fe40000010000 */
[----:B------:R-:W-:Y:S01]  /*155b0*/  FADD.FTZ R155, R196, R155 ;  /* 0x0000009bc49b7221 */ /* 0x000fe20000010000 */
[----:B------:R2:W-:Y:S01]  /*155c0*/  MUFU.EX2 R120, R100 ;  /* 0x0000006400787308 */ /* 0x0005e20000000800 */
[----:B------:R-:W-:Y:S01]  /*155d0*/  HMMA.16816.F32 R96, R156, R106, R96 ;  /* 0x0000006a9c60723c */ /* 0x000fe20000001860 */
[----:B------:R-:W-:Y:S03]  /*155e0*/  FADD.FTZ R175, R194, R175 ;  /* 0x000000afc2af7221 */ /* 0x000fe60000010000 */
[----:B------:R-:W-:Y:S02]  /*155f0*/  FADD.FTZ R155, R199, R155 ;  /* 0x0000009bc79b7221 */ /* 0x000fe40000010000 */
[----:B------:R-:W-:Y:S01]  /*15600*/  FADD.FTZ R175, R198, R175 ;  /* 0x000000afc6af7221 */ /* 0x000fe20000010000 */
[----:B-----5:R-:W-:Y:S01]  /*15610*/  F2FP.PACK_AB R106, R123, R121 ;  /* 0x000000797b6a723e */ /* 0x020fe200000000ff */
[----:B------:R-:W-:Y:S01]  /*15620*/  FADD.FTZ R155, R193, R155 ;  /* 0x0000009bc19b7221 */ /* 0x000fe20000010000 */
[----:B------:R-:W-:Y:S01]  /*15630*/  F2FP.PACK_AB R156, R197, R198 ;  /* 0x000000c6c59c723e */ /* 0x000fe200000000ff */
[----:B------:R-:W3:Y:S02]  /*15640*/  MUFU.EX2 R251, R251 ;  /* 0x000000fb00fb7308 */ /* 0x000ee40000000800 */
[----:B------:R-:W-:Y:S01]  /*15650*/  F2FP.PACK_AB R157, R191, R193 ;  /* 0x000000c1bf9d723e */ /* 0x000fe200000000ff */
[----:B-1----:R-:W-:Y:S01]  /*15660*/  LDSM.16.MT88.4 R168, [R214+0x3880] ;  /* 0x00388000d6a8783b */ /* 0x002fe20000004200 */
[----:B------:R-:W-:Y:S02]  /*15670*/  FADD.FTZ R175, R197, R175 ;  /* 0x000000afc5af7221 */ /* 0x000fe40000010000 */
[----:B------:R-:W-:Y:S02]  /*15680*/  FADD.FTZ R155, R191, R155 ;  /* 0x0000009bbf9b7221 */ /* 0x000fe40000010000 */
[----:B------:R-:W-:Y:S02]  /*15690*/  FADD.FTZ R175, R192, R175 ;  /* 0x000000afc0af7221 */ /* 0x000fe40000010000 */
[----:B------:R-:W1:Y:S01]  /*156a0*/  MUFU.EX2 R195, R195 ;  /* 0x000000c300c37308 */ /* 0x000e620000000800 */
[--C-:B--2---:R-:W-:Y:S09]  /*156b0*/  FFMA.FTZ R100, R142, c[0x0][0x2d0], -R162.reuse ;  /* 0x0000b4008e647a23 */ /* 0x104ff200000108a2 */
[----:B------:R2:W4:Y:S01]  /*156c0*/  MUFU.EX2 R122, R100 ;  /* 0x00000064007a7308 */ /* 0x0005220000000800 */
[C---:B---3--:R-:W-:Y:S01]  /*156d0*/  F2FP.PACK_AB R158, R251.reuse, R192 ;  /* 0x000000c0fb9e723e */ /* 0x048fe200000000ff */
[----:B------:R-:W-:Y:S08]  /*156e0*/  FADD.FTZ R242, R251, R175 ;  /* 0x000000affbf27221 */ /* 0x000ff00000010000 */
[----:B------:R-:W-:Y:S01]  /*156f0*/  MUFU.EX2 R137, R163 ;  /* 0x000000a300897308 */ /* 0x000fe20000000800 */
[----:B-1----:R-:W-:Y:S09]  /*15700*/  F2FP.PACK_AB R159, R195, R136 ;  /* 0x00000088c39f723e */ /* 0x002ff200000000ff */
[----:B------:R-:W-:Y:S01]  /*15710*/  MUFU.EX2 R138, R160 ;  /* 0x000000a0008a7308 */ /* 0x000fe20000000800 */
[--C-:B--2---:R-:W-:Y:S01]  /*15720*/  FFMA.FTZ R100, R141, c[0x0][0x2d0], -R162.reuse ;  /* 0x0000b4008d647a23 */ /* 0x104fe200000108a2 */
[----:B----4-:R-:W-:Y:S08]  /*15730*/  F2FP.PACK_AB R105, R122, R120 ;  /* 0x000000787a69723e */ /* 0x010ff000000000ff */
[----:B------:R1:W-:Y:S02]  /*15740*/  MUFU.EX2 R128, R100 ;  /* 0x0000006400807308 */ /* 0x0003e40000000800 */
[--C-:B-1----:R-:W-:Y:S02]  /*15750*/  FFMA.FTZ R100, R140, c[0x0][0x2d0], -R162.reuse ;  /* 0x0000b4008c647a23 */ /* 0x102fe400000108a2 */
[----:B------:R-:W-:Y:S06]  /*15760*/  FFMA.FTZ R162, R153, c[0x0][0x2d0], -R162 ;  /* 0x0000b40099a27a23 */ /* 0x000fec00000108a2 */
[----:B------:R1:W2:Y:S10]  /*15770*/  MUFU.EX2 R129, R100 ;  /* 0x0000006400817308 */ /* 0x0002b40000000800 */
[----:B------:R3:W4:Y:S01]  /*15780*/  MUFU.EX2 R153, R162 ;  /* 0x000000a200997308 */ /* 0x0007220000000800 */
[----:B-1----:R-:W-:Y:S02]  /*15790*/  F2FP.PACK_AB R100, R187, R186 ;  /* 0x000000babb64723e */ /* 0x002fe400000000ff */
[----:B--2---:R-:W-:Y:S05]  /*157a0*/  F2FP.PACK_AB R107, R129, R128 ;  /* 0x00000080816b723e */ /* 0x004fea00000000ff */
[-C--:B------:R-:W-:Y:S01]  /*157b0*/  HMMA.16816.F32 R4, R100, R108.reuse, R4 ;  /* 0x0000006c6404723c */ /* 0x080fe20000001804 */
[----:B---3--:R-:W-:Y:S02]  /*157c0*/  F2FP.PACK_AB R162, R139, R137 ;  /* 0x000000898ba2723e */ /* 0x008fe400000000ff */
[----:B----4-:R-:W-:Y:S05]  /*157d0*/  F2FP.PACK_AB R163, R153, R138 ;  /* 0x0000008a99a3723e */ /* 0x010fea00000000ff */
[C---:B------:R-:W-:Y:S08]  /*157e0*/  HMMA.16816.F32 R8, R104.reuse, R108, R8 ;  /* 0x0000006c6808723c */ /* 0x040ff00000001808 */
        /* <DEDUP_REMOVED lines=8> */
[-C--:B------:R-:W-:Y:S08]  /*15870*/  HMMA.16816.F32 R36, R100, R116.reuse, R36 ;  /* 0x000000746424723c */ /* 0x080ff00000001824 */
[C---:B------:R-:W-:Y:S08]  /*15880*/  HMMA.16816.F32 R40, R104.reuse, R116, R40 ;  /* 0x000000746828723c */ /* 0x040ff00000001828 */
[-C--:B------:R-:W-:Y:S08]  /*15890*/  HMMA.16816.F32 R44, R104, R118.reuse, R44 ;  /* 0x00000076682c723c */ /* 0x080ff0000000182c */
[C---:B------:R-:W-:Y:S01]  /*158a0*/  HMMA.16816.F32 R48, R100.reuse, R118, R48 ;  /* 0x000000766430723c */ /* 0x040fe20000001830 */
[----:B------:R-:W3:Y:S07]  /*158b0*/  LDSM.16.MT88.4 R116, [R212+0x3480] ;  /* 0x00348000d474783b */ /* 0x000eee0000004200 */
[-C--:B-1----:R-:W-:Y:S08]  /*158c0*/  HMMA.16816.F32 R52, R100, R108.reuse, R52 ;  /* 0x0000006c6434723c */ /* 0x082ff00000001834 */
[C---:B------:R-:W-:Y:S01]  /*158d0*/  HMMA.16816.F32 R56, R104.reuse, R108, R56 ;  /* 0x0000006c6838723c */ /* 0x040fe20000001838 */
[----:B------:R-:W1:Y:S07]  /*158e0*/  MUFU.EX2 R109, R165 ;  /* 0x000000a5006d7308 */ /* 0x000e6e0000000800 */
[-C--:B------:R-:W-:Y:S03]  /*158f0*/  HMMA.16816.F32 R60, R104, R110.reuse, R60 ;  /* 0x0000006e683c723c */ /* 0x080fe6000000183c */
[----:B------:R4:W5:Y:S05]  /*15900*/  MUFU.EX2 R108, R164 ;  /* 0x000000a4006c7308 */ /* 0x00096a0000000800 */
[C---:B------:R-:W-:Y:S08]  /*15910*/  HMMA.16816.F32 R64, R100.reuse, R110, R64 ;  /* 0x0000006e6440723c */ /* 0x040ff00000001840 */
[-C--:B--2---:R-:W-:Y:S01]  /*15920*/  HMMA.16816.F32 R68, R100, R112.reuse, R68 ;  /* 0x000000706444723c */ /* 0x084fe20000001844 */
[----:B-1----:R-:W-:Y:S07]  /*15930*/  F2FP.PACK_AB R160, R109, R130 ;  /* 0x000000826da0723e */ /* 0x002fee00000000ff */
[C---:B------:R-:W-:Y:S01]  /*15940*/  HMMA.16816.F32 R72, R104.reuse, R112, R72 ;  /* 0x000000706848723c */ /* 0x040fe20000001848 */
[----:B----4-:R-:W-:Y:S03]  /*15950*/  LDSM.16.MT88.4 R164, [R212+0x2c80] ;  /* 0x002c8000d4a4783b */ /* 0x010fe60000004200 */
[----:B-----5:R-:W-:Y:S04]  /*15960*/  F2FP.PACK_AB R161, R108, R131 ;  /* 0x000000836ca1723e */ /* 0x020fe800000000ff */
[-C--:B------:R-:W-:Y:S08]  /*15970*/  HMMA.16816.F32 R76, R104, R114.reuse, R76 ;  /* 0x00000072684c723c */ /* 0x080ff0000000184c */
[C---:B------:R-:W-:Y:S01]  /*15980*/  HMMA.16816.F32 R80, R100.reuse, R114, R80 ;  /* 0x000000726450723c */ /* 0x040fe20000001850 */
[----:B------:R-:W1:Y:S07]  /*15990*/  LDSM.16.MT88.4 R112, [R212+0x2080] ;  /* 0x00208000d470783b */ /* 0x000e6e0000004200 */
[-C--:B---3--:R-:W-:Y:S08]  /*159a0*/  HMMA.16816.F32 R84, R100, R116.reuse, R84 ;  /* 0x000000746454723c */ /* 0x088ff00000001854 */
[C---:B------:R-:W-:Y:S08]  /*159b0*/  HMMA.16816.F32 R88, R104.reuse, R116, R88 ;  /* 0x000000746858723c */ /* 0x040ff00000001858 */
[-C--:B------:R-:W-:Y:S08]  /*159c0*/  HMMA.16816.F32 R92, R104, R118.reuse, R92 ;  /* 0x00000076685c723c */ /* 0x080ff0000000185c */
[----:B------:R-:W-:Y:S08]  /*159d0*/  HMMA.16816.F32 R96, R100, R118, R96 ;  /* 0x000000766460723c */ /* 0x000ff00000001860 */
[-C--:B------:R-:W-:Y:S01]  /*159e0*/  HMMA.16816.F32 R144, R156, R132.reuse, R4 ;  /* 0x000000849c90723c */ /* 0x080fe20000001804 */
[----:B------:R-:W2:Y:S07]  /*159f0*/  LDSM.16.MT88.4 R4, [R212+0x3880] ;  /* 0x00388000d404783b */ /* 0x000eae0000004200 */
        /* <DEDUP_REMOVED lines=13> */
[-C--:B-1----:R-:W-:Y:S01]  /*15ad0*/  HMMA.16816.F32 R100, R156, R112.reuse, R20 ;  /* 0x000000709c64723c */ /* 0x082fe20000001814 */
[----:B------:R-:W-:Y:S03]  /*15ae0*/  MOV R17, R123 ;  /* 0x0000007b00117202 */ /* 0x000fe60000000f00 */
[----:B------:R-:W-:Y:S02]  /*15af0*/  MOV R16, R122 ;  /* 0x0000007a00107202 */ /* 0x000fe40000000f00 */
[----:B------:R-:W-:Y:S02]  /*15b00*/  MOV R19, R129 ;  /* 0x0000008100137202 */ /* 0x000fe40000000f00 */
[C---:B------:R-:W-:Y:S01]  /*15b10*/  HMMA.16816.F32 R104, R160.reuse, R112, R24 ;  /* 0x00000070a068723c */ /* 0x040fe20000001818 */
[----:B------:R-:W-:Y:S03]  /*15b20*/  MOV R23, R121 ;  /* 0x0000007900177202 */ /* 0x000fe60000000f00 */
[----:B------:R-:W-:Y:S02]  /*15b30*/  MOV R22, R120 ;  /* 0x0000007800167202 */ /* 0x000fe40000000f00 */
[----:B------:R-:W-:Y:S01]  /*15b40*/  MOV R18, R128 ;  /* 0x0000008000127202 */ /* 0x000fe20000000f00 */
[----:B------:R-:W-:Y:S01]  /*15b50*/  FADD.FTZ R177, R23, R177 ;  /* 0x000000b117b17221 */ /* 0x000fe20000010000 */
        /* <DEDUP_REMOVED lines=14> */
[----:B------:R-:W-:Y:S04]  /*15c40*/  FADD.FTZ R185, R15, R185 ;  /* 0x000000b90fb97221 */ /* 0x000fe80000010000 */
[-C--:B------:R-:W-:Y:S01]  /*15c50*/  HMMA.16816.F32 R128, R160, R126.reuse, R44 ;  /* 0x0000007ea080723c */ /* 0x080fe2000000182c */
[----:B------:R-:W-:Y:S04]  /*15c60*/  FADD.FTZ R185, R10, R185 ;  /* 0x000000b90ab97221 */ /* 0x000fe80000010000 */
[----:B------:R-:W-:Y:S01]  /*15c70*/  FADD.FTZ R235, R153, R185 ;  /* 0x000000b999eb7221 */ /* 0x000fe20000010000 */
        /* <DEDUP_REMOVED lines=15> */
.L_x_1224:
        /* <DEDUP_REMOVED lines=19> */
.L_x_1245:
[----:B------:R-:W-:-:S04]  /*15ea0*/  MOV R4, c[0x0][0x32c] ;  /* 0x0000cb0000047a02 */ /* 0x000fc80000000f00 */
[----:B------:R-:W-:-:S13]  /*15eb0*/  ISETP.NE.AND P0, PT, R4, 0x1, PT ;  /* 0x000000010400780c */ /* 0x000fda0003f05270 */
[----:B------:R-:W-:-:S05]  /*15ec0*/  @P0 IMAD.HI.U32 R4, R6, c[0x0][0x330], RZ ;  /* 0x0000cc0006040a27 */ /* 0x000fca00078e00ff */
[----:B------:R-:W-:-:S05]  /*15ed0*/  @P0 SHF.R.U32.HI R6, RZ, c[0x0][0x334], R4 ;  /* 0x0000cd00ff060a19 */ /* 0x000fca0000011604 */
.L_x_1246:
[----:B------:R-:W-:-:S05]  /*15ee0*/  IMAD R6, R6, c[0x0][0x32c], RZ ;  /* 0x0000cb0006067a24 */ /* 0x000fca00078e02ff */
[----:B------:R-:W-:-:S04]  /*15ef0*/  IMNMX R5, R5, R6, !PT ;  /* 0x0000000605057217 */ /* 0x000fc80007800200 */
.L_x_1244:
        /* <DEDUP_REMOVED lines=15> */
.L_x_1250:
        /* <DEDUP_REMOVED lines=30> */
[----:B------:R-:W-:Y:S01]  /*161d0*/  @!P1 LEA R10, P0, R5, R14, 0x5 ;  /* 0x0000000e050a9211 */ /* 0x000fe200078028ff */
        /* <DEDUP_REMOVED lines=35> */
.L_x_1248:
        /* <DEDUP_REMOVED lines=106> */
[----:B------:R-:W-:Y:S04]  /*16ab0*/  @P1 IMAD.WIDE.U32 R160, R152, c[0x0][0x1e0], RZ ;  /* 0x0000780098a01a25 */ /* 0x000fe800078e00ff */
        /* <DEDUP_REMOVED lines=18> */
[C---:B------:R-:W-:Y:S04]  /*16be0*/  @P0 IMAD.WIDE.U32 R158, R157.reuse, c[0x0][0x1e0], RZ ;  /* 0x000078009d9e0a25 */ /* 0x040fe800078e00ff */
[----:B------:R-:W-:Y:S02]  /*16bf0*/  @P0 IMAD R156, R156, c[0x0][0x1e0], RZ ;  /* 0x000078009c9c0a24 */ /* 0x000fe400078e02ff */
[----:B------:R-:W-:Y:S04]  /*16c00*/  @P0 IMAD.WIDE.U32 R166, R158, 0x30, R166 ;  /* 0x000000309ea60825 */ /* 0x000fe800078e00a6 */
[----:B------:R-:W-:Y:S01]  /*16c10*/  @P0 IMAD R156, R157, c[0x0][0x1e4], R156 ;  /* 0x000079009d9c0a24 */ /* 0x000fe200078e029c */
[-C--:B------:R-:W-:Y:S03]  /*16c20*/  @P0 IADD3 R158, P2, R232, R166.reuse, RZ ;  /* 0x000000a6e89e0210 */ /* 0x080fe60007f5e0ff */
[----:B------:R-:W-:Y:S04]  /*16c30*/  @P0 IMAD.IADD R156, R159, 0x1, R156 ;  /* 0x000000019f9c0824 */ /* 0x000fe800078e029c */
        /* <DEDUP_REMOVED lines=24> */
.L_x_1249:
[----:B------:R-:W-:Y:S01]  /*16dc0*/  FMNMX.FTZ R3, R4, R3, !PT ;  /* 0x0000000304037209 */ /* 0x000fe20007810000 */
[----:B-1----:R-:W-:Y:S01]  /*16dd0*/  LDSM.16.MT88.4 R160, [R212+0x1880] ;  /* 0x00188000d4a0783b */ /* 0x002fe20000004200 */
        /* <DEDUP_REMOVED lines=36> */
[----:B------:R-:W-:Y:S02]  /*17020*/  FMNMX.FTZ R151, R45, R151, !PT ;  /* 0x000000972d977209 */ /* 0x000fe40007810000 */
[C---:B------:R-:W-:Y:S01]  /*17030*/  ISETP.GT.AND P0, PT, R243.reuse, R251, PT ;  /* 0x000000fbf300720c */ /* 0x040fe20003f04270 */
[----:B------:R-:W-:Y:S01]  /*17040*/  SHFL.BFLY PT, R157, R2, 0x2, 0x1f ;  /* 0x0c401f00029d7f89 */ /* 0x000fe200000e0000 */
[----:B------:R-:W-:Y:S07]  /*17050*/  IADD3 R243, R243, -0x1, RZ ;  /* 0xfffffffff3f37810 */ /* 0x000fee0007ffe0ff */
        /* <DEDUP_REMOVED lines=23> */
[----:B------:R-:W-:Y:S01]  /*171d0*/  FADD.FTZ R150, -R2, R149 ;  /* 0x0000009502967221 */ /* 0x000fe20000010100 */
[----:B------:R-:W-:Y:S01]  /*171e0*/  FMNMX.FTZ R152, R46, R152, !PT ;  /* 0x000000982e987209 */ /* 0x000fe20007810000 */
[----:B------:R-:W-:Y:S01]  /*171f0*/  FMUL.FTZ R181, R2, c[0x0][0x2d0] ;  /* 0x0000b40002b57a20 */ /* 0x000fe20000410000 */
[----:B---3--:R-:W-:Y:S01]  /*17200*/  FMNMX.FTZ R0, R156, R0, !PT ;  /* 0x000000009c007209 */ /* 0x008fe20007810000 */
[----:B------:R-:W-:Y:S01]  /*17210*/  FFMA.FTZ R165, R5, c[0x0][0x2d0], -R182 ;  /* 0x0000b40005a57a23 */ /* 0x000fe200000108b6 */
[----:B------:R-:W-:Y:S01]  /*17220*/  FMNMX.FTZ R152, R47, R152, !PT ;  /* 0x000000982f987209 */ /* 0x000fe20007810000 */
[----:B------:R-:W-:Y:S01]  /*17230*/  LDSM.16.MT88.4 R156, [R214+0x1880] ;  /* 0x00188000d69c783b */ /* 0x000fe20000004200 */
[--C-:B------:R-:W-:Y:S01]  /*17240*/  FFMA.FTZ R166, R6, c[0x0][0x2d0], -R181.reuse ;  /* 0x0000b40006a67a23 */ /* 0x100fe200000108b5 */
[----:B------:R-:W1:Y:S01]  /*17250*/  MUFU.EX2 R151, R151 ;  /* 0x0000009700977308 */ /* 0x000e620000000800 */
[----:B------:R-:W-:Y:S02]  /*17260*/  FADD.FTZ R149, -R0, R148 ;  /* 0x0000009400957221 */ /* 0x000fe40000010100 */
[--C-:B------:R-:W-:Y:S02]  /*17270*/  FFMA.FTZ R167, R7, c[0x0][0x2d0], -R181.reuse ;  /* 0x0000b40007a77a23 */ /* 0x100fe400000108b5 */
[--C-:B------:R-:W-:Y:S01]  /*17280*/  FFMA.FTZ R168, R16, c[0x0][0x2d0], -R182.reuse ;  /* 0x0000b40010a87a23 */ /* 0x100fe200000108b6 */
[----:B------:R-:W2:Y:S01]  /*17290*/  SHFL.BFLY PT, R148, R152, 0x2, 0x1f ;  /* 0x0c401f0098947f89 */ /* 0x000ea200000e0000 */
[----:B------:R-:W-:Y:S02]  /*172a0*/  FFMA.FTZ R169, R17, c[0x0][0x2d0], -R182 ;  /* 0x0000b40011a97a23 */ /* 0x000fe400000108b6 */
[--C-:B------:R-:W-:Y:S01]  /*172b0*/  FFMA.FTZ R170, R18, c[0x0][0x2d0], -R181.reuse ;  /* 0x0000b40012aa7a23 */ /* 0x100fe200000108b5 */
[----:B------:R-:W-:Y:S01]  /*172c0*/  MUFU.EX2 R164, R164 ;  /* 0x000000a400a47308 */ /* 0x000fe20000000800 */
[--C-:B------:R-:W-:Y:S02]  /*172d0*/  FFMA.FTZ R171, R19, c[0x0][0x2d0], -R181.reuse ;  /* 0x0000b40013ab7a23 */ /* 0x100fe400000108b5 */
[----:B------:R-:W-:Y:S02]  /*172e0*/  FMUL.FTZ R150, R150, c[0x0][0x2d0] ;  /* 0x0000b40096967a20 */ /* 0x000fe40000410000 */
[----:B------:R-:W-:Y:S02]  /*172f0*/  FMUL.FTZ R180, R0, c[0x0][0x2d0] ;  /* 0x0000b40000b47a20 */ /* 0x000fe40000410000 */
[----:B------:R-:W-:Y:S02]  /*17300*/  FMUL.FTZ R149, R149, c[0x0][0x2d0] ;  /* 0x0000b40095957a20 */ /* 0x000fe40000410000 */
[--C-:B------:R-:W-:Y:S01]  /*17310*/  FFMA.FTZ R172, R9, c[0x0][0x2d0], -R180.reuse ;  /* 0x0000b40009ac7a23 */ /* 0x100fe200000108b4 */
[----:B------:R-:W3:Y:S01]  /*17320*/  MUFU.EX2 R150, R150 ;  /* 0x0000009600967308 */ /* 0x000ee20000000800 */
[--C-:B------:R-:W-:Y:S02]  /*17330*/  FFMA.FTZ R173, R12, c[0x0][0x2d0], -R180.reuse ;  /* 0x0000b4000cad7a23 */ /* 0x100fe400000108b4 */
[----:B------:R-:W-:Y:S02]  /*17340*/  FFMA.FTZ R174, R13, c[0x0][0x2d0], -R180 ;  /* 0x0000b4000dae7a23 */ /* 0x000fe400000108b4 */
[C---:B-1----:R-:W-:Y:S02]  /*17350*/  FMUL.FTZ R4, R151.reuse, R144 ;  /* 0x0000009097047220 */ /* 0x042fe40000410000 */
[C---:B------:R-:W-:Y:S02]  /*17360*/  FMUL.FTZ R5, R151.reuse, R145 ;  /* 0x0000009197057220 */ /* 0x040fe40000410000 */
[C---:B------:R-:W-:Y:S01]  /*17370*/  FMUL.FTZ R16, R151.reuse, R132 ;  /* 0x0000008497107220 */ /* 0x040fe20000410000 */
[----:B--2---:R-:W-:Y:S01]  /*17380*/  FMNMX.FTZ R148, R152, R148, !PT ;  /* 0x0000009498947209 */ /* 0x004fe20007810000 */
[----:B------:R-:W1:Y:S01]  /*17390*/  MUFU.EX2 R165, R165 ;  /* 0x000000a500a57308 */ /* 0x000e620000000800 */
[----:B------:R-:W-:Y:S02]  /*173a0*/  FMUL.FTZ R17, R151, R133 ;  /* 0x0000008597117220 */ /* 0x000fe40000410000 */
[--C-:B------:R-:W-:Y:S01]  /*173b0*/  FFMA.FTZ R191, R36, c[0x0][0x2d0], -R182.reuse ;  /* 0x0000b40024bf7a23 */ /* 0x100fe200000108b6 */
[----:B------:R-:W2:Y:S01]  /*173c0*/  SHFL.BFLY PT, R152, R148, 0x1, 0x1f ;  /* 0x0c201f0094987f89 */ /* 0x000ea200000e0000 */
[--C-:B------:R-:W-:Y:S02]  /*173d0*/  FFMA.FTZ R192, R37, c[0x0][0x2d0], -R182.reuse ;  /* 0x0000b40025c07a23 */ /* 0x100fe400000108b6 */
[--C-:B------:R-:W-:Y:S02]  /*173e0*/  FFMA.FTZ R193, R38, c[0x0][0x2d0], -R181.reuse ;  /* 0x0000b40026c17a23 */ /* 0x100fe400000108b5 */
[--C-:B------:R-:W-:Y:S01]  /*173f0*/  FFMA.FTZ R194, R39, c[0x0][0x2d0], -R181.reuse ;  /* 0x0000b40027c27a23 */ /* 0x100fe200000108b5 */
[----:B------:R-:W-:Y:S01]  /*17400*/  MUFU.EX2 R166, R166 ;  /* 0x000000a600a67308 */ /* 0x000fe20000000800 */
[----:B------:R-:W-:Y:S01]  /*17410*/  FFMA.FTZ R195, R48, c[0x0][0x2d0], -R182 ;  /* 0x0000b40030c37a23 */ /* 0x000fe200000108b6 */
[----:B------:R-:W-:Y:S01]  /*17420*/  LDSM.16.MT88.4 R36, [R214+0x3480] ;  /* 0x00348000d624783b */ /* 0x000fe20000004200 */
[C---:B---3--:R-:W-:Y:S02]  /*17430*/  FMUL.FTZ R6, R150.reuse, R146 ;  /* 0x0000009296067220 */ /* 0x048fe40000410000 */
[C---:B------:R-:W-:Y:S02]  /*17440*/  FMUL.FTZ R7, R150.reuse, R147 ;  /* 0x0000009396077220 */ /* 0x040fe40000410000 */
[C---:B------:R-:W-:Y:S02]  /*17450*/  FMUL.FTZ R18, R150.reuse, R134 ;  /* 0x0000008696127220 */ /* 0x040fe40000410000 */
[----:B------:R-:W-:Y:S01]  /*17460*/  FMUL.FTZ R19, R150, R135 ;  /* 0x0000008796137220 */ /* 0x000fe20000410000 */
[----:B------:R-:W3:Y:S01]  /*17470*/  MUFU.EX2 R167, R167 ;  /* 0x000000a700a77308 */ /* 0x000ee20000000800 */
[----:B------:R-:W4:Y:S01]  /*17480*/  LDSM.16.MT88.4 R132, [R214+0x2480] ;  /* 0x00248000d684783b */ /* 0x000f220000004200 */
[----:B------:R-:W-:Y:S01]  /*17490*/  FFMA.FTZ R196, R50, c[0x0][0x2d0], -R181 ;  /* 0x0000b40032c47a23 */ /* 0x000fe200000108b5 */
[----:B-1----:R-:W-:Y:S01]  /*174a0*/  F2FP.PACK_AB R144, R165, R164 ;  /* 0x000000a4a590723e */ /* 0x002fe200000000ff */
[--C-:B------:R-:W-:Y:S02]  /*174b0*/  FFMA.FTZ R197, R40, c[0x0][0x2d0], -R180.reuse ;  /* 0x0000b40028c57a23 */ /* 0x100fe400000108b4 */
[--C-:B------:R-:W-:Y:S01]  /*174c0*/  FFMA.FTZ R198, R41, c[0x0][0x2d0], -R180.reuse ;  /* 0x0000b40029c67a23 */ /* 0x100fe200000108b4 */
[----:B--2---:R-:W-:Y:S01]  /*174d0*/  FMNMX.FTZ R152, R148, R152, !PT ;  /* 0x0000009894987209 */ /* 0x004fe20007810000 */
[--C-:B------:R-:W-:Y:S02]  /*174e0*/  FFMA.FTZ R201, R44, c[0x0][0x2d0], -R180.reuse ;  /* 0x0000b4002cc97a23 */ /* 0x100fe400000108b4 */
[----:B------:R-:W-:Y:S01]  /*174f0*/  MUFU.EX2 R168, R168 ;  /* 0x000000a800a87308 */ /* 0x000fe20000000800 */
[----:B------:R-:W-:Y:S02]  /*17500*/  FMUL.FTZ R116, R151, R116 ;  /* 0x0000007497747220 */ /* 0x000fe40000410000 */
[C---:B------:R-:W-:Y:S02]  /*17510*/  FMUL.FTZ R179, R152.reuse, c[0x0][0x2d0] ;  /* 0x0000b40098b37a20 */ /* 0x040fe40000410000 */
[----:B------:R-:W-:Y:S02]  /*17520*/  FADD.FTZ R148, -R152, R153 ;  /* 0x0000009998947221 */ /* 0x000fe40000010100 */
[--C-:B------:R-:W-:Y:S02]  /*17530*/  FFMA.FTZ R153, R8, c[0x0][0x2d0], -R180.reuse ;  /* 0x0000b40008997a23 */ /* 0x100fe400000108b4 */
[--C-:B------:R-:W-:Y:S01]  /*17540*/  FFMA.FTZ R175, R10, c[0x0][0x2d0], -R179.reuse ;  /* 0x0000b4000aaf7a23 */ /* 0x100fe200000108b3 */
[----:B------:R-:W1:Y:S01]  /*17550*/  MUFU.EX2 R169, R169 ;  /* 0x000000a900a97308 */ /* 0x000e620000000800 */
[--C-:B------:R-:W-:Y:S02]  /*17560*/  FFMA.FTZ R176, R11, c[0x0][0x2d0], -R179.reuse ;  /* 0x0000b4000bb07a23 */ /* 0x100fe400000108b3 */
[--C-:B------:R-:W-:Y:S01]  /*17570*/  FFMA.FTZ R177, R14, c[0x0][0x2d0], -R179.reuse ;  /* 0x0000b4000eb17a23 */ /* 0x100fe200000108b3 */
[----:B---3--:R-:W-:Y:S01]  /*17580*/  F2FP.PACK_AB R145, R167, R166 ;  /* 0x000000a6a791723e */ /* 0x008fe200000000ff */
[--C-:B------:R-:W-:Y:S02]  /*17590*/  FFMA.FTZ R178, R15, c[0x0][0x2d0], -R179.reuse ;  /* 0x0000b4000fb27a23 */ /* 0x100fe400000108b3 */
[----:B------:R-:W-:Y:S02]  /*175a0*/  FMUL.FTZ R148, R148, c[0x0][0x2d0] ;  /* 0x0000b40094947a20 */ /* 0x000fe40000410000 */
[--C-:B------:R-:W-:Y:S01]  /*175b0*/  FFMA.FTZ R199, R42, c[0x0][0x2d0], -R179.reuse ;  /* 0x0000b4002ac77a23 */ /* 0x100fe200000108b3 */
[----:B------:R-:W-:Y:S01]  /*175c0*/  MUFU.EX2 R170, R170 ;  /* 0x000000aa00aa7308 */ /* 0x000fe20000000800 */
[--C-:B------:R-:W-:Y:S02]  /*175d0*/  FFMA.FTZ R200, R43, c[0x0][0x2d0], -R179.reuse ;  /* 0x0000b4002bc87a23 */ /* 0x100fe400000108b3 */
[----:B------:R-:W-:Y:S01]  /*175e0*/  LDSM.16.MT88.4 R40, [R214+0x2c80] ;  /* 0x002c8000d628783b */ /* 0x000fe20000004200 */
[--C-:B------:R-:W-:Y:S02]  /*175f0*/  FFMA.FTZ R202, R46, c[0x0][0x2d0], -R179.reuse ;  /* 0x0000b4002eca7a23 */ /* 0x100fe400000108b3 */
[C---:B------:R-:W-:Y:S02]  /*17600*/  FMUL.FTZ R117, R151.reuse, R117 ;  /* 0x0000007597757220 */ /* 0x040fe40000410000 */
[C---:B------:R-:W-:Y:S02]  /*17610*/  FMUL.FTZ R118, R150.reuse, R118 ;  /* 0x0000007696767220 */ /* 0x040fe40000410000 */
[----:B------:R-:W2:Y:S01]  /*17620*/  MUFU.EX2 R171, R171 ;  /* 0x000000ab00ab7308 */ /* 0x000ea20000000800 */
[C---:B------:R-:W-:Y:S02]  /*17630*/  FMUL.FTZ R119, R150.reuse, R119 ;  /* 0x0000007796777220 */ /* 0x040fe40000410000 */
[----:B------:R-:W-:Y:S01]  /*17640*/  FMUL.FTZ R124, R151, R124 ;  /* 0x0000007c977c7220 */ /* 0x000fe20000410000 */
[----:B-1----:R-:W-:Y:S01]  /*17650*/  F2FP.PACK_AB R146, R169, R168 ;  /* 0x000000a8a992723e */ /* 0x002fe200000000ff */
[C---:B------:R-:W-:Y:S02]  /*17660*/  FMUL.FTZ R125, R151.reuse, R125 ;  /* 0x0000007d977d7220 */ /* 0x040fe40000410000 */
[C---:B------:R-:W-:Y:S02]  /*17670*/  FMUL.FTZ R126, R150.reuse, R126 ;  /* 0x0000007e967e7220 */ /* 0x040fe40000410000 */
[C---:B------:R-:W-:Y:S01]  /*17680*/  FMUL.FTZ R127, R150.reuse, R127 ;  /* 0x0000007f967f7220 */ /* 0x040fe20000410000 */
[----:B------:R-:W1:Y:S01]  /*17690*/  MUFU.EX2 R149, R149 ;  /* 0x0000009500957308 */ /* 0x000e620000000800 */
[C---:B------:R-:W-:Y:S02]  /*176a0*/  FMUL.FTZ R68, R151.reuse, R68 ;  /* 0x0000004497447220 */ /* 0x040fe40000410000 */
[C---:B------:R-:W-:Y:S02]  /*176b0*/  FMUL.FTZ R69, R151.reuse, R69 ;  /* 0x0000004597457220 */ /* 0x040fe40000410000 */
[C---:B------:R-:W-:Y:S02]  /*176c0*/  FMUL.FTZ R70, R150.reuse, R70 ;  /* 0x0000004696467220 */ /* 0x040fe40000410000 */
[C---:B------:R-:W-:Y:S02]  /*176d0*/  FMUL.FTZ R71, R150.reuse, R71 ;  /* 0x0000004796477220 */ /* 0x040fe40000410000 */
        /* <DEDUP_REMOVED lines=16> */
[----:B------:R-:W-:Y:S01]  /*177e0*/  FMUL.FTZ R13, R149, R137 ;  /* 0x00000089950d7220 */ /* 0x000fe20000410000 */
[----:B------:R-:W-:Y:S01]  /*177f0*/  MUFU.EX2 R173, R173 ;  /* 0x000000ad00ad7308 */ /* 0x000fe20000000800 */
[C---:B------:R-:W-:Y:S02]  /*17800*/  FMUL.FTZ R14, R148.reuse, R138 ;  /* 0x0000008a940e7220 */ /* 0x040fe40000410000 */
[----:B------:R-:W-:Y:S02]  /*17810*/  FMUL.FTZ R15, R148, R139 ;  /* 0x0000008b940f7220 */ /* 0x000fe40000410000 */
[C---:B------:R-:W-:Y:S01]  /*17820*/  FMUL.FTZ R100, R151.reuse, R100 ;  /* 0x0000006497647220 */ /* 0x040fe20000410000 */
[----:B------:R-:W2:Y:S01]  /*17830*/  LDSM.16.MT88.4 R136, [R212+0x2480] ;  /* 0x00248000d488783b */ /* 0x000ea20000004200 */
[----:B------:R-:W-:Y:S02]  /*17840*/  FMUL.FTZ R101, R151, R101 ;  /* 0x0000006597657220 */ /* 0x000fe40000410000 */
[C---:B------:R-:W-:Y:S01]  /*17850*/  FMUL.FTZ R102, R150.reuse, R102 ;  /* 0x0000006696667220 */ /* 0x040fe20000410000 */
[----:B------:R-:W3:Y:S01]  /*17860*/  MUFU.EX2 R174, R174 ;  /* 0x000000ae00ae7308 */ /* 0x000ee20000000800 */
[----:B------:R-:W-:Y:S02]  /*17870*/  FMUL.FTZ R103, R150, R103 ;  /* 0x0000006796677220 */ /* 0x000fe40000410000 */
[C---:B------:R-:W-:Y:S01]  /*17880*/  FMUL.FTZ R120, R149.reuse, R120 ;  /* 0x0000007895787220 */ /* 0x040fe20000410000 */
        /* <DEDUP_REMOVED lines=23> */
[----:B------:R-:W3:Y:S01]  /*17a00*/  MUFU.EX2 R178, R178 ;  /* 0x000000b200b27308 */ /* 0x000ee20000000800 */
[--C-:B------:R-:W-:Y:S02]  /*17a10*/  FFMA.FTZ R184, R25, c[0x0][0x2d0], -R180.reuse ;  /* 0x0000b40019b87a23 */ /* 0x100fe400000108b4 */
[--C-:B------:R-:W-:Y:S01]  /*17a20*/  FFMA.FTZ R185, R26, c[0x0][0x2d0], -R179.reuse ;  /* 0x0000b4001ab97a23 */ /* 0x100fe200000108b3 */
[----:B-1----:R-:W-:Y:S01]  /*17a30*/  F2FP.PACK_AB R141, R176, R175 ;  /* 0x000000afb08d723e */ /* 0x002fe200000000ff */
[--C-:B------:R-:W-:Y:S02]  /*17a40*/  FFMA.FTZ R186, R27, c[0x0][0x2d0], -R179.reuse ;  /* 0x0000b4001bba7a23 */ /* 0x100fe400000108b3 */
[--C-:B------:R-:W-:Y:S02]  /*17a50*/  FFMA.FTZ R187, R28, c[0x0][0x2d0], -R180.reuse ;  /* 0x0000b4001cbb7a23 */ /* 0x100fe400000108b4 */
[--C-:B------:R-:W-:Y:S01]  /*17a60*/  FFMA.FTZ R188, R29, c[0x0][0x2d0], -R180.reuse ;  /* 0x0000b4001dbc7a23 */ /* 0x100fe200000108b4 */
[----:B------:R-:W-:Y:S01]  /*17a70*/  MUFU.EX2 R183, R183 ;  /* 0x000000b700b77308 */ /* 0x000fe20000000800 */
[----:B------:R-:W-:Y:S02]  /*17a80*/  FFMA.FTZ R180, R45, c[0x0][0x2d0], -R180 ;  /* 0x0000b4002db47a23 */ /* 0x000fe400000108b4 */
[--C-:B------:R-:W-:Y:S02]  /*17a90*/  FFMA.FTZ R189, R30, c[0x0][0x2d0], -R179.reuse ;  /* 0x0000b4001ebd7a23 */ /* 0x100fe400000108b3 */
[--C-:B------:R-:W-:Y:S02]  /*17aa0*/  FFMA.FTZ R190, R31, c[0x0][0x2d0], -R179.reuse ;  /* 0x0000b4001fbe7a23 */ /* 0x100fe400000108b3 */
[----:B------:R-:W-:Y:S02]  /*17ab0*/  FFMA.FTZ R179, R47, c[0x0][0x2d0], -R179 ;  /* 0x0000b4002fb37a23 */ /* 0x000fe400000108b3 */
[----:B------:R-:W-:Y:S01]  /*17ac0*/  LDSM.16.MT88.4 R44, [R212+0x2c80] ;  /* 0x002c8000d42c783b */ /* 0x000fe20000004200 */
[C---:B------:R-:W-:Y:S01]  /*17ad0*/  FMUL.FTZ R92, R149.reuse, R92 ;  /* 0x0000005c955c7220 */ /* 0x040fe20000410000 */
[----:B------:R-:W1:Y:S01]  /*17ae0*/  MUFU.EX2 R184, R184 ;  /* 0x000000b800b87308 */ /* 0x000e620000000800 */
[----:B------:R-:W-:Y:S01]  /*17af0*/  FMUL.FTZ R93, R149, R93 ;  /* 0x0000005d955d7220 */ /* 0x000fe20000410000 */
[----:B---3--:R-:W-:Y:S01]  /*17b00*/  F2FP.PACK_AB R143, R178, R177 ;  /* 0x000000b1b28f723e */ /* 0x008fe200000000ff */
[C---:B------:R-:W-:Y:S02]  /*17b10*/  FMUL.FTZ R94, R148.reuse, R94 ;  /* 0x0000005e945e7220 */ /* 0x040fe40000410000 */
[----:B------:R-:W-:Y:S02]  /*17b20*/  FMUL.FTZ R95, R148, R95 ;  /* 0x0000005f945f7220 */ /* 0x000fe40000410000 */
[C---:B------:R-:W-:Y:S02]  /*17b30*/  FMUL.FTZ R96, R151.reuse, R96 ;  /* 0x0000006097607220 */ /* 0x040fe40000410000 */
[C---:B------:R-:W-:Y:S01]  /*17b40*/  HMMA.16816.F32 R8, R140.reuse, R156, R8 ;  /* 0x0000009c8c08723c */ /* 0x040fe20000001808 */
[----:B------:R-:W-:Y:S03]  /*17b50*/  MUFU.EX2 R185, R185 ;  /* 0x000000b900b97308 */ /* 0x000fe60000000800 */
[----:B------:R-:W-:Y:S02]  /*17b60*/  FMUL.FTZ R97, R151, R97 ;  /* 0x0000006197617220 */ /* 0x000fe40000410000 */
[----:B------:R-:W-:Y:S02]  /*17b70*/  FMUL.FTZ R98, R150, R98 ;  /* 0x0000006296627220 */ /* 0x000fe40000410000 */
[-C--:B------:R-:W-:Y:S03]  /*17b80*/  HMMA.16816.F32 R12, R140, R158.reuse, R12 ;  /* 0x0000009e8c0c723c */ /* 0x080fe6000000180c */
[----:B------:R-:W3:Y:S01]  /*17b90*/  MUFU.EX2 R186, R186 ;  /* 0x000000ba00ba7308 */ /* 0x000ee20000000800 */
[--C-:B------:R-:W-:Y:S02]  /*17ba0*/  FFMA.FTZ R156, R20, c[0x0][0x2d0], -R182.reuse ;  /* 0x0000b400149c7a23 */ /* 0x100fe400000108b6 */
[----:B------:R-:W-:Y:S01]  /*17bb0*/  FMUL.FTZ R20, R149, R128 ;  /* 0x0000008095147220 */ /* 0x000fe20000410000 */
[----:B-1----:R-:W-:Y:S01]  /*17bc0*/  F2FP.PACK_AB R28, R184, R183 ;  /* 0x000000b7b81c723e */ /* 0x002fe200000000ff */
[C---:B------:R-:W-:Y:S04]  /*17bd0*/  HMMA.16816.F32 R16, R144.reuse, R158, R16 ;  /* 0x0000009e9010723c */ /* 0x040fe80000001810 */
[--C-:B------:R-:W-:Y:S01]  /*17be0*/  FFMA.FTZ R157, R21, c[0x0][0x2d0], -R182.reuse ;  /* 0x0000b400159d7a23 */ /* 0x100fe200000108b6 */
[----:B------:R-:W-:Y:S01]  /*17bf0*/  MUFU.EX2 R156, R156 ;  /* 0x0000009c009c7308 */ /* 0x000fe20000000800 */
[C---:B------:R-:W-:Y:S02]  /*17c00*/  FMUL.FTZ R21, R149.reuse, R129 ;  /* 0x0000008195157220 */ /* 0x040fe40000410000 */
[-C--:B------:R-:W-:Y:S04]  /*17c10*/  HMMA.16816.F32 R100, R144, R160.reuse, R100 ;  /* 0x000000a09064723c */ /* 0x080fe80000001864 */
[C---:B------:R-:W-:Y:S02]  /*17c20*/  FMUL.FTZ R104, R149.reuse, R104 ;  /* 0x0000006895687220 */ /* 0x040fe40000410000 */
[----:B------:R-:W-:Y:S01]  /*17c30*/  FMUL.FTZ R105, R149, R105 ;  /* 0x0000006995697220 */ /* 0x000fe20000410000 */
[----:B------:R-:W1:Y:S01]  /*17c40*/  MUFU.EX2 R157, R157 ;  /* 0x0000009d009d7308 */ /* 0x000e620000000800 */
[C---:B------:R-:W-:Y:S04]  /*17c50*/  FMUL.FTZ R106, R148.reuse, R106 ;  /* 0x0000006a946a7220 */ /* 0x040fe80000410000 */
[----:B------:R-:W-:Y:S01]  /*17c60*/  FMUL.FTZ R107, R148, R107 ;  /* 0x0000006b946b7220 */ /* 0x000fe20000410000 */
[----:B---3--:R-:W-:Y:S01]  /*17c70*/  F2FP.PACK_AB R29, R186, R185 ;  /* 0x000000b9ba1d723e */ /* 0x008fe200000000ff */
[--C-:B------:R-:W-:Y:S02]  /*17c80*/  FFMA.FTZ R158, R22, c[0x0][0x2d0], -R181.reuse ;  /* 0x0000b400169e7a23 */ /* 0x100fe400000108b5 */
[C---:B------:R-:W-:Y:S01]  /*17c90*/  FMUL.FTZ R22, R148.reuse, R130 ;  /* 0x0000008294167220 */ /* 0x040fe20000410000 */
[----:B------:R-:W-:Y:S01]  /*17ca0*/  MUFU.EX2 R187, R187 ;  /* 0x000000bb00bb7308 */ /* 0x000fe20000000800 */
[--C-:B------:R-:W-:Y:S01]  /*17cb0*/  FFMA.FTZ R159, R23, c[0x0][0x2d0], -R181.reuse ;  /* 0x0000b400179f7a23 */ /* 0x100fe200000108b5 */
[C---:B------:R-:W-:Y:S04]  /*17cc0*/  HMMA.16816.F32 R104, R140.reuse, R160, R104 ;  /* 0x000000a08c68723c */ /* 0x040fe80000001868 */
[C---:B------:R-:W-:Y:S02]  /*17cd0*/  FMUL.FTZ R108, R149.reuse, R108 ;  /* 0x0000006c956c7220 */ /* 0x040fe40000410000 */
[----:B------:R-:W-:Y:S02]  /*17ce0*/  FMUL.FTZ R109, R149, R109 ;  /* 0x0000006d956d7220 */ /* 0x000fe40000410000 */
[C---:B------:R-:W-:Y:S01]  /*17cf0*/  FMUL.FTZ R110, R148.reuse, R110 ;  /* 0x0000006e946e7220 */ /* 0x040fe20000410000 */
[----:B------:R-:W-:Y:S03]  /*17d00*/  MUFU.EX2 R158, R158 ;  /* 0x0000009e009e7308 */ /* 0x000fe60000000800 */
[C---:B------:R-:W-:Y:S01]  /*17d10*/  FMUL.FTZ R111, R148.reuse, R111 ;  /* 0x0000006f946f7220 */ /* 0x040fe20000410000 */
[----:B-1----:R-:W-:Y:S01]  /*17d20*/  F2FP.PACK_AB R24, R157, R156 ;  /* 0x0000009c9d18723e */ /* 0x002fe200000000ff */
[----:B------:R-:W-:Y:S02]  /*17d30*/  FMUL.FTZ R23, R148, R131 ;  /* 0x0000008394177220 */ /* 0x000fe40000410000 */
[----:B------:R-:W1:Y:S01]  /*17d40*/  LDSM.16.MT88.4 R128, [R214+0x3080] ;  /* 0x00308000d680783b */ /* 0x000e620000004200 */
[--C-:B------:R-:W-:Y:S02]  /*17d50*/  FFMA.FTZ R160, R32, c[0x0][0x2d0], -R182.reuse ;  /* 0x0000b40020a07a23 */ /* 0x100fe400000108b6 */
[-C--:B------:R-:W-:Y:S01]  /*17d60*/  HMMA.16816.F32 R108, R140, R162.reuse, R108 ;  /* 0x000000a28c6c723c */ /* 0x080fe2000000186c */
[----:B------:R-:W3:Y:S02]  /*17d70*/  MUFU.EX2 R159, R159 ;  /* 0x0000009f009f7308 */ /* 0x000ee40000000800 */
[C---:B------:R-:W-:Y:S02]  /*17d80*/  FMUL.FTZ R112, R151.reuse, R112 ;  /* 0x0000007097707220 */ /* 0x040fe40000410000 */
[----:B------:R-:W-:Y:S02]  /*17d90*/  FMUL.FTZ R113, R151, R113 ;  /* 0x0000007197717220 */ /* 0x000fe40000410000 */
[C---:B------:R-:W-:Y:S02]  /*17da0*/  FMUL.FTZ R114, R150.reuse, R114 ;  /* 0x0000007296727220 */ /* 0x040fe40000410000 */
[C---:B------:R-:W-:Y:S02]  /*17db0*/  FMUL.FTZ R115, R150.reuse, R115 ;  /* 0x0000007396737220 */ /* 0x040fe40000410000 */
[----:B------:R-:W-:Y:S01]  /*17dc0*/  MUFU.EX2 R160, R160 ;  /* 0x000000a000a07308 */ /* 0x000fe20000000800 */
[--C-:B------:R-:W-:Y:S02]  /*17dd0*/  FFMA.FTZ R161, R33, c[0x0][0x2d0], -R182.reuse ;  /* 0x0000b40021a17a23 */ /* 0x100fe400000108b6 */
[----:B------:R-:W-:Y:S02]  /*17de0*/  FFMA.FTZ R182, R49, c[0x0][0x2d0], -R182 ;  /* 0x0000b40031b67a23 */ /* 0x000fe400000108b6 */
[C---:B------:R-:W-:Y:S04]  /*17df0*/  HMMA.16816.F32 R112, R144.reuse, R162, R112 ;  /* 0x000000a29070723c */ /* 0x040fe80000001870 */
[----:B------:R-:W-:Y:S01]  /*17e00*/  FMUL.FTZ R99, R150, R99 ;  /* 0x0000006396637220 */ /* 0x000fe20000410000 */
[----:B------:R-:W5:Y:S01]  /*17e10*/  MUFU.EX2 R161, R161 ;  /* 0x000000a100a17308 */ /* 0x000f620000000800 */
[----:B------:R-:W-:Y:S02]  /*17e20*/  FMUL.FTZ R64, R151, R64 ;  /* 0x0000004097407220 */ /* 0x000fe40000410000 */
[-C--:B----4-:R-:W-:Y:S04]  /*17e30*/  HMMA.16816.F32 R116, R144, R132.reuse, R116 ;  /* 0x000000849074723c */ /* 0x090fe80000001874 */
[--C-:B------:R-:W-:Y:S01]  /*17e40*/  FFMA.FTZ R162, R34, c[0x0][0x2d0], -R181.reuse ;  /* 0x0000b40022a27a23 */ /* 0x100fe200000108b5 */
[----:B---3--:R-:W-:Y:S01]  /*17e50*/  F2FP.PACK_AB R25, R159, R158 ;  /* 0x0000009e9f19723e */ /* 0x008fe200000000ff */
[--C-:B------:R-:W-:Y:S01]  /*17e60*/  FFMA.FTZ R163, R35, c[0x0][0x2d0], -R181.reuse ;  /* 0x0000b40023a37a23 */ /* 0x100fe200000108b5 */
[----:B------:R-:W3:Y:S01]  /*17e70*/  MUFU.EX2 R188, R188 ;  /* 0x000000bc00bc7308 */ /* 0x000ee20000000800 */
[C---:B------:R-:W-:Y:S01]  /*17e80*/  HMMA.16816.F32 R120, R140.reuse, R132, R120 ;  /* 0x000000848c78723c */ /* 0x040fe20000001878 */
[----:B------:R-:W4:Y:S03]  /*17e90*/  LDSM.16.MT88.4 R32, [R212+0x3080] ;  /* 0x00308000d420783b */ /* 0x000f260000004200 */
[----:B------:R-:W-:Y:S02]  /*17ea0*/  FFMA.FTZ R181, R51, c[0x0][0x2d0], -R181 ;  /* 0x0000b40033b57a23 */ /* 0x000fe400000108b5 */
[----:B------:R-:W-:Y:S02]  /*17eb0*/  FMUL.FTZ R65, R151, R65 ;  /* 0x0000004197417220 */ /* 0x000fe40000410000 */
[-C--:B------:R-:W-:Y:S01]  /*17ec0*/  HMMA.16816.F32 R20, R140, R134.reuse, R20 ;  /* 0x000000868c14723c */ /* 0x080fe20000001814 */
[----:B------:R-:W-:Y:S01]  /*17ed0*/  LDSM.16.MT88.4 R48, [R214+0x3880] ;  /* 0x00388000d630783b */ /* 0x000fe20000004200 */
[----:B------:R-:W-:Y:S02]  /*17ee0*/  MUFU.EX2 R162, R162 ;  /* 0x000000a200a27308 */ /* 0x000fe40000000800 */
[C---:B------:R-:W-:Y:S01]  /*17ef0*/  FMUL.FTZ R66, R150.reuse, R66 ;  /* 0x0000004296427220 */ /* 0x040fe20000410000 */
[----:B-----5:R-:W-:Y:S01]  /*17f00*/  F2FP.PACK_AB R26, R161, R160 ;  /* 0x000000a0a11a723e */ /* 0x020fe200000000ff */
[----:B------:R-:W-:Y:S02]  /*17f10*/  FMUL.FTZ R67, R150, R67 ;  /* 0x0000004396437220 */ /* 0x000fe40000410000 */
[C---:B------:R-:W-:Y:S01]  /*17f20*/  HMMA.16816.F32 R124, R144.reuse, R134, R124 ;  /* 0x00000086907c723c */ /* 0x040fe2000000187c */
[----:B------:R-:W-:Y:S03]  /*17f30*/  LDSM.16.MT88.4 R132, [R212+0x1c80] ;  /* 0x001c8000d484783b */ /* 0x000fe60000004200 */
[C---:B------:R-:W-:Y:S01]  /*17f40*/  FMUL.FTZ R52, R151.reuse, R52 ;  /* 0x0000003497347220 */ /* 0x040fe20000410000 */
[----:B------:R-:W5:Y:S01]  /*17f50*/  MUFU.EX2 R163, R163 ;  /* 0x000000a300a37308 */ /* 0x000f620000000800 */
[----:B------:R-:W-:Y:S01]  /*17f60*/  FMUL.FTZ R53, R151, R53 ;  /* 0x0000003597357220 */ /* 0x000fe20000410000 */
[----:B---3--:R-:W-:Y:S01]  /*17f70*/  F2FP.PACK_AB R30, R188, R187 ;  /* 0x000000bbbc1e723e */ /* 0x008fe200000000ff */
[C---:B------:R-:W-:Y:S04]  /*17f80*/  FMUL.FTZ R54, R150.reuse, R54 ;  /* 0x0000003696367220 */ /* 0x040fe80000410000 */
[----:B------:R-:W-:Y:S02]  /*17f90*/  FMUL.FTZ R55, R150, R55 ;  /* 0x0000003796377220 */ /* 0x000fe40000410000 */
[C---:B------:R-:W-:Y:S01]  /*17fa0*/  FMUL.FTZ R60, R149.reuse, R60 ;  /* 0x0000003c953c7220 */ /* 0x040fe20000410000 */
[----:B------:R-:W-:Y:S01]  /*17fb0*/  MUFU.EX2 R189, R189 ;  /* 0x000000bd00bd7308 */ /* 0x000fe20000000800 */
[C---:B------:R-:W-:Y:S02]  /*17fc0*/  FMUL.FTZ R61, R149.reuse, R61 ;  /* 0x0000003d953d7220 */ /* 0x040fe40000410000 */
[C---:B------:R-:W-:Y:S01]  /*17fd0*/  FMUL.FTZ R62, R148.reuse, R62 ;  /* 0x0000003e943e7220 */ /* 0x040fe20000410000 */
[-C--:B--2---:R-:W-:Y:S03]  /*17fe0*/  HMMA.16816.F32 R52, R144, R136.reuse, R52 ;  /* 0x000000889034723c */ /* 0x084fe60000001834 */
[C---:B------:R-:W-:Y:S02]  /*17ff0*/  FMUL.FTZ R56, R149.reuse, R56 ;  /* 0x0000003895387220 */ /* 0x040fe40000410000 */
[----:B------:R-:W-:Y:S01]  /*18000*/  FMUL.FTZ R57, R149, R57 ;  /* 0x0000003995397220 */ /* 0x000fe20000410000 */
[----:B------:R-:W2:Y:S01]  /*18010*/  MUFU.EX2 R190, R190 ;  /* 0x000000be00be7308 */ /* 0x000ea20000000800 */
[C---:B------:R-:W-:Y:S02]  /*18020*/  FMUL.FTZ R58, R148.reuse, R58 ;  /* 0x0000003a943a7220 */ /* 0x040fe40000410000 */
[C---:B------:R-:W-:Y:S03]  /*18030*/  FMUL.FTZ R59, R148.reuse, R59 ;  /* 0x0000003b943b7220 */ /* 0x040fe60000410000 */
[----:B-----5:R-:W-:Y:S01]  /*18040*/  F2FP.PACK_AB R27, R163, R162 ;  /* 0x000000a2a31b723e */ /* 0x020fe200000000ff */
[----:B------:R-:W-:Y:S02]  /*18050*/  FMUL.FTZ R63, R148, R63 ;  /* 0x0000003f943f7220 */ /* 0x000fe40000410000 */
[----:B------:R-:W-:Y:S01]  /*18060*/  FFMA.FTZ R164, R151, R242, R164 ;  /* 0x000000f297a47223 */ /* 0x000fe200000100a4 */
[C---:B------:R-:W-:Y:S01]  /*18070*/  HMMA.16816.F32 R56, R140.reuse, R136, R56 ;  /* 0x000000888c38723c */ /* 0x040fe20000001838 */
[----:B------:R-:W3:Y:S03]  /*18080*/  MUFU.EX2 R191, R191 ;  /* 0x000000bf00bf7308 */ /* 0x000ee60000000800 */
[----:B------:R-:W-:Y:S02]  /*18090*/  FFMA.FTZ R166, R150, R241, R166 ;  /* 0x000000f196a67223 */ /* 0x000fe400000100a6 */
[----:B------:R-:W-:Y:S02]  /*180a0*/  FFMA.FTZ R153, R149, R240, R153 ;  /* 0x000000f095997223 */ /* 0x000fe40000010099 */
[-C--:B------:R-:W-:Y:S03]  /*180b0*/  HMMA.16816.F32 R60, R140, R138.reuse, R60 ;  /* 0x0000008a8c3c723c */ /* 0x080fe6000000183c */
[----:B------:R-:W-:Y:S01]  /*180c0*/  MUFU.EX2 R192, R192 ;  /* 0x000000c000c07308 */ /* 0x000fe20000000800 */
[----:B------:R-:W-:Y:S01]  /*180d0*/  FFMA.FTZ R175, R148, R235, R175 ;  /* 0x000000eb94af7223 */ /* 0x000fe200000100af */
[----:B--2---:R-:W-:Y:S01]  /*180e0*/  F2FP.PACK_AB R31, R190, R189 ;  /* 0x000000bdbe1f723e */ /* 0x004fe200000000ff */
[----:B------:R-:W-:Y:S02]  /*180f0*/  FADD.FTZ R164, R165, R164 ;  /* 0x000000a4a5a47221 */ /* 0x000fe40000010000 */
[C---:B------:R-:W-:Y:S04]  /*18100*/  HMMA.16816.F32 R64, R144.reuse, R138, R64 ;  /* 0x0000008a9040723c */ /* 0x040fe80000001840 */
[----:B------:R-:W-:Y:S01]  /*18110*/  FADD.FTZ R166, R167, R166 ;  /* 0x000000a6a7a67221 */ /* 0x000fe20000010000 */
[----:B------:R-:W2:Y:S01]  /*18120*/  MUFU.EX2 R193, R193 ;  /* 0x000000c100c17308 */ /* 0x000ea20000000800 */
[----:B------:R-:W-:Y:S02]  /*18130*/  FADD.FTZ R153, R172, R153 ;  /* 0x00000099ac997221 */ /* 0x000fe40000010000 */
[-C--:B-1----:R-:W-:Y:S04]  /*18140*/  HMMA.16816.F32 R68, R144, R128.reuse, R68 ;  /* 0x000000809044723c */ /* 0x082fe80000001844 */
[----:B------:R-:W-:Y:S02]  /*18150*/  FADD.FTZ R175, R176, R175 ;  /* 0x000000afb0af7221 */ /* 0x000fe40000010000 */
[----:B------:R-:W-:Y:S01]  /*18160*/  FADD.FTZ R164, R168, R164 ;  /* 0x000000a4a8a47221 */ /* 0x000fe20000010000 */
[----:B------:R-:W-:Y:S01]  /*18170*/  MUFU.EX2 R194, R194 ;  /* 0x000000c200c27308 */ /* 0x000fe20000000800 */
[C---:B------:R-:W-:Y:S04]  /*18180*/  HMMA.16816.F32 R72, R140.reuse, R128, R72 ;  /* 0x000000808c48723c */ /* 0x040fe80000001848 */
[----:B------:R-:W-:Y:S02]  /*18190*/  FADD.FTZ R166, R170, R166 ;  /* 0x000000a6aaa67221 */ /* 0x000fe40000010000 */
[----:B------:R-:W-:Y:S02]  /*181a0*/  FADD.FTZ R153, R173, R153 ;  /* 0x00000099ad997221 */ /* 0x000fe40000010000 */
[-C--:B------:R-:W-:Y:S01]  /*181b0*/  HMMA.16816.F32 R76, R140, R130.reuse, R76 ;  /* 0x000000828c4c723c */ /* 0x080fe2000000184c */
[----:B------:R-:W-:Y:S03]  /*181c0*/  MUFU.EX2 R195, R195 ;  /* 0x000000c300c37308 */ /* 0x000fe60000000800 */
[----:B------:R-:W-:Y:S02]  /*181d0*/  FADD.FTZ R175, R177, R175 ;  /* 0x000000afb1af7221 */ /* 0x000fe40000010000 */
[----:B------:R-:W-:Y:S02]  /*181e0*/  FADD.FTZ R164, R169, R164 ;  /* 0x000000a4a9a47221 */ /* 0x000fe40000010000 */
[C---:B------:R-:W-:Y:S01]  /*181f0*/  HMMA.16816.F32 R80, R144.reuse, R130, R80 ;  /* 0x000000829050723c */ /* 0x040fe20000001850 */
[----:B------:R-:W1:Y:S02]  /*18200*/  LDSM.16.MT88.4 R128, [R214+0x1c80] ;  /* 0x001c8000d680783b */ /* 0x000e640000004200 */
[----:B------:R-:W-:Y:S01]  /*18210*/  MUFU.EX2 R182, R182 ;  /* 0x000000b600b67308 */ /* 0x000fe20000000800 */
[----:B------:R-:W-:Y:S02]  /*18220*/  FADD.FTZ R166, R171, R166 ;  /* 0x000000a6aba67221 */ /* 0x000fe40000010000 */
[----:B------:R-:W-:Y:S02]  /*18230*/  FADD.FTZ R153, R174, R153 ;  /* 0x00000099ae997221 */ /* 0x000fe40000010000 */
[-C--:B----4-:R-:W-:Y:S04]  /*18240*/  HMMA.16816.F32 R84, R144, R32.reuse, R84 ;  /* 0x000000209054723c */ /* 0x090fe80000001854 */
[----:B------:R-:W-:Y:S01]  /*18250*/  FADD.FTZ R175, R178, R175 ;  /* 0x000000afb2af7221 */ /* 0x000fe20000010000 */
[----:B------:R-:W-:Y:S01]  /*18260*/  MUFU.EX2 R196, R196 ;  /* 0x000000c400c47308 */ /* 0x000fe20000000800 */
        /* <DEDUP_REMOVED lines=8> */
[----:B------:R-:W-:Y:S01]  /*182f0*/  HMMA.16816.F32 R96, R144, R34, R96 ;  /* 0x000000229060723c */ /* 0x000fe20000001860 */
[----:B------:R-:W4:Y:S01]  /*18300*/  LDSM.16.MT88.4 R32, [R214+0x2880] ;  /* 0x00288000d620783b */ /* 0x000f220000004200 */
[----:B------:R-:W5:Y:S02]  /*18310*/  MUFU.EX2 R197, R197 ;  /* 0x000000c500c57308 */ /* 0x000f640000000800 */
[----:B------:R-:W-:Y:S02]  /*18320*/  FADD.FTZ R166, R159, R166 ;  /* 0x000000a69fa67221 */ /* 0x000fe40000010000 */
[----:B------:R-:W-:Y:S02]  /*18330*/  FADD.FTZ R153, R184, R153 ;  /* 0x00000099b8997221 */ /* 0x000fe40000010000 */
[----:B------:R-:W-:Y:S01]  /*18340*/  FADD.FTZ R175, R186, R175 ;  /* 0x000000afbaaf7221 */ /* 0x000fe20000010000 */
[-C--:B-1----:R-:W-:Y:S03]  /*18350*/  HMMA.16816.F32 R4, R24, R128.reuse, R4 ;  /* 0x000000801804723c */ /* 0x082fe60000001804 */
[----:B------:R-:W-:Y:S02]  /*18360*/  MUFU.EX2 R198, R198 ;  /* 0x000000c600c67308 */ /* 0x000fe40000000800 */
[----:B------:R-:W-:Y:S02]  /*18370*/  FADD.FTZ R164, R160, R164 ;  /* 0x000000a4a0a47221 */ /* 0x000fe40000010000 */
[----:B------:R-:W-:Y:S01]  /*18380*/  FADD.FTZ R166, R162, R166 ;  /* 0x000000a6a2a67221 */ /* 0x000fe20000010000 */
[C---:B------:R-:W-:Y:S04]  /*18390*/  HMMA.16816.F32 R8, R28.reuse, R128, R8 ;  /* 0x000000801c08723c */ /* 0x040fe80000001808 */
[----:B------:R-:W-:Y:S01]  /*183a0*/  FADD.FTZ R153, R187, R153 ;  /* 0x00000099bb997221 */ /* 0x000fe20000010000 */
[----:B------:R-:W1:Y:S01]  /*183b0*/  MUFU.EX2 R199, R199 ;  /* 0x000000c700c77308 */ /* 0x000e620000000800 */
[----:B------:R-:W-:Y:S02]  /*183c0*/  FADD.FTZ R175, R189, R175 ;  /* 0x000000afbdaf7221 */ /* 0x000fe40000010000 */
[-C--:B------:R-:W-:Y:S04]  /*183d0*/  HMMA.16816.F32 R12, R28, R130.reuse, R12 ;  /* 0x000000821c0c723c */ /* 0x080fe8000000180c */
[----:B------:R-:W-:Y:S02]  /*183e0*/  FADD.FTZ R164, R161, R164 ;  /* 0x000000a4a1a47221 */ /* 0x000fe40000010000 */
[----:B------:R-:W-:Y:S01]  /*183f0*/  FADD.FTZ R166, R163, R166 ;  /* 0x000000a6a3a67221 */ /* 0x000fe20000010000 */
[----:B------:R-:W4:Y:S01]  /*18400*/  MUFU.EX2 R200, R200 ;  /* 0x000000c800c87308 */ /* 0x000f220000000800 */
[C---:B------:R-:W-:Y:S01]  /*18410*/  HMMA.16816.F32 R16, R24.reuse, R130, R16 ;  /* 0x000000821810723c */ /* 0x040fe20000001810 */
[----:B------:R-:W4:Y:S03]  /*18420*/  LDSM.16.MT88.4 R128, [R212+0x2880] ;  /* 0x00288000d480783b */ /* 0x000f260000004200 */
[----:B------:R-:W-:Y:S02]  /*18430*/  FADD.FTZ R153, R188, R153 ;  /* 0x00000099bc997221 */ /* 0x000fe40000010000 */
[----:B------:R-:W-:Y:S02]  /*18440*/  FADD.FTZ R175, R190, R175 ;  /* 0x000000afbeaf7221 */ /* 0x000fe40000010000 */
[-C--:B------:R-:W-:Y:S01]  /*18450*/  HMMA.16816.F32 R100, R24, R132.reuse, R100 ;  /* 0x000000841864723c */ /* 0x080fe20000001864 */
[----:B------:R-:W4:Y:S03]  /*18460*/  MUFU.EX2 R201, R201 ;  /* 0x000000c900c97308 */ /* 0x000f260000000800 */
[----:B---3--:R-:W-:Y:S02]  /*18470*/  FADD.FTZ R164, R191, R164 ;  /* 0x000000a4bfa47221 */ /* 0x008fe40000010000 */
[----:B--2---:R-:W-:Y:S02]  /*18480*/  FADD.FTZ R166, R193, R166 ;  /* 0x000000a6c1a67221 */ /* 0x004fe40000010000 */
[C---:B------:R-:W-:Y:S03]  /*18490*/  HMMA.16816.F32 R104, R28.reuse, R132, R104 ;  /* 0x000000841c68723c */ /* 0x040fe60000001868 */
[----:B------:R-:W-:Y:S01]  /*184a0*/  MUFU.EX2 R180, R180 ;  /* 0x000000b400b47308 */ /* 0x000fe20000000800 */
[----:B-----5:R-:W-:Y:S02]  /*184b0*/  FADD.FTZ R153, R197, R153 ;  /* 0x00000099c5997221 */ /* 0x020fe40000010000 */
[----:B-1----:R-:W-:Y:S02]  /*184c0*/  FADD.FTZ R175, R199, R175 ;  /* 0x000000afc7af7221 */ /* 0x002fe40000010000 */
[-C--:B------:R-:W-:Y:S04]  /*184d0*/  HMMA.16816.F32 R108, R28, R134.reuse, R108 ;  /* 0x000000861c6c723c */ /* 0x080fe8000000186c */
[----:B------:R-:W-:Y:S01]  /*184e0*/  FADD.FTZ R164, R192, R164 ;  /* 0x000000a4c0a47221 */ /* 0x000fe20000010000 */
[----:B------:R-:W1:Y:S01]  /*184f0*/  MUFU.EX2 R202, R202 ;  /* 0x000000ca00ca7308 */ /* 0x000e620000000800 */
[----:B------:R-:W-:Y:S02]  /*18500*/  FADD.FTZ R166, R194, R166 ;  /* 0x000000a6c2a67221 */ /* 0x000fe40000010000 */
[C---:B------:R-:W-:Y:S01]  /*18510*/  HMMA.16816.F32 R112, R24.reuse, R134, R112 ;  /* 0x000000861870723c */ /* 0x040fe20000001870 */
[----:B------:R-:W-:Y:S03]  /*18520*/  LDSM.16.MT88.4 R132, [R214+0x2080] ;  /* 0x00208000d684783b */ /* 0x000fe60000004200 */
[----:B------:R-:W-:Y:S02]  /*18530*/  FADD.FTZ R153, R198, R153 ;  /* 0x00000099c6997221 */ /* 0x000fe40000010000 */
[----:B----4-:R-:W-:Y:S01]  /*18540*/  FADD.FTZ R175, R200, R175 ;  /* 0x000000afc8af7221 */ /* 0x010fe20000010000 */
[----:B------:R-:W2:Y:S01]  /*18550*/  MUFU.EX2 R179, R179 ;  /* 0x000000b300b37308 */ /* 0x000ea20000000800 */
[-C--:B------:R-:W-:Y:S04]  /*18560*/  HMMA.16816.F32 R116, R24, R32.reuse, R116 ;  /* 0x000000201874723c */ /* 0x080fe80000001874 */
[----:B------:R-:W-:Y:S02]  /*18570*/  FADD.FTZ R164, R195, R164 ;  /* 0x000000a4c3a47221 */ /* 0x000fe40000010000 */
[----:B------:R-:W-:Y:S02]  /*18580*/  FADD.FTZ R166, R196, R166 ;  /* 0x000000a6c4a67221 */ /* 0x000fe40000010000 */
[C---:B------:R-:W-:Y:S04]  /*18590*/  HMMA.16816.F32 R120, R28.reuse, R32, R120 ;  /* 0x000000201c78723c */ /* 0x040fe80000001878 */
[----:B------:R-:W-:Y:S02]  /*185a0*/  FADD.FTZ R153, R201, R153 ;  /* 0x00000099c9997221 */ /* 0x000fe40000010000 */
[----:B-1----:R-:W-:Y:S02]  /*185b0*/  FADD.FTZ R175, R202, R175 ;  /* 0x000000afcaaf7221 */ /* 0x002fe40000010000 */
[-C--:B------:R-:W-:Y:S04]  /*185c0*/  HMMA.16816.F32 R20, R28, R34.reuse, R20 ;  /* 0x000000221c14723c */ /* 0x080fe80000001814 */
[----:B------:R-:W-:Y:S02]  /*185d0*/  FADD.FTZ R242, R182, R164 ;  /* 0x000000a4b6f27221 */ /* 0x000fe40000010000 */
[----:B------:R-:W-:Y:S02]  /*185e0*/  FADD.FTZ R241, R181, R166 ;  /* 0x000000a6b5f17221 */ /* 0x000fe40000010000 */
[C---:B------:R-:W-:Y:S01]  /*185f0*/  HMMA.16816.F32 R124, R24.reuse, R34, R124 ;  /* 0x00000022187c723c */ /* 0x040fe2000000187c */
[----:B------:R-:W1:Y:S03]  /*18600*/  LDSM.16.MT88.4 R32, [R212+0x3480] ;  /* 0x00348000d420783b */ /* 0x000e660000004200 */
[----:B------:R-:W-:Y:S01]  /*18610*/  FADD.FTZ R240, R180, R153 ;  /* 0x00000099b4f07221 */ /* 0x000fe20000010000 */
[----:B------:R-:W-:Y:S01]  /*18620*/  MOV R153, R152 ;  /* 0x0000009800997202 */ /* 0x000fe20000000f00 */
[----:B--2---:R-:W-:Y:S02]  /*18630*/  FADD.FTZ R235, R179, R175 ;  /* 0x000000afb3eb7221 */ /* 0x004fe40000010000 */
        /* <DEDUP_REMOVED lines=8> */
[----:B------:R-:W2:Y:S07]  /*186c0*/  LDSM.16.MT88.4 R36, [R212+0x2080] ;  /* 0x00208000d424783b */ /* 0x000eae0000004200 */
[-C--:B-1----:R-:W-:Y:S08]  /*186d0*/  HMMA.16816.F32 R84, R24, R32.reuse, R84 ;  /* 0x000000201854723c */ /* 0x082ff00000001854 */
[C---:B------:R-:W-:Y:S08]  /*186e0*/  HMMA.16816.F32 R88, R28.reuse, R32, R88 ;  /* 0x000000201c58723c */ /* 0x040ff00000001858 */
[-C--:B------:R-:W-:Y:S07]  /*186f0*/  HMMA.16816.F32 R92, R28, R34.reuse, R92 ;  /* 0x000000221c5c723c */ /* 0x080fee000000185c */
[----:B------:R-:W-:Y:S01]  /*18700*/  F2FP.PACK_AB R28, R198, R197 ;  /* 0x000000c5c61c723e */ /* 0x000fe200000000ff */
[----:B------:R-:W-:Y:S01]  /*18710*/  HMMA.16816.F32 R96, R24, R34, R96 ;  /* 0x000000221860723c */ /* 0x000fe20000001860 */
[----:B------:R-:W1:Y:S03]  /*18720*/  LDSM.16.MT88.4 R32, [R212+0x3880] ;  /* 0x00388000d420783b */ /* 0x000e660000004200 */
[----:B------:R-:W-:Y:S02]  /*18730*/  F2FP.PACK_AB R29, R200, R199 ;  /* 0x000000c7c81d723e */ /* 0x000fe400000000ff */
[----:B------:R-:W-:Y:S02]  /*18740*/  F2FP.PACK_AB R30, R180, R201 ;  /* 0x000000c9b41e723e */ /* 0x000fe400000000ff */
[----:B------:R-:W-:Y:S04]  /*18750*/  F2FP.PACK_AB R24, R192, R191 ;  /* 0x000000bfc018723e */ /* 0x000fe800000000ff */
[----:B------:R-:W-:Y:S02]  /*18760*/  F2FP.PACK_AB R25, R194, R193 ;  /* 0x000000c1c219723e */ /* 0x000fe400000000ff */
[----:B------:R-:W-:Y:S02]  /*18770*/  F2FP.PACK_AB R26, R182, R195 ;  /* 0x000000c3b61a723e */ /* 0x000fe400000000ff */
[----:B------:R-:W-:Y:S02]  /*18780*/  F2FP.PACK_AB R27, R181, R196 ;  /* 0x000000c4b51b723e */ /* 0x000fe400000000ff */
[----:B------:R-:W-:Y:S05]  /*18790*/  F2FP.PACK_AB R31, R179, R202 ;  /* 0x000000cab31f723e */ /* 0x000fea00000000ff */
        /* <DEDUP_REMOVED lines=25> */
.L_x_1247:
[----:B------:R-:W-:-:S13]  /*18930*/  ISETP.GE.AND P0, PT, R243, R227, PT ;  /* 0x000000e3f300720c */ /* 0x000fda0003f06270 */
[----:B------:R-:W-:Y:S05]  /*18940*/  @!P0 BRA `(.L_x_1251) ;  /* 0x00003d0000008947 */ /* 0x000fea0003800000 */
[----:B------:R-:W-:Y:S01]  /*18950*/  IADD3 R245, P0, R228, 0x20, RZ ;  /* 0x00000020e4f57810 */ /* 0x000fe20007f1e0ff */
        /* <DEDUP_REMOVED lines=18> */
.L_x_1269:
[----:B------:R-:W-:Y:S04]  /*18a80*/  DEPBAR.LE SB0, 0x0 ;  /* 0x000080000000791a */ /* 0x000fe80000000000 */
[----:B------:R-:W-:Y:S01]  /*18a90*/  BAR.SYNC.DEFER_BLOCKING 0x0 ;  /* 0x0000000000007b1d */ /* 0x000fe20000010000 */
[----:B------:R-:W-:Y:S01]  /*18aa0*/  SHF.R.S32.HI R2, RZ, 0x1f, R243 ;  /* 0x0000001fff027819 */ /* 0x000fe200000114f3 */
[----:B------:R-:W-:Y:S01]  /*18ab0*/  IMAD R0, R243, UR5, RZ ;  /* 0x00000005f3007c24 */ /* 0x000fe2000f8e02ff */
        /* <DEDUP_REMOVED lines=8> */
[C---:B------:R-:W-:Y:S01]  /*18b40*/  IMAD.X R2, R0.reuse, 0x1, R237, P0 ;  /* 0x0000000100027824 */ /* 0x040fe200000e06ed */
        /* <DEDUP_REMOVED lines=17> */
[C---:B------:R-:W-:Y:S04]  /*18c60*/  @!P1 IADD3 R12, P0, R3.reuse, R228, RZ ;  /* 0x000000e4030c9210 */ /* 0x040fe80007f1e0ff */
[----:B------:R-:W-:Y:S01]  /*18c70*/  LDSM.16.M88.4 R156, [R213+0x6080] ;  /* 0x00608000d59c783b */ /* 0x000fe20000000200 */
[----:B------:R-:W-:Y:S01]  /*18c80*/  @!P1 IMAD.X R2, R0, 0x1, R237, P0 ;  /* 0x0000000100029824 */ /* 0x000fe200000e06ed */
[C---:B------:R-:W-:Y:S04]  /*18c90*/  @!P1 LEA R36, P0, R12.reuse, c[0x0][0x1f8], 0x1 ;  /* 0x00007e000c249a11 */ /* 0x040fe800078008ff */
[----:B------:R-:W-:Y:S01]  /*18ca0*/  @!P1 LEA.HI.X R37, R12, c[0x0][0x1fc], R2, 0x1, P0 ;  /* 0x00007f000c259a11 */ /* 0x000fe200000f0c02 */
[----:B------:R-:W5:Y:S01]  /*18cb0*/  LDSM.16.M88.4 R160, [R215] ;  /* 0x00000000d7a0783b */ /* 0x000f620000000200 */
[C---:B------:R-:W-:Y:S01]  /*18cc0*/  @!P1 IADD3 R20, P0, R3.reuse, R245, RZ ;  /* 0x000000f503149210 */ /* 0x040fe20007f1e0ff */
[-C--:B-1----:R-:W-:Y:S05]  /*18cd0*/  HMMA.16816.F32 R4, R48, R16.reuse, RZ ;  /* 0x000000103004723c */ /* 0x082fea00000018ff */
[----:B------:R-:W1:Y:S01]  /*18ce0*/  LDSM.16.M88.4 R164, [R213+0x7080] ;  /* 0x00708000d5a4783b */ /* 0x000e620000000200 */
[----:B------:R-:W-:Y:S01]  /*18cf0*/  @!P1 IMAD.X R2, R0, 0x1, R203, P0 ;  /* 0x0000000100029824 */ /* 0x000fe200000e06cb */
        /* <DEDUP_REMOVED lines=20> */
[----:B------:R4:W-:Y:S07]  /*18e40*/  @!P1 LDGSTS.E.BYPASS.LTC128B.128 [R230+0x2080], [R36.64], !P5 ;  /* 0x0208000024e69fae */ /* 0x0009ee000e901d4c */
[----:B------:R3:W-:Y:S01]  /*18e50*/  @!P1 LDGSTS.E.BYPASS.LTC128B.128 [R230+0x2c80], [R40.64], !P4 ;  /* 0x02c8000028e69fae */ /* 0x0007e2000e101d4c */
[-C--:B-1----:R-:W-:Y:S06]  /*18e60*/  HMMA.16816.F32 R28, R44, R34.reuse, RZ ;  /* 0x000000222c1c723c */ /* 0x082fec00000018ff */
[----:B------:R1:W-:Y:S02]  /*18e70*/  @!P1 LDGSTS.E.BYPASS.LTC128B.128 [R230+0x3880], [R2.64], !P3 ;  /* 0x0388000002e69fae */ /* 0x0003e4000d901d4c */
[C---:B------:R-:W-:Y:S05]  /*18e80*/  HMMA.16816.F32 R32, R48.reuse, R34, RZ ;  /* 0x000000223020723c */ /* 0x040fea00000018ff */
[----:B------:R-:W-:Y:S03]  /*18e90*/  LDSM.16.M88.4 R176, [R217+0x8080] ;  /* 0x00808000d9b0783b */ /* 0x000fe60000000200 */
[-C--:B----4-:R-:W-:Y:S04]  /*18ea0*/  HMMA.16816.F32 R36, R48, R152.reuse, RZ ;  /* 0x000000983024723c */ /* 0x090fe800000018ff */
[----:B------:R-:W0:Y:S04]  /*18eb0*/  LDGDEPBAR ;  /* 0x00000000000079af */ /* 0x000e280000000000 */
[C---:B---3--:R-:W-:Y:S03]  /*18ec0*/  HMMA.16816.F32 R40, R44.reuse, R152, RZ ;  /* 0x000000982c28723c */ /* 0x048fe600000018ff */
[----:B------:R-:W3:Y:S05]  /*18ed0*/  LDSM.16.M88.4 R180, [R216+0x4880] ;  /* 0x00488000d8b4783b */ /* 0x000eea0000000200 */
[-C--:B------:R-:W-:Y:S02]  /*18ee0*/  HMMA.16816.F32 R44, R44, R154.reuse, RZ ;  /* 0x0000009a2c2c723c */ /* 0x080fe400000018ff */
[----:B------:R-:W4:Y:S06]  /*18ef0*/  LDSM.16.M88.4 R184, [R217+0x9080] ;  /* 0x00908000d9b8783b */ /* 0x000f2c0000000200 */
[----:B------:R-:W-:Y:S01]  /*18f00*/  HMMA.16816.F32 R48, R48, R154, RZ ;  /* 0x0000009a3030723c */ /* 0x000fe200000018ff */
[----:B------:R-:W1:Y:S07]  /*18f10*/  LDSM.16.M88.4 R152, [R216+0x4c80] ;  /* 0x004c8000d898783b */ /* 0x000e6e0000000200 */
[-C--:B-----5:R-:W-:Y:S01]  /*18f20*/  HMMA.16816.F32 R4, R156, R160.reuse, R4 ;  /* 0x000000a09c04723c */ /* 0x0a0fe20000001804 */
[----:B------:R-:W5:Y:S07]  /*18f30*/  LDSM.16.M88.4 R188, [R216+0x5080] ;  /* 0x00508000d8bc783b */ /* 0x000f6e0000000200 */
[C---:B------:R-:W-:Y:S01]  /*18f40*/  HMMA.16816.F32 R8, R164.reuse, R160, R8 ;  /* 0x000000a0a408723c */ /* 0x040fe20000001808 */
[----:B------:R-:W-:Y:S07]  /*18f50*/  LDSM.16.M88.4 R192, [R209] ;  /* 0x00000000d1c0783b */ /* 0x000fee0000000200 */
[-C--:B------:R-:W-:Y:S01]  /*18f60*/  HMMA.16816.F32 R12, R164, R162.reuse, R12 ;  /* 0x000000a2a40c723c */ /* 0x080fe2000000180c */
[----:B------:R-:W-:Y:S07]  /*18f70*/  LDSM.16.M88.4 R196, [R213+0x9080] ;  /* 0x00908000d5c4783b */ /* 0x000fee0000000200 */
[C---:B------:R-:W-:Y:S01]  /*18f80*/  HMMA.16816.F32 R16, R156.reuse, R162, R16 ;  /* 0x000000a29c10723c */ /* 0x040fe20000001810 */
[----:B------:R-:W1:Y:S07]  /*18f90*/  LDSM.16.M88.4 R160, [R213+0x8080] ;  /* 0x00808000d5a0783b */ /* 0x000e6e0000000200 */
        /* <DEDUP_REMOVED lines=22> */
[-C--:B-----5:R-:W-:Y:S08]  /*19100*/  HMMA.16816.F32 R36, R176, R188.reuse, R36 ;  /* 0x000000bcb024723c */ /* 0x0a0ff00000001824 */
[C---:B------:R-:W-:Y:S08]  /*19110*/  HMMA.16816.F32 R40, R184.reuse, R188, R40 ;  /* 0x000000bcb828723c */ /* 0x040ff00000001828 */
[-C--:B------:R-:W-:Y:S01]  /*19120*/  HMMA.16816.F32 R44, R184, R190.reuse, R44 ;  /* 0x000000beb82c723c */ /* 0x080fe2000000182c */
[----:B------:R-:W-:Y:S07]  /*19130*/  LDSM.16.M88.4 R184, [R206] ;  /* 0x00000000ceb8783b */ /* 0x000fee0000000200 */
[----:B------:R-:W-:Y:S01]  /*19140*/  HMMA.16816.F32 R48, R176, R190, R48 ;  /* 0x000000beb030723c */ /* 0x000fe20000001830 */
[----:B------:R-:W3:Y:S07]  /*19150*/  LDSM.16.M88.4 R176, [R216+0x5880] ;  /* 0x00588000d8b0783b */ /* 0x000eee0000000200 */
[-C--:B------:R-:W-:Y:S01]  /*19160*/  HMMA.16816.F32 R4, R160, R192.reuse, R4 ;  /* 0x000000c0a004723c */ /* 0x080fe20000001804 */
[----:B------:R-:W-:Y:S07]  /*19170*/  LDSM.16.M88.4 R188, [R213+0xb080] ;  /* 0x00b08000d5bc783b */ /* 0x000fee0000000200 */
        /* <DEDUP_REMOVED lines=44> */
[----:B------:R-:W-:Y:S04]  /*19440*/  IMAD.WIDE.U32 R162, R2, c[0x0][0x1e0], RZ ;  /* 0x0000780002a27a25 */ /* 0x000fe800078e00ff */
        /* <DEDUP_REMOVED lines=42> */
.L_x_1252:
        /* <DEDUP_REMOVED lines=29> */
.L_x_1255:
[----:B------:R-:W-:Y:S04]  /*198c0*/  MOV R0, c[0x0][0x32c] ;  /* 0x0000cb0000007a02 */ /* 0x000fe80000000f00 */
[----:B------:R-:W-:Y:S11]  /*198d0*/  ISETP.NE.AND P0, PT, R0, 0x1, PT ;  /* 0x000000010000780c */ /* 0x000ff60003f05270 */
[----:B------:R-:W-:Y:S02]  /*198e0*/  @!UPT UIADD3 URZ, URZ, URZ, URZ ;  /* 0x0000003f3f3ff290 */ /* 0x000fe4000fffe03f */
[----:B------:R-:W-:Y:S05]  /*198f0*/  @P0 IMAD.HI.U32 R0, R2, c[0x0][0x330], RZ ;  /* 0x0000cc0002000a27 */ /* 0x000fea00078e00ff */
[----:B------:R-:W-:Y:S02]  /*19900*/  @P0 SHF.R.U32.HI R2, RZ, c[0x0][0x334], R0 ;  /* 0x0000cd00ff020a19 */ /* 0x000fe40000011600 */
.L_x_1256:
[----:B------:R-:W-:Y:S05]  /*19910*/  BSYNC B0 ;  /* 0x0000000000007941 */ /* 0x000fea0003800000 */
.L_x_1254:
[----:B------:R-:W-:Y:S05]  /*19920*/  IMAD R2, R2, c[0x0][0x32c], R153 ;  /* 0x0000cb0002027a24 */ /* 0x000fea00078e0299 */
[----:B------:R-:W-:Y:S02]  /*19930*/  IADD3 R0, R2, c[0x0][0x32c], RZ ;  /* 0x0000cb0002007a10 */ /* 0x000fe40007ffe0ff */
[----:B------:R-:W-:Y:S02]  /*19940*/  IMNMX R160, R160, R2, !PT ;  /* 0x00000002a0a07217 */ /* 0x000fe40007800200 */
[----:B------:R-:W-:Y:S02]  /*19950*/  IMNMX R161, R161, R0, PT ;  /* 0x00000000a1a17217 */ /* 0x000fe40003800200 */
.L_x_1253:
        /* <DEDUP_REMOVED lines=17> */
.L_x_1259:
[----:B------:R-:W-:Y:S04]  /*19a70*/  MOV R0, c[0x0][0x32c] ;  /* 0x0000cb0000007a02 */ /* 0x000fe80000000f00 */
[----:B------:R-:W-:Y:S11]  /*19a80*/  ISETP.NE.AND P0, PT, R0, 0x1, PT ;  /* 0x000000010000780c */ /* 0x000ff60003f05270 */
[----:B------:R-:W-:Y:S02]  /*19a90*/  @!UPT UIADD3 URZ, URZ, URZ, URZ ;  /* 0x0000003f3f3ff290 */ /* 0x000fe4000fffe03f */
[----:B------:R-:W-:Y:S05]  /*19aa0*/  @P0 IMAD.HI.U32 R0, R2, c[0x0][0x330], RZ ;  /* 0x0000cc0002000a27 */ /* 0x000fea00078e00ff */
[----:B------:R-:W-:Y:S02]  /*19ab0*/  @P0 SHF.R.U32.HI R2, RZ, c[0x0][0x334], R0 ;  /* 0x0000cd00ff020a19 */ /* 0x000fe40000011600 */
.L_x_1260:
[----:B------:R-:W-:Y:S05]  /*19ac0*/  BSYNC B0 ;  /* 0x0000000000007941 */ /* 0x000fea0003800000 */
.L_x_1258:
[----:B------:R-:W-:Y:S05]  /*19ad0*/  IMAD R2, R2, c[0x0][0x32c], R153 ;  /* 0x0000cb0002027a24 */ /* 0x000fea00078e0299 */
[----:B------:R-:W-:Y:S02]  /*19ae0*/  IADD3 R0, R2, c[0x0][0x32c], RZ ;  /* 0x0000cb0002007a10 */ /* 0x000fe40007ffe0ff */
[----:B------:R-:W-:Y:S02]  /*19af0*/  IMNMX R158, R158, R2, !PT ;  /* 0x000000029e9e7217 */ /* 0x000fe40007800200 */
[----:B------:R-:W-:Y:S02]  /*19b00*/  IMNMX R159, R159, R0, PT ;  /* 0x000000009f9f7217 */ /* 0x000fe40003800200 */
.L_x_1257:
        /* <DEDUP_REMOVED lines=40> */
[C---:B------:R-:W-:Y:S01]  /*19d90*/  ISETP.GT.AND P0, PT, R160.reuse, 0x21, !P3 ;  /* 0x00000021a000780c */ /* 0x040fe20005f04270 */
        /* <DEDUP_REMOVED lines=32> */
.L_x_1263:
[----:B------:R-:W-:Y:S04]  /*19fa0*/  MOV R20, c[0x0][0x32c] ;  /* 0x0000cb0000147a02 */ /* 0x000fe80000000f00 */
[----:B------:R-:W-:Y:S11]  /*19fb0*/  ISETP.NE.AND P0, PT, R20, 0x1, PT ;  /* 0x000000011400780c */ /* 0x000ff60003f05270 */
[----:B------:R-:W-:Y:S02]  /*19fc0*/  @!UPT UIADD3 URZ, URZ, URZ, URZ ;  /* 0x0000003f3f3ff290 */ /* 0x000fe4000fffe03f */
[----:B------:R-:W-:Y:S05]  /*19fd0*/  @P0 IMAD.HI.U32 R20, R36, c[0x0][0x330], RZ ;  /* 0x0000cc0024140a27 */ /* 0x000fea00078e00ff */
[----:B------:R-:W-:Y:S02]  /*19fe0*/  @P0 SHF.R.U32.HI R36, RZ, c[0x0][0x334], R20 ;  /* 0x0000cd00ff240a19 */ /* 0x000fe40000011614 */
.L_x_1264:
[----:B------:R-:W-:Y:S05]  /*19ff0*/  BSYNC B0 ;  /* 0x0000000000007941 */ /* 0x000fea0003800000 */
.L_x_1262:
[----:B------:R-:W-:Y:S05]  /*1a000*/  IMAD R36, R36, c[0x0][0x32c], R153 ;  /* 0x0000cb0024247a24 */ /* 0x000fea00078e0299 */
[----:B------:R-:W-:Y:S02]  /*1a010*/  IADD3 R20, R36, c[0x0][0x32c], RZ ;  /* 0x0000cb0024147a10 */ /* 0x000fe40007ffe0ff */
[----:B------:R-:W-:Y:S02]  /*1a020*/  IMNMX R32, R32, R36, !PT ;  /* 0x0000002420207217 */ /* 0x000fe40007800200 */
[----:B------:R-:W-:Y:S02]  /*1a030*/  IMNMX R33, R33, R20, PT ;  /* 0x0000001421217217 */ /* 0x000fe40003800200 */
.L_x_1261:
        /* <DEDUP_REMOVED lines=29> */
[C---:B------:R-:W-:Y:S04]  /*1a210*/  ISETP.GT.AND P0, PT, R158.reuse, 0x1, !P0 ;  /* 0x000000019e00780c */ /* 0x040fe80004704270 */
[----:B------:R-:W-:Y:S04]  /*1a220*/  ISETP.LT.OR P0, PT, R159, 0x2, P0 ;  /* 0x000000029f00780c */ /* 0x000fe80000701670 */
[----:B------:R-:W-:Y:S02]  /*1a230*/  FSEL R7, R7, -INF , !P0 ;  /* 0xff80000007077808 */ /* 0x000fe40004000000 */
[----:B------:R-:W-:Y:S04]  /*1a240*/  ISETP.GT.AND P0, PT, R158, RZ, !P1 ;  /* 0x000000ff9e00720c */ /* 0x000fe80004f04270 */
[C---:B------:R-:W-:Y:S04]  /*1a250*/  ISETP.LT.OR P0, PT, R159.reuse, 0x1, P0 ;  /* 0x000000019f00780c */ /* 0x040fe80000701670 */
[----:B------:R-:W-:Y:S02]  /*1a260*/  FSEL R20, R6, -INF , !P0 ;  /* 0xff80000006147808 */ /* 0x000fe40004000000 */
[----:B------:R-:W-:Y:S01]  /*1a270*/  ISETP.GT.AND P0, PT, R158, 0x28, !P2 ;  /* 0x000000289e00780c */ /* 0x000fe20005704270 */
[----:B------:R-:W1:Y:S03]  /*1a280*/  SHFL.IDX PT, R6, R156, 0x3, 0x1c1f ;  /* 0x007c1f009c067f89 */ /* 0x000e6600000e0000 */
[----:B------:R-:W-:Y:S04]  /*1a290*/  ISETP.LT.OR P0, PT, R159, 0x29, P0 ;  /* 0x000000299f00780c */ /* 0x000fe80000701670 */
[----:B------:R-:W-:Y:S02]  /*1a2a0*/  FSEL R175, R50, -INF , !P0 ;  /* 0xff80000032af7808 */ /* 0x000fe40004000000 */
[----:B------:R-:W-:Y:S04]  /*1a2b0*/  ISETP.NE.AND P0, PT, R21, RZ, PT ;  /* 0x000000ff1500720c */ /* 0x000fe80003f05270 */
[----:B------:R-:W-:Y:S04]  /*1a2c0*/  ISETP.GT.AND P0, PT, R158, 0x29, !P0 ;  /* 0x000000299e00780c */ /* 0x000fe80004704270 */
[----:B------:R-:W-:Y:S04]  /*1a2d0*/  ISETP.LT.OR P0, PT, R159, 0x2a, P0 ;  /* 0x0000002a9f00780c */ /* 0x000fe80000701670 */
[----:B------:R-:W-:Y:S02]  /*1a2e0*/  FSEL R173, R51, -INF , !P0 ;  /* 0xff80000033ad7808 */ /* 0x000fe40004000000 */
[----:B------:R-:W-:Y:S01]  /*1a2f0*/  ISETP.GT.AND P0, PT, R32, RZ, !P1 ;  /* 0x000000ff2000720c */ /* 0x000fe20004f04270 */
[--C-:B-1----:R-:W-:Y:S02]  /*1a300*/  IMAD.IADD R155, R155, 0x1, R6.reuse ;  /* 0x000000019b9b7824 */ /* 0x102fe400078e0206 */
[----:B------:R-:W-:Y:S01]  /*1a310*/  IMAD.IADD R154, R154, 0x1, R6 ;  /* 0x000000019a9a7824 */ /* 0x000fe200078e0206 */
        /* <DEDUP_REMOVED lines=57> */
.L_x_1267:
[----:B------:R-:W-:Y:S04]  /*1a6b0*/  MOV R6, c[0x0][0x32c] ;  /* 0x0000cb0000067a02 */ /* 0x000fe80000000f00 */
[----:B------:R-:W-:Y:S11]  /*1a6c0*/  ISETP.NE.AND P0, PT, R6, 0x1, PT ;  /* 0x000000010600780c */ /* 0x000ff60003f05270 */
[----:B------:R-:W-:Y:S02]  /*1a6d0*/  @!UPT UIADD3 URZ, URZ, URZ, URZ ;  /* 0x0000003f3f3ff290 */ /* 0x000fe4000fffe03f */
[----:B------:R-:W-:Y:S05]  /*1a6e0*/  @P0 IMAD.HI.U32 R6, R22, c[0x0][0x330], RZ ;  /* 0x0000cc0016060a27 */ /* 0x000fea00078e00ff */
[----:B------:R-:W-:Y:S02]  /*1a6f0*/  @P0 SHF.R.U32.HI R22, RZ, c[0x0][0x334], R6 ;  /* 0x0000cd00ff160a19 */ /* 0x000fe40000011606 */
.L_x_1268:
[----:B------:R-:W-:Y:S05]  /*1a700*/  BSYNC B0 ;  /* 0x0000000000007941 */ /* 0x000fea0003800000 */
.L_x_1266:
[----:B------:R-:W-:Y:S05]  /*1a710*/  IMAD R153, R22, c[0x0][0x32c], R153 ;  /* 0x0000cb0016997a24 */ /* 0x000fea00078e0299 */
[----:B------:R-:W-:Y:S02]  /*1a720*/  IADD3 R6, R153, c[0x0][0x32c], RZ ;  /* 0x0000cb0099067a10 */ /* 0x000fe40007ffe0ff */
[----:B------:R-:W-:Y:S02]  /*1a730*/  IMNMX R154, R154, R153, !PT ;  /* 0x000000999a9a7217 */ /* 0x000fe40007800200 */
[----:B------:R-:W-:Y:S02]  /*1a740*/  IMNMX R155, R155, R6, PT ;  /* 0x000000069b9b7217 */ /* 0x000fe40003800200 */
.L_x_1265:
[----:B------:R-:W-:Y:S02]  /*1a750*/  ISETP.GT.AND P0, PT, R154, RZ, !P1 ;  /* 0x000000ff9a00720c */ /* 0x000fe40004f04270 */
[----:B------:R-:W-:Y:S02]  /*1a760*/  ISETP.NE.AND P1, PT, R157, RZ, PT ;  /* 0x000000ff9d00720c */ /* 0x000fe40003f25270 */
        /* <DEDUP_REMOVED lines=33> */
[----:B------:R-:W-:Y:S02]  /*1a980*/  FMNMX.FTZ R2, R176, R2, !PT ;  /* 0x00000002b0027209 */ /* 0x000fe40007810000 */
[C---:B------:R-:W-:Y:S02]  /*1a990*/  ISETP.GT.AND P0, PT, R154.reuse, 0x11, !P1 ;  /* 0x000000119a00780c */ /* 0x040fe40004f04270 */
[----:B------:R-:W-:Y:S01]  /*1a9a0*/  FMNMX.FTZ R0, R179, R0, !PT ;  /* 0x00000000b3007209 */ /* 0x000fe20007810000 */
[----:B------:R-:W1:Y:S01]  /*1a9b0*/  SHFL.BFLY PT, R6, R2, 0x2, 0x1f ;  /* 0x0c401f0002067f89 */ /* 0x000e6200000e0000 */
[----:B------:R-:W-:Y:S02]  /*1a9c0*/  ISETP.LT.OR P0, PT, R155, 0x12, P0 ;  /* 0x000000129b00780c */ /* 0x000fe40000701670 */
[----:B------:R-:W-:Y:S02]  /*1a9d0*/  FMNMX.FTZ R0, R181, R0, !PT ;  /* 0x00000000b5007209 */ /* 0x000fe40007810000 */
[----:B------:R-:W-:Y:S02]  /*1a9e0*/  FSEL R50, R27, -INF , !P0 ;  /* 0xff8000001b327808 */ /* 0x000fe40004000000 */
[----:B------:R-:W-:Y:S02]  /*1a9f0*/  ISETP.GT.AND P0, PT, R154, 0x18, !P6 ;  /* 0x000000189a00780c */ /* 0x000fe40007704270 */
[----:B------:R-:W-:Y:S02]  /*1aa00*/  FMNMX.FTZ R0, R189, R0, !PT ;  /* 0x00000000bd007209 */ /* 0x000fe40007810000 */
[----:B------:R-:W-:Y:S02]  /*1aa10*/  ISETP.NE.AND P1, PT, R21, RZ, PT ;  /* 0x000000ff1500720c */ /* 0x000fe40003f25270 */
        /* <DEDUP_REMOVED lines=10> */
[----:B-1----:R-:W-:Y:S02]  /*1aac0*/  FMNMX.FTZ R6, R2, R6, !PT ;  /* 0x0000000602067209 */ /* 0x002fe40007810000 */
[----:B------:R-:W-:Y:S02]  /*1aad0*/  FMNMX.FTZ R21, R13, R21, !PT ;  /* 0x000000150d157209 */ /* 0x000fe40007810000 */
[----:B------:R-:W-:Y:S01]  /*1aae0*/  FSEL R48, R31, -INF , !P0 ;  /* 0xff8000001f307808 */ /* 0x000fe20004000000 */
[----:B------:R-:W1:Y:S01]  /*1aaf0*/  SHFL.BFLY PT, R3, R6, 0x1, 0x1f ;  /* 0x0c201f0006037f89 */ /* 0x000e6200000e0000 */
        /* <DEDUP_REMOVED lines=10> */
[----:B------:R-:W-:Y:S02]  /*1aba0*/  ISETP.LT.OR P0, PT, R155, 0x22, P0 ;  /* 0x000000229b00780c */ /* 0x000fe40000701670 */
[----:B------:R-:W-:Y:S02]  /*1abb0*/  FMNMX.FTZ R21, R195, R21, !PT ;  /* 0x00000015c3157209 */ /* 0x000fe40007810000 */
[----:B------:R-:W-:Y:S02]  /*1abc0*/  FSEL R168, R43, -INF , !P0 ;  /* 0xff8000002ba87808 */ /* 0x000fe40004000000 */
[----:B------:R-:W-:Y:S01]  /*1abd0*/  ISETP.GT.AND P0, PT, R154, 0x28, !P2 ;  /* 0x000000289a00780c */ /* 0x000fe20005704270 */
[----:B------:R-:W-:Y:S01]  /*1abe0*/  LDSM.16.MT88.4 R40, [R212+0x1880] ;  /* 0x00188000d428783b */ /* 0x000fe20000004200 */
[----:B------:R-:W-:Y:S02]  /*1abf0*/  FMNMX.FTZ R21, R177, R21, !PT ;  /* 0x00000015b1157209 */ /* 0x000fe40007810000 */
[----:B------:R-:W-:Y:S02]  /*1ac00*/  ISETP.LT.OR P0, PT, R155, 0x29, P0 ;  /* 0x000000299b00780c */ /* 0x000fe40000701670 */
[----:B------:R-:W-:Y:S02]  /*1ac10*/  FMNMX.FTZ R21, R172, R21, !PT ;  /* 0x00000015ac157209 */ /* 0x000fe40007810000 */
[----:B------:R-:W-:Y:S02]  /*1ac20*/  FSEL R166, R46, -INF , !P0 ;  /* 0xff8000002ea67808 */ /* 0x000fe40004000000 */
[----:B------:R-:W-:Y:S02]  /*1ac30*/  ISETP.GT.AND P0, PT, R154, 0x29, !P1 ;  /* 0x000000299a00780c */ /* 0x000fe40004f04270 */
[----:B-1----:R-:W-:Y:S02]  /*1ac40*/  FMNMX.FTZ R3, R6, R3, !PT ;  /* 0x0000000306037209 */ /* 0x002fe40007810000 */
[----:B------:R-:W-:Y:S02]  /*1ac50*/  FMNMX.FTZ R6, R169, R21, !PT ;  /* 0x00000015a9067209 */ /* 0x000fe40007810000 */
[----:B------:R-:W-:Y:S01]  /*1ac60*/  ISETP.LT.OR P0, PT, R155, 0x2a, P0 ;  /* 0x0000002a9b00780c */ /* 0x000fe20000701670 */
[----:B------:R-:W-:Y:S01]  /*1ac70*/  FMUL.FTZ R192, R3, c[0x0][0x2d0] ;  /* 0x0000b40003c07a20 */ /* 0x000fe20000410000 */
[----:B------:R-:W-:Y:S02]  /*1ac80*/  FMNMX.FTZ R6, R167, R6, !PT ;  /* 0x00000006a7067209 */ /* 0x000fe40007810000 */
[----:B------:R-:W-:Y:S02]  /*1ac90*/  FSEL R29, R47, -INF , !P0 ;  /* 0xff8000002f1d7808 */ /* 0x000fe40004000000 */
[----:B------:R-:W-:Y:S01]  /*1aca0*/  FSETP.NEU.FTZ.AND P0, PT, R3, -INF , PT ;  /* 0xff8000000300780b */ /* 0x000fe20003f1d000 */
[----:B------:R-:W-:Y:S01]  /*1acb0*/  LDSM.16.MT88.4 R44, [R214+0x2480] ;  /* 0x00248000d62c783b */ /* 0x000fe20000004200 */
[----:B--2---:R-:W-:Y:S02]  /*1acc0*/  FMNMX.FTZ R2, R0, R2, !PT ;  /* 0x0000000200027209 */ /* 0x004fe40007810000 */
[----:B------:R-:W-:Y:S05]  /*1acd0*/  FSEL R192, R192, RZ, P0 ;  /* 0x000000ffc0c07208 */ /* 0x000fea0000000000 */
[----:B------:R-:W1:Y:S01]  /*1ace0*/  SHFL.BFLY PT, R0, R6, 0x2, 0x1f ;  /* 0x0c401f0006007f89 */ /* 0x000e6200000e0000 */
[--C-:B------:R-:W-:Y:S01]  /*1acf0*/  FFMA.FTZ R155, R4, c[0x0][0x2d0], -R192.reuse ;  /* 0x0000b400049b7a23 */ /* 0x100fe200000108c0 */
[----:B------:R-:W-:Y:S01]  /*1ad00*/  FMNMX.FTZ R4, R10, R148, !PT ;  /* 0x000000940a047209 */ /* 0x000fe20007810000 */
[--C-:B------:R-:W-:Y:S02]  /*1ad10*/  FFMA.FTZ R154, R5, c[0x0][0x2d0], -R192.reuse ;  /* 0x0000b400059a7a23 */ /* 0x100fe400000108c0 */
        /* <DEDUP_REMOVED lines=13> */
[--C-:B------:R-:W-:Y:S02]  /*1adf0*/  FFMA.FTZ R187, R187, c[0x0][0x2d0], -R192.reuse ;  /* 0x0000b400bbbb7a23 */ /* 0x100fe400000108c0 */
[----:B------:R-:W-:Y:S01]  /*1ae00*/  FMNMX.FTZ R5, R50, R5, !PT ;  /* 0x0000000532057209 */ /* 0x000fe20007810000 */
[--C-:B------:R-:W-:Y:S01]  /*1ae10*/  FFMA.FTZ R184, R184, c[0x0][0x2d0], -R192.reuse ;  /* 0x0000b400b8b87a23 */ /* 0x100fe200000108c0 */
[----:B-1----:R-:W-:Y:S01]  /*1ae20*/  FMNMX.FTZ R0, R6, R0, !PT ;  /* 0x0000000006007209 */ /* 0x002fe20007810000 */
[--C-:B------:R-:W-:Y:S01]  /*1ae30*/  FFMA.FTZ R180, R180, c[0x0][0x2d0], -R192.reuse ;  /* 0x0000b400b4b47a23 */ /* 0x100fe200000108c0 */
[----:B------:R-:W-:Y:S01]  /*1ae40*/  FMNMX.FTZ R5, R49, R5, !PT ;  /* 0x0000000531057209 */ /* 0x000fe20007810000 */
[----:B------:R-:W-:Y:S01]  /*1ae50*/  FFMA.FTZ R192, R176, c[0x0][0x2d0], -R192 ;  /* 0x0000b400b0c07a23 */ /* 0x000fe200000108c0 */
[----:B------:R-:W-:Y:S01]  /*1ae60*/  FSEL R6, R3, RZ, P0 ;  /* 0x000000ff03067208 */ /* 0x000fe20000000000 */
[----:B------:R-:W1:Y:S01]  /*1ae70*/  SHFL.BFLY PT, R4, R0, 0x1, 0x1f ;  /* 0x0c201f0000047f89 */ /* 0x000e6200000e0000 */
[----:B------:R-:W-:Y:S01]  /*1ae80*/  FMNMX.FTZ R5, R48, R5, !PT ;  /* 0x0000000530057209 */ /* 0x000fe20007810000 */
[----:B------:R-:W-:Y:S01]  /*1ae90*/  MUFU.EX2 R153, R153 ;  /* 0x0000009900997308 */ /* 0x000fe20000000800 */
[----:B--2---:R-:W-:Y:S01]  /*1aea0*/  FMNMX.FTZ R2, R2, R21, !PT ;  /* 0x0000001502027209 */ /* 0x004fe20007810000 */
[----:B------:R-:W-:Y:S01]  /*1aeb0*/  FADD.FTZ R6, -R6, R151 ;  /* 0x0000009706067221 */ /* 0x000fe20000010100 */
[----:B------:R-:W-:Y:S02]  /*1aec0*/  FMNMX.FTZ R5, R171, R5, !PT ;  /* 0x00000005ab057209 */ /* 0x000fe40007810000 */
[C---:B------:R-:W-:Y:S01]  /*1aed0*/  FSETP.NEU.FTZ.AND P0, PT, R2.reuse, -INF , PT ;  /* 0xff8000000200780b */ /* 0x040fe20003f1d000 */
[----:B------:R-:W-:Y:S02]  /*1aee0*/  FMUL.FTZ R188, R2, c[0x0][0x2d0] ;  /* 0x0000b40002bc7a20 */ /* 0x000fe40000410000 */
[----:B------:R-:W-:Y:S02]  /*1aef0*/  FMUL.FTZ R27, R6, c[0x0][0x2d0] ;  /* 0x0000b400061b7a20 */ /* 0x000fe40000410000 */
[----:B------:R-:W2:Y:S01]  /*1af00*/  MUFU.EX2 R152, R152 ;  /* 0x0000009800987308 */ /* 0x000ea20000000800 */
[----:B------:R-:W-:Y:S02]  /*1af10*/  FSEL R188, R188, RZ, P0 ;  /* 0x000000ffbcbc7208 */ /* 0x000fe40000000000 */
[----:B---3--:R-:W-:Y:S03]  /*1af20*/  F2FP.PACK_AB R32, R154, R155 ;  /* 0x0000009b9a20723e */ /* 0x008fe600000000ff */
[--C-:B------:R-:W-:Y:S01]  /*1af30*/  FFMA.FTZ R30, R7, c[0x0][0x2d0], -R188.reuse ;  /* 0x0000b400071e7a23 */ /* 0x100fe200000108bc */
[----:B------:R-:W-:Y:S01]  /*1af40*/  FMNMX.FTZ R7, R168, R5, !PT ;  /* 0x00000005a8077209 */ /* 0x000fe20007810000 */
[--C-:B------:R-:W-:Y:S01]  /*1af50*/  FFMA.FTZ R31, R20, c[0x0][0x2d0], -R188.reuse ;  /* 0x0000b400141f7a23 */ /* 0x100fe200000108bc */
[----:B------:R-:W-:Y:S01]  /*1af60*/  FSEL R5, R2, RZ, P0 ;  /* 0x000000ff02057208 */ /* 0x000fe20000000000 */
[----:B------:R-:W-:Y:S01]  /*1af70*/  LDSM.16.MT88.4 R20, [R214+0x1880] ;  /* 0x00188000d614783b */ /* 0x000fe20000004200 */
[----:B------:R-:W-:Y:S01]  /*1af80*/  FMNMX.FTZ R7, R166, R7, !PT ;  /* 0x00000007a6077209 */ /* 0x000fe20007810000 */
[----:B------:R-:W-:Y:S01]  /*1af90*/  FFMA.FTZ R159, R18, c[0x0][0x2d0], -R188 ;  /* 0x0000b400129f7a23 */ /* 0x000fe200000108bc */
[----:B-1----:R-:W-:Y:S01]  /*1afa0*/  FMNMX.FTZ R0, R0, R4, !PT ;  /* 0x0000000400007209 */ /* 0x002fe20007810000 */
[----:B------:R-:W-:Y:S01]  /*1afb0*/  FADD.FTZ R26, -R5, R150 ;  /* 0x00000096051a7221 */ /* 0x000fe20000010100 */
[----:B------:R-:W-:Y:S01]  /*1afc0*/  FMNMX.FTZ R7, R29, R7, !PT ;  /* 0x000000071d077209 */ /* 0x000fe20007810000 */
[--C-:B------:R-:W-:Y:S01]  /*1afd0*/  FFMA.FTZ R158, R19, c[0x0][0x2d0], -R188.reuse ;  /* 0x0000b400139e7a23 */ /* 0x100fe200000108bc */
[C---:B------:R-:W-:Y:S01]  /*1afe0*/  FSETP.NEU.FTZ.AND P0, PT, R0.reuse, -INF , PT ;  /* 0xff8000000000780b */ /* 0x040fe20003f1d000 */
[C---:B------:R-:W-:Y:S01]  /*1aff0*/  FMUL.FTZ R178, R0.reuse, c[0x0][0x2d0] ;  /* 0x0000b40000b27a20 */ /* 0x040fe20000410000 */
[----:B------:R-:W1:Y:S01]  /*1b000*/  MUFU.EX2 R27, R27 ;  /* 0x0000001b001b7308 */ /* 0x000e620000000800 */
[----:B------:R-:W3:Y:S01]  /*1b010*/  SHFL.BFLY PT, R4, R7, 0x2, 0x1f ;  /* 0x0c401f0007047f89 */ /* 0x000ee200000e0000 */
[----:B------:R-:W-:Y:S01]  /*1b020*/  FSEL R5, R0, RZ, P0 ;  /* 0x000000ff00057208 */ /* 0x000fe20000000000 */
[----:B------:R-:W-:Y:S01]  /*1b030*/  FMUL.FTZ R26, R26, c[0x0][0x2d0] ;  /* 0x0000b4001a1a7a20 */ /* 0x000fe20000410000 */
[----:B------:R-:W-:Y:S01]  /*1b040*/  FSEL R178, R178, RZ, P0 ;  /* 0x000000ffb2b27208 */ /* 0x000fe20000000000 */
[----:B------:R-:W-:Y:S01]  /*1b050*/  FFMA.FTZ R179, R179, c[0x0][0x2d0], -R188 ;  /* 0x0000b400b3b37a23 */ /* 0x000fe200000108bc */
[----:B--2---:R-:W-:Y:S01]  /*1b060*/  F2FP.PACK_AB R34, R152, R153 ;  /* 0x000000999822723e */ /* 0x004fe200000000ff */
[----:B------:R-:W-:Y:S02]  /*1b070*/  FADD.FTZ R5, -R5, R149 ;  /* 0x0000009505057221 */ /* 0x000fe40000010100 */
[--C-:B------:R-:W-:Y:S01]  /*1b080*/  FFMA.FTZ R157, R8, c[0x0][0x2d0], -R178.reuse ;  /* 0x0000b400089d7a23 */ /* 0x100fe200000108b2 */
[----:B------:R-:W2:Y:S01]  /*1b090*/  MUFU.EX2 R26, R26 ;  /* 0x0000001a001a7308 */ /* 0x000ea20000000800 */
[----:B------:R-:W-:Y:S02]  /*1b0a0*/  FMUL.FTZ R5, R5, c[0x0][0x2d0] ;  /* 0x0000b40005057a20 */ /* 0x000fe40000410000 */
[--C-:B------:R-:W-:Y:S02]  /*1b0b0*/  FFMA.FTZ R156, R9, c[0x0][0x2d0], -R178.reuse ;  /* 0x0000b400099c7a23 */ /* 0x100fe400000108b2 */
[--C-:B------:R-:W-:Y:S02]  /*1b0c0*/  FFMA.FTZ R161, R12, c[0x0][0x2d0], -R178.reuse ;  /* 0x0000b4000ca17a23 */ /* 0x100fe400000108b2 */
[----:B------:R-:W-:Y:S02]  /*1b0d0*/  FFMA.FTZ R160, R13, c[0x0][0x2d0], -R178 ;  /* 0x0000b4000da07a23 */ /* 0x000fe400000108b2 */
[--C-:B------:R-:W-:Y:S01]  /*1b0e0*/  FFMA.FTZ R181, R181, c[0x0][0x2d0], -R188.reuse ;  /* 0x0000b400b5b57a23 */ /* 0x100fe200000108bc */
[----:B------:R-:W-:Y:S01]  /*1b0f0*/  MUFU.EX2 R31, R31 ;  /* 0x0000001f001f7308 */ /* 0x000fe20000000800 */
[--C-:B------:R-:W-:Y:S02]  /*1b100*/  FFMA.FTZ R189, R189, c[0x0][0x2d0], -R188.reuse ;  /* 0x0000b400bdbd7a23 */ /* 0x100fe400000108bc */
[----:B------:R-:W-:Y:S01]  /*1b110*/  FFMA.FTZ R190, R190, c[0x0][0x2d0], -R188 ;  /* 0x0000b400bebe7a23 */ /* 0x000fe200000108bc */
[----:B---3--:R-:W-:Y:S01]  /*1b120*/  FMNMX.FTZ R4, R7, R4, !PT ;  /* 0x0000000407047209 */ /* 0x008fe20007810000 */
[C---:B-1----:R-:W-:Y:S02]  /*1b130*/  FMUL.FTZ R16, R27.reuse, R132 ;  /* 0x000000841b107220 */ /* 0x042fe40000410000 */
[C---:B------:R-:W-:Y:S02]  /*1b140*/  FMUL.FTZ R17, R27.reuse, R133 ;  /* 0x000000851b117220 */ /* 0x040fe40000410000 */
[----:B------:R-:W1:Y:S01]  /*1b150*/  SHFL.BFLY PT, R28, R4, 0x1, 0x1f ;  /* 0x0c201f00041c7f89 */ /* 0x000e6200000e0000 */
[----:B------:R-:W3:Y:S01]  /*1b160*/  MUFU.EX2 R30, R30 ;  /* 0x0000001e001e7308 */ /* 0x000ee20000000800 */
[C---:B------:R-:W-:Y:S02]  /*1b170*/  FMUL.FTZ R100, R27.reuse, R100 ;  /* 0x000000641b647220 */ /* 0x040fe40000410000 */
[C---:B--2---:R-:W-:Y:S02]  /*1b180*/  FMUL.FTZ R6, R26.reuse, R146 ;  /* 0x000000921a067220 */ /* 0x044fe40000410000 */
[C---:B------:R-:W-:Y:S02]  /*1b190*/  FMUL.FTZ R7, R26.reuse, R147 ;  /* 0x000000931a077220 */ /* 0x040fe40000410000 */
[C---:B------:R-:W-:Y:S02]  /*1b1a0*/  FMUL.FTZ R18, R26.reuse, R134 ;  /* 0x000000861a127220 */ /* 0x040fe40000410000 */
[C---:B------:R-:W-:Y:S01]  /*1b1b0*/  FMUL.FTZ R19, R26.reuse, R135 ;  /* 0x000000871a137220 */ /* 0x040fe20000410000 */
[----:B------:R-:W-:Y:S01]  /*1b1c0*/  MUFU.EX2 R159, R159 ;  /* 0x0000009f009f7308 */ /* 0x000fe20000000800 */
[C---:B------:R-:W-:Y:S01]  /*1b1d0*/  FMUL.FTZ R101, R27.reuse, R101 ;  /* 0x000000651b657220 */ /* 0x040fe20000410000 */
[----:B------:R-:W-:Y:S01]  /*1b1e0*/  LDSM.16.MT88.4 R132, [R214+0x2080] ;  /* 0x00208000d684783b */ /* 0x000fe20000004200 */
[C---:B------:R-:W-:Y:S02]  /*1b1f0*/  FMUL.FTZ R102, R26.reuse, R102 ;  /* 0x000000661a667220 */ /* 0x040fe40000410000 */
[C---:B------:R-:W-:Y:S02]  /*1b200*/  FMUL.FTZ R103, R26.reuse, R103 ;  /* 0x000000671a677220 */ /* 0x040fe40000410000 */
[C---:B------:R-:W-:Y:S02]  /*1b210*/  FMUL.FTZ R112, R27.reuse, R112 ;  /* 0x000000701b707220 */ /* 0x040fe40000410000 */
[C---:B------:R-:W-:Y:S01]  /*1b220*/  FMUL.FTZ R113, R27.reuse, R113 ;  /* 0x000000711b717220 */ /* 0x040fe20000410000 */
[----:B------:R-:W2:Y:S01]  /*1b230*/  MUFU.EX2 R158, R158 ;  /* 0x0000009e009e7308 */ /* 0x000ea20000000800 */
[----:B------:R-:W-:Y:S01]  /*1b240*/  FMUL.FTZ R114, R26, R114 ;  /* 0x000000721a727220 */ /* 0x000fe20000410000 */
[----:B-1----:R-:W-:Y:S01]  /*1b250*/  FMNMX.FTZ R28, R4, R28, !PT ;  /* 0x0000001c041c7209 */ /* 0x002fe20007810000 */
[----:B------:R-:W-:Y:S01]  /*1b260*/  FMUL.FTZ R115, R26, R115 ;  /* 0x000000731a737220 */ /* 0x000fe20000410000 */
[----:B---3--:R-:W-:Y:S01]  /*1b270*/  F2FP.PACK_AB R33, R30, R31 ;  /* 0x0000001f1e21723e */ /* 0x008fe200000000ff */
[C---:B------:R-:W-:Y:S01]  /*1b280*/  FMUL.FTZ R116, R27.reuse, R116 ;  /* 0x000000741b747220 */ /* 0x040fe20000410000 */
[C---:B------:R-:W-:Y:S01]  /*1b290*/  FSETP.NEU.FTZ.AND P0, PT, R28.reuse, -INF , PT ;  /* 0xff8000001c00780b */ /* 0x040fe20003f1d000 */
[C---:B------:R-:W-:Y:S03]  /*1b2a0*/  FMUL.FTZ R149, R28.reuse, c[0x0][0x2d0] ;  /* 0x0000b4001c957a20 */ /* 0x040fe60000410000 */
[----:B------:R1:W3:Y:S01]  /*1b2b0*/  MUFU.EX2 R25, R5 ;  /* 0x0000000500197308 */ /* 0x0002e20000000800 */
[----:B------:R-:W-:Y:S01]  /*1b2c0*/  FSEL R4, R28, RZ, P0 ;  /* 0x000000ff1c047208 */ /* 0x000fe20000000000 */
[----:B------:R-:W-:Y:S01]  /*1b2d0*/  FMUL.FTZ R117, R27, R117 ;  /* 0x000000751b757220 */ /* 0x000fe20000410000 */
[----:B------:R-:W-:Y:S01]  /*1b2e0*/  FSEL R149, R149, RZ, P0 ;  /* 0x000000ff95957208 */ /* 0x000fe20000000000 */
[----:B------:R-:W-:Y:S01]  /*1b2f0*/  FMUL.FTZ R118, R26, R118 ;  /* 0x000000761a767220 */ /* 0x000fe20000410000 */
[C---:B------:R-:W-:Y:S01]  /*1b300*/  ISETP.GT.AND P0, PT, R243.reuse, R227, PT ;  /* 0x000000e3f300720c */ /* 0x040fe20003f04270 */
[----:B------:R-:W-:Y:S01]  /*1b310*/  FADD.FTZ R4, -R4, R148 ;  /* 0x0000009404047221 */ /* 0x000fe20000010100 */
[----:B------:R-:W-:Y:S01]  /*1b320*/  IADD3 R243, R243, -0x1, RZ ;  /* 0xfffffffff3f37810 */ /* 0x000fe20007ffe0ff */
[--C-:B------:R-:W-:Y:S02]  /*1b330*/  FFMA.FTZ R165, R10, c[0x0][0x2d0], -R149.reuse ;  /* 0x0000b4000aa57a23 */ /* 0x100fe40000010895 */
[----:B------:R-:W-:Y:S01]  /*1b340*/  FMUL.FTZ R4, R4, c[0x0][0x2d0] ;  /* 0x0000b40004047a20 */ /* 0x000fe20000410000 */
[----:B------:R-:W-:Y:S01]  /*1b350*/  MUFU.EX2 R157, R157 ;  /* 0x0000009d009d7308 */ /* 0x000fe20000000800 */
[--C-:B------:R-:W-:Y:S02]  /*1b360*/  FFMA.FTZ R164, R11, c[0x0][0x2d0], -R149.reuse ;  /* 0x0000b4000ba47a23 */ /* 0x100fe40000010895 */
[--C-:B------:R-:W-:Y:S01]  /*1b370*/  FFMA.FTZ R163, R14, c[0x0][0x2d0], -R149.reuse ;  /* 0x0000b4000ea37a23 */ /* 0x100fe20000010895 */
[----:B--2---:R-:W-:Y:S01]  /*1b380*/  F2FP.PACK_AB R35, R158, R159 ;  /* 0x0000009f9e23723e */ /* 0x004fe200000000ff */
[--C-:B------:R-:W-:Y:S02]  /*1b390*/  FFMA.FTZ R162, R15, c[0x0][0x2d0], -R149.reuse ;  /* 0x0000b4000fa27a23 */ /* 0x100fe40000010895 */
[--C-:B------:R-:W-:Y:S02]  /*1b3a0*/  FFMA.FTZ R196, R51, c[0x0][0x2d0], -R149.reuse ;  /* 0x0000b40033c47a23 */ /* 0x100fe40000010895 */
[--C-:B------:R-:W-:Y:S01]  /*1b3b0*/  FFMA.FTZ R197, R50, c[0x0][0x2d0], -R149.reuse ;  /* 0x0000b40032c57a23 */ /* 0x100fe20000010895 */
[----:B------:R2:W4:Y:S01]  /*1b3c0*/  MUFU.EX2 R24, R4 ;  /* 0x0000000400187308 */ /* 0x0005220000000800 */
[--C-:B------:R-:W-:Y:S02]  /*1b3d0*/  FFMA.FTZ R199, R49, c[0x0][0x2d0], -R149.reuse ;  /* 0x0000b40031c77a23 */ /* 0x100fe40000010895 */
[----:B-1----:R-:W-:Y:S02]  /*1b3e0*/  FMUL.FTZ R5, R27, R145 ;  /* 0x000000911b057220 */ /* 0x002fe40000410000 */
[C---:B---3--:R-:W-:Y:S02]  /*1b3f0*/  FMUL.FTZ R8, R25.reuse, R140 ;  /* 0x0000008c19087220 */ /* 0x048fe40000410000 */
[C---:B------:R-:W-:Y:S02]  /*1b400*/  FMUL.FTZ R9, R25.reuse, R141 ;  /* 0x0000008d19097220 */ /* 0x040fe40000410000 */
[C---:B------:R-:W-:Y:S01]  /*1b410*/  FMUL.FTZ R12, R25.reuse, R136 ;  /* 0x00000088190c7220 */ /* 0x040fe20000410000 */
[----:B------:R-:W1:Y:S01]  /*1b420*/  MUFU.EX2 R156, R156 ;  /* 0x0000009c009c7308 */ /* 0x000e620000000800 */
[C---:B------:R-:W-:Y:S02]  /*1b430*/  FMUL.FTZ R13, R25.reuse, R137 ;  /* 0x00000089190d7220 */ /* 0x040fe40000410000 */
[--C-:B------:R-:W-:Y:S02]  /*1b440*/  FFMA.FTZ R198, R48, c[0x0][0x2d0], -R149.reuse ;  /* 0x0000b40030c67a23 */ /* 0x100fe40000010895 */
[----:B------:R-:W-:Y:S01]  /*1b450*/  LDSM.16.MT88.4 R48, [R212+0x1c80] ;  /* 0x001c8000d430783b */ /* 0x000fe20000004200 */
[C---:B------:R-:W-:Y:S02]  /*1b460*/  FMUL.FTZ R104, R25.reuse, R104 ;  /* 0x0000006819687220 */ /* 0x040fe40000410000 */
[C---:B------:R-:W-:Y:S02]  /*1b470*/  FMUL.FTZ R105, R25.reuse, R105 ;  /* 0x0000006919697220 */ /* 0x040fe40000410000 */
[----:B------:R-:W-:Y:S01]  /*1b480*/  MUFU.EX2 R161, R161 ;  /* 0x000000a100a17308 */ /* 0x000fe20000000800 */
[C---:B------:R-:W-:Y:S02]  /*1b490*/  FMUL.FTZ R108, R25.reuse, R108 ;  /* 0x0000006c196c7220 */ /* 0x040fe40000410000 */
[----:B------:R-:W-:Y:S02]  /*1b4a0*/  FMUL.FTZ R109, R25, R109 ;  /* 0x0000006d196d7220 */ /* 0x000fe40000410000 */
[----:B--2---:R-:W-:Y:S02]  /*1b4b0*/  FMUL.FTZ R4, R27, R144 ;  /* 0x000000901b047220 */ /* 0x004fe40000410000 */
[C---:B----4-:R-:W-:Y:S02]  /*1b4c0*/  FMUL.FTZ R106, R24.reuse, R106 ;  /* 0x0000006a186a7220 */ /* 0x050fe40000410000 */
[C---:B------:R-:W-:Y:S01]  /*1b4d0*/  FMUL.FTZ R107, R24.reuse, R107 ;  /* 0x0000006b186b7220 */ /* 0x040fe20000410000 */
[----:B------:R-:W2:Y:S01]  /*1b4e0*/  MUFU.EX2 R160, R160 ;  /* 0x000000a000a07308 */ /* 0x000ea20000000800 */
[C---:B------:R-:W-:Y:S01]  /*1b4f0*/  FMUL.FTZ R110, R24.reuse, R110 ;  /* 0x0000006e186e7220 */ /* 0x040fe20000410000 */
[-C--:B------:R-:W-:Y:S01]  /*1b500*/  HMMA.16816.F32 R4, R32, R20.reuse, R4 ;  /* 0x000000142004723c */ /* 0x080fe20000001804 */
[----:B------:R-:W-:Y:S01]  /*1b510*/  FMUL.FTZ R10, R24, R142 ;  /* 0x0000008e180a7220 */ /* 0x000fe20000410000 */
[----:B-1----:R-:W-:Y:S01]  /*1b520*/  F2FP.PACK_AB R36, R156, R157 ;  /* 0x0000009d9c24723e */ /* 0x002fe200000000ff */
[C---:B------:R-:W-:Y:S02]  /*1b530*/  FMUL.FTZ R11, R24.reuse, R143 ;  /* 0x0000008f180b7220 */ /* 0x040fe40000410000 */
[C---:B------:R-:W-:Y:S02]  /*1b540*/  FMUL.FTZ R14, R24.reuse, R138 ;  /* 0x0000008a180e7220 */ /* 0x040fe40000410000 */
[C---:B------:R-:W-:Y:S01]  /*1b550*/  FMUL.FTZ R15, R24.reuse, R139 ;  /* 0x0000008b180f7220 */ /* 0x040fe20000410000 */
[----:B------:R-:W-:Y:S01]  /*1b560*/  MUFU.EX2 R165, R165 ;  /* 0x000000a500a57308 */ /* 0x000fe20000000800 */
[----:B------:R-:W-:Y:S03]  /*1b570*/  FMUL.FTZ R111, R24, R111 ;  /* 0x0000006f186f7220 */ /* 0x000fe60000410000 */
[----:B------:R-:W-:Y:S02]  /*1b580*/  FMUL.FTZ R119, R26, R119 ;  /* 0x000000771a777220 */ /* 0x000fe40000410000 */
[C---:B------:R-:W-:Y:S02]  /*1b590*/  FMUL.FTZ R120, R25.reuse, R120 ;  /* 0x0000007819787220 */ /* 0x040fe40000410000 */
[----:B------:R-:W-:Y:S02]  /*1b5a0*/  FMUL.FTZ R121, R25, R121 ;  /* 0x0000007919797220 */ /* 0x000fe40000410000 */
        /* <DEDUP_REMOVED lines=8> */
[C---:B------:R-:W-:Y:S02]  /*1b630*/  FMUL.FTZ R127, R26.reuse, R127 ;  /* 0x0000007f1a7f7220 */ /* 0x040fe40000410000 */
[C---:B------:R-:W-:Y:S02]  /*1b640*/  FMUL.FTZ R52, R27.reuse, R52 ;  /* 0x000000341b347220 */ /* 0x040fe40000410000 */
[----:B------:R-:W-:Y:S02]  /*1b650*/  FMUL.FTZ R53, R27, R53 ;  /* 0x000000351b357220 */ /* 0x000fe40000410000 */
[C---:B------:R-:W-:Y:S02]  /*1b660*/  FMUL.FTZ R54, R26.reuse, R54 ;  /* 0x000000361a367220 */ /* 0x040fe40000410000 */
[----:B------:R-:W-:Y:S01]  /*1b670*/  FMUL.FTZ R55, R26, R55 ;  /* 0x000000371a377220 */ /* 0x000fe20000410000 */
[----:B------:R-:W2:Y:S01]  /*1b680*/  MUFU.EX2 R162, R162 ;  /* 0x000000a200a27308 */ /* 0x000ea20000000800 */
[C---:B------:R-:W-:Y:S02]  /*1b690*/  FMUL.FTZ R56, R25.reuse, R56 ;  /* 0x0000003819387220 */ /* 0x040fe40000410000 */
[C---:B------:R-:W-:Y:S01]  /*1b6a0*/  FMUL.FTZ R57, R25.reuse, R57 ;  /* 0x0000003919397220 */ /* 0x040fe20000410000 */
[----:B-1----:R-:W-:Y:S01]  /*1b6b0*/  F2FP.PACK_AB R37, R164, R165 ;  /* 0x000000a5a425723e */ /* 0x002fe200000000ff */
[C---:B------:R-:W-:Y:S02]  /*1b6c0*/  FMUL.FTZ R58, R24.reuse, R58 ;  /* 0x0000003a183a7220 */ /* 0x040fe40000410000 */
[C---:B------:R-:W-:Y:S02]  /*1b6d0*/  FMUL.FTZ R59, R24.reuse, R59 ;  /* 0x0000003b183b7220 */ /* 0x040fe40000410000 */
[C---:B------:R-:W-:Y:S01]  /*1b6e0*/  FMUL.FTZ R60, R25.reuse, R60 ;  /* 0x0000003c193c7220 */ /* 0x040fe20000410000 */
[----:B------:R-:W-:Y:S01]  /*1b6f0*/  MUFU.EX2 R170, R170 ;  /* 0x000000aa00aa7308 */ /* 0x000fe20000000800 */
[----:B------:R-:W-:Y:S02]  /*1b700*/  FMUL.FTZ R61, R25, R61 ;  /* 0x0000003d193d7220 */ /* 0x000fe40000410000 */
[C---:B------:R-:W-:Y:S02]  /*1b710*/  FMUL.FTZ R62, R24.reuse, R62 ;  /* 0x0000003e183e7220 */ /* 0x040fe40000410000 */
[----:B------:R-:W-:Y:S02]  /*1b720*/  FMUL.FTZ R63, R24, R63 ;  /* 0x0000003f183f7220 */ /* 0x000fe40000410000 */
[C---:B------:R-:W-:Y:S02]  /*1b730*/  FMUL.FTZ R64, R27.reuse, R64 ;  /* 0x000000401b407220 */ /* 0x040fe40000410000 */
[C---:B------:R-:W-:Y:S01]  /*1b740*/  FMUL.FTZ R65, R27.reuse, R65 ;  /* 0x000000411b417220 */ /* 0x040fe20000410000 */
[----:B------:R-:W-:Y:S01]  /*1b750*/  MUFU.EX2 R174, R174 ;  /* 0x000000ae00ae7308 */ /* 0x000fe20000000800 */
[C---:B------:R-:W-:Y:S02]  /*1b760*/  FMUL.FTZ R66, R26.reuse, R66 ;  /* 0x000000421a427220 */ /* 0x040fe40000410000 */
[----:B------:R-:W-:Y:S01]  /*1b770*/  FMUL.FTZ R67, R26, R67 ;  /* 0x000000431a437220 */ /* 0x000fe20000410000 */
[----:B--2---:R-:W-:Y:S01]  /*1b780*/  F2FP.PACK_AB R39, R162, R163 ;  /* 0x000000a3a227723e */ /* 0x004fe200000000ff */
        /* <DEDUP_REMOVED lines=10> */
[C---:B------:R-:W-:Y:S01]  /*1b830*/  FMUL.FTZ R21, R25.reuse, R129 ;  /* 0x0000008119157220 */ /* 0x040fe20000410000 */
[----:B------:R-:W-:Y:S02]  /*1b840*/  MUFU.EX2 R181, R181 ;  /* 0x000000b500b57308 */ /* 0x000fe40000000800 */
[C---:B------:R-:W-:Y:S02]  /*1b850*/  FMUL.FTZ R74, R24.reuse, R74 ;  /* 0x0000004a184a7220 */ /* 0x040fe40000410000 */
[C---:B------:R-:W-:Y:S02]  /*1b860*/  FMUL.FTZ R75, R24.reuse, R75 ;  /* 0x0000004b184b7220 */ /* 0x040fe40000410000 */
        /* <DEDUP_REMOVED lines=20> */
[----:B------:R-:W1:Y:S03]  /*1b9b0*/  LDSM.16.MT88.4 R40, [R212+0x2480] ;  /* 0x00248000d428783b */ /* 0x000e660000004200 */
[C---:B------:R-:W-:Y:S01]  /*1b9c0*/  FMUL.FTZ R86, R26.reuse, R86 ;  /* 0x000000561a567220 */ /* 0x040fe20000410000 */
[----:B------:R-:W-:Y:S01]  /*1b9d0*/  MUFU.EX2 R190, R190 ;  /* 0x000000be00be7308 */ /* 0x000fe20000000800 */
[----:B------:R-:W-:Y:S02]  /*1b9e0*/  FMUL.FTZ R87, R26, R87 ;  /* 0x000000571a577220 */ /* 0x000fe40000410000 */
[-C--:B------:R-:W-:Y:S01]  /*1b9f0*/  HMMA.16816.F32 R116, R32, R44.reuse, R116 ;  /* 0x0000002c2074723c */ /* 0x080fe20000001874 */
[C---:B------:R-:W-:Y:S03]  /*1ba00*/  FMUL.FTZ R88, R25.reuse, R88 ;  /* 0x0000005819587220 */ /* 0x040fe60000410000 */
[C---:B------:R-:W-:Y:S02]  /*1ba10*/  FMUL.FTZ R89, R25.reuse, R89 ;  /* 0x0000005919597220 */ /* 0x040fe40000410000 */
[C---:B------:R-:W-:Y:S01]  /*1ba20*/  FMUL.FTZ R90, R24.reuse, R90 ;  /* 0x0000005a185a7220 */ /* 0x040fe20000410000 */
[----:B------:R-:W-:Y:S01]  /*1ba30*/  MUFU.EX2 R196, R196 ;  /* 0x000000c400c47308 */ /* 0x000fe20000000800 */
[C---:B------:R-:W-:Y:S01]  /*1ba40*/  HMMA.16816.F32 R120, R36.reuse, R44, R120 ;  /* 0x0000002c2478723c */ /* 0x040fe20000001878 */
[C---:B------:R-:W-:Y:S03]  /*1ba50*/  FMUL.FTZ R91, R24.reuse, R91 ;  /* 0x0000005b185b7220 */ /* 0x040fe60000410000 */
        /* <DEDUP_REMOVED lines=8> */
[----:B------:R-:W2:Y:S03]  /*1bae0*/  LDSM.16.MT88.4 R44, [R214+0x3080] ;  /* 0x00308000d62c783b */ /* 0x000ea60000004200 */
[----:B------:R-:W-:Y:S01]  /*1baf0*/  FMUL.FTZ R97, R27, R97 ;  /* 0x000000611b617220 */ /* 0x000fe20000410000 */
[----:B------:R-:W-:Y:S01]  /*1bb00*/  MUFU.EX2 R199, R199 ;  /* 0x000000c700c77308 */ /* 0x000fe20000000800 */
[C---:B------:R-:W-:Y:S02]  /*1bb10*/  FMUL.FTZ R98, R26.reuse, R98 ;  /* 0x000000621a627220 */ /* 0x040fe40000410000 */
[----:B------:R-:W-:Y:S01]  /*1bb20*/  FMUL.FTZ R99, R26, R99 ;  /* 0x000000631a637220 */ /* 0x000fe20000410000 */
[-C--:B-1----:R-:W-:Y:S03]  /*1bb30*/  HMMA.16816.F32 R52, R32, R40.reuse, R52 ;  /* 0x000000282034723c */ /* 0x082fe60000001834 */
[--C-:B------:R-:W-:Y:S02]  /*1bb40*/  FFMA.FTZ R168, R168, c[0x0][0x2d0], -R149.reuse ;  /* 0x0000b400a8a87a23 */ /* 0x100fe40000010895 */
[--C-:B------:R-:W-:Y:S01]  /*1bb50*/  FFMA.FTZ R166, R166, c[0x0][0x2d0], -R149.reuse ;  /* 0x0000b400a6a67a23 */ /* 0x100fe20000010895 */
[----:B------:R-:W-:Y:S01]  /*1bb60*/  MUFU.EX2 R198, R198 ;  /* 0x000000c600c67308 */ /* 0x000fe20000000800 */
[--C-:B------:R-:W-:Y:S01]  /*1bb70*/  FFMA.FTZ R191, R191, c[0x0][0x2d0], -R178.reuse ;  /* 0x0000b400bfbf7a23 */ /* 0x100fe200000108b2 */
[C---:B------:R-:W-:Y:S01]  /*1bb80*/  HMMA.16816.F32 R56, R36.reuse, R40, R56 ;  /* 0x000000282438723c */ /* 0x040fe20000001838 */
[--C-:B------:R-:W-:Y:S03]  /*1bb90*/  FFMA.FTZ R193, R193, c[0x0][0x2d0], -R178.reuse ;  /* 0x0000b400c1c17a23 */ /* 0x100fe600000108b2 */
[--C-:B------:R-:W-:Y:S02]  /*1bba0*/  FFMA.FTZ R194, R194, c[0x0][0x2d0], -R178.reuse ;  /* 0x0000b400c2c27a23 */ /* 0x100fe400000108b2 */
[----:B------:R-:W-:Y:S02]  /*1bbb0*/  FFMA.FTZ R195, R195, c[0x0][0x2d0], -R178 ;  /* 0x0000b400c3c37a23 */ /* 0x000fe400000108b2 */
[-C--:B------:R-:W-:Y:S01]  /*1bbc0*/  HMMA.16816.F32 R60, R36, R42.reuse, R60 ;  /* 0x0000002a243c723c */ /* 0x080fe2000000183c */
[----:B------:R-:W-:Y:S03]  /*1bbd0*/  MUFU.EX2 R191, R191 ;  /* 0x000000bf00bf7308 */ /* 0x000fe60000000800 */
[--C-:B------:R-:W-:Y:S02]  /*1bbe0*/  FFMA.FTZ R186, R186, c[0x0][0x2d0], -R188.reuse ;  /* 0x0000b400baba7a23 */ /* 0x100fe400000108bc */
[--C-:B------:R-:W-:Y:S02]  /*1bbf0*/  FFMA.FTZ R183, R183, c[0x0][0x2d0], -R188.reuse ;  /* 0x0000b400b7b77a23 */ /* 0x100fe400000108bc */
[C---:B------:R-:W-:Y:S01]  /*1bc00*/  HMMA.16816.F32 R64, R32.reuse, R42, R64 ;  /* 0x0000002a2040723c */ /* 0x040fe20000001840 */
[----:B------:R-:W1:Y:S02]  /*1bc10*/  LDSM.16.MT88.4 R40, [R212+0x3080] ;  /* 0x00308000d428783b */ /* 0x000e640000004200 */
[----:B------:R-:W3:Y:S01]  /*1bc20*/  MUFU.EX2 R193, R193 ;  /* 0x000000c100c17308 */ /* 0x000ee20000000800 */
[--C-:B------:R-:W-:Y:S02]  /*1bc30*/  FFMA.FTZ R175, R175, c[0x0][0x2d0], -R188.reuse ;  /* 0x0000b400afaf7a23 */ /* 0x100fe400000108bc */
[----:B------:R-:W-:Y:S02]  /*1bc40*/  FFMA.FTZ R188, R173, c[0x0][0x2d0], -R188 ;  /* 0x0000b400adbc7a23 */ /* 0x000fe400000108bc */
[-C--:B--2---:R-:W-:Y:S01]  /*1bc50*/  HMMA.16816.F32 R68, R32, R44.reuse, R68 ;  /* 0x0000002c2044723c */ /* 0x084fe20000001844 */
[--C-:B------:R-:W-:Y:S03]  /*1bc60*/  FFMA.FTZ R173, R177, c[0x0][0x2d0], -R178.reuse ;  /* 0x0000b400b1ad7a23 */ /* 0x100fe600000108b2 */
[--C-:B------:R-:W-:Y:S01]  /*1bc70*/  FFMA.FTZ R172, R172, c[0x0][0x2d0], -R178.reuse ;  /* 0x0000b400acac7a23 */ /* 0x100fe200000108b2 */
[----:B------:R-:W-:Y:S01]  /*1bc80*/  MUFU.EX2 R194, R194 ;  /* 0x000000c200c27308 */ /* 0x000fe20000000800 */
[--C-:B------:R-:W-:Y:S02]  /*1bc90*/  FFMA.FTZ R169, R169, c[0x0][0x2d0], -R178.reuse ;  /* 0x0000b400a9a97a23 */ /* 0x100fe400000108b2 */
[C---:B------:R-:W-:Y:S01]  /*1bca0*/  HMMA.16816.F32 R72, R36.reuse, R44, R72 ;  /* 0x0000002c2448723c */ /* 0x040fe20000001848 */
[----:B------:R-:W-:Y:S03]  /*1bcb0*/  FFMA.FTZ R178, R167, c[0x0][0x2d0], -R178 ;  /* 0x0000b400a7b27a23 */ /* 0x000fe600000108b2 */
[--C-:B------:R-:W-:Y:S02]  /*1bcc0*/  FFMA.FTZ R167, R171, c[0x0][0x2d0], -R149.reuse ;  /* 0x0000b400aba77a23 */ /* 0x100fe40000010895 */
[----:B------:R-:W-:Y:S01]  /*1bcd0*/  FFMA.FTZ R149, R29, c[0x0][0x2d0], -R149 ;  /* 0x0000b4001d957a23 */ /* 0x000fe20000010895 */
[----:B------:R-:W2:Y:S01]  /*1bce0*/  MUFU.EX2 R195, R195 ;  /* 0x000000c300c37308 */ /* 0x000ea20000000800 */
[-C--:B------:R-:W-:Y:S01]  /*1bcf0*/  HMMA.16816.F32 R76, R36, R46.reuse, R76 ;  /* 0x0000002e244c723c */ /* 0x080fe2000000184c */
[----:B------:R-:W-:Y:S03]  /*1bd00*/  FFMA.FTZ R155, R27, R242, R155 ;  /* 0x000000f21b9b7223 */ /* 0x000fe6000001009b */
[----:B------:R-:W-:Y:S02]  /*1bd10*/  FFMA.FTZ R31, R26, R241, R31 ;  /* 0x000000f11a1f7223 */ /* 0x000fe4000001001f */
[----:B------:R-:W-:Y:S02]  /*1bd20*/  FFMA.FTZ R157, R25, R240, R157 ;  /* 0x000000f0199d7223 */ /* 0x000fe4000001009d */
[C---:B------:R-:W-:Y:S01]  /*1bd30*/  HMMA.16816.F32 R80, R32.reuse, R46, R80 ;  /* 0x0000002e2050723c */ /* 0x040fe20000001850 */
[----:B------:R-:W4:Y:S01]  /*1bd40*/  LDSM.16.MT88.4 R44, [R214+0x1c80] ;  /* 0x001c8000d62c783b */ /* 0x000f220000004200 */
[----:B------:R5:W-:Y:S02]  /*1bd50*/  MUFU.EX2 R29, R149 ;  /* 0x00000095001d7308 */ /* 0x000be40000000800 */
[----:B------:R-:W-:Y:S02]  /*1bd60*/  FFMA.FTZ R165, R24, R235, R165 ;  /* 0x000000eb18a57223 */ /* 0x000fe400000100a5 */
[----:B------:R-:W-:Y:S02]  /*1bd70*/  FADD.FTZ R155, R154, R155 ;  /* 0x0000009b9a9b7221 */ /* 0x000fe40000010000 */
[----:B------:R-:W-:Y:S01]  /*1bd80*/  FADD.FTZ R31, R30, R31 ;  /* 0x0000001f1e1f7221 */ /* 0x000fe20000010000 */
[-C--:B-1----:R-:W-:Y:S03]  /*1bd90*/  HMMA.16816.F32 R84, R32, R40.reuse, R84 ;  /* 0x000000282054723c */ /* 0x082fe60000001854 */
[----:B------:R-:W1:Y:S01]  /*1bda0*/  MUFU.EX2 R187, R187 ;  /* 0x000000bb00bb7308 */ /* 0x000e620000000800 */
[----:B------:R-:W-:Y:S02]  /*1bdb0*/  FADD.FTZ R157, R156, R157 ;  /* 0x0000009d9c9d7221 */ /* 0x000fe40000010000 */
[----:B------:R-:W-:Y:S02]  /*1bdc0*/  FADD.FTZ R165, R164, R165 ;  /* 0x000000a5a4a57221 */ /* 0x000fe40000010000 */
[C---:B------:R-:W-:Y:S01]  /*1bdd0*/  HMMA.16816.F32 R88, R36.reuse, R40, R88 ;  /* 0x000000282458723c */ /* 0x040fe20000001858 */
[----:B------:R-:W-:Y:S03]  /*1bde0*/  FADD.FTZ R155, R153, R155 ;  /* 0x0000009b999b7221 */ /* 0x000fe60000010000 */
[----:B------:R-:W-:Y:S01]  /*1bdf0*/  MOV R153, R28 ;  /* 0x0000001c00997202 */ /* 0x000fe20000000f00 */
[----:B------:R-:W-:Y:S01]  /*1be00*/  MUFU.EX2 R184, R184 ;  /* 0x000000b800b87308 */ /* 0x000fe20000000800 */
[----:B------:R-:W-:Y:S02]  /*1be10*/  FADD.FTZ R31, R159, R31 ;  /* 0x0000001f9f1f7221 */ /* 0x000fe40000010000 */
[-C--:B------:R-:W-:Y:S01]  /*1be20*/  HMMA.16816.F32 R92, R36, R42.reuse, R92 ;  /* 0x0000002a245c723c */ /* 0x080fe2000000185c */
[----:B-----5:R-:W-:Y:S03]  /*1be30*/  LDSM.16.MT88.4 R148, [R212+0x2c80] ;  /* 0x002c8000d494783b */ /* 0x020fe60000004200 */
[----:B------:R-:W-:Y:S02]  /*1be40*/  FADD.FTZ R157, R161, R157 ;  /* 0x0000009da19d7221 */ /* 0x000fe40000010000 */
[----:B------:R-:W-:Y:S01]  /*1be50*/  FADD.FTZ R165, R163, R165 ;  /* 0x000000a5a3a57221 */ /* 0x000fe20000010000 */
[----:B---3--:R-:W-:Y:S01]  /*1be60*/  F2FP.PACK_AB R36, R193, R191 ;  /* 0x000000bfc124723e */ /* 0x008fe200000000ff */
[----:B------:R-:W-:Y:S01]  /*1be70*/  HMMA.16816.F32 R96, R32, R42, R96 ;  /* 0x0000002a2060723c */ /* 0x000fe20000001860 */
[----:B--2---:R-:W-:Y:S01]  /*1be80*/  F2FP.PACK_AB R38, R195, R194 ;  /* 0x000000c2c326723e */ /* 0x004fe200000000ff */
[----:B------:R-:W2:Y:S01]  /*1be90*/  LDSM.16.MT88.4 R40, [R214+0x2880] ;  /* 0x00288000d628783b */ /* 0x000ea20000004200 */
[----:B------:R-:W3:Y:S01]  /*1bea0*/  MUFU.EX2 R186, R186 ;  /* 0x000000ba00ba7308 */ /* 0x000ee20000000800 */
[----:B------:R-:W-:Y:S01]  /*1beb0*/  F2FP.PACK_AB R37, R197, R196 ;  /* 0x000000c4c525723e */ /* 0x000fe200000000ff */
[----:B------:R-:W-:Y:S01]  /*1bec0*/  FADD.FTZ R155, R152, R155 ;  /* 0x0000009b989b7221 */ /* 0x000fe20000010000 */
[----:B------:R-:W-:Y:S01]  /*1bed0*/  F2FP.PACK_AB R39, R198, R199 ;  /* 0x000000c7c627723e */ /* 0x000fe200000000ff */
[----:B------:R-:W-:Y:S01]  /*1bee0*/  FADD.FTZ R31, R158, R31 ;  /* 0x0000001f9e1f7221 */ /* 0x000fe20000010000 */
[----:B------:R-:W-:Y:S01]  /*1bef0*/  F2FP.PACK_AB R32, R174, R170 ;  /* 0x000000aaae20723e */ /* 0x000fe200000000ff */
[----:B------:R-:W-:Y:S03]  /*1bf00*/  FADD.FTZ R157, R160, R157 ;  /* 0x0000009da09d7221 */ /* 0x000fe60000010000 */
[----:B------:R-:W-:Y:S01]  /*1bf10*/  F2FP.PACK_AB R33, R181, R179 ;  /* 0x000000b3b521723e */ /* 0x000fe200000000ff */
[----:B------:R-:W5:Y:S01]  /*1bf20*/  MUFU.EX2 R183, R183 ;  /* 0x000000b700b77308 */ /* 0x000f620000000800 */
[----:B------:R-:W-:Y:S01]  /*1bf30*/  F2FP.PACK_AB R34, R185, R182 ;  /* 0x000000b6b922723e */ /* 0x000fe200000000ff */
[----:B------:R-:W-:Y:S01]  /*1bf40*/  FADD.FTZ R165, R162, R165 ;  /* 0x000000a5a2a57221 */ /* 0x000fe20000010000 */
[----:B------:R-:W-:Y:S01]  /*1bf50*/  F2FP.PACK_AB R35, R190, R189 ;  /* 0x000000bdbe23723e */ /* 0x000fe200000000ff */
[----:B------:R-:W-:Y:S02]  /*1bf60*/  FADD.FTZ R155, R170, R155 ;  /* 0x0000009baa9b7221 */ /* 0x000fe40000010000 */
[----:B------:R-:W-:Y:S02]  /*1bf70*/  FADD.FTZ R31, R179, R31 ;  /* 0x0000001fb31f7221 */ /* 0x000fe40000010000 */
[----:B------:R-:W-:Y:S02]  /*1bf80*/  FADD.FTZ R157, R191, R157 ;  /* 0x0000009dbf9d7221 */ /* 0x000fe40000010000 */
[-C--:B----4-:R-:W-:Y:S01]  /*1bf90*/  HMMA.16816.F32 R4, R32, R44.reuse, R4 ;  /* 0x0000002c2004723c */ /* 0x090fe20000001804 */
[----:B------:R-:W4:Y:S01]  /*1bfa0*/  MUFU.EX2 R180, R180 ;  /* 0x000000b400b47308 */ /* 0x000f220000000800 */
[----:B------:R-:W-:Y:S02]  /*1bfb0*/  FADD.FTZ R165, R196, R165 ;  /* 0x000000a5c4a57221 */ /* 0x000fe40000010000 */
        /* <DEDUP_REMOVED lines=8> */
[----:B------:R-:W-:Y:S03]  /*1c040*/  FADD.FTZ R31, R189, R31 ;  /* 0x0000001fbd1f7221 */ /* 0x000fe60000010000 */
[----:B------:R-:W-:Y:S01]  /*1c050*/  FADD.FTZ R157, R194, R157 ;  /* 0x0000009dc29d7221 */ /* 0x000fe20000010000 */
[----:B------:R-:W2:Y:S01]  /*1c060*/  MUFU.EX2 R175, R175 ;  /* 0x000000af00af7308 */ /* 0x000ea20000000800 */
[----:B------:R-:W-:Y:S02]  /*1c070*/  FADD.FTZ R165, R199, R165 ;  /* 0x000000a5c7a57221 */ /* 0x000fe40000010000 */
[C---:B------:R-:W-:Y:S01]  /*1c080*/  HMMA.16816.F32 R16, R32.reuse, R46, R16 ;  /* 0x0000002e2010723c */ /* 0x040fe20000001810 */
[----:B------:R-:W2:Y:S03]  /*1c090*/  LDSM.16.MT88.4 R44, [R212+0x2880] ;  /* 0x00288000d42c783b */ /* 0x000ea60000004200 */
[----:B------:R-:W-:Y:S02]  /*1c0a0*/  FADD.FTZ R155, R185, R155 ;  /* 0x0000009bb99b7221 */ /* 0x000fe40000010000 */
[----:B------:R-:W-:Y:S01]  /*1c0b0*/  FADD.FTZ R31, R190, R31 ;  /* 0x0000001fbe1f7221 */ /* 0x000fe20000010000 */
[----:B------:R-:W2:Y:S01]  /*1c0c0*/  MUFU.EX2 R188, R188 ;  /* 0x000000bc00bc7308 */ /* 0x000ea20000000800 */
[-C--:B------:R-:W-:Y:S01]  /*1c0d0*/  HMMA.16816.F32 R100, R32, R48.reuse, R100 ;  /* 0x000000302064723c */ /* 0x080fe20000001864 */
[----:B------:R-:W-:Y:S03]  /*1c0e0*/  FADD.FTZ R157, R195, R157 ;  /* 0x0000009dc39d7221 */ /* 0x000fe60000010000 */
[----:B------:R-:W-:Y:S02]  /*1c0f0*/  FADD.FTZ R165, R198, R165 ;  /* 0x000000a5c6a57221 */ /* 0x000fe40000010000 */
[----:B-1----:R-:W-:Y:S02]  /*1c100*/  FADD.FTZ R155, R187, R155 ;  /* 0x0000009bbb9b7221 */ /* 0x002fe40000010000 */
[C---:B------:R-:W-:Y:S01]  /*1c110*/  HMMA.16816.F32 R104, R36.reuse, R48, R104 ;  /* 0x000000302468723c */ /* 0x040fe20000001868 */
[----:B------:R-:W1:Y:S03]  /*1c120*/  MUFU.EX2 R173, R173 ;  /* 0x000000ad00ad7308 */ /* 0x000e660000000800 */
[----:B---3--:R-:W-:Y:S02]  /*1c130*/  FADD.FTZ R31, R186, R31 ;  /* 0x0000001fba1f7221 */ /* 0x008fe40000010000 */
[----:B------:R-:W-:Y:S02]  /*1c140*/  FADD.FTZ R155, R184, R155 ;  /* 0x0000009bb89b7221 */ /* 0x000fe40000010000 */
[-C--:B------:R-:W-:Y:S01]  /*1c150*/  HMMA.16816.F32 R108, R36, R50.reuse, R108 ;  /* 0x00000032246c723c */ /* 0x080fe2000000186c */
[----:B-----5:R-:W-:Y:S02]  /*1c160*/  FADD.FTZ R31, R183, R31 ;  /* 0x0000001fb71f7221 */ /* 0x020fe40000010000 */
[----:B------:R-:W3:Y:S01]  /*1c170*/  MUFU.EX2 R172, R172 ;  /* 0x000000ac00ac7308 */ /* 0x000ee20000000800 */
[----:B----4-:R-:W-:Y:S02]  /*1c180*/  FADD.FTZ R155, R180, R155 ;  /* 0x0000009bb49b7221 */ /* 0x010fe40000010000 */
[----:B--2---:R-:W-:Y:S02]  /*1c190*/  FADD.FTZ R31, R175, R31 ;  /* 0x0000001faf1f7221 */ /* 0x004fe40000010000 */
[C---:B------:R-:W-:Y:S01]  /*1c1a0*/  HMMA.16816.F32 R112, R32.reuse, R50, R112 ;  /* 0x000000322070723c */ /* 0x040fe20000001870 */
[----:B------:R-:W2:Y:S03]  /*1c1b0*/  LDSM.16.MT88.4 R48, [R214+0x3480] ;  /* 0x00348000d630783b */ /* 0x000ea60000004200 */
[----:B------:R-:W-:Y:S01]  /*1c1c0*/  FADD.FTZ R242, R192, R155 ;  /* 0x0000009bc0f27221 */ /* 0x000fe20000010000 */
[----:B------:R-:W4:Y:S01]  /*1c1d0*/  MUFU.EX2 R169, R169 ;  /* 0x000000a900a97308 */ /* 0x000f220000000800 */
[----:B------:R-:W-:Y:S02]  /*1c1e0*/  FADD.FTZ R241, R188, R31 ;  /* 0x0000001fbcf17221 */ /* 0x000fe40000010000 */
[-C--:B------:R-:W-:Y:S01]  /*1c1f0*/  HMMA.16816.F32 R116, R32, R40.reuse, R116 ;  /* 0x000000282074723c */ /* 0x080fe20000001874 */
[----:B-1----:R-:W-:Y:S06]  /*1c200*/  FADD.FTZ R157, R173, R157 ;  /* 0x0000009dad9d7221 */ /* 0x002fec0000010000 */
[----:B------:R-:W1:Y:S01]  /*1c210*/  MUFU.EX2 R178, R178 ;  /* 0x000000b200b27308 */ /* 0x000e620000000800 */
[C---:B------:R-:W-:Y:S01]  /*1c220*/  HMMA.16816.F32 R120, R36.reuse, R40, R120 ;  /* 0x000000282478723c */ /* 0x040fe20000001878 */
[----:B---3--:R-:W-:Y:S07]  /*1c230*/  FADD.FTZ R157, R172, R157 ;  /* 0x0000009dac9d7221 */ /* 0x008fee0000010000 */
[-C--:B------:R-:W-:Y:S01]  /*1c240*/  HMMA.16816.F32 R20, R36, R42.reuse, R20 ;  /* 0x0000002a2414723c */ /* 0x080fe20000001814 */
[----:B------:R-:W3:Y:S03]  /*1c250*/  MUFU.EX2 R167, R167 ;  /* 0x000000a700a77308 */ /* 0x000ee60000000800 */
[----:B----4-:R-:W-:Y:S04]  /*1c260*/  FADD.FTZ R157, R169, R157 ;  /* 0x0000009da99d7221 */ /* 0x010fe80000010000 */
[C---:B------:R-:W-:Y:S01]  /*1c270*/  HMMA.16816.F32 R124, R32.reuse, R42, R124 ;  /* 0x0000002a207c723c */ /* 0x040fe2000000187c */
[----:B------:R-:W4:Y:S02]  /*1c280*/  LDSM.16.MT88.4 R40, [R212+0x3480] ;  /* 0x00348000d428783b */ /* 0x000f240000004200 */
[----:B------:R-:W5:Y:S01]  /*1c290*/  MUFU.EX2 R168, R168 ;  /* 0x000000a800a87308 */ /* 0x000f620000000800 */
[----:B-1----:R-:W-:Y:S04]  /*1c2a0*/  FADD.FTZ R240, R178, R157 ;  /* 0x0000009db2f07221 */ /* 0x002fe80000010000 */
[-C--:B------:R-:W-:Y:S05]  /*1c2b0*/  HMMA.16816.F32 R52, R32, R44.reuse, R52 ;  /* 0x0000002c2034723c */ /* 0x080fea0000001834 */
[----:B------:R-:W1:Y:S03]  /*1c2c0*/  MUFU.EX2 R166, R166 ;  /* 0x000000a600a67308 */ /* 0x000e660000000800 */
[C---:B------:R-:W-:Y:S01]  /*1c2d0*/  HMMA.16816.F32 R56, R36.reuse, R44, R56 ;  /* 0x0000002c2438723c */ /* 0x040fe20000001838 */
[----:B---3--:R-:W-:Y:S07]  /*1c2e0*/  FADD.FTZ R165, R167, R165 ;  /* 0x000000a5a7a57221 */ /* 0x008fee0000010000 */
[-C--:B------:R-:W-:Y:S01]  /*1c2f0*/  HMMA.16816.F32 R60, R36, R46.reuse, R60 ;  /* 0x0000002e243c723c */ /* 0x080fe2000000183c */
[----:B-----5:R-:W-:Y:S07]  /*1c300*/  FADD.FTZ R165, R168, R165 ;  /* 0x000000a5a8a57221 */ /* 0x020fee0000010000 */
[C---:B------:R-:W-:Y:S01]  /*1c310*/  HMMA.16816.F32 R64, R32.reuse, R46, R64 ;  /* 0x0000002e2040723c */ /* 0x040fe20000001840 */
[----:B------:R-:W3:Y:S03]  /*1c320*/  LDSM.16.MT88.4 R44, [R212+0x2080] ;  /* 0x00208000d42c783b */ /* 0x000ee60000004200 */
[----:B-1----:R-:W-:Y:S04]  /*1c330*/  FADD.FTZ R165, R166, R165 ;  /* 0x000000a5a6a57221 */ /* 0x002fe80000010000 */
[-C--:B--2---:R-:W-:Y:S01]  /*1c340*/  HMMA.16816.F32 R68, R32, R48.reuse, R68 ;  /* 0x000000302044723c */ /* 0x084fe20000001844 */
[C---:B------:R-:W-:Y:S07]  /*1c350*/  FADD.FTZ R235, R29.reuse, R165 ;  /* 0x000000a51deb7221 */ /* 0x040fee0000010000 */
[C---:B------:R-:W-:Y:S08]  /*1c360*/  HMMA.16816.F32 R72, R36.reuse, R48, R72 ;  /* 0x000000302448723c */ /* 0x040ff00000001848 */
[-C--:B------:R-:W-:Y:S08]  /*1c370*/  HMMA.16816.F32 R76, R36, R50.reuse, R76 ;  /* 0x00000032244c723c */ /* 0x080ff0000000184c */
[C---:B------:R-:W-:Y:S01]  /*1c380*/  HMMA.16816.F32 R80, R32.reuse, R50, R80 ;  /* 0x000000322050723c */ /* 0x040fe20000001850 */
[----:B------:R-:W1:Y:S07]  /*1c390*/  LDSM.16.MT88.4 R48, [R214+0x2c80] ;  /* 0x002c8000d630783b */ /* 0x000e6e0000004200 */
[-C--:B----4-:R-:W-:Y:S08]  /*1c3a0*/  HMMA.16816.F32 R84, R32, R40.reuse, R84 ;  /* 0x000000282054723c */ /* 0x090ff00000001854 */
[C---:B------:R-:W-:Y:S08]  /*1c3b0*/  HMMA.16816.F32 R88, R36.reuse, R40, R88 ;  /* 0x000000282458723c */ /* 0x040ff00000001858 */
[-C--:B------:R-:W-:Y:S07]  /*1c3c0*/  HMMA.16816.F32 R92, R36, R42.reuse, R92 ;  /* 0x0000002a245c723c */ /* 0x080fee000000185c */
[----:B------:R-:W-:Y:S01]  /*1c3d0*/  F2FP.PACK_AB R36, R172, R173 ;  /* 0x000000adac24723e */ /* 0x000fe200000000ff */
[----:B------:R-:W-:Y:S01]  /*1c3e0*/  HMMA.16816.F32 R96, R32, R42, R96 ;  /* 0x0000002a2060723c */ /* 0x000fe20000001860 */
[----:B------:R-:W-:Y:S01]  /*1c3f0*/  F2FP.PACK_AB R38, R178, R169 ;  /* 0x000000a9b226723e */ /* 0x000fe200000000ff */
[----:B------:R-:W2:Y:S02]  /*1c400*/  LDSM.16.MT88.4 R40, [R214+0x3880] ;  /* 0x00388000d628783b */ /* 0x000ea40000004200 */
[----:B------:R-:W-:Y:S02]  /*1c410*/  F2FP.PACK_AB R37, R168, R167 ;  /* 0x000000a7a825723e */ /* 0x000fe400000000ff */
[----:B------:R-:W-:Y:S02]  /*1c420*/  F2FP.PACK_AB R39, R29, R166 ;  /* 0x000000a61d27723e */ /* 0x000fe400000000ff */
[----:B------:R-:W-:Y:S04]  /*1c430*/  F2FP.PACK_AB R32, R184, R187 ;  /* 0x000000bbb820723e */ /* 0x000fe800000000ff */
[----:B------:R-:W-:Y:S02]  /*1c440*/  F2FP.PACK_AB R33, R183, R186 ;  /* 0x000000bab721723e */ /* 0x000fe400000000ff */
[----:B------:R-:W-:Y:S02]  /*1c450*/  F2FP.PACK_AB R34, R192, R180 ;  /* 0x000000b4c022723e */ /* 0x000fe400000000ff */
[----:B------:R-:W-:Y:S07]  /*1c460*/  F2FP.PACK_AB R35, R188, R175 ;  /* 0x000000afbc23723e */ /* 0x000fee00000000ff */
[-C--:B------:R-:W-:Y:S01]  /*1c470*/  HMMA.16816.F32 R144, R32, R132.reuse, R4 ;  /* 0x000000842090723c */ /* 0x080fe20000001804 */
[----:B------:R-:W4:Y:S07]  /*1c480*/  LDSM.16.MT88.4 R4, [R212+0x3880] ;  /* 0x00388000d404783b */ /* 0x000f2e0000004200 */
[C---:B------:R-:W-:Y:S08]  /*1c490*/  HMMA.16816.F32 R140, R36.reuse, R132, R8 ;  /* 0x00000084248c723c */ /* 0x040ff00000001808 */
[-C--:B------:R-:W-:Y:S08]  /*1c4a0*/  HMMA.16816.F32 R136, R36, R134.reuse, R12 ;  /* 0x000000862488723c */ /* 0x080ff0000000180c */
[C---:B------:R-:W-:Y:S08]  /*1c4b0*/  HMMA.16816.F32 R132, R32.reuse, R134, R16 ;  /* 0x000000862084723c */ /* 0x040ff00000001810 */
[-C--:B---3--:R-:W-:Y:S08]  /*1c4c0*/  HMMA.16816.F32 R100, R32, R44.reuse, R100 ;  /* 0x0000002c2064723c */ /* 0x088ff00000001864 */
        /* <DEDUP_REMOVED lines=8> */
[C---:B------:R-:W-:Y:S07]  /*1c550*/  HMMA.16816.F32 R56, R36.reuse, R148, R56 ;  /* 0x000000942438723c */ /* 0x040fee0000001838 */
[----:B------:R-:W-:Y:S01]  /*1c560*/  MOV R149, R0 ;  /* 0x0000000000957202 */ /* 0x000fe20000000f00 */
[-C--:B------:R-:W-:Y:S01]  /*1c570*/  HMMA.16816.F32 R60, R36, R150.reuse, R60 ;  /* 0x00000096243c723c */ /* 0x080fe2000000183c */
[----:B------:R-:W-:Y:S07]  /*1c580*/  MOV R148, R28 ;  /* 0x0000001c00947202 */ /* 0x000fee0000000f00 */
[C---:B------:R-:W-:Y:S07]  /*1c590*/  HMMA.16816.F32 R64, R32.reuse, R150, R64 ;  /* 0x000000962040723c */ /* 0x040fee0000001840 */
[----:B------:R-:W-:Y:S01]  /*1c5a0*/  MOV R150, R2 ;  /* 0x0000000200967202 */ /* 0x000fe20000000f00 */
[-C--:B--2---:R-:W-:Y:S01]  /*1c5b0*/  HMMA.16816.F32 R68, R32, R40.reuse, R68 ;  /* 0x000000282044723c */ /* 0x084fe20000001844 */
[----:B------:R-:W-:Y:S07]  /*1c5c0*/  MOV R151, R3 ;  /* 0x0000000300977202 */ /* 0x000fee0000000f00 */
[C---:B------:R-:W-:Y:S08]  /*1c5d0*/  HMMA.16816.F32 R72, R36.reuse, R40, R72 ;  /* 0x000000282448723c */ /* 0x040ff00000001848 */
[-C--:B------:R-:W-:Y:S08]  /*1c5e0*/  HMMA.16816.F32 R76, R36, R42.reuse, R76 ;  /* 0x0000002a244c723c */ /* 0x080ff0000000184c */
[C---:B------:R-:W-:Y:S08]  /*1c5f0*/  HMMA.16816.F32 R80, R32.reuse, R42, R80 ;  /* 0x0000002a2050723c */ /* 0x040ff00000001850 */
[-C--:B----4-:R-:W-:Y:S08]  /*1c600*/  HMMA.16816.F32 R84, R32, R4.reuse, R84 ;  /* 0x000000042054723c */ /* 0x090ff00000001854 */
[C---:B------:R-:W-:Y:S08]  /*1c610*/  HMMA.16816.F32 R88, R36.reuse, R4, R88 ;  /* 0x000000042458723c */ /* 0x040ff00000001858 */
[-C--:B------:R-:W-:Y:S08]  /*1c620*/  HMMA.16816.F32 R92, R36, R6.reuse, R92 ;  /* 0x00000006245c723c */ /* 0x080ff0000000185c */
[----:B------:R-:W-:Y:S01]  /*1c630*/  HMMA.16816.F32 R96, R32, R6, R96 ;  /* 0x000000062060723c */ /* 0x000fe20000001860 */
[----:B------:R-:W-:-:S07]  /*1c640*/  @P0 BRA `(.L_x_1269) ;  /* 0xffffc43000000947 */ /* 0x000fce000383ffff */
.L_x_1251:
        /* <DEDUP_REMOVED lines=17> */
[----:B------:R-:W-:Y:S01]  /*1c760*/  CS2R R6, SRZ ;  /* 0x0000000000067805 */ /* 0x000fe2000001ff00 */
[----:B--2---:R-:W-:Y:S02]  /*1c770*/  FADD.FTZ R9, R241, R9 ;  /* 0x00000009f1097221 */ /* 0x004fe40000010000 */
[----:B------:R-:W-:Y:S01]  /*1c780*/  FSETP.NE.FTZ.AND P3, PT, R4, RZ, PT ;  /* 0x000000ff0400720b */ /* 0x000fe20003f75000 */
[----:B---3--:R-:W-:-:S02]  /*1c790*/  FADD.FTZ R8, R8, R10 ;  /* 0x0000000a08087221 */ /* 0x008fc40000010000 */
[----:B------:R-:W-:Y:S01]  /*1c7a0*/  FSETP.NE.FTZ.AND P2, PT, R9, RZ, PT ;  /* 0x000000ff0900720b */ /* 0x000fe20003f55000 */
[----:B------:R-:W-:Y:S01]  /*1c7b0*/  CS2R R10, SRZ ;  /* 0x00000000000a7805 */ /* 0x000fe2000001ff00 */
[----:B----4-:R-:W-:Y:S01]  /*1c7c0*/  FADD.FTZ R5, R5, R235 ;  /* 0x000000eb05057221 */ /* 0x010fe20000010000 */
[----:B------:R-:W-:-:S04]  /*1c7d0*/  FSETP.NE.FTZ.AND P1, PT, R8, RZ, PT ;  /* 0x000000ff0800720b */ /* 0x000fc80003f35000 */
[----:B------:R-:W-:-:S03]  /*1c7e0*/  FSETP.NE.FTZ.AND P0, PT, R5, RZ, PT ;  /* 0x000000ff0500720b */ /* 0x000fc60003f15000 */
        /* <DEDUP_REMOVED lines=9> */
[----:B------:R-:W2:Y:S01]  /*1c880*/  @P3 MUFU.LG2 R4, R4 ;  /* 0x0000000400043308 */ /* 0x000ea20000000c00 */
[----:B------:R-:W-:Y:S02]  /*1c890*/  @P0 FMUL.FTZ R19, R19, c[0x0][0x2d0] ;  /* 0x0000b40013130a20 */ /* 0x000fe40000410000 */
[C---:B-1----:R-:W-:Y:S02]  /*1c8a0*/  FMUL.FTZ R144, R7.reuse, R144 ;  /* 0x0000009007907220 */ /* 0x042fe40000410000 */
[C---:B------:R-:W-:Y:S02]  /*1c8b0*/  FMUL.FTZ R145, R7.reuse, R145 ;  /* 0x0000009107917220 */ /* 0x040fe40000410000 */
[C---:B------:R-:W-:Y:S01]  /*1c8c0*/  FMUL.FTZ R132, R7.reuse, R132 ;  /* 0x0000008407847220 */ /* 0x040fe20000410000 */
[----:B------:R-:W1:Y:S01]  /*1c8d0*/  @P2 MUFU.LG2 R9, R9 ;  /* 0x0000000900092308 */ /* 0x000e620000000c00 */
[----:B------:R-:W-:-:S02]  /*1c8e0*/  FMUL.FTZ R133, R7, R133 ;  /* 0x0000008507857220 */ /* 0x000fc40000410000 */
[C---:B------:R-:W-:Y:S02]  /*1c8f0*/  FMUL.FTZ R100, R7.reuse, R100 ;  /* 0x0000006407647220 */ /* 0x040fe40000410000 */
[C---:B------:R-:W-:Y:S02]  /*1c900*/  FMUL.FTZ R101, R7.reuse, R101 ;  /* 0x0000006507657220 */ /* 0x040fe40000410000 */
[C---:B------:R-:W-:Y:S01]  /*1c910*/  FMUL.FTZ R112, R7.reuse, R112 ;  /* 0x0000007007707220 */ /* 0x040fe20000410000 */
[----:B------:R-:W3:Y:S01]  /*1c920*/  @P1 MUFU.LG2 R18, R8 ;  /* 0x0000000800121308 */ /* 0x000ee20000000c00 */
[----:B--2---:R-:W-:Y:S02]  /*1c930*/  @P3 FMUL.FTZ R4, R4, 0.69314718246459960938 ;  /* 0x3f31721804043820 */ /* 0x004fe40000410000 */
[C---:B------:R-:W-:Y:S02]  /*1c940*/  FMUL.FTZ R113, R7.reuse, R113 ;  /* 0x0000007107717220 */ /* 0x040fe40000410000 */
[----:B------:R-:W-:-:S02]  /*1c950*/  FMUL.FTZ R116, R7, R116 ;  /* 0x0000007407747220 */ /* 0x000fc40000410000 */
[----:B------:R-:W-:Y:S01]  /*1c960*/  FMUL.FTZ R117, R7, R117 ;  /* 0x0000007507757220 */ /* 0x000fe20000410000 */
[----:B------:R-:W2:Y:S01]  /*1c970*/  @P0 MUFU.LG2 R23, R5 ;  /* 0x0000000500170308 */ /* 0x000ea20000000c00 */
[----:B-1----:R-:W-:Y:S02]  /*1c980*/  @P2 FMUL.FTZ R9, R9, 0.69314718246459960938 ;  /* 0x3f31721809092820 */ /* 0x002fe40000410000 */
[C---:B------:R-:W-:Y:S02]  /*1c990*/  FMUL.FTZ R124, R7.reuse, R124 ;  /* 0x0000007c077c7220 */ /* 0x040fe40000410000 */
[C---:B------:R-:W-:Y:S02]  /*1c9a0*/  FMUL.FTZ R125, R7.reuse, R125 ;  /* 0x0000007d077d7220 */ /* 0x040fe40000410000 */
[----:B------:R-:W-:Y:S01]  /*1c9b0*/  FMUL.FTZ R52, R7, R52 ;  /* 0x0000003407347220 */ /* 0x000fe20000410000 */
[----:B------:R-:W1:Y:S01]  /*1c9c0*/  @P1 MUFU.RCP R10, R8 ;  /* 0x00000008000a1308 */ /* 0x000e620000001000 */
[----:B---3--:R-:W-:-:S02]  /*1c9d0*/  @P1 FMUL.FTZ R18, R18, 0.69314718246459960938 ;  /* 0x3f31721812121820 */ /* 0x008fc40000410000 */
[C---:B------:R-:W-:Y:S02]  /*1c9e0*/  FMUL.FTZ R53, R7.reuse, R53 ;  /* 0x0000003507357220 */ /* 0x040fe40000410000 */
[C---:B------:R-:W-:Y:S02]  /*1c9f0*/  FMUL.FTZ R64, R7.reuse, R64 ;  /* 0x0000004007407220 */ /* 0x040fe40000410000 */
[----:B------:R-:W-:Y:S01]  /*1ca00*/  FMUL.FTZ R65, R7, R65 ;  /* 0x0000004107417220 */ /* 0x000fe20000410000 */
[----:B------:R3:W4:Y:S01]  /*1ca10*/  @P0 MUFU.RCP R11, R5 ;  /* 0x00000005000b0308 */ /* 0x0007220000001000 */
[----:B--2---:R-:W-:Y:S02]  /*1ca20*/  @P0 FMUL.FTZ R23, R23, 0.69314718246459960938 ;  /* 0x3f31721817170820 */ /* 0x004fe40000410000 */
[C---:B------:R-:W-:Y:S02]  /*1ca30*/  FMUL.FTZ R68, R7.reuse, R68 ;  /* 0x0000004407447220 */ /* 0x040fe40000410000 */
[----:B------:R-:W-:-:S02]  /*1ca40*/  FMUL.FTZ R69, R7, R69 ;  /* 0x0000004507457220 */ /* 0x000fc40000410000 */
[C---:B------:R-:W-:Y:S02]  /*1ca50*/  FMUL.FTZ R80, R7.reuse, R80 ;  /* 0x0000005007507220 */ /* 0x040fe40000410000 */
[C---:B------:R-:W-:Y:S02]  /*1ca60*/  FMUL.FTZ R81, R7.reuse, R81 ;  /* 0x0000005107517220 */ /* 0x040fe40000410000 */
[C---:B------:R-:W-:Y:S02]  /*1ca70*/  FMUL.FTZ R84, R7.reuse, R84 ;  /* 0x0000005407547220 */ /* 0x040fe40000410000 */
[C---:B------:R-:W-:Y:S02]  /*1ca80*/  FMUL.FTZ R85, R7.reuse, R85 ;  /* 0x0000005507557220 */ /* 0x040fe40000410000 */
[----:B------:R-:W-:Y:S01]  /*1ca90*/  FMUL.FTZ R96, R7, R96 ;  /* 0x0000006007607220 */ /* 0x000fe20000410000 */
[----:B---3--:R-:W-:Y:S01]  /*1caa0*/  MOV R5, 0xff800000 ;  /* 0xff80000000057802 */ /* 0x008fe20000000f00 */
        /* <DEDUP_REMOVED lines=46> */
[C---:B----4-:R-:W-:Y:S02]  /*1cd90*/  FMUL.FTZ R142, R11.reuse, R142 ;  /* 0x0000008e0b8e7220 */ /* 0x050fe40000410000 */
        /* <DEDUP_REMOVED lines=24> */
[----:B------:R-:W-:Y:S02]  /*1cf20*/  FMUL.FTZ R10, R10, R93 ;  /* 0x0000005d0a0a7220 */ /* 0x000fe40000410000 */
[----:B------:R-:W-:-:S02]  /*1cf30*/  FMUL.FTZ R11, R11, R95 ;  /* 0x0000005f0b0b7220 */ /* 0x000fc40000410000 */
[----:B------:R-:W-:Y:S02]  /*1cf40*/  @P3 FFMA.FTZ R5, R22, R3, R4 ;  /* 0x0000000316053223 */ /* 0x000fe40000010004 */
[----:B------:R-:W-:Y:S02]  /*1cf50*/  @P2 FFMA.FTZ R15, R21, R2, R9 ;  /* 0x00000002150f2223 */ /* 0x000fe40000010009 */
[----:B------:R-:W-:Y:S02]  /*1cf60*/  @P1 FFMA.FTZ R16, R20, R0, R18 ;  /* 0x0000000014101223 */ /* 0x000fe40000010012 */
[----:B------:R-:W-:Y:S02]  /*1cf70*/  @P0 FFMA.FTZ R17, R19, R153, R23 ;  /* 0x0000009913110223 */ /* 0x000fe40000010017 */
.L_x_1153:
[----:B------:R-:W-:Y:S05]  /*1cf80*/  @P4 BRA `(.L_x_1270) ;  /* 0x0000175000004947 */ /* 0x000fea0003800000 */
[----:B------:R-:W1:Y:S01]  /*1cf90*/  S2R R0, SR_TID.X ;  /* 0x0000000000007919 */ /* 0x000e620000002100 */
[----:B------:R-:W-:Y:S02]  /*1cfa0*/  F2FP.PACK_AB R75, R75, R8 ;  /* 0x000000084b4b723e */ /* 0x000fe400000000ff */
[----:B------:R-:W-:Y:S01]  /*1cfb0*/  F2FP.PACK_AB R98, R6, R98 ;  /* 0x000000620662723e */ /* 0x000fe200000000ff */
[----:B------:R-:W-:Y:S01]  /*1cfc0*/  BAR.SYNC.DEFER_BLOCKING 0x1, 0x80 ;  /* 0x0042000000007b1d */ /* 0x000fe20000010000 */
        /* <DEDUP_REMOVED lines=30> */
[C---:B------:R-:W-:Y:S01]  /*1d1b0*/  LOP3.LUT P0, RZ, R21.reuse, 0x2, RZ, 0xc0, !PT ;  /* 0x0000000215ff7812 */ /* 0x040fe2000780c0ff */
[----:B------:R-:W-:Y:S01]  /*1d1c0*/  IMAD.SHL.U32 R8, R21, 0x40, RZ ;  /* 0x0000004015087824 */ /* 0x000fe200078e00ff */
[----:B------:R-:W-:Y:S01]  /*1d1d0*/  F2FP.PACK_AB R110, R111, R110 ;  /* 0x0000006e6f6e723e */ /* 0x000fe200000000ff */
[----:B------:R-:W-:Y:S01]  /*1d1e0*/  IMAD.IADD R19, R9, 0x1, -R19 ;  /* 0x0000000109137824 */ /* 0x000fe200078e0a13 */
[----:B------:R-:W-:Y:S01]  /*1d1f0*/  F2FP.PACK_AB R116, R117, R116 ;  /* 0x000000747574723e */ /* 0x000fe200000000ff */
[----:B------:R-:W-:Y:S01]  /*1d200*/  IMAD R9, R3, 0x100, R20 ;  /* 0x0000010003097824 */ /* 0x000fe200078e0214 */
[----:B------:R-:W-:-:S02]  /*1d210*/  LOP3.LUT R8, R8, 0xc0, RZ, 0xc0, !PT ;  /* 0x000000c008087812 */ /* 0x000fc400078ec0ff */
[----:B------:R-:W-:Y:S01]  /*1d220*/  F2FP.PACK_AB R118, R119, R118 ;  /* 0x000000767776723e */ /* 0x000fe200000000ff */
[----:B------:R-:W-:Y:S01]  /*1d230*/  IMAD R9, R19, 0x10, R9 ;  /* 0x0000001013097824 */ /* 0x000fe200078e0209 */
[----:B------:R-:W-:Y:S02]  /*1d240*/  LEA.HI R8, R8, R8, RZ, 0x1d ;  /* 0x0000000808087211 */ /* 0x000fe400078fe8ff */
[----:B------:R-:W-:Y:S02]  /*1d250*/  LOP3.LUT R19, R21, 0x1, RZ, 0xc0, !PT ;  /* 0x0000000115137812 */ /* 0x000fe400078ec0ff */
[----:B------:R-:W-:Y:S01]  /*1d260*/  F2FP.PACK_AB R124, R125, R124 ;  /* 0x0000007c7d7c723e */ /* 0x000fe200000000ff */
[----:B------:R-:W-:Y:S01]  /*1d270*/  IMAD.U32 R8, R9, 0x2, R8 ;  /* 0x0000000209087824 */ /* 0x000fe200078e0008 */
[----:B------:R-:W-:Y:S02]  /*1d280*/  ISETP.NE.U32.AND P1, PT, R19, 0x1, PT ;  /* 0x000000011300780c */ /* 0x000fe40003f25070 */
[----:B------:R-:W-:Y:S01]  /*1d290*/  F2FP.PACK_AB R126, R127, R126 ;  /* 0x0000007e7f7e723e */ /* 0x000fe200000000ff */
[----:B------:R-:W-:Y:S01]  /*1d2a0*/  IMAD.SHL.U32 R8, R8, 0x2, RZ ;  /* 0x0000000208087824 */ /* 0x000fe200078e00ff */
[----:B------:R-:W-:-:S02]  /*1d2b0*/  F2FP.PACK_AB R120, R121, R120 ;  /* 0x000000787978723e */ /* 0x000fc400000000ff */
[----:B------:R-:W-:Y:S02]  /*1d2c0*/  F2FP.PACK_AB R122, R123, R122 ;  /* 0x0000007a7b7a723e */ /* 0x000fe400000000ff */
[C---:B------:R-:W-:Y:S01]  /*1d2d0*/  IADD3 R9, R8.reuse, 0x80, RZ ;  /* 0x0000008008097810 */ /* 0x040fe20007ffe0ff */
[----:B------:R-:W-:Y:S01]  /*1d2e0*/  STS [R8+0x80], R144 ;  /* 0x0000809008007388 */ /* 0x000fe20000000800 */
[----:B------:R-:W-:Y:S02]  /*1d2f0*/  IADD3 R6, R8, 0x70, RZ ;  /* 0x0000007008067810 */ /* 0x000fe40007ffe0ff */
[----:B------:R-:W-:Y:S01]  /*1d300*/  F2FP.PACK_AB R128, R129, R128 ;  /* 0x000000808180723e */ /* 0x000fe200000000ff */
[----:B------:R-:W-:Y:S01]  /*1d310*/  STS [R8+0x280], R146 ;  /* 0x0002809208007388 */ /* 0x000fe20000000800 */
[----:B------:R-:W-:Y:S01]  /*1d320*/  @P1 IADD3 R6, R9, 0x10, RZ ;  /* 0x0000001009061810 */ /* 0x000fe20007ffe0ff */
[----:B------:R-:W-:Y:S01]  /*1d330*/  IMAD.MOV.U32 R9, RZ, RZ, 0x20 ;  /* 0x00000020ff097424 */ /* 0x000fe200078e00ff */
[----:B------:R-:W-:-:S02]  /*1d340*/  F2FP.PACK_AB R130, R131, R130 ;  /* 0x000000828382723e */ /* 0x000fc400000000ff */
[----:B------:R-:W-:Y:S01]  /*1d350*/  F2FP.PACK_AB R52, R53, R52 ;  /* 0x000000343534723e */ /* 0x000fe200000000ff */
[----:B------:R-:W-:Y:S01]  /*1d360*/  STS [R6], R132 ;  /* 0x0000008406007388 */ /* 0x000fe20000000800 */
[----:B------:R-:W-:Y:S02]  /*1d370*/  SEL R9, R9, 0xffffffe0, !P0 ;  /* 0xffffffe009097807 */ /* 0x000fe40004000000 */
[----:B------:R-:W-:Y:S01]  /*1d380*/  F2FP.PACK_AB R54, R55, R54 ;  /* 0x000000363736723e */ /* 0x000fe200000000ff */
[----:B------:R-:W-:Y:S01]  /*1d390*/  STS [R6+0x200], R134 ;  /* 0x0002008606007388 */ /* 0x000fe20000000800 */
[----:B------:R-:W-:Y:S01]  /*1d3a0*/  F2FP.PACK_AB R64, R65, R64 ;  /* 0x000000404140723e */ /* 0x000fe200000000ff */
[----:B------:R-:W-:Y:S01]  /*1d3b0*/  IMAD.IADD R14, R8, 0x1, R9 ;  /* 0x00000001080e7824 */ /* 0x000fe200078e0209 */
[----:B------:R-:W-:Y:S01]  /*1d3c0*/  F2FP.PACK_AB R66, R67, R66 ;  /* 0x000000424342723e */ /* 0x000fe200000000ff */
[----:B------:R-:W-:Y:S01]  /*1d3d0*/  IMAD.IADD R9, R9, 0x1, R6 ;  /* 0x0000000109097824 */ /* 0x000fe200078e0206 */
        /* <DEDUP_REMOVED lines=55> */
[----:B------:R2:W-:Y:S04]  /*1d750*/  STS [R6+0x5000], R13 ;  /* 0x0050000d06007388 */ /* 0x0005e80000000800 */
[----:B------:R3:W-:Y:S04]  /*1d760*/  STS [R6+0x5200], R78 ;  /* 0x0052004e06007388 */ /* 0x0007e80000000800 */
[----:B------:R-:W-:Y:S04]  /*1d770*/  STS [R14+0x4080], R84 ;  /* 0x004080540e007388 */ /* 0x000fe80000000800 */
[----:B------:R-:W-:Y:S04]  /*1d780*/  STS [R14+0x4280], R86 ;  /* 0x004280560e007388 */ /* 0x000fe80000000800 */
[----:B------:R-:W-:Y:S04]  /*1d790*/  STS [R9+0x4000], R7 ;  /* 0x0040000709007388 */ /* 0x000fe80000000800 */
[----:B------:R-:W-:Y:S01]  /*1d7a0*/  STS [R9+0x4200], R98 ;  /* 0x0042006209007388 */ /* 0x000fe20000000800 */
[----:B-1----:R-:W-:-:S03]  /*1d7b0*/  IMAD.MOV.U32 R8, RZ, RZ, 0x4 ;  /* 0x00000004ff087424 */ /* 0x002fc600078e00ff */
[----:B------:R-:W-:Y:S01]  /*1d7c0*/  STS [R14+0x5080], R88 ;  /* 0x005080580e007388 */ /* 0x000fe20000000800 */
[----:B--2---:R-:W-:-:S03]  /*1d7d0*/  IMAD.WIDE R12, R225, R8, c[0x0][0x500] ;  /* 0x00014000e10c7625 */ /* 0x004fc600078e0208 */
[----:B------:R-:W-:Y:S04]  /*1d7e0*/  STS [R14+0x5280], R90 ;  /* 0x0052805a0e007388 */ /* 0x000fe80000000800 */
[----:B------:R-:W-:Y:S04]  /*1d7f0*/  STS [R9+0x5000], R10 ;  /* 0x0050000a09007388 */ /* 0x000fe80000000800 */
[----:B------:R1:W-:Y:S04]  /*1d800*/  STS [R9+0x5200], R11 ;  /* 0x0052000b09007388 */ /* 0x0003e80000000800 */
[----:B------:R-:W-:Y:S01]  /*1d810*/  BAR.SYNC.DEFER_BLOCKING 0x1, 0x80 ;  /* 0x0042000000007b1d */ /* 0x000fe20000010000 */
[----:B---3--:R-:W-:-:S02]  /*1d820*/  IMAD.MOV.U32 R6, RZ, RZ, c[0x0][0x388] ;  /* 0x0000e200ff067624 */ /* 0x008fc400078e00ff */
[----:B-1----:R-:W-:-:S03]  /*1d830*/  @P0 IMAD.WIDE R8, R225, R8, c[0x0][0x508] ;  /* 0x00014200e1080625 */ /* 0x002fc600078e0208 */
[----:B------:R-:W2:Y:S04]  /*1d840*/  @P1 LDG.E R7, [R12.64] ;  /* 0x0000000c0c071981 */ /* 0x000ea8000c1e1900 */
[----:B------:R1:W5:Y:S01]  /*1d850*/  @P0 LDG.E R6, [R8.64] ;  /* 0x0000000c08060981 */ /* 0x000362000c1e1900 */
[----:B------:R-:W-:Y:S02]  /*1d860*/  CS2R R10, SRZ ;  /* 0x00000000000a7805 */ /* 0x000fe4000001ff00 */
[--C-:B--2---:R-:W-:Y:S01]  /*1d870*/  @P1 SHF.R.S32.HI R11, RZ, 0x1f, R7.reuse ;  /* 0x0000001fff0b1819 */ /* 0x104fe20000011407 */
[----:B------:R-:W-:Y:S01]  /*1d880*/  @P1 IMAD.MOV.U32 R10, RZ, RZ, R7 ;  /* 0x000000ffff0a1224 */ /* 0x000fe200078e0007 */
[----:B------:R-:W-:Y:S05]  /*1d890*/  @P0 BRA `(.L_x_1271) ;  /* 0x0000004000000947 */ /* 0x000fea0003800000 */
[----:B-1----:R-:W-:Y:S05]  /*1d8a0*/  @!P1 BRA `(.L_x_1271) ;  /* 0x0000003000009947 */ /* 0x002fea0003800000 */
[----:B-----5:R1:W2:Y:S04]  /*1d8b0*/  LDG.E R6, [R12.64] ;  /* 0x0000000c0c067981 */ /* 0x0202a8000c1e1900 */
[----:B-1----:R-:W2:Y:S02]  /*1d8c0*/  LDG.E R12, [R12.64+0x4] ;  /* 0x0000040c0c0c7981 */ /* 0x002ea4000c1e1900 */
[----:B--2---:R-:W-:-:S02]  /*1d8d0*/  IADD3 R6, -R6, R12, RZ ;  /* 0x0000000c06067210 */ /* 0x004fc40007ffe1ff */
.L_x_1271:
[----:B-1----:R-:W-:Y:S01]  /*1d8e0*/  LOP3.LUT R9, R18, 0xffffffe0, RZ, 0xc0, !PT ;  /* 0xffffffe012097812 */ /* 0x002fe200078ec0ff */
[----:B------:R-:W1:Y:S01]  /*1d8f0*/  S2R R57, SR_CTAID.X ;  /* 0x0000000000397919 */ /* 0x000e620000002500 */
[----:B------:R-:W-:Y:S01]  /*1d900*/  SHF.R.S32.HI R7, RZ, 0x1f, R3 ;  /* 0x0000001fff077819 */ /* 0x000fe20000011403 */
[----:B------:R-:W-:Y:S01]  /*1d910*/  IMAD.MOV.U32 R14, RZ, RZ, c[0x0][0x4e8] ;  /* 0x00013a00ff0e7624 */ /* 0x000fe200078e00ff */
[----:B------:R-:W-:Y:S01]  /*1d920*/  LEA.HI R8, R20, R20, RZ, 0x1 ;  /* 0x0000001414087211 */ /* 0x000fe200078f08ff */
[----:B------:R-:W-:Y:S01]  /*1d930*/  IMAD.IADD R9, R0, 0x1, -R9 ;  /* 0x0000000100097824 */ /* 0x000fe200078e0a09 */
[----:B------:R-:W-:Y:S01]  /*1d940*/  LEA.HI R7, R7, R3, RZ, 0x2 ;  /* 0x0000000307077211 */ /* 0x000fe200078f10ff */
[C---:B------:R-:W-:Y:S01]  /*1d950*/  IMAD R18, R221.reuse, c[0x0][0x490], RZ ;  /* 0x00012400dd127a24 */ /* 0x040fe200078e02ff */
[----:B------:R-:W-:Y:S01]  /*1d960*/  LOP3.LUT R13, R8, 0x1ffffffe, RZ, 0xc0, !PT ;  /* 0x1ffffffe080d7812 */ /* 0x000fe200078ec0ff */
[----:B------:R-:W-:Y:S01]  /*1d970*/  IMAD R19, R221, c[0x0][0x3e8], RZ ;  /* 0x0000fa00dd137a24 */ /* 0x000fe200078e02ff */
[----:B------:R-:W-:Y:S01]  /*1d980*/  SHF.R.S32.HI R12, RZ, 0x1f, R9 ;  /* 0x0000001fff0c7819 */ /* 0x000fe20000011409 */
[----:B------:R-:W-:Y:S01]  /*1d990*/  IMAD R18, R222, c[0x0][0x494], R18 ;  /* 0x00012500de127a24 */ /* 0x000fe200078e0212 */
[----:B------:R-:W-:Y:S01]  /*1d9a0*/  SHF.L.U32 R8, R8, 0x5, RZ ;  /* 0x0000000508087819 */ /* 0x000fe200000006ff */
[----:B------:R-:W-:Y:S01]  /*1d9b0*/  IMAD.IADD R13, R20, 0x1, -R13 ;  /* 0x00000001140d7824 */ /* 0x000fe200078e0a0d */
[----:B------:R-:W-:Y:S01]  /*1d9c0*/  LOP3.LUT R7, R7, 0xffffffc, RZ, 0xc0, !PT ;  /* 0x0ffffffc07077812 */ /* 0x000fe200078ec0ff */
[----:B------:R-:W-:Y:S01]  /*1d9d0*/  IMAD R19, R222, c[0x0][0x3ec], R19 ;  /* 0x0000fb00de137a24 */ /* 0x000fe200078e0213 */
[----:B------:R-:W-:Y:S01]  /*1d9e0*/  LEA.HI R12, R12, R9, RZ, 0x2 ;  /* 0x000000090c0c7211 */ /* 0x000fe200078f10ff */
[----:B------:R-:W-:Y:S01]  /*1d9f0*/  BSSY B0, `(.L_x_1272) ;  /* 0x0000086000007945 */ /* 0x000fe20003800000 */
[----:B------:R-:W-:Y:S01]  /*1da00*/  LOP3.LUT R8, R8, 0xffffffc0, RZ, 0xc0, !PT ;  /* 0xffffffc008087812 */ /* 0x000fe200078ec0ff */
[----:B------:R-:W-:Y:S01]  /*1da10*/  IMAD.IADD R7, R3, 0x1, -R7 ;  /* 0x0000000103077824 */ /* 0x000fe200078e0a07 */
[----:B------:R-:W-:-:S02]  /*1da20*/  SHF.R.S32.HI R12, RZ, 0x2, R12 ;  /* 0x00000002ff0c7819 */ /* 0x000fc4000001140c */
[----:B------:R-:W-:Y:S02]  /*1da30*/  ISETP.NE.AND P2, PT, R14, 0x1, PT ;  /* 0x000000010e00780c */ /* 0x000fe40003f45270 */
[----:B------:R-:W-:Y:S01]  /*1da40*/  LEA R8, R13, R8, 0x3 ;  /* 0x000000080d087211 */ /* 0x000fe200078e18ff */
[----:B------:R-:W-:Y:S01]  /*1da50*/  IMAD R7, R7, 0x10, R12 ;  /* 0x0000001007077824 */ /* 0x000fe200078e020c */
[----:B------:R-:W-:Y:S01]  /*1da60*/  LEA.HI R0, R2, R0, RZ, 0x3 ;  /* 0x0000000002007211 */ /* 0x000fe200078f18ff */
[----:B------:R-:W-:Y:S01]  /*1da70*/  IMAD R2, R11, c[0x0][0x3a0], RZ ;  /* 0x0000e8000b027a24 */ /* 0x000fe200078e02ff */
[----:B------:R-:W-:Y:S01]  /*1da80*/  LEA.HI R14, R4, R4, RZ, 0x1 ;  /* 0x00000004040e7211 */ /* 0x000fe200078f08ff */
[----:B------:R-:W-:Y:S01]  /*1da90*/  IMAD.IADD R8, R7, 0x1, R8 ;  /* 0x0000000107087824 */ /* 0x000fe200078e0208 */
[----:B------:R-:W-:Y:S01]  /*1daa0*/  MOV R13, R11 ;  /* 0x0000000b000d7202 */ /* 0x000fe20000000f00 */
[----:B------:R-:W-:Y:S01]  /*1dab0*/  IMAD.MOV.U32 R12, RZ, RZ, R10 ;  /* 0x000000ffff0c7224 */ /* 0x000fe200078e000a */
[----:B------:R-:W-:Y:S01]  /*1dac0*/  LOP3.LUT R14, R14, 0x3fffffe, RZ, 0xc0, !PT ;  /* 0x03fffffe0e0e7812 */ /* 0x000fe200078ec0ff */
[----:B-1----:R-:W-:Y:S01]  /*1dad0*/  IMAD R8, R57, 0x80, R8 ;  /* 0x0000008039087824 */ /* 0x002fe200078e0208 */
[----:B------:R-:W-:Y:S01]  /*1dae0*/  LOP3.LUT P0, RZ, R9, 0x3, RZ, 0xc0, !PT ;  /* 0x0000000309ff7812 */ /* 0x000fe2000780c0ff */
[----:B------:R-:W-:-:S02]  /*1daf0*/  IMAD R2, R10, c[0x0][0x3a4], R2 ;  /* 0x0000e9000a027a24 */ /* 0x000fc400078e0202 */
[----:B------:R-:W-:-:S04]  /*1db00*/  IMAD.WIDE.U32 R10, R10, c[0x0][0x3a0], RZ ;  /* 0x0000e8000a0a7a25 */ /* 0x000fc800078e00ff */
[----:B------:R-:W-:-:S04]  /*1db10*/  @P2 IMAD.HI.U32 R9, R8, c[0x0][0x4ec], RZ ;  /* 0x00013b0008092a27 */ /* 0x000fc800078e00ff */
[----:B------:R-:W-:Y:S01]  /*1db20*/  IMAD.IADD R11, R11, 0x1, R2 ;  /* 0x000000010b0b7824 */ /* 0x000fe200078e0202 */
[----:B------:R-:W-:Y:S01]  /*1db30*/  MOV R2, R8 ;  /* 0x0000000800027202 */ /* 0x000fe20000000f00 */
[----:B------:R-:W-:Y:S01]  /*1db40*/  IMAD.IADD R14, R4, 0x1, -R14 ;  /* 0x00000001040e7824 */ /* 0x000fe200078e0a0e */
[----:B------:R-:W-:Y:S01]  /*1db50*/  @P2 SHF.R.U32.HI R2, RZ, c[0x0][0x4f0], R9 ;  /* 0x00013c00ff022a19 */ /* 0x000fe20000011609 */
[----:B------:R-:W-:Y:S01]  /*1db60*/  IMAD.WIDE.U32 R12, R222, c[0x0][0x490], R12 ;  /* 0x00012400de0c7a25 */ /* 0x000fe200078e000c */
[----:B------:R-:W-:Y:S02]  /*1db70*/  SHF.R.S32.HI R9, RZ, 0x1f, R225 ;  /* 0x0000001fff097819 */ /* 0x000fe400000114e1 */
[----:B------:R-:W-:Y:S01]  /*1db80*/  SEL R225, R225, RZ, !P1 ;  /* 0x000000ffe1e17207 */ /* 0x000fe20004800000 */
[----:B------:R-:W-:Y:S01]  /*1db90*/  IMAD R3, R3, 0x8, R14 ;  /* 0x0000000803037824 */ /* 0x000fe200078e020e */
[----:B------:R-:W-:Y:S01]  /*1dba0*/  IADD3 R13, R13, R18, RZ ;  /* 0x000000120d0d7210 */ /* 0x000fe20007ffe0ff */
[----:B------:R-:W-:Y:S01]  /*1dbb0*/  IMAD R14, R20, 0x20, R4 ;  /* 0x00000020140e7824 */ /* 0x000fe200078e0204 */
[----:B------:R-:W-:Y:S01]  /*1dbc0*/  IADD3 R18, -R2, RZ, RZ ;  /* 0x000000ff02127210 */ /* 0x000fe20007ffe1ff */
[----:B------:R-:W-:Y:S01]  /*1dbd0*/  IMAD.WIDE.U32 R10, R222, c[0x0][0x3e8], R10 ;  /* 0x0000fa00de0a7a25 */ /* 0x000fe200078e000a */
[----:B------:R-:W-:-:S03]  /*1dbe0*/  SEL R9, R9, RZ, !P1 ;  /* 0x000000ff09097207 */ /* 0x000fc60004800000 */
[----:B------:R-:W-:Y:S02]  /*1dbf0*/  IMAD R14, R57, 0x80, R14 ;  /* 0x00000080390e7824 */ /* 0x000fe400078e020e */
[----:B------:R-:W-:Y:S01]  /*1dc00*/  IMAD.WIDE.U32 R22, R225, c[0x0][0x498], R12 ;  /* 0x00012600e1167a25 */ /* 0x000fe200078e000c */
[----:B------:R-:W-:Y:S02]  /*1dc10*/  IADD3 R13, R11, R19, RZ ;  /* 0x000000130b0d7210 */ /* 0x000fe40007ffe0ff */
[----:B------:R-:W-:Y:S01]  /*1dc20*/  SHF.R.S32.HI R11, RZ, 0x1f, R2 ;  /* 0x0000001fff0b7819 */ /* 0x000fe20000011402 */
[----:B------:R-:W-:Y:S01]  /*1dc30*/  IMAD R18, R18, c[0x0][0x4e8], R8 ;  /* 0x00013a0012127a24 */ /* 0x000fe200078e0208 */
[----:B------:R-:W-:Y:S01]  /*1dc40*/  IADD3 R22, P1, R2, R22, RZ ;  /* 0x0000001602167210 */ /* 0x000fe20007f3e0ff */
[----:B------:R-:W-:Y:S02]  /*1dc50*/  IMAD R21, R9, c[0x0][0x498], RZ ;  /* 0x0001260009157a24 */ /* 0x000fe400078e02ff */
[----:B------:R-:W-:Y:S01]  /*1dc60*/  @P2 IMAD.HI.U32 R12, R14, c[0x0][0x4ec], RZ ;  /* 0x00013b000e0c2a27 */ /* 0x000fe200078e00ff */
[----:B------:R-:W-:-:S03]  /*1dc70*/  SHF.R.S32.HI R2, RZ, 0x1f, R18 ;  /* 0x0000001fff027819 */ /* 0x000fc60000011412 */
[----:B------:R-:W-:Y:S02]  /*1dc80*/  IMAD R21, R225, c[0x0][0x49c], R21 ;  /* 0x00012700e1157a24 */ /* 0x000fe400078e0215 */
[----:B------:R-:W-:Y:S01]  /*1dc90*/  IMAD.MOV.U32 R8, RZ, RZ, R14 ;  /* 0x000000ffff087224 */ /* 0x000fe200078e000e */
[----:B------:R-:W-:Y:S01]  /*1dca0*/  @P2 SHF.R.U32.HI R8, RZ, c[0x0][0x4f0], R12 ;  /* 0x00013c00ff082a19 */ /* 0x000fe2000001160c */
[----:B------:R-:W-:Y:S01]  /*1dcb0*/  IMAD.MOV.U32 R12, RZ, RZ, R10 ;  /* 0x000000ffff0c7224 */ /* 0x000fe200078e000a */
[----:B------:R-:W-:Y:S01]  /*1dcc0*/  IADD3.X R23, R11, R23, R21, P1, !PT ;  /* 0x000000170b177210 */ /* 0x000fe20000ffe415 */
[----:B------:R-:W-:Y:S01]  /*1dcd0*/  IMAD.SHL.U32 R10, R0, 0x8, RZ ;  /* 0x00000008000a7824 */ /* 0x000fe200078e00ff */
[----:B------:R-:W-:Y:S01]  /*1dce0*/  SHF.L.U32 R0, R20, 0x3, RZ ;  /* 0x0000000314007819 */ /* 0x000fe200000006ff */
[----:B------:R-:W-:Y:S02]  /*1dcf0*/  IMAD R9, R9, c[0x0][0x3f0], RZ ;  /* 0x0000fc0009097a24 */ /* 0x000fe400078e02ff */
[----:B------:R-:W-:Y:S01]  /*1dd00*/  IMAD R2, R2, c[0x0][0x488], RZ ;  /* 0x0001220002027a24 */ /* 0x000fe200078e02ff */
[----:B------:R-:W-:Y:S01]  /*1dd10*/  LOP3.LUT R10, R10, 0xc0, RZ, 0xc0, !PT ;  /* 0x000000c00a0a7812 */ /* 0x000fe200078ec0ff */
[----:B------:R-:W-:-:S02]  /*1dd20*/  IMAD R9, R225, c[0x0][0x3f4], R9 ;  /* 0x0000fd00e1097a24 */ /* 0x000fc400078e0209 */
[----:B------:R-:W-:Y:S01]  /*1dd30*/  IMAD.WIDE.U32 R12, R225, c[0x0][0x3f0], R12 ;  /* 0x0000fc00e10c7a25 */ /* 0x000fe200078e000c */
[----:B------:R-:W-:-:S03]  /*1dd40*/  SHF.R.U32.HI R11, RZ, 0x3, R10 ;  /* 0x00000003ff0b7819 */ /* 0x000fc6000001160a */
[----:B------:R-:W-:-:S04]  /*1dd50*/  IMAD.WIDE.U32 R20, R18, c[0x0][0x488], R22 ;  /* 0x0001220012147a25 */ /* 0x000fc800078e0016 */
[----:B------:R-:W-:Y:S01]  /*1dd60*/  IMAD R2, R18, c[0x0][0x48c], R2 ;  /* 0x0001230012027a24 */ /* 0x000fe200078e0202 */
[----:B------:R-:W-:Y:S01]  /*1dd70*/  LOP3.LUT R18, R10, 0x18, R0, 0xf8, !PT ;  /* 0x000000180a127812 */ /* 0x000fe200078ef800 */
[----:B------:R-:W-:Y:S02]  /*1dd80*/  IMAD.MOV R10, RZ, RZ, -R8 ;  /* 0x000000ffff0a7224 */ /* 0x000fe400078e0a08 */
[----:B------:R-:W-:Y:S01]  /*1dd90*/  IMAD.IADD R23, R13, 0x1, R9 ;  /* 0x000000010d177824 */ /* 0x000fe200078e0209 */
[----:B------:R-:W-:Y:S01]  /*1dda0*/  LEA R9, P1, R20, c[0x0][0x450], 0x2 ;  /* 0x0001140014097a11 */ /* 0x000fe200078210ff */
[----:B------:R-:W-:Y:S01]  /*1ddb0*/  IMAD R10, R10, c[0x0][0x4e8], R14 ;  /* 0x00013a000a0a7a24 */ /* 0x000fe200078e020e */
[----:B------:R-:W-:Y:S01]  /*1ddc0*/  IADD3 R2, R21, R2, RZ ;  /* 0x0000000215027210 */ /* 0x000fe20007ffe0ff */
[----:B------:R-:W-:Y:S01]  /*1ddd0*/  IMAD.MOV.U32 R22, RZ, RZ, R12 ;  /* 0x000000ffff167224 */ /* 0x000fe200078e000c */
[----:B------:R-:W-:Y:S01]  /*1dde0*/  SHF.R.S32.HI R13, RZ, 0x1f, R8 ;  /* 0x0000001fff0d7819 */ /* 0x000fe20000011408 */
[----:B------:R-:W-:Y:S01]  /*1ddf0*/  SHFL.IDX PT, R12, R9, 0x2, 0x1c1f ;  /* 0x005c1f00090c7f89 */ /* 0x000fe200000e0000 */
[----:B------:R-:W-:Y:S01]  /*1de00*/  LEA.HI.X R14, R20, c[0x0][0x454], R2, 0x2, P1 ;  /* 0x00011500140e7a11 */ /* 0x000fe200008f1402 */
[----:B-----5:R-:W-:Y:S01]  /*1de10*/  IMAD R2, R6, c[0x0][0x4e8], RZ ;  /* 0x00013a0006027a24 */ /* 0x020fe200078e02ff */
[----:B------:R-:W-:Y:S01]  /*1de20*/  LOP3.LUT R11, R18, R11, RZ, 0x3c, !PT ;  /* 0x0000000b120b7212 */ /* 0x000fe200078e3cff */
[----:B------:R-:W-:Y:S01]  /*1de30*/  SHFL.IDX PT, R20, R9, RZ, 0x1c1f ;  /* 0x001c1fff09147589 */ /* 0x000fe200000e0000 */
[----:B------:R-:W-:-:S02]  /*1de40*/  IMAD R6, R13, c[0x0][0x3e0], RZ ;  /* 0x0000f8000d067a24 */ /* 0x000fc400078e02ff */
[C---:B------:R-:W-:Y:S01]  /*1de50*/  IMAD R7, R57.reuse, 0x80, R7 ;  /* 0x0000008039077824 */ /* 0x040fe200078e0207 */
[----:B------:R-:W1:Y:S01]  /*1de60*/  SHFL.IDX PT, R21, R14, RZ, 0x1c1f ;  /* 0x001c1fff0e157589 */ /* 0x000e6200000e0000 */
[C---:B------:R-:W-:Y:S01]  /*1de70*/  IMAD R6, R8.reuse, c[0x0][0x3e4], R6 ;  /* 0x0000f90008067a24 */ /* 0x040fe200078e0206 */
[----:B------:R-:W-:Y:S01]  /*1de80*/  LEA R57, R57, R4, 0x7 ;  /* 0x0000000439397211 */ /* 0x000fe200078e38ff */
[----:B------:R-:W-:Y:S01]  /*1de90*/  IMAD.WIDE.U32 R22, R8, c[0x0][0x3e0], R22 ;  /* 0x0000f80008167a25 */ /* 0x000fe200078e0016 */
[----:B------:R-:W-:Y:S01]  /*1dea0*/  SHFL.IDX PT, R18, R9, 0x1, 0x1c1f ;  /* 0x003c1f0009127f89 */ /* 0x000fe200000e0000 */
[----:B------:R-:W-:Y:S02]  /*1deb0*/  ISETP.GE.OR P3, PT, R7, R2, P0 ;  /* 0x000000020700720c */ /* 0x000fe40000766670 */
[----:B------:R-:W-:Y:S01]  /*1dec0*/  SHF.R.S32.HI R8, RZ, 0x1f, R10 ;  /* 0x0000001fff087819 */ /* 0x000fe2000001140a */
[----:B------:R-:W2:Y:S01]  /*1ded0*/  SHFL.IDX PT, R19, R14, 0x1, 0x1c1f ;  /* 0x003c1f000e137f89 */ /* 0x000ea200000e0000 */
[----:B------:R-:W-:Y:S01]  /*1dee0*/  IMAD.U32 R11, R3, 0x20, R11 ;  /* 0x00000020030b7824 */ /* 0x000fe200078e000b */
[----:B------:R-:W-:-:S02]  /*1def0*/  IADD3 R23, R23, R6, RZ ;  /* 0x0000000617177210 */ /* 0x000fc40007ffe0ff */
[----:B------:R-:W3:Y:S01]  /*1df00*/  SHFL.IDX PT, R13, R14, 0x2, 0x1c1f ;  /* 0x005c1f000e0d7f89 */ /* 0x000ee200000e0000 */
[----:B------:R-:W-:-:S03]  /*1df10*/  IMAD R8, R8, c[0x0][0x3d8], RZ ;  /* 0x0000f60008087a24 */ /* 0x000fc600078e02ff */
[----:B------:R4:W-:Y:S01]  /*1df20*/  SHFL.IDX PT, R24, R9, 0x3, 0x1c1f ;  /* 0x007c1f0009187f89 */ /* 0x0009e200000e0000 */
[----:B------:R-:W-:-:S03]  /*1df30*/  IMAD R3, R10, c[0x0][0x3dc], R8 ;  /* 0x0000f7000a037a24 */ /* 0x000fc600078e0208 */
[----:B------:R2:W3:Y:S04]  /*1df40*/  SHFL.IDX PT, R25, R14, 0x3, 0x1c1f ;  /* 0x007c1f000e197f89 */ /* 0x0004e800000e0000 */
[----:B-1----:R1:W-:Y:S01]  /*1df50*/  @!P3 ST.E [R20.64], R5 ;  /* 0x000000051400b985 */ /* 0x0023e2000c10190c */
[C---:B----4-:R-:W-:Y:S02]  /*1df60*/  IADD3 R9, R7.reuse, 0x40, RZ ;  /* 0x0000004007097810 */ /* 0x050fe40007ffe0ff */
[C---:B--2---:R-:W-:Y:S02]  /*1df70*/  IADD3 R14, R7.reuse, 0x8, RZ ;  /* 0x00000008070e7810 */ /* 0x044fe40007ffe0ff */
[----:B------:R-:W-:Y:S02]  /*1df80*/  IADD3 R7, R7, 0x48, RZ ;  /* 0x0000004807077810 */ /* 0x000fe40007ffe0ff */
[----:B------:R-:W-:-:S02]  /*1df90*/  ISETP.GE.OR P2, PT, R14, R2, P0 ;  /* 0x000000020e00720c */ /* 0x000fc40000746670 */
[-C--:B------:R-:W-:Y:S02]  /*1dfa0*/  ISETP.GE.OR P1, PT, R9, R2.reuse, P0 ;  /* 0x000000020900720c */ /* 0x080fe40000726670 */
[----:B------:R-:W-:Y:S01]  /*1dfb0*/  ISETP.GE.OR P0, PT, R7, R2, P0 ;  /* 0x000000020700720c */ /* 0x000fe20000706670 */
[----:B------:R-:W-:Y:S01]  /*1dfc0*/  IMAD.WIDE.U32 R6, R10, c[0x0][0x3d8], R22 ;  /* 0x0000f6000a067a25 */ /* 0x000fe200078e0016 */
[----:B-1----:R-:W-:-:S03]  /*1dfd0*/  SHF.L.U32 R5, R11, 0x1, RZ ;  /* 0x000000010b057819 */ /* 0x002fc600000006ff */
[----:B------:R-:W-:-:S04]  /*1dfe0*/  IMAD.IADD R3, R7, 0x1, R3 ;  /* 0x0000000107037824 */ /* 0x000fc800078e0203 */
[----:B------:R1:W-:Y:S04]  /*1dff0*/  @!P2 ST.E [R18.64], R15 ;  /* 0x0000000f1200a985 */ /* 0x0003e8000c10190c */
[----:B---3--:R1:W-:Y:S04]  /*1e000*/  @!P1 ST.E [R12.64], R16 ;  /* 0x000000100c009985 */ /* 0x0083e8000c10190c */
[----:B------:R1:W-:Y:S01]  /*1e010*/  @!P0 ST.E [R24.64], R17 ;  /* 0x0000001118008985 */ /* 0x0003e2000c10190c */
[----:B------:R-:W-:-:S03]  /*1e020*/  LEA R52, P0, R6, c[0x0][0x380], 0x1 ;  /* 0x0000e00006347a11 */ /* 0x000fc600078008ff */
[----:B------:R1:W2:Y:S01]  /*1e030*/  LDS.128 R40, [R5+0x880] ;  /* 0x0008800005287984 */ /* 0x0002a20000000c00 */
[----:B------:R-:W-:Y:S02]  /*1e040*/  LEA.HI.X R3, R6, c[0x0][0x384], R3, 0x1, P0 ;  /* 0x0000e10006037a11 */ /* 0x000fe400000f0c03 */
[----:B------:R-:W-:Y:S01]  /*1e050*/  ISETP.GE.AND P0, PT, R57, R2, PT ;  /* 0x000000023900720c */ /* 0x000fe20003f06270 */
[----:B------:R1:W3:Y:S04]  /*1e060*/  LDS.128 R36, [R5+0x1080] ;  /* 0x0010800005247984 */ /* 0x0002e80000000c00 */
[----:B------:R1:W4:Y:S04]  /*1e070*/  LDS.128 R32, [R5+0x1880] ;  /* 0x0018800005207984 */ /* 0x0003280000000c00 */
[----:B------:R1:W1:Y:S04]  /*1e080*/  LDS.128 R28, [R5+0x2880] ;  /* 0x00288000051c7984 */ /* 0x0002680000000c00 */
[----:B------:R1:W1:Y:S04]  /*1e090*/  LDS.128 R24, [R5+0x3080] ;  /* 0x0030800005187984 */ /* 0x0002680000000c00 */
[----:B------:R1:W1:Y:S04]  /*1e0a0*/  LDS.128 R20, [R5+0x3880] ;  /* 0x0038800005147984 */ /* 0x0002680000000c00 */
[----:B------:R1:W1:Y:S04]  /*1e0b0*/  LDS.128 R16, [R5+0x4880] ;  /* 0x0048800005107984 */ /* 0x0002680000000c00 */
[----:B------:R1:W1:Y:S04]  /*1e0c0*/  LDS.128 R12, [R5+0x5080] ;  /* 0x00508000050c7984 */ /* 0x0002680000000c00 */
[----:B------:R1:W1:Y:S04]  /*1e0d0*/  LDS.128 R8, [R5+0x5880] ;  /* 0x0058800005087984 */ /* 0x0002680000000c00 */
[----:B------:R1:W1:Y:S04]  /*1e0e0*/  SHFL.IDX PT, R58, R52, RZ, 0x1c1f ;  /* 0x001c1fff343a7589 */ /* 0x00026800000e0000 */
[----:B------:R1:W1:Y:S01]  /*1e0f0*/  SHFL.IDX PT, R59, R3, RZ, 0x1c1f ;  /* 0x001c1fff033b7589 */ /* 0x00026200000e0000 */
[----:B------:R-:W-:Y:S05]  /*1e100*/  @P0 BRA `(.L_x_1273) ;  /* 0x0000014000000947 */ /* 0x000fea0003800000 */
[----:B--2---:R-:W2:Y:S01]  /*1e110*/  LDS.128 R48, [R5+0x80] ;  /* 0x0000800005307984 */ /* 0x004ea20000000c00 */
[----:B------:R-:W-:-:S02]  /*1e120*/  IADD3 R56, R0, 0x20, RZ ;  /* 0x0000002000387810 */ /* 0x000fc40007ffe0ff */
[----:B------:R-:W-:Y:S01]  /*1e130*/  IADD3 R54, R0, 0x40, RZ ;  /* 0x0000004000367810 */ /* 0x000fe20007ffe0ff */
[----:B------:R-:W5:Y:S01]  /*1e140*/  LDS.128 R44, [R5+0x2080] ;  /* 0x00208000052c7984 */ /* 0x000f620000000c00 */
[----:B------:R-:W-:Y:S02]  /*1e150*/  ISETP.GE.AND P1, PT, R56, c[0x0][0x3c8], PT ;  /* 0x0000f20038007a0c */ /* 0x000fe40003f26270 */
[----:B------:R-:W-:Y:S01]  /*1e160*/  ISETP.GE.AND P0, PT, R54, c[0x0][0x3c8], PT ;  /* 0x0000f20036007a0c */ /* 0x000fe20003f06270 */
[----:B-1----:R-:W1:Y:S01]  /*1e170*/  LDS.128 R4, [R5+0x4080] ;  /* 0x0040800005047984 */ /* 0x002e620000000c00 */
[----:B------:R-:W-:-:S09]  /*1e180*/  ISETP.GE.AND P2, PT, R0, c[0x0][0x3c8], PT ;  /* 0x0000f20000007a0c */ /* 0x000fd20003f46270 */
[----:B------:R-:W-:Y:S02]  /*1e190*/  @!P1 SHF.R.S32.HI R55, RZ, 0x1f, R56 ;  /* 0x0000001fff379819 */ /* 0x000fe40000011438 */
[----:B------:R-:W-:Y:S02]  /*1e1a0*/  @!P0 SHF.R.S32.HI R53, RZ, 0x1f, R54 ;  /* 0x0000001fff358819 */ /* 0x000fe40000011436 */
[----:B------:R-:W-:Y:S01]  /*1e1b0*/  @!P1 LEA.HI R55, R55, R56, RZ, 0x3 ;  /* 0x0000003837379211 */ /* 0x000fe200078f18ff */
[----:B------:R-:W-:Y:S01]  /*1e1c0*/  @!P2 IMAD.WIDE R60, R0, 0x2, R58 ;  /* 0x00000002003ca825 */ /* 0x000fe200078e023a */
[----:B------:R-:W-:Y:S02]  /*1e1d0*/  @!P0 LEA.HI R53, R53, R54, RZ, 0x3 ;  /* 0x0000003635358211 */ /* 0x000fe400078f18ff */
[----:B------:R-:W-:Y:S02]  /*1e1e0*/  @!P1 LOP3.LUT R55, R55, 0xfffffff8, RZ, 0xc0, !PT ;  /* 0xfffffff837379812 */ /* 0x000fe400078ec0ff */
[----:B------:R-:W-:-:S03]  /*1e1f0*/  @!P0 LOP3.LUT R53, R53, 0xfffffff8, RZ, 0xc0, !PT ;  /* 0xfffffff835358812 */ /* 0x000fc600078ec0ff */
[----:B------:R-:W-:-:S04]  /*1e200*/  @!P1 IMAD.WIDE R54, R55, 0x2, R58 ;  /* 0x0000000237369825 */ /* 0x000fc800078e023a */
[----:B------:R-:W-:Y:S01]  /*1e210*/  @!P0 IMAD.WIDE R58, R53, 0x2, R58 ;  /* 0x00000002353a8825 */ /* 0x000fe200078e023a */
[----:B--2---:R2:W-:Y:S04]  /*1e220*/  @!P2 ST.E.128 [R60.64], R48 ;  /* 0x000000303c00a985 */ /* 0x0045e8000c101d0c */
[----:B-----5:R2:W-:Y:S04]  /*1e230*/  @!P1 ST.E.128 [R54.64], R44 ;  /* 0x0000002c36009985 */ /* 0x0205e8000c101d0c */
[----:B-1----:R2:W-:Y:S02]  /*1e240*/  @!P0 ST.E.128 [R58.64], R4 ;  /* 0x000000043a008985 */ /* 0x0025e4000c101d0c */
.L_x_1273:
[----:B--2---:R-:W-:Y:S05]  /*1e250*/  BSYNC B0 ;  /* 0x0000000000007941 */ /* 0x004fea0003800000 */
.L_x_1272:
[----:B------:R-:W-:Y:S01]  /*1e260*/  IADD3 R4, R57, 0x20, RZ ;  /* 0x0000002039047810 */ /* 0x000fe20007ffe0ff */
[----:B------:R2:W4:Y:S01]  /*1e270*/  SHFL.IDX PT, R45, R3, 0x1, 0x1c1f ;  /* 0x003c1f00032d7f89 */ /* 0x00052200000e0000 */
[----:B------:R-:W-:Y:S02]  /*1e280*/  BSSY B0, `(.L_x_1274) ;  /* 0x0000015000007945 */ /* 0x000fe40003800000 */
[----:B------:R-:W-:Y:S01]  /*1e290*/  ISETP.GE.AND P0, PT, R4, R2, PT ;  /* 0x000000020400720c */ /* 0x000fe20003f06270 */
[----:B------:R2:W3:-:S12]  /*1e2a0*/  SHFL.IDX PT, R44, R52, 0x1, 0x1c1f ;  /* 0x003c1f00342c7f89 */ /* 0x0004d800000e0000 */
[----:B------:R-:W-:Y:S05]  /*1e2b0*/  @P0 BRA `(.L_x_1275) ;  /* 0x0000011000000947 */ /* 0x000fea0003800000 */
[C---:B------:R-:W-:Y:S02]  /*1e2c0*/  IADD3 R7, R0.reuse, 0x20, RZ ;  /* 0x0000002000077810 */ /* 0x040fe40007ffe0ff */
[C---:B-1----:R-:W-:Y:S02]  /*1e2d0*/  IADD3 R5, R0.reuse, 0x40, RZ ;  /* 0x0000004000057810 */ /* 0x042fe40007ffe0ff */
        /* <DEDUP_REMOVED lines=15> */
.L_x_1275:
[----:B------:R-:W-:Y:S05]  /*1e3d0*/  BSYNC B0 ;  /* 0x0000000000007941 */ /* 0x000fea0003800000 */
.L_x_1274:
[----:B-1----:R-:W-:Y:S01]  /*1e3e0*/  IADD3 R4, R57, 0x40, RZ ;  /* 0x0000004039047810 */ /* 0x002fe20007ffe0ff */
[----:B------:R1:W2:Y:S01]  /*1e3f0*/  SHFL.IDX PT, R17, R3, 0x2, 0x1c1f ;  /* 0x005c1f0003117f89 */ /* 0x0002a200000e0000 */
        /* <DEDUP_REMOVED lines=16> */
[----:B---3--:R2:W-:Y:S02]  /*1e500*/  @!P2 ST.E.128 [R18.64], R36 ;  /* 0x000000241200a985 */ /* 0x0085e4000c101d0c */
[----:B------:R-:W-:-:S04]  /*1e510*/  @!P1 IMAD.WIDE R6, R6, 0x2, R16 ;  /* 0x0000000206069825 */ /* 0x000fc800078e0210 */
[----:B------:R-:W-:Y:S01]  /*1e520*/  @!P0 IMAD.WIDE R4, R4, 0x2, R16 ;  /* 0x0000000204048825 */ /* 0x000fe200078e0210 */
[----:B------:R2:W-:Y:S04]  /*1e530*/  @!P1 ST.E.128 [R6.64], R24 ;  /* 0x0000001806009985 */ /* 0x0005e8000c101d0c */
[----:B------:R2:W-:Y:S02]  /*1e540*/  @!P0 ST.E.128 [R4.64], R12 ;  /* 0x0000000c04008985 */ /* 0x0005e4000c101d0c */
.L_x_1277:
[----:B------:R-:W-:Y:S05]  /*1e550*/  BSYNC B0 ;  /* 0x0000000000007941 */ /* 0x000fea0003800000 */
.L_x_1276:
[----:B------:R-:W-:Y:S01]  /*1e560*/  IADD3 R57, R57, 0x60, RZ ;  /* 0x0000006039397810 */ /* 0x000fe20007ffe0ff */
[----:B--2---:R2:W1:Y:S03]  /*1e570*/  SHFL.IDX PT, R5, R3, 0x3, 0x1c1f ;  /* 0x007c1f0003057f89 */ /* 0x00446600000e0000 */
[----:B------:R-:W-:Y:S01]  /*1e580*/  ISETP.GE.AND P0, PT, R57, R2, PT ;  /* 0x000000023900720c */ /* 0x000fe20003f06270 */
[----:B------:R2:W4:-:S12]  /*1e590*/  SHFL.IDX PT, R4, R52, 0x3, 0x1c1f ;  /* 0x007c1f0034047f89 */ /* 0x00051800000e0000 */
[----:B------:R-:W-:Y:S05]  /*1e5a0*/  @P0 EXIT ;  /* 0x000000000000094d */ /* 0x000fea0003800000 */
[C---:B-12---:R-:W-:Y:S02]  /*1e5b0*/  IADD3 R3, R0.reuse, 0x20, RZ ;  /* 0x0000002000037810 */ /* 0x046fe40007ffe0ff */
[----:B------:R-:W-:Y:S02]  /*1e5c0*/  ISETP.GE.AND P1, PT, R0, c[0x0][0x3c8], PT ;  /* 0x0000f20000007a0c */ /* 0x000fe40003f26270 */
[----:B------:R-:W-:-:S11]  /*1e5d0*/  ISETP.GE.AND P0, PT, R3, c[0x0][0x3c8], PT ;  /* 0x0000f20003007a0c */ /* 0x000fd60003f06270 */
[----:B----4-:R-:W-:Y:S02]  /*1e5e0*/  @!P1 IMAD.WIDE R6, R0, 0x2, R4 ;  /* 0x0000000200069825 */ /* 0x010fe400078e0204 */
[----:B------:R-:W-:-:S03]  /*1e5f0*/  @!P0 SHF.R.S32.HI R2, RZ, 0x1f, R3 ;  /* 0x0000001fff028819 */ /* 0x000fc60000011403 */
[----:B------:R-:W-:Y:S01]  /*1e600*/  @!P1 ST.E.128 [R6.64], R32 ;  /* 0x0000002006009985 */ /* 0x000fe2000c101d0c */
[----:B------:R-:W-:-:S04]  /*1e610*/  @!P0 LEA.HI R2, R2, R3, RZ, 0x3 ;  /* 0x0000000302028211 */ /* 0x000fc800078f18ff */
[----:B------:R-:W-:-:S05]  /*1e620*/  @!P0 LOP3.LUT R2, R2, 0xfffffff8, RZ, 0xc0, !PT ;  /* 0xfffffff802028812 */ /* 0x000fca00078ec0ff */
[----:B------:R-:W-:-:S05]  /*1e630*/  @!P0 IMAD.WIDE R2, R2, 0x2, R4 ;  /* 0x0000000202028825 */ /* 0x000fca00078e0204 */
[----:B------:R1:W-:Y:S02]  /*1e640*/  @!P0 ST.E.128 [R2.64], R20 ;  /* 0x0000001402008985 */ /* 0x0003e4000c101d0c */
[----:B-1----:R-:W-:-:S04]  /*1e650*/  IADD3 R2, R0, 0x40, RZ ;  /* 0x0000004000027810 */ /* 0x002fc80007ffe0ff */
        /* <DEDUP_REMOVED lines=8> */
.L_x_1270:
        /* <DEDUP_REMOVED lines=18> */
.L_x_1278:
        /* <DEDUP_REMOVED lines=13> */
[----:B------:R-:W-:Y:S01]  /*1e8d0*/  IMAD.MOV.U32 R11, RZ, RZ, R9 ;  /* 0x000000ffff0b7224 */ /* 0x000fe200078e0009 */
[----:B------:R-:W-:Y:S02]  /*1e8e0*/  MOV R10, R8 ;  /* 0x00000008000a7202 */ /* 0x000fe40000000f00 */
[----:B------:R-:W-:Y:S01]  /*1e8f0*/  ISETP.NE.AND P0, PT, R3, 0x1, PT ;  /* 0x000000010300780c */ /* 0x000fe20003f05270 */
[----:B------:R-:W-:Y:S01]  /*1e900*/  IMAD R3, R221, c[0x0][0x490], RZ ;  /* 0x00012400dd037a24 */ /* 0x000fe200078e02ff */
[----:B------:R-:W-:Y:S01]  /*1e910*/  MOV R6, R7 ;  /* 0x0000000700067202 */ /* 0x000fe20000000f00 */
[----:B------:R-:W-:-:S04]  /*1e920*/  IMAD.WIDE.U32 R10, R222, c[0x0][0x490], R10 ;  /* 0x00012400de0a7a25 */ /* 0x000fc800078e000a */
[----:B------:R-:W-:-:S05]  /*1e930*/  IMAD R3, R222, c[0x0][0x494], R3 ;  /* 0x00012500de037a24 */ /* 0x000fca00078e0203 */
[----:B------:R-:W-:Y:S01]  /*1e940*/  IADD3 R11, R3, R11, RZ ;  /* 0x0000000b030b7210 */ /* 0x000fe20007ffe0ff */
[----:B------:R-:W-:-:S04]  /*1e950*/  @P0 IMAD.HI.U32 R5, R7, c[0x0][0x4ec], RZ ;  /* 0x00013b0007050a27 */ /* 0x000fc800078e00ff */
[----:B------:R-:W-:Y:S01]  /*1e960*/  IMAD.WIDE.U32 R10, R225, c[0x0][0x498], R10 ;  /* 0x00012600e10a7a25 */ /* 0x000fe200078e000a */
[----:B------:R-:W-:-:S03]  /*1e970*/  @P0 SHF.R.U32.HI R6, RZ, c[0x0][0x4f0], R5 ;  /* 0x00013c00ff060a19 */ /* 0x000fc60000011605 */
[----:B------:R-:W-:Y:S01]  /*1e980*/  IMAD R5, R4, c[0x0][0x498], RZ ;  /* 0x0001260004057a24 */ /* 0x000fe200078e02ff */
[----:B------:R-:W-:Y:S01]  /*1e990*/  IADD3 R10, P0, R6, R10, RZ ;  /* 0x0000000a060a7210 */ /* 0x000fe20007f1e0ff */
[--C-:B------:R-:W-:Y:S02]  /*1e9a0*/  IMAD.MOV R3, RZ, RZ, -R6.reuse ;  /* 0x000000ffff037224 */ /* 0x100fe400078e0a06 */
        /* <DEDUP_REMOVED lines=13> */
.L_x_1280:
[----:B------:R-:W-:Y:S05]  /*1ea80*/  BSYNC B0 ;  /* 0x0000000000007941 */ /* 0x000fea0003800000 */
.L_x_1279:
[----:B------:R-:W2:Y:S01]  /*1ea90*/  S2R R5, SR_CTAID.X ;  /* 0x0000000000057919 */ /* 0x000ea20000002500 */
[----:B-1----:R-:W-:Y:S01]  /*1eaa0*/  SHF.R.S32.HI R3, RZ, 0x1f, R0 ;  /* 0x0000001fff037819 */ /* 0x002fe20000011400 */
[----:B------:R-:W-:Y:S01]  /*1eab0*/  IMAD R6, R9, c[0x0][0x3a0], RZ ;  /* 0x0000e80009067a24 */ /* 0x000fe200078e02ff */
[----:B------:R-:W-:Y:S01]  /*1eac0*/  MOV R7, c[0x0][0x4e8] ;  /* 0x00013a0000077a02 */ /* 0x000fe20000000f00 */
[C---:B------:R-:W-:Y:S01]  /*1ead0*/  IMAD.WIDE.U32 R10, R8.reuse, c[0x0][0x3a0], RZ ;  /* 0x0000e800080a7a25 */ /* 0x040fe200078e00ff */
[----:B------:R-:W-:Y:S01]  /*1eae0*/  LEA.HI R3, R3, R0, RZ, 0x2 ;  /* 0x0000000003037211 */ /* 0x000fe200078f10ff */
[----:B------:R-:W-:Y:S01]  /*1eaf0*/  BSSY B0, `(.L_x_1281) ;  /* 0x000003d000007945 */ /* 0x000fe20003800000 */
[----:B------:R-:W-:Y:S01]  /*1eb00*/  ISETP.NE.AND P0, PT, R7, 0x1, PT ;  /* 0x000000010700780c */ /* 0x000fe20003f05270 */
[----:B------:R-:W-:Y:S01]  /*1eb10*/  IMAD R6, R8, c[0x0][0x3a4], R6 ;  /* 0x0000e90008067a24 */ /* 0x000fe200078e0206 */
[----:B------:R-:W-:Y:S01]  /*1eb20*/  LOP3.LUT R8, R3, 0xfffffffc, RZ, 0xc0, !PT ;  /* 0xfffffffc03087812 */ /* 0x000fe200078ec0ff */
[----:B------:R-:W-:Y:S01]  /*1eb30*/  IMAD R221, R221, c[0x0][0x3e8], RZ ;  /* 0x0000fa00dddd7a24 */ /* 0x000fe200078e02ff */
[----:B------:R-:W-:Y:S01]  /*1eb40*/  SHF.R.S32.HI R3, RZ, 0x2, R3 ;  /* 0x00000002ff037819 */ /* 0x000fe20000011403 */
[----:B-----5:R-:W-:Y:S01]  /*1eb50*/  IMAD R2, R2, c[0x0][0x4e8], RZ ;  /* 0x00013a0002027a24 */ /* 0x020fe200078e02ff */
[----:B------:R-:W-:Y:S01]  /*1eb60*/  IADD3 R7, R11, R6, RZ ;  /* 0x000000060b077210 */ /* 0x000fe20007ffe0ff */
[----:B------:R-:W-:Y:S01]  /*1eb70*/  IMAD.IADD R8, R0, 0x1, -R8 ;  /* 0x0000000100087824 */ /* 0x000fe200078e0a08 */
[----:B------:R-:W-:Y:S01]  /*1eb80*/  MOV R6, R10 ;  /* 0x0000000a00067202 */ /* 0x000fe20000000f00 */
[----:B------:R-:W-:-:S02]  /*1eb90*/  IMAD R221, R222, c[0x0][0x3ec], R221 ;  /* 0x0000fb00dedd7a24 */ /* 0x000fc400078e02dd */
[----:B------:R-:W-:Y:S02]  /*1eba0*/  IMAD R0, R8, 0x20, R3 ;  /* 0x0000002008007824 */ /* 0x000fe400078e0203 */
[----:B------:R-:W-:-:S03]  /*1ebb0*/  IMAD.WIDE.U32 R6, R222, c[0x0][0x3e8], R6 ;  /* 0x0000fa00de067a25 */ /* 0x000fc600078e0006 */
[----:B--2---:R-:W-:Y:S02]  /*1ebc0*/  LEA R0, R5, R0, 0x7 ;  /* 0x0000000005007211 */ /* 0x004fe400078e38ff */
[----:B------:R-:W-:Y:S01]  /*1ebd0*/  IADD3 R11, R221, R7, RZ ;  /* 0x00000007dd0b7210 */ /* 0x000fe20007ffe0ff */
[----:B------:R-:W-:Y:S01]  /*1ebe0*/  IMAD R7, R4, c[0x0][0x3f0], RZ ;  /* 0x0000fc0004077a24 */ /* 0x000fe200078e02ff */
[----:B------:R-:W-:Y:S01]  /*1ebf0*/  MOV R10, R6 ;  /* 0x00000006000a7202 */ /* 0x000fe20000000f00 */
[----:B------:R-:W-:Y:S01]  /*1ec00*/  @P0 IMAD.HI.U32 R4, R0, c[0x0][0x4ec], RZ ;  /* 0x00013b0000040a27 */ /* 0x000fe200078e00ff */
[----:B------:R-:W-:-:S03]  /*1ec10*/  LEA R3, R5, R3, 0x7 ;  /* 0x0000000305037211 */ /* 0x000fc600078e38ff */
[----:B------:R-:W-:Y:S01]  /*1ec20*/  IMAD.MOV.U32 R9, RZ, RZ, R0 ;  /* 0x000000ffff097224 */ /* 0x000fe200078e0000 */
[----:B------:R-:W-:Y:S01]  /*1ec30*/  @P0 SHF.R.U32.HI R9, RZ, c[0x0][0x4f0], R4 ;  /* 0x00013c00ff090a19 */ /* 0x000fe20000011604 */
[C---:B------:R-:W-:Y:S02]  /*1ec40*/  IMAD R7, R225.reuse, c[0x0][0x3f4], R7 ;  /* 0x0000fd00e1077a24 */ /* 0x040fe400078e0207 */
[----:B------:R-:W-:Y:S01]  /*1ec50*/  IMAD.WIDE.U32 R10, R225, c[0x0][0x3f0], R10 ;  /* 0x0000fc00e10a7a25 */ /* 0x000fe200078e000a */
[----:B------:R-:W-:Y:S02]  /*1ec60*/  SHF.R.S32.HI R6, RZ, 0x1f, R9 ;  /* 0x0000001fff067819 */ /* 0x000fe40000011409 */
[----:B------:R-:W-:Y:S01]  /*1ec70*/  IADD3 R4, -R9, RZ, RZ ;  /* 0x000000ff09047210 */ /* 0x000fe20007ffe1ff */
[----:B------:R-:W-:Y:S02]  /*1ec80*/  IMAD.IADD R11, R11, 0x1, R7 ;  /* 0x000000010b0b7824 */ /* 0x000fe400078e0207 */
[----:B------:R-:W-:-:S02]  /*1ec90*/  IMAD R6, R6, c[0x0][0x3e0], RZ ;  /* 0x0000f80006067a24 */ /* 0x000fc400078e02ff */
[----:B------:R-:W-:Y:S02]  /*1eca0*/  IMAD R4, R4, c[0x0][0x4e8], R0 ;  /* 0x00013a0004047a24 */ /* 0x000fe400078e0200 */
[----:B------:R-:W-:-:S03]  /*1ecb0*/  IMAD.WIDE.U32 R10, R9, c[0x0][0x3e0], R10 ;  /* 0x0000f800090a7a25 */ /* 0x000fc600078e000a */
[----:B------:R-:W-:Y:S01]  /*1ecc0*/  SHF.R.S32.HI R0, RZ, 0x1f, R4 ;  /* 0x0000001fff007819 */ /* 0x000fe20000011404 */
[----:B------:R-:W-:Y:S01]  /*1ecd0*/  IMAD R6, R9, c[0x0][0x3e4], R6 ;  /* 0x0000f90009067a24 */ /* 0x000fe200078e0206 */
[----:B------:R-:W-:-:S03]  /*1ece0*/  SHF.L.U32 R9, R8, 0x3, RZ ;  /* 0x0000000308097819 */ /* 0x000fc600000006ff */
[----:B------:R-:W-:Y:S01]  /*1ecf0*/  IMAD R0, R0, c[0x0][0x3d8], RZ ;  /* 0x0000f60000007a24 */ /* 0x000fe200078e02ff */
[----:B------:R-:W-:Y:S02]  /*1ed00*/  IADD3 R7, R11, R6, RZ ;  /* 0x000000060b077210 */ /* 0x000fe40007ffe0ff */
[----:B------:R-:W-:Y:S01]  /*1ed10*/  MOV R6, R10 ;  /* 0x0000000a00067202 */ /* 0x000fe20000000f00 */
[C---:B------:R-:W-:Y:S01]  /*1ed20*/  IMAD R0, R4.reuse, c[0x0][0x3dc], R0 ;  /* 0x0000f70004007a24 */ /* 0x040fe200078e0200 */
[C---:B------:R-:W-:Y:S02]  /*1ed30*/  IADD3 R8, R9.reuse, 0x20, RZ ;  /* 0x0000002009087810 */ /* 0x040fe40007ffe0ff */
[----:B------:R-:W-:Y:S01]  /*1ed40*/  IADD3 R5, R9, 0x40, RZ ;  /* 0x0000004009057810 */ /* 0x000fe20007ffe0ff */
[----:B------:R-:W-:-:S04]  /*1ed50*/  IMAD.WIDE.U32 R6, R4, c[0x0][0x3d8], R6 ;  /* 0x0000f60004067a25 */ /* 0x000fc800078e0006 */
[----:B------:R-:W-:Y:S01]  /*1ed60*/  IMAD.IADD R0, R7, 0x1, R0 ;  /* 0x0000000107007824 */ /* 0x000fe200078e0200 */
[----:B------:R-:W-:-:S04]  /*1ed70*/  LEA R4, P0, R6, c[0x0][0x380], 0x1 ;  /* 0x0000e00006047a11 */ /* 0x000fc800078008ff */
[----:B------:R-:W-:Y:S02]  /*1ed80*/  LEA.HI.X R0, R6, c[0x0][0x384], R0, 0x1, P0 ;  /* 0x0000e10006007a11 */ /* 0x000fe400000f0c00 */
[----:B------:R-:W-:Y:S01]  /*1ed90*/  ISETP.GE.AND P0, PT, R3, R2, PT ;  /* 0x000000020300720c */ /* 0x000fe20003f06270 */
[----:B------:R1:W2:Y:S04]  /*1eda0*/  SHFL.IDX PT, R6, R4, RZ, 0x1c1f ;  /* 0x001c1fff04067589 */ /* 0x0002a800000e0000 */
[----:B------:R1:W3:Y:S08]  /*1edb0*/  SHFL.IDX PT, R7, R0, RZ, 0x1c1f ;  /* 0x001c1fff00077589 */ /* 0x0002f000000e0000 */
        /* <DEDUP_REMOVED lines=16> */
.L_x_1282:
[----:B------:R-:W-:Y:S05]  /*1eec0*/  BSYNC B0 ;  /* 0x0000000000007941 */ /* 0x000fea0003800000 */
.L_x_1281:
[----:B--2---:R-:W-:Y:S01]  /*1eed0*/  IADD3 R6, R3, 0x20, RZ ;  /* 0x0000002003067810 */ /* 0x004fe20007ffe0ff */
[----:B------:R2:W4:Y:S01]  /*1eee0*/  SHFL.IDX PT, R11, R0, 0x1, 0x1c1f ;  /* 0x003c1f00000b7f89 */ /* 0x00052200000e0000 */
[----:B------:R-:W-:Y:S02]  /*1eef0*/  BSSY B0, `(.L_x_1283) ;  /* 0x0000013000007945 */ /* 0x000fe40003800000 */
[----:B------:R-:W-:Y:S01]  /*1ef00*/  ISETP.GE.AND P0, PT, R6, R2, PT ;  /* 0x000000020600720c */ /* 0x000fe20003f06270 */
[----:B------:R2:W1:-:S12]  /*1ef10*/  SHFL.IDX PT, R10, R4, 0x1, 0x1c1f ;  /* 0x003c1f00040a7f89 */ /* 0x00045800000e0000 */
[----:B------:R-:W-:Y:S05]  /*1ef20*/  @P0 BRA `(.L_x_1284) ;  /* 0x000000f000000947 */ /* 0x000fea0003800000 */
[----:B------:R-:W-:Y:S02]  /*1ef30*/  ISETP.GE.AND P1, PT, R8, c[0x0][0x3c8], PT ;  /* 0x0000f20008007a0c */ /* 0x000fe40003f26270 */
[----:B------:R-:W-:Y:S02]  /*1ef40*/  ISETP.GE.AND P0, PT, R5, c[0x0][0x3c8], PT ;  /* 0x0000f20005007a0c */ /* 0x000fe40003f06270 */
[----:B------:R-:W-:-:S09]  /*1ef50*/  ISETP.GE.AND P2, PT, R9, c[0x0][0x3c8], PT ;  /* 0x0000f20009007a0c */ /* 0x000fd20003f46270 */
[----:B---3--:R-:W-:Y:S02]  /*1ef60*/  @!P1 SHF.R.S32.HI R7, RZ, 0x1f, R8 ;  /* 0x0000001fff079819 */ /* 0x008fe40000011408 */
        /* <DEDUP_REMOVED lines=11> */
.L_x_1284:
[----:B------:R-:W-:Y:S05]  /*1f020*/  BSYNC B0 ;  /* 0x0000000000007941 */ /* 0x000fea0003800000 */
.L_x_1283:
        /* <DEDUP_REMOVED lines=9> */
[----:B---3--:R-:W-:Y:S02]  /*1f0c0*/  @!P1 SHF.R.S32.HI R7, RZ, 0x1f, R8 ;  /* 0x0000001fff079819 */ /* 0x008fe40000011408 */
        /* <DEDUP_REMOVED lines=11> */
.L_x_1286:
[----:B------:R-:W-:Y:S05]  /*1f180*/  BSYNC B0 ;  /* 0x0000000000007941 */ /* 0x000fea0003800000 */
.L_x_1285:
[----:B------:R-:W-:Y:S01]  /*1f190*/  IADD3 R3, R3, 0x60, RZ ;  /* 0x0000006003037810 */ /* 0x000fe20007ffe0ff */
[----:B--23--:R2:W3:Y:S03]  /*1f1a0*/  SHFL.IDX PT, R7, R0, 0x3, 0x1c1f ;  /* 0x007c1f0000077f89 */ /* 0x00c4e600000e0000 */
[----:B------:R-:W-:Y:S01]  /*1f1b0*/  ISETP.GE.AND P0, PT, R3, R2, PT ;  /* 0x000000020300720c */ /* 0x000fe20003f06270 */
[----:B------:R2:W1:-:S12]  /*1f1c0*/  SHFL.IDX PT, R6, R4, 0x3, 0x1c1f ;  /* 0x007c1f0004067f89 */ /* 0x00045800000e0000 */
[----:B------:R-:W-:Y:S05]  /*1f1d0*/  @P0 EXIT ;  /* 0x000000000000094d */ /* 0x000fea0003800000 */
[----:B------:R-:W-:Y:S02]  /*1f1e0*/  ISETP.GE.AND P0, PT, R8, c[0x0][0x3c8], PT ;  /* 0x0000f20008007a0c */ /* 0x000fe40003f06270 */
[----:B------:R-:W-:-:S11]  /*1f1f0*/  ISETP.GE.AND P1, PT, R9, c[0x0][0x3c8], PT ;  /* 0x0000f20009007a0c */ /* 0x000fd60003f26270 */
[----:B-12---:R-:W-:Y:S02]  /*1f200*/  @!P0 SHF.R.S32.HI R0, RZ, 0x1f, R8 ;  /* 0x0000001fff008819 */ /* 0x006fe40000011408 */
[----:B---3--:R-:W-:Y:S02]  /*1f210*/  @!P1 IMAD.WIDE R2, R9, 0x2, R6 ;  /* 0x0000000209029825 */ /* 0x008fe400078e0206 */
        /* <DEDUP_REMOVED lines=13> */
.L_x_1287:
        /* <DEDUP_REMOVED lines=9> */
.L_x_1524:


//--------------------- .text._ZN7cutlass13device_kernelIN5flash19enable_sm80_to_sm89INS1_16FlashAttnFwdSm80INS1_25CollectiveMainloopFwdSm80ILi4ELi1ELb0EN4cute5tupleIJNS5_1CILi128EEENS7_ILi64EEENS7_ILi96EEEEEELi96ENS_6half_tEfNS_4arch4Sm80ELb1ELb0ELb0ELb0ELb0ELb0ELb1ELb0EEENS1_21CollectiveEpilogueFwdINS6_IJS8_SA_S9_EEENS6_IJNS7_ILi1EEESI_SI_EEESC_SE_Li128ELb0ELb1ELb0ELb0EEENS1_30DynamicPersistentTileSchedulerILi128ELi128ELb0ELb1ELb0EEEEEEEEEvNT_6ParamsE --------------------------
	.section	.text._ZN7cutlass13device_kernelIN5flash19enable_sm80_to_sm89INS1_16FlashAttnFwdSm80INS1_25CollectiveMainloopFwdSm80ILi4ELi1ELb0EN4cute5tupleIJNS5_1CILi128EEENS7_ILi64EEENS7_ILi96EEEEEELi96ENS_6half_tEfNS_4arch4Sm80ELb1ELb0ELb0ELb0ELb0ELb0ELb1ELb0EEENS1_21CollectiveEpilogueFwdINS6_IJS8_SA_S9_EEENS6_IJNS7_ILi1EEESI_SI_EEESC_SE_Li128ELb0ELb1ELb0ELb0EEENS1_30DynamicPersistentTileSchedulerILi128ELi128ELb0ELb1ELb0EEEEEEEEEvNT_6ParamsE,"ax",@progbits
	.sectioninfo	@"SHI_REGISTERS=255"
	.align	128
.text._ZN7cutlass13device_kernelIN5flash19enable_sm80_to_sm89INS1_16FlashAttnFwdSm80INS1_25CollectiveMainloopFwdSm80ILi4ELi1ELb0EN4cute5tupleIJNS5_1CILi128EEENS7_ILi64EEENS7_ILi96EEEEEELi96ENS_6half_tEfNS_4arch4Sm80ELb1ELb0ELb0ELb0ELb0ELb0ELb1ELb0EEENS1_21CollectiveEpilogueFwdINS6_IJS8_SA_S9_EEENS6_IJNS7_ILi1EEESI_SI_EEESC_SE_Li128ELb0ELb1ELb0ELb0EEENS1_30DynamicPersistentTileSchedulerILi128ELi128ELb0ELb1ELb0EEEEEEEEEvNT_6ParamsE:
        .type           _ZN7cutlass13device_kernelIN5flash19enable_sm80_to_sm89INS1_16FlashAttnFwdSm80INS1_25CollectiveMainloopFwdSm80ILi4ELi1ELb0EN4cute5tupleIJNS5_1CILi128EEENS7_ILi64EEENS7_ILi96EEEEEELi96ENS_6half_tEfNS_4arch4Sm80ELb1ELb0ELb0ELb0ELb0ELb0ELb1ELb0EEENS1_21CollectiveEpilogueFwdINS6_IJS8_SA_S9_EEENS6_IJNS7_ILi1EEESI_SI_EEESC_SE_Li128ELb0ELb1ELb0ELb0EEENS1_30DynamicPersistentTileSchedulerILi128ELi128ELb0ELb1ELb0EEEEEEEEEvNT_6ParamsE,@function
        .size           _ZN7cutlass13device_kernelIN5flash19enable_sm80_to_sm89INS1_16FlashAttnFwdSm80INS1_25CollectiveMainloopFwdSm80ILi4ELi1ELb0EN4cute5tupleIJNS5_1CILi128EEENS7_ILi64EEENS7_ILi96EEEEEELi96ENS_6half_tEfNS_4arch4Sm80ELb1ELb0ELb0ELb0ELb0ELb0ELb1ELb0EEENS1_21CollectiveEpilogueFwdINS6_IJS8_SA_S9_EEENS6_IJNS7_ILi1EEESI_SI_EEESC_SE_Li128ELb0ELb1ELb0ELb0EEENS1_30DynamicPersistentTileSchedulerILi128ELi128ELb0ELb1ELb0EEEEEEEEEvNT_6ParamsE,(.L_x_1525 - _ZN7cutlass13device_kernelIN5flash19enable_sm80_to_sm89INS1_16FlashAttnFwdSm80INS1_25CollectiveMainloopFwdSm80ILi4ELi1ELb0EN4cute5tupleIJNS5_1CILi128EEENS7_ILi64EEENS7_ILi96EEEEEELi96ENS_6half_tEfNS_4arch4Sm80ELb1ELb0ELb0ELb0ELb0ELb0ELb1ELb0EEENS1_21CollectiveEpilogueFwdINS6_IJS8_SA_S9_EEENS6_IJNS7_ILi1EEESI_SI_EEESC_SE_Li128ELb0ELb1ELb0ELb0EEENS1_30DynamicPersistentTileSchedulerILi128ELi128ELb0ELb1ELb0EEEEEEEEEvNT_6ParamsE)
        .other          _ZN7cutlass13device_kernelIN5flash19enable_sm80_to_sm89INS1_16FlashAttnFwdSm80INS1_25CollectiveMainloopFwdSm80ILi4ELi1ELb0EN4cute5tupleIJNS5_1CILi128EEENS7_ILi64EEENS7_ILi96EEEEEELi96ENS_6half_tEfNS_4arch4Sm80ELb1ELb0ELb0ELb0ELb0ELb0ELb1ELb0EEENS1_21CollectiveEpilogueFwdINS6_IJS8_SA_S9_EEENS6_IJNS7_ILi1EEESI_SI_EEESC_SE_Li128ELb0ELb1ELb0ELb0EEENS1_30DynamicPersistentTileSchedulerILi128ELi128ELb0ELb1ELb0EEEEEEEEEvNT_6ParamsE,@"STO_CUDA_ENTRY STV_DEFAULT"
_ZN7cutlass13device_kernelIN5flash19enable_sm80_to_sm89INS1_16FlashAttnFwdSm80INS1_25CollectiveMainloopFwdSm80ILi4ELi1ELb0EN4cute5tupleIJNS5_1CILi128EEENS7_ILi64EEENS7_ILi96EEEEEELi96ENS_6half_tEfNS_4arch4Sm80ELb1ELb0ELb0ELb0ELb0ELb0ELb1ELb0EEENS1_21CollectiveEpilogueFwdINS6_IJS8_SA_S9_EEENS6_IJNS7_ILi1EEESI_SI_EEESC_SE_Li128ELb0ELb1ELb0ELb0EEENS1_30DynamicPersistentTileSchedulerILi128ELi128ELb0ELb1ELb0EEEEEEEEEvNT_6ParamsE:
        /* <DEDUP_REMOVED lines=163> */
.L_x_1341:
        /* <DEDUP_REMOVED lines=19> */
.L_x_1289:
[----:B------:R-:W-:-:S04]  /*0b60*/  MOV R0, c[0x0][0x554] ;  /* 0x0001550000007a02 */ /* 0x000fc80000000f00 */
[----:B------:R-:W-:Y:S02]  /*0b70*/  ISETP.NE.AND P0, PT, R0, 0x1, PT ;  /* 0x000000010000780c */ /* 0x000fe40003f05270 */
[----:B------:R-:W-:-:S11]  /*0b80*/  MOV R0, R2 ;  /* 0x0000000200007202 */ /* 0x000fd60000000f00 */
[----:B------:R-:W-:-:S05]  /*0b90*/  @P0 IMAD.HI.U32 R4, R2, c[0x0][0x558], RZ ;  /* 0x0001560002040a27 */ /* 0x000fca00078e00ff */
[----:B------:R-:W-:-:S05]  /*0ba0*/  @P0 SHF.R.U32.HI R0, RZ, c[0x0][0x55c], R4 ;  /* 0x00015700ff000a19 */ /* 0x000fca0000011604 */
[----:B------:R-:W-:Y:S02]  /*0bb0*/  IMAD R4, R0, c[0x0][0x554], RZ ;  /* 0x0001550000047a24 */ /* 0x000fe400078e02ff */
.L_x_1290:
[----:B------:R-:W-:Y:S05]  /*0bc0*/  BSYNC B0 ;  /* 0x0000000000007941 */ /* 0x000fea0003800000 */
.L_x_1288:
        /* <DEDUP_REMOVED lines=176> */
[----:B------:R1:W-:Y:S04]  /*16d0*/  STL.64 [R1], R6 ;  /* 0x0000000601007387 */ /* 0x0003e80000100a00 */
        /* <DEDUP_REMOVED lines=18> */
.L_x_1342:
[----:B------:R-:W-:Y:S05]  /*1800*/  BRA.DIV ~URZ, `(.L_x_1293) ;  /* 0x0000da427f007947 */ /* 0x000fea000b800000 */
[----:B--2---:R2:W4:Y:S02]  /*1810*/  SHFL.IDX PT, R0, R12, RZ, 0x1c1f ;  /* 0x001c1fff0c007589 */ /* 0x00452400000e0000 */
.L_x_1343:
        /* <DEDUP_REMOVED lines=26> */
.L_x_1295:
[----:B------:R-:W-:Y:S05]  /*19c0*/  BSYNC B0 ;  /* 0x0000000000007941 */ /* 0x000fea0003800000 */
.L_x_1294:
[----:B------:R-:W-:Y:S05]  /*19d0*/  BRA.DIV ~URZ, `(.L_x_1296) ;  /* 0x0000d8d27f007947 */ /* 0x000fea000b800000 */
[----:B---3--:R3:W1:Y:S04]  /*19e0*/  SHFL.IDX PT, R2, R10, 0x1, 0x1c1f ;  /* 0x003c1f000a027f89 */ /* 0x00866800000e0000 */
[----:B--2-4-:R3:W2:Y:S02]  /*19f0*/  SHFL.IDX PT, R0, R12, 0x1, 0x1c1f ;  /* 0x003c1f000c007f89 */ /* 0x0146a400000e0000 */
.L_x_1344:
        /* <DEDUP_REMOVED lines=25> */
.L_x_1298:
[----:B------:R-:W-:Y:S05]  /*1b90*/  BSYNC B0 ;  /* 0x0000000000007941 */ /* 0x000fea0003800000 */
.L_x_1297:
[----:B------:R-:W-:Y:S05]  /*1ba0*/  BRA.DIV ~URZ, `(.L_x_1299) ;  /* 0x0000d7c27f007947 */ /* 0x000fea000b800000 */
[----:B-1----:R1:W4:Y:S02]  /*1bb0*/  SHFL.IDX PT, R2, R10, 0x2, 0x1c1f ;  /* 0x005c1f000a027f89 */ /* 0x00232400000e0000 */
.L_x_1345:
[----:B------:R-:W-:Y:S05]  /*1bc0*/  BRA.DIV ~URZ, `(.L_x_1300) ;  /* 0x0000d8127f007947 */ /* 0x000fea000b800000 */
[----:B--2---:R2:W1:Y:S02]  /*1bd0*/  SHFL.IDX PT, R0, R12, 0x2, 0x1c1f ;  /* 0x005c1f000c007f89 */ /* 0x00446400000e0000 */
.L_x_1346:
        /* <DEDUP_REMOVED lines=25> */
.L_x_1302:
[----:B------:R-:W-:Y:S05]  /*1d70*/  BSYNC B0 ;  /* 0x0000000000007941 */ /* 0x000fea0003800000 */
.L_x_1301:
[----:B------:R-:W-:Y:S05]  /*1d80*/  BRA.DIV ~URZ, `(.L_x_1303) ;  /* 0x0000d6b27f007947 */ /* 0x000fea000b800000 */
[----:B----4-:R4:W2:Y:S04]  /*1d90*/  SHFL.IDX PT, R2, R10, 0x3, 0x1c1f ;  /* 0x007c1f000a027f89 */ /* 0x0108a800000e0000 */
[----:B-1----:R4:W1:Y:S02]  /*1da0*/  SHFL.IDX PT, R0, R12, 0x3, 0x1c1f ;  /* 0x007c1f000c007f89 */ /* 0x00286400000e0000 */
.L_x_1347:
[----:B------:R-:W5:Y:S04]  /*1db0*/  LDL.64 R6, [R1+0x30] ;  /* 0x0000300001067983 */ /* 0x000f680000100a00 */
[----:B---3--:R-:W3:Y:S04]  /*1dc0*/  LDL R4, [R1+0x38] ;  /* 0x0000380001047983 */ /* 0x008ee80000100800 */
[----:B----4-:R-:W4:Y:S04]  /*1dd0*/  LDL R5, [R1+0x68] ;  /* 0x0000680001057983 */ /* 0x010f280000100800 */
[----:B--2---:R-:W2:Y:S04]  /*1de0*/  LDL R12, [R1+0x3c] ;  /* 0x00003c00010c7983 */ /* 0x004ea80000100800 */
[----:B------:R-:W2:Y:S04]  /*1df0*/  LDL R15, [R1+0x64] ;  /* 0x00006400010f7983 */ /* 0x000ea80000100800 */
[----:B------:R-:W2:Y:S01]  /*1e00*/  LDL R16, [R1+0x28] ;  /* 0x0000280001107983 */ /* 0x000ea20000100800 */
[----:B------:R-:W-:-:S04]  /*1e10*/  IADD3 R3, R3, 0x60, RZ ;  /* 0x0000006003037810 */ /* 0x000fc80007ffe0ff */
[----:B------:R-:W-:Y:S02]  /*1e20*/  ISETP.GE.AND P1, PT, R3, R14, PT ;  /* 0x0000000e0300720c */ /* 0x000fe40003f26270 */
[----:B------:R-:W-:Y:S02]  /*1e30*/  P2R R10, PR, RZ, 0x4 ;  /* 0x00000004ff0a7803 */ /* 0x000fe40000000000 */
[----:B------:R-:W-:Y:S02]  /*1e40*/  ISETP.NE.AND P2, PT, R11, RZ, PT ;  /* 0x000000ff0b00720c */ /* 0x000fe40003f45270 */
[----:B------:R-:W-:-:S07]  /*1e50*/  IADD3 R24, R252, -0x1, RZ ;  /* 0xfffffffffc187810 */ /* 0x000fce0007ffe0ff */
        /* <DEDUP_REMOVED lines=14> */
[----:B------:R1:W-:Y:S04]  /*1f40*/  @!P1 LDGSTS.E.BYPASS.LTC128B.128 [R26+0xb900], [R4.64], !P6 ;  /* 0x0b900000041a9fae */ /* 0x0003e8000f101d46 */
[----:B------:R-:W0:Y:S01]  /*1f50*/  LDGDEPBAR ;  /* 0x00000000000079af */ /* 0x000e220000000000 */
[----:B------:R-:W-:Y:S02]  /*1f60*/  WARPSYNC 0xffffffff ;  /* 0xffffffff00007948 */ /* 0x000fe40003800000 */
[----:B------:R-:W2:Y:S04]  /*1f70*/  LDL.64 R146, [R1] ;  /* 0x0000000001927983 */ /* 0x000ea80000100a00 */
        /* <DEDUP_REMOVED lines=14> */
[----:B------:R-:W-:Y:S02]  /*2060*/  IMAD R4, R24, c[0x0][0x1e4], R4 ;  /* 0x0000790018047a24 */ /* 0x000fe400078e0204 */
[----:B------:R-:W-:Y:S02]  /*2070*/  IMAD.MOV.U32 R5, RZ, RZ, 0x20 ;  /* 0x00000020ff057424 */ /* 0x000fe400078e00ff */
[----:B------:R-:W-:Y:S02]  /*2080*/  IMAD.IADD R4, R3, 0x1, R4 ;  /* 0x0000000103047824 */ /* 0x000fe400078e0204 */
[----:B------:R-:W-:-:S04]  /*2090*/  IMAD.WIDE.U32 R8, R5, c[0x0][0x1e0], RZ ;  /* 0x0000780005087a25 */ /* 0x000fc800078e00ff */
[----:B------:R-:W-:Y:S02]  /*20a0*/  IMAD R3, R5, c[0x0][0x1e4], RZ ;  /* 0x0000790005037a24 */ /* 0x000fe400078e02ff */
[----:B------:R-:W-:Y:S02]  /*20b0*/  @P6 IMAD.SHL.U32 R6, R16, 0x2, RZ ;  /* 0x0000000210066824 */ /* 0x000fe400078e00ff */
[----:B------:R-:W-:Y:S02]  /*20c0*/  IMAD R7, R7, c[0x0][0x208], RZ ;  /* 0x0000820007077a24 */ /* 0x000fe400078e02ff */
[----:B------:R-:W-:-:S04]  /*20d0*/  IMAD.MOV.U32 R27, RZ, RZ, -0x40 ;  /* 0xffffffc0ff1b7424 */ /* 0x000fc800078e00ff */
        /* <DEDUP_REMOVED lines=16> */
[----:B------:R-:W-:Y:S01]  /*21e0*/  @P1 IMAD.SHL.U32 R0, R16, 0x2, RZ ;  /* 0x0000000210001824 */ /* 0x000fe200078e00ff */
[----:B------:R1:W-:Y:S04]  /*21f0*/  @P6 LDGSTS.E.BYPASS.LTC128B.128 [R6+0x5100], [R4.64+0x80], !P3 ;  /* 0x0510008004066fae */ /* 0x0003e8000d901d46 */
        /* <DEDUP_REMOVED lines=9> */
[----:B------:R-:W-:Y:S01]  /*2290*/  IMAD.IADD R6, R5, 0x1, R6 ;  /* 0x0000000105067824 */ /* 0x000fe200078e0206 */
[----:B----4-:R-:W-:-:S04]  /*22a0*/  LEA R0, P0, R4, R14, 0x6 ;  /* 0x0000000e04007211 */ /* 0x010fc800078030ff */
[----:B-----5:R-:W-:Y:S01]  /*22b0*/  LEA.HI.X R4, R4, R10, R6, 0x6, P0 ;  /* 0x0000000a04047211 */ /* 0x020fe200000f3406 */
[----:B------:R-:W-:Y:S01]  /*22c0*/  IMAD.MOV.U32 R6, RZ, RZ, c[0x0][0x208] ;  /* 0x00008200ff067624 */ /* 0x000fe200078e00ff */
[----:B------:R-:W-:Y:S02]  /*22d0*/  LEA R2, P0, R0, c[0x0][0x1f8], 0x1 ;  /* 0x00007e0000027a11 */ /* 0x000fe400078008ff */
[----:B------:R-:W-:Y:S02]  /*22e0*/  LOP3.LUT R5, R22, 0x1, RZ, 0xc0, !PT ;  /* 0x0000000116057812 */ /* 0x000fe400078ec0ff */
[----:B------:R-:W-:Y:S01]  /*22f0*/  LEA.HI.X R3, R0, c[0x0][0x1fc], R4, 0x1, P0 ;  /* 0x00007f0000037a11 */ /* 0x000fe200000f0c04 */
[----:B------:R-:W-:Y:S01]  /*2300*/  IMAD.MOV.U32 R4, RZ, RZ, c[0x0][0x20c] ;  /* 0x00008300ff047624 */ /* 0x000fe200078e00ff */
[----:B------:R-:W-:Y:S02]  /*2310*/  LEA R20, P0, R6, R2, 0x6 ;  /* 0x0000000206147211 */ /* 0x000fe400078030ff */
[----:B------:R-:W-:-:S02]  /*2320*/  ISETP.NE.U32.AND P6, PT, R5, 0x1, PT ;  /* 0x000000010500780c */ /* 0x000fc40003fc5070 */
[----:B------:R-:W-:Y:S02]  /*2330*/  LEA.HI.X R21, R6, R3, R4, 0x6, P0 ;  /* 0x0000000306157211 */ /* 0x000fe400000f3404 */
[----:B------:R-:W-:Y:S04]  /*2340*/  LDSM.16.M88.4 R4, [R207+0x1000] ;  /* 0x00100000cf04783b */ /* 0x000fe80000000200 */
[----:B------:R-:W1:Y:S01]  /*2350*/  LDSM.16.M88.4 R40, [R204] ;  /* 0x00000000cc28783b */ /* 0x000e620000000200 */
[----:B------:R-:W-:-:S03]  /*2360*/  IMAD.IADD R0, R25, 0x1, -R12 ;  /* 0x0000000119007824 */ /* 0x000fc600078e0a0c */
[----:B------:R-:W2:Y:S02]  /*2370*/  LDSM.16.M88.4 R8, [R207] ;  /* 0x00000000cf08783b */ /* 0x000ea40000000200 */
[----:B------:R-:W-:Y:S02]  /*2380*/  ISETP.LT.OR P0, PT, R0, 0x1, P6 ;  /* 0x000000010000780c */ /* 0x000fe40003701670 */
[----:B------:R-:W3:Y:S04]  /*2390*/  LDSM.16.M88.4 R36, [R204+0x400] ;  /* 0x00040000cc24783b */ /* 0x000ee80000000200 */
[----:B------:R-:W-:Y:S04]  /*23a0*/  LDSM.16.M88.4 R32, [R204+0x800] ;  /* 0x00080000cc20783b */ /* 0x000fe80000000200 */
[----:B------:R-:W4:Y:S01]  /*23b0*/  LDSM.16.M88.4 R28, [R204+0xc00] ;  /* 0x000c0000cc1c783b */ /* 0x000f220000000200 */
[----:B------:R-:W-:-:S03]  /*23c0*/  LOP3.LUT P1, RZ, R22, 0x2, RZ, 0xc0, !PT ;  /* 0x0000000216ff7812 */ /* 0x000fc6000782c0ff */
[----:B------:R-:W-:Y:S04]  /*23d0*/  LDSM.16.M88.4 R12, [R208+0x1000] ;  /* 0x00100000d00c783b */ /* 0x000fe80000000200 */
[----:B------:R-:W5:Y:S04]  /*23e0*/  LDSM.16.M88.4 R48, [R209] ;  /* 0x00000000d130783b */ /* 0x000f680000000200 */
[----:B------:R-:W-:Y:S04]  /*23f0*/  LDSM.16.M88.4 R16, [R208] ;  /* 0x00000000d010783b */ /* 0x000fe80000000200 */
[----:B------:R-:W-:Y:S04]  /*2400*/  LDSM.16.M88.4 R44, [R220] ;  /* 0x00000000dc2c783b */ /* 0x000fe80000000200 */
[----:B------:R-:W-:Y:S04]  /*2410*/  LDSM.16.M88.4 R52, [R219] ;  /* 0x00000000db34783b */ /* 0x000fe80000000200 */
[----:B------:R-:W3:Y:S04]  /*2420*/  LDSM.16.M88.4 R64, [R218] ;  /* 0x00000000da40783b */ /* 0x000ee80000000200 */
[----:B------:R-:W-:Y:S01]  /*2430*/  @!PT LDS RZ, [RZ] ;  /* 0x00000000fffff984 */ /* 0x000fe20000000800 */
[----:B------:R-:W-:Y:S01]  /*2440*/  @!PT LDS RZ, [RZ] ;  /* 0x00000000fffff984 */ /* 0x000fe20000000800 */
[----:B------:R-:W-:Y:S01]  /*2450*/  @!PT LDS RZ, [RZ] ;  /* 0x00000000fffff984 */ /* 0x000fe20000000800 */
[----:B------:R2:W-:Y:S01]  /*2460*/  LDGSTS.E.BYPASS.LTC128B.128 [R26+0x100], [R2.64], !P0 ;  /* 0x00100000021a7fae */ /* 0x0005e2000c101d46 */
[C---:B------:R-:W-:Y:S01]  /*2470*/  ISETP.LT.OR P0, PT, R0.reuse, 0x1, !P1 ;  /* 0x000000010000780c */ /* 0x040fe20004f01670 */
[----:B-1----:R-:W-:Y:S01]  /*2480*/  HMMA.16816.F32 R56, R4, R40, RZ ;  /* 0x000000280438723c */ /* 0x002fe200000018ff */
[----:B------:R-:W-:-:S02]  /*2490*/  ISETP.LT.OR P6, PT, R0, 0x21, P6 ;  /* 0x000000210000780c */ /* 0x000fc400037c1670 */
[----:B------:R-:W-:-:S09]  /*24a0*/  ISETP.LT.OR P1, PT, R0, 0x21, !P1 ;  /* 0x000000210000780c */ /* 0x000fd20004f21670 */
[----:B------:R1:W-:Y:S01]  /*24b0*/  LDGSTS.E.BYPASS.LTC128B.128 [R26+0x1100], [R2.64+0x40], !P0 ;  /* 0x01100040021a7fae */ /* 0x0003e2000c101d46 */
[----:B------:R-:W-:-:S04]  /*24c0*/  LOP3.LUT P0, RZ, R22, 0x4, RZ, 0xc0, !PT ;  /* 0x0000000416ff7812 */ /* 0x000fc8000780c0ff */
[C---:B------:R-:W-:Y:S02]  /*24d0*/  ISETP.LT.OR P2, PT, R0.reuse, 0x1, !P0 ;  /* 0x000000010000780c */ /* 0x040fe40004741670 */
[----:B------:R-:W-:Y:S01]  /*24e0*/  ISETP.LT.OR P0, PT, R0, 0x21, !P0 ;  /* 0x000000210000780c */ /* 0x000fe20004701670 */
[----:B------:R-:W-:Y:S08]  /*24f0*/  HMMA.16816.F32 R96, R4, R42, RZ ;  /* 0x0000002a0460723c */ /* 0x000ff000000018ff */
[C---:B--2---:R-:W-:Y:S02]  /*2500*/  HMMA.16816.F32 R88, R8.reuse, R40, RZ ;  /* 0x000000280858723c */ /* 0x044fe400000018ff */
[----:B------:R1:W-:Y:S04]  /*2510*/  LDGSTS.E.BYPASS.LTC128B.128 [R26+0x2100], [R2.64+0x80], !P2 ;  /* 0x02100080021a7fae */ /* 0x0003e8000d101d46 */
[----:B------:R2:W-:Y:S02]  /*2520*/  LDGSTS.E.BYPASS.LTC128B.128 [R26+0x900], [R20.64], !P6 ;  /* 0x00900000141a7fae */ /* 0x0005e4000f101d46 */
[----:B------:R-:W-:Y:S02]  /*2530*/  HMMA.16816.F32 R84, R8, R42, RZ ;  /* 0x0000002a0854723c */ /* 0x000fe400000018ff */
[----:B------:R2:W-:Y:S04]  /*2540*/  LDGSTS.E.BYPASS.LTC128B.128 [R26+0x1900], [R20.64+0x40], !P1 ;  /* 0x01900040141a7fae */ /* 0x0005e8000c901d46 */
[----:B------:R2:W-:Y:S02]  /*2550*/  LDGSTS.E.BYPASS.LTC128B.128 [R26+0x2900], [R20.64+0x80], !P0 ;  /* 0x02900080141a7fae */ /* 0x0005e4000c101d46 */
[C---:B---3--:R-:W-:Y:S08]  /*2560*/  HMMA.16816.F32 R76, R4.reuse, R36, RZ ;  /* 0x00000024044c723c */ /* 0x048ff000000018ff */
[----:B------:R-:W-:Y:S08]  /*2570*/  HMMA.16816.F32 R104, R4, R38, RZ ;  /* 0x000000260468723c */ /* 0x000ff000000018ff */
[----:B------:R-:W-:Y:S08]  /*2580*/  HMMA.16816.F32 R80, R8, R36, RZ ;  /* 0x000000240850723c */ /* 0x000ff000000018ff */
[C---:B----4-:R-:W-:Y:S08]  /*2590*/  HMMA.16816.F32 R60, R4.reuse, R28, RZ ;  /* 0x0000001c043c723c */ /* 0x050ff000000018ff */
[C---:B------:R-:W-:Y:S08]  /*25a0*/  HMMA.16816.F32 R72, R4.reuse, R32, RZ ;  /* 0x000000200448723c */ /* 0x040ff000000018ff */
[C---:B------:R-:W-:Y:S08]  /*25b0*/  HMMA.16816.F32 R100, R4.reuse, R34, RZ ;  /* 0x000000220464723c */ /* 0x040ff000000018ff */
[----:B------:R-:W-:Y:S08]  /*25c0*/  HMMA.16816.F32 R92, R4, R30, RZ ;  /* 0x0000001e045c723c */ /* 0x000ff000000018ff */
[C---:B------:R-:W-:Y:S01]  /*25d0*/  HMMA.16816.F32 R68, R8.reuse, R34, RZ ;  /* 0x000000220844723c */ /* 0x040fe200000018ff */
[----:B------:R-:W-:Y:S01]  /*25e0*/  ISETP.NE.AND P2, PT, R23, RZ, PT ;  /* 0x000000ff1700720c */ /* 0x000fe20003f45270 */
[----:B------:R-:W0:Y:S06]  /*25f0*/  LDGDEPBAR ;  /* 0x00000000000079af */ /* 0x000e2c0000000000 */
[C---:B------:R-:W-:Y:S08]  /*2600*/  HMMA.16816.F32 R40, R8.reuse, R38, RZ ;  /* 0x000000260828723c */ /* 0x040ff000000018ff */
[C---:B------:R-:W-:Y:S08]  /*2610*/  HMMA.16816.F32 R36, R8.reuse, R32, RZ ;  /* 0x000000200824723c */ /* 0x040ff000000018ff */
[C---:B------:R-:W-:Y:S08]  /*2620*/  HMMA.16816.F32 R4, R8.reuse, R28, RZ ;  /* 0x0000001c0804723c */ /* 0x040ff000000018ff */
[----:B------:R-:W-:Y:S01]  /*2630*/  HMMA.16816.F32 R28, R8, R30, RZ ;  /* 0x0000001e081c723c */ /* 0x000fe200000018ff */
[----:B------:R-:W-:Y:S07]  /*2640*/  LDSM.16.M88.4 R8, [R207+0x3000] ;  /* 0x00300000cf08783b */ /* 0x000fee0000000200 */
[C---:B-----5:R-:W-:Y:S01]  /*2650*/  HMMA.16816.F32 R32, R12.reuse, R48, R56 ;  /* 0x000000300c20723c */ /* 0x060fe20000001838 */
[----:B------:R-:W3:Y:S07]  /*2660*/  LDSM.16.M88.4 R56, [R204+0x1400] ;  /* 0x00140000cc38783b */ /* 0x000eee0000000200 */
[----:B------:R-:W-:Y:S01]  /*2670*/  HMMA.16816.F32 R136, R12, R64, R60 ;  /* 0x000000400c88723c */ /* 0x000fe2000000183c */
[----:B------:R-:W4:Y:S07]  /*2680*/  LDSM.16.M88.4 R60, [R204+0x1000] ;  /* 0x00100000cc3c783b */ /* 0x000f2e0000000200 */
[----:B------:R-:W-:Y:S01]  /*2690*/  HMMA.16816.F32 R124, R16, R52, R36 ;  /* 0x00000034107c723c */ /* 0x000fe20000001824 */
[----:B------:R-:W5:Y:S07]  /*26a0*/  LDSM.16.M88.4 R36, [R204+0x1c00] ;  /* 0x001c0000cc24783b */ /* 0x000f6e0000000200 */
[C---:B------:R-:W-:Y:S08]  /*26b0*/  HMMA.16816.F32 R76, R12.reuse, R44, R76 ;  /* 0x0000002c0c4c723c */ /* 0x040ff0000000184c */
[C---:B------:R-:W-:Y:S08]  /*26c0*/  HMMA.16816.F32 R140, R12.reuse, R52, R72 ;  /* 0x000000340c8c723c */ /* 0x040ff00000001848 */
[C---:B------:R-:W-:Y:S08]  /*26d0*/  HMMA.16816.F32 R96, R12.reuse, R50, R96 ;  /* 0x000000320c60723c */ /* 0x040ff00000001860 */
[C---:B--2---:R-:W-:Y:S08]  /*26e0*/  HMMA.16816.F32 R20, R12.reuse, R46, R104 ;  /* 0x0000002e0c14723c */ /* 0x044ff00000001868 */
[C---:B------:R-:W-:Y:S08]  /*26f0*/  HMMA.16816.F32 R132, R12.reuse, R54, R100 ;  /* 0x000000360c84723c */ /* 0x040ff00000001864 */
[----:B------:R-:W-:Y:S01]  /*2700*/  HMMA.16816.F32 R116, R12, R66, R92 ;  /* 0x000000420c74723c */ /* 0x000fe2000000185c */
[----:B------:R-:W2:Y:S07]  /*2710*/  LDSM.16.M88.4 R12, [R207+0x2000] ;  /* 0x00200000cf0c783b */ /* 0x000eae0000000200 */
[C---:B------:R-:W-:Y:S01]  /*2720*/  HMMA.16816.F32 R104, R16.reuse, R46, R40 ;  /* 0x0000002e1068723c */ /* 0x040fe20000001828 */
[----:B------:R-:W1:Y:S07]  /*2730*/  LDSM.16.M88.4 R40, [R204+0x1800] ;  /* 0x00180000cc28783b */ /* 0x000e6e0000000200 */
[C---:B------:R-:W-:Y:S08]  /*2740*/  HMMA.16816.F32 R120, R16.reuse, R44, R80 ;  /* 0x0000002c1078723c */ /* 0x040ff00000001850 */
[C---:B------:R-:W-:Y:S08]  /*2750*/  HMMA.16816.F32 R112, R16.reuse, R48, R88 ;  /* 0x000000301070723c */ /* 0x040ff00000001858 */
[C---:B------:R-:W-:Y:S01]  /*2760*/  HMMA.16816.F32 R128, R16.reuse, R64, R4 ;  /* 0x000000401080723c */ /* 0x040fe20000001804 */
[----:B------:R-:W-:Y:S07]  /*2770*/  LDSM.16.M88.4 R4, [R208+0x3000] ;  /* 0x00300000d004783b */ /* 0x000fee0000000200 */
[C---:B------:R-:W-:Y:S01]  /*2780*/  HMMA.16816.F32 R100, R16.reuse, R50, R84 ;  /* 0x000000321064723c */ /* 0x040fe20000001854 */
[----:B------:R-:W-:Y:S07]  /*2790*/  LDSM.16.M88.4 R48, [R215] ;  /* 0x00000000d730783b */ /* 0x000fee0000000200 */
[C---:B------:R-:W-:Y:S08]  /*27a0*/  HMMA.16816.F32 R108, R16.reuse, R54, R68 ;  /* 0x00000036106c723c */ /* 0x040ff00000001844 */
[----:B------:R-:W-:Y:S01]  /*27b0*/  HMMA.16816.F32 R88, R16, R66, R28 ;  /* 0x000000421058723c */ /* 0x000fe2000000181c */
[----:B------:R-:W1:Y:S04]  /*27c0*/  LDSM.16.M88.4 R28, [R216] ;  /* 0x00000000d81c783b */ /* 0x000e680000000200 */
[----:B------:R-:W1:Y:S03]  /*27d0*/  LDSM.16.M88.4 R64, [R214] ;  /* 0x00000000d640783b */ /* 0x000e660000000200 */
[C---:B---3--:R-:W-:Y:S01]  /*27e0*/  HMMA.16816.F32 R16, R8.reuse, R58, R20 ;  /* 0x0000003a0810723c */ /* 0x048fe20000001814 */
[----:B------:R-:W3:Y:S07]  /*27f0*/  LDSM.16.M88.4 R20, [R208+0x2000] ;  /* 0x00200000d014783b */ /* 0x000eee0000000200 */
[C---:B----4-:R-:W-:Y:S01]  /*2800*/  HMMA.16816.F32 R72, R8.reuse, R60, R32 ;  /* 0x0000003c0848723c */ /* 0x050fe20000001820 */
[----:B------:R-:W4:Y:S07]  /*2810*/  LDSM.16.M88.4 R32, [R217] ;  /* 0x00000000d920783b */ /* 0x000f2e0000000200 */
[C---:B------:R-:W-:Y:S08]  /*2820*/  HMMA.16816.F32 R52, R8.reuse, R56, R76 ;  /* 0x000000380834723c */ /* 0x040ff0000000184c */
[----:B-----5:R-:W-:Y:S08]  /*2830*/  HMMA.16816.F32 R80, R8, R38, R116 ;  /* 0x000000260850723c */ /* 0x020ff00000001874 */
[----:B--2---:R-:W-:Y:S08]  /*2840*/  HMMA.16816.F32 R44, R12, R56, R120 ;  /* 0x000000380c2c723c */ /* 0x004ff00000001878 */
[C---:B------:R-:W-:Y:S08]  /*2850*/  HMMA.16816.F32 R68, R8.reuse, R62, R96 ;  /* 0x0000003e0844723c */ /* 0x040ff00000001860 */
[----:B-1----:R-:W-:Y:S08]  /*2860*/  HMMA.16816.F32 R96, R8, R42, R132 ;  /* 0x0000002a0860723c */ /* 0x002ff00000001884 */
[C---:B------:R-:W-:Y:S08]  /*2870*/  HMMA.16816.F32 R76, R12.reuse, R60, R112 ;  /* 0x0000003c0c4c723c */ /* 0x040ff00000001870 */
[----:B------:R-:W-:Y:S08]  /*2880*/  HMMA.16816.F32 R60, R12, R62, R100 ;  /* 0x0000003e0c3c723c */ /* 0x000ff00000001864 */
[C---:B------:R-:W-:Y:S08]  /*2890*/  HMMA.16816.F32 R84, R8.reuse, R40, R140 ;  /* 0x000000280854723c */ /* 0x040ff0000000188c */
[----:B------:R-:W-:Y:S08]  /*28a0*/  HMMA.16816.F32 R92, R8, R36, R136 ;  /* 0x00000024085c723c */ /* 0x000ff00000001888 */
[C---:B------:R-:W-:Y:S08]  /*28b0*/  HMMA.16816.F32 R56, R12.reuse, R58, R104 ;  /* 0x0000003a0c38723c */ /* 0x040ff00000001868 */
[C---:B------:R-:W-:Y:S08]  /*28c0*/  HMMA.16816.F32 R8, R12.reuse, R40, R124 ;  /* 0x000000280c08723c */ /* 0x040ff0000000187c */
[C---:B------:R-:W-:Y:S01]  /*28d0*/  HMMA.16816.F32 R108, R12.reuse, R42, R108 ;  /* 0x0000002a0c6c723c */ /* 0x040fe2000000186c */
[----:B------:R-:W-:Y:S07]  /*28e0*/  LDSM.16.M88.4 R40, [R204+0x2800] ;  /* 0x00280000cc28783b */ /* 0x000fee0000000200 */
[C---:B------:R-:W-:Y:S08]  /*28f0*/  HMMA.16816.F32 R100, R12.reuse, R36, R128 ;  /* 0x000000240c64723c */ /* 0x040ff00000001880 */
[----:B------:R-:W-:Y:S01]  /*2900*/  HMMA.16816.F32 R104, R12, R38, R88 ;  /* 0x000000260c68723c */ /* 0x000fe20000001858 */
[----:B------:R-:W-:Y:S04]  /*2910*/  LDSM.16.M88.4 R12, [R207+0x4000] ;  /* 0x00400000cf0c783b */ /* 0x000fe80000000200 */
[----:B------:R-:W-:Y:S03]  /*2920*/  LDSM.16.M88.4 R36, [R204+0x2c00] ;  /* 0x002c0000cc24783b */ /* 0x000fe60000000200 */
[C---:B------:R-:W-:Y:S01]  /*2930*/  HMMA.16816.F32 R136, R4.reuse, R28, R52 ;  /* 0x0000001c0488723c */ /* 0x040fe20000001834 */
[----:B------:R-:W-:Y:S07]  /*2940*/  LDSM.16.M88.4 R52, [R204+0x2000] ;  /* 0x00200000cc34783b */ /* 0x000fee0000000200 */
[C---:B------:R-:W-:Y:S01]  /*2950*/  HMMA.16816.F32 R132, R4.reuse, R30, R16 ;  /* 0x0000001e0484723c */ /* 0x040fe20000001810 */
[----:B------:R-:W1:Y:S07]  /*2960*/  LDSM.16.M88.4 R16, [R207+0x5000] ;  /* 0x00500000cf10783b */ /* 0x000e6e0000000200 */
[----:B------:R-:W-:Y:S08]  /*2970*/  HMMA.16816.F32 R116, R4, R66, R80 ;  /* 0x000000420474723c */ /* 0x000ff00000001850 */
[----:B---3--:R-:W-:Y:S01]  /*2980*/  HMMA.16816.F32 R80, R20, R28, R44 ;  /* 0x0000001c1450723c */ /* 0x008fe2000000182c */
[----:B------:R-:W2:Y:S07]  /*2990*/  LDSM.16.M88.4 R44, [R204+0x2400] ;  /* 0x00240000cc2c783b */ /* 0x000eae0000000200 */
[C---:B------:R-:W-:Y:S08]  /*29a0*/  HMMA.16816.F32 R124, R4.reuse, R50, R96 ;  /* 0x00000032047c723c */ /* 0x040ff00000001860 */
[C---:B----4-:R-:W-:Y:S08]  /*29b0*/  HMMA.16816.F32 R112, R4.reuse, R32, R72 ;  /* 0x000000200470723c */ /* 0x050ff00000001848 */
[----:B------:R-:W-:Y:S08]  /*29c0*/  HMMA.16816.F32 R140, R4, R34, R68 ;  /* 0x00000022048c723c */ /* 0x000ff00000001844 */
[C---:B------:R-:W-:Y:S08]  /*29d0*/  HMMA.16816.F32 R96, R20.reuse, R32, R76 ;  /* 0x000000201460723c */ /* 0x040ff0000000184c */
[C---:B------:R-:W-:Y:S01]  /*29e0*/  HMMA.16816.F32 R88, R20.reuse, R34, R60 ;  /* 0x000000221458723c */ /* 0x040fe2000000183c */
[----:B------:R-:W-:Y:S07]  /*29f0*/  LDSM.16.M88.4 R32, [R212] ;  /* 0x00000000d420783b */ /* 0x000fee0000000200 */
[----:B------:R-:W-:Y:S01]  /*2a00*/  HMMA.16816.F32 R72, R20, R30, R56 ;  /* 0x0000001e1448723c */ /* 0x000fe20000001838 */
[----:B------:R-:W-:Y:S07]  /*2a10*/  LDSM.16.M88.4 R28, [R211] ;  /* 0x00000000d31c783b */ /* 0x000fee0000000200 */
[C---:B------:R-:W-:Y:S08]  /*2a20*/  HMMA.16816.F32 R128, R4.reuse, R48, R84 ;  /* 0x000000300480723c */ /* 0x040ff00000001854 */
[----:B------:R-:W-:Y:S01]  /*2a30*/  HMMA.16816.F32 R120, R4, R64, R92 ;  /* 0x000000400478723c */ /* 0x000fe2000000185c */
[----:B------:R-:W-:Y:S07]  /*2a40*/  LDSM.16.M88.4 R4, [R208+0x5000] ;  /* 0x00500000d004783b */ /* 0x000fee0000000200 */
[C---:B------:R-:W-:Y:S01]  /*2a50*/  HMMA.16816.F32 R60, R20.reuse, R48, R8 ;  /* 0x00000030143c723c */ /* 0x040fe20000001808 */
[----:B------:R-:W-:Y:S07]  /*2a60*/  LDSM.16.M88.4 R8, [R208+0x4000] ;  /* 0x00400000d008783b */ /* 0x000fee0000000200 */
[C---:B------:R-:W-:Y:S01]  /*2a70*/  HMMA.16816.F32 R68, R20.reuse, R50, R108 ;  /* 0x000000321444723c */ /* 0x040fe2000000186c */
[----:B------:R-:W3:Y:S07]  /*2a80*/  LDSM.16.M88.4 R48, [R213] ;  /* 0x00000000d530783b */ /* 0x000eee0000000200 */
[C---:B------:R-:W-:Y:S08]  /*2a90*/  HMMA.16816.F32 R76, R20.reuse, R64, R100 ;  /* 0x00000040144c723c */ /* 0x040ff00000001864 */
[----:B------:R-:W-:Y:S01]  /*2aa0*/  HMMA.16816.F32 R64, R20, R66, R104 ;  /* 0x000000421440723c */ /* 0x000fe20000001868 */
[----:B------:R-:W4:Y:S01]  /*2ab0*/  LDSM.16.M88.4 R20, [R210] ;  /* 0x00000000d214783b */ /* 0x000f220000000200 */
[----:B------:R-:W-:Y:S01]  /*2ac0*/  ISETP.GE.AND P0, PT, R252, 0x2, PT ;  /* 0x00000002fc00780c */ /* 0x000fe20003f06270 */
[----:B------:R-:W-:-:S05]  /*2ad0*/  DEPBAR.LE SB0, 0x0 ;  /* 0x000080000000791a */ /* 0x000fca0000000000 */
[C---:B-1----:R-:W-:Y:S08]  /*2ae0*/  HMMA.16816.F32 R84, R16.reuse, R52, R112 ;  /* 0x000000341054723c */ /* 0x042ff00000001870 */
[----:B------:R-:W-:Y:S08]  /*2af0*/  HMMA.16816.F32 R92, R16, R54, R140 ;  /* 0x00000036105c723c */ /* 0x000ff0000000188c */
[C---:B------:R-:W-:Y:S08]  /*2b00*/  HMMA.16816.F32 R96, R12.reuse, R52, R96 ;  /* 0x000000340c60723c */ /* 0x040ff00000001860 */
[----:B------:R-:W-:Y:S08]  /*2b10*/  HMMA.16816.F32 R88, R12, R54, R88 ;  /* 0x000000360c58723c */ /* 0x000ff00000001858 */
[C---:B--2---:R-:W-:Y:S08]  /*2b20*/  HMMA.16816.F32 R100, R16.reuse, R44, R136 ;  /* 0x0000002c1064723c */ /* 0x044ff00000001888 */
[----:B------:R-:W-:Y:S08]  /*2b30*/  HMMA.16816.F32 R104, R16, R46, R132 ;  /* 0x0000002e1068723c */ /* 0x000ff00000001884 */
[C---:B------:R-:W-:Y:S08]  /*2b40*/  HMMA.16816.F32 R56, R12.reuse, R44, R80 ;  /* 0x0000002c0c38723c */ /* 0x040ff00000001850 */
[----:B------:R-:W-:Y:S08]  /*2b50*/  HMMA.16816.F32 R52, R12, R46, R72 ;  /* 0x0000002e0c34723c */ /* 0x000ff00000001848 */
[C---:B------:R-:W-:Y:S08]  /*2b60*/  HMMA.16816.F32 R108, R16.reuse, R40, R128 ;  /* 0x00000028106c723c */ /* 0x040ff00000001880 */
[C---:B------:R-:W-:Y:S08]  /*2b70*/  HMMA.16816.F32 R112, R16.reuse, R42, R124 ;  /* 0x0000002a1070723c */ /* 0x040ff0000000187c */
[C---:B------:R-:W-:Y:S08]  /*2b80*/  HMMA.16816.F32 R120, R16.reuse, R36, R120 ;  /* 0x000000241078723c */ /* 0x040ff00000001878 */
[----:B------:R-:W-:Y:S08]  /*2b90*/  HMMA.16816.F32 R116, R16, R38, R116 ;  /* 0x000000261074723c */ /* 0x000ff00000001874 */
[C---:B------:R-:W-:Y:S08]  /*2ba0*/  HMMA.16816.F32 R44, R12.reuse, R40, R60 ;  /* 0x000000280c2c723c */ /* 0x040ff0000000183c */
[C---:B------:R-:W-:Y:S08]  /*2bb0*/  HMMA.16816.F32 R40, R12.reuse, R42, R68 ;  /* 0x0000002a0c28723c */ /* 0x040ff00000001844 */
[C---:B------:R-:W-:Y:S08]  /*2bc0*/  HMMA.16816.F32 R16, R12.reuse, R36, R76 ;  /* 0x000000240c10723c */ /* 0x040ff0000000184c */
[----:B------:R-:W-:Y:S01]  /*2bd0*/  HMMA.16816.F32 R12, R12, R38, R64 ;  /* 0x000000260c0c723c */ /* 0x000fe20000001840 */
[----:B------:R-:W-:Y:S07]  /*2be0*/  BSSY B0, `(.L_x_1304) ;  /* 0x000002b000007945 */ /* 0x000fee0003800000 */
[C---:B---3--:R-:W-:Y:S08]  /*2bf0*/  HMMA.16816.F32 R36, R4.reuse, R48, R84 ;  /* 0x000000300424723c */ /* 0x048ff00000001854 */
        /* <DEDUP_REMOVED lines=10> */
[C---:B----4-:R-:W-:Y:S08]  /*2ca0*/  HMMA.16816.F32 R80, R4.reuse, R20, R120 ;  /* 0x000000140450723c */ /* 0x050ff00000001878 */
[----:B------:R-:W-:Y:S08]  /*2cb0*/  HMMA.16816.F32 R84, R4, R22, R116 ;  /* 0x000000160454723c */ /* 0x000ff00000001874 */
[C---:B------:R-:W-:Y:S08]  /*2cc0*/  HMMA.16816.F32 R28, R8.reuse, R30, R40 ;  /* 0x0000001e081c723c */ /* 0x040ff00000001828 */
[C---:B------:R-:W-:Y:S08]  /*2cd0*/  HMMA.16816.F32 R32, R8.reuse, R20, R16 ;  /* 0x000000140820723c */ /* 0x040ff00000001810 */
[----:B------:R-:W-:Y:S01]  /*2ce0*/  HMMA.16816.F32 R48, R8, R22, R12 ;  /* 0x000000160830723c */ /* 0x000fe2000000180c */
[----:B------:R-:W-:Y:S06]  /*2cf0*/  BAR.SYNC.DEFER_BLOCKING 0x0 ;  /* 0x0000000000007b1d */ /* 0x000fec0000010000 */
[----:B------:R-:W-:Y:S01]  /*2d00*/  @!UPT UIADD3 URZ, URZ, URZ, URZ ;  /* 0x0000003f3f3ff290 */ /* 0x000fe2000fffe03f */
[----:B------:R-:W-:Y:S11]  /*2d10*/  @!P0 BRA `(.L_x_1305) ;  /* 0x0000017000008947 */ /* 0x000ff60003800000 */
[----:B------:R-:W-:Y:S01]  /*2d20*/  IADD3 R0, R252, -0x2, RZ ;  /* 0xfffffffefc007810 */ /* 0x000fe20007ffe0ff */
        /* <DEDUP_REMOVED lines=22> */
.L_x_1305:
[----:B------:R-:W-:Y:S05]  /*2e90*/  BSYNC B0 ;  /* 0x0000000000007941 */ /* 0x000fea0003800000 */
.L_x_1304:
[----:B------:R-:W2:Y:S04]  /*2ea0*/  LDL R0, [R1+0x50] ;  /* 0x0000500001007983 */ /* 0x000ea80000100800 */
[----:B------:R-:W2:Y:S04]  /*2eb0*/  LDL R149, [R1+0x40] ;  /* 0x0000400001957983 */ /* 0x000ea80000100800 */
[----:B-1----:R-:W3:Y:S04]  /*2ec0*/  LDL R5, [R1+0x4c] ;  /* 0x00004c0001057983 */ /* 0x002ee80000100800 */
[----:B------:R-:W-:Y:S04]  /*2ed0*/  LDSM.16.MT88.4 R92, [R206+0x2000] ;  /* 0x00200000ce5c783b */ /* 0x000fe80000004200 */
[----:B------:R-:W0:Y:S01]  /*2ee0*/  LDGDEPBAR ;  /* 0x00000000000079af */ /* 0x000e220000000000 */
[----:B--2---:R-:W-:-:S04]  /*2ef0*/  IMAD.IADD R3, R0, 0x1, R149 ;  /* 0x0000000100037824 */ /* 0x004fc800078e0295 */
[----:B------:R-:W-:-:S05]  /*2f00*/  @P2 IMAD.HI.U32 R0, R3, c[0x0][0x2c8], RZ ;  /* 0x0000b20003002a27 */ /* 0x000fca00078e00ff */
[----:B------:R-:W-:-:S05]  /*2f10*/  @P2 SHF.R.U32.HI R3, RZ, c[0x0][0x2cc], R0 ;  /* 0x0000b300ff032a19 */ /* 0x000fca0000011600 */
[----:B------:R-:W1:Y:S04]  /*2f20*/  SHFL.IDX PT, R2, R3, 0x2, 0x1c1f ;  /* 0x005c1f0003027f89 */ /* 0x000e6800000e0000 */
[----:B------:R-:W2:Y:S01]  /*2f30*/  SHFL.IDX PT, R6, R3, 0x3, 0x1c1f ;  /* 0x007c1f0003067f89 */ /* 0x000ea200000e0000 */
[----:B------:R-:W-:-:S05]  /*2f40*/  IMAD R0, R24, R27, 0x1 ;  /* 0x0000000118007424 */ /* 0x000fca00078e021b */
[----:B---3--:R-:W-:-:S04]  /*2f50*/  IADD3 R0, -R5, c[0x0][0x1d0], R0 ;  /* 0x0000740005007a10 */ /* 0x008fc80007ffe100 */
[----:B------:R-:W-:Y:S01]  /*2f60*/  IADD3 R4, R0, -c[0x0][0x168], RZ ;  /* 0x80005a0000047a10 */ /* 0x000fe20007ffe0ff */
[----:B------:R-:W-:-:S04]  /*2f70*/  IMAD.IADD R5, R25, 0x1, -R5 ;  /* 0x0000000119057824 */ /* 0x000fc800078e0a05 */
[C---:B-1----:R-:W-:Y:S02]  /*2f80*/  IMAD.IADD R2, R4.reuse, 0x1, R2 ;  /* 0x0000000104027824 */ /* 0x042fe400078e0202 */
[----:B--2---:R-:W-:-:S03]  /*2f90*/  IMAD.IADD R0, R4, 0x1, R6 ;  /* 0x0000000104007824 */ /* 0x004fc600078e0206 */
[----:B------:R-:W-:-:S04]  /*2fa0*/  IMNMX R2, R5, R2, PT ;  /* 0x0000000205027217 */ /* 0x000fc80003800200 */
[C---:B------:R-:W-:Y:S02]  /*2fb0*/  ISETP.GT.AND P0, PT, R2.reuse, RZ, PT ;  /* 0x000000ff0200720c */ /* 0x040fe40003f04270 */
[----:B------:R-:W-:Y:S02]  /*2fc0*/  IMNMX R0, R5, R0, PT ;  /* 0x0000000005007217 */ /* 0x000fe40003800200 */
[----:B------:R-:W-:Y:S02]  /*2fd0*/  ISETP.GT.AND P6, PT, R2, 0x1, PT ;  /* 0x000000010200780c */ /* 0x000fe40003fc4270 */
[----:B------:R-:W-:Y:S02]  /*2fe0*/  FSEL R10, R36, -INF , P0 ;  /* 0xff800000240a7808 */ /* 0x000fe40000000000 */
[C---:B------:R-:W-:Y:S02]  /*2ff0*/  ISETP.GT.AND P0, PT, R0.reuse, 0x1, PT ;  /* 0x000000010000780c */ /* 0x040fe40003f04270 */
[----:B------:R-:W-:-:S02]  /*3000*/  ISETP.GT.AND P1, PT, R0, RZ, PT ;  /* 0x000000ff0000720c */ /* 0x000fc40003f24270 */
[----:B------:R-:W-:Y:S02]  /*3010*/  FSEL R11, R37, -INF , P6 ;  /* 0xff800000250b7808 */ /* 0x000fe40003000000 */
[----:B------:R-:W-:Y:S02]  /*3020*/  ISETP.GT.AND P6, PT, R2, 0x8, PT ;  /* 0x000000080200780c */ /* 0x000fe40003fc4270 */
[----:B------:R-:W-:Y:S02]  /*3030*/  FSEL R16, R39, -INF , P0 ;  /* 0xff80000027107808 */ /* 0x000fe40000000000 */
[----:B------:R-:W-:Y:S02]  /*3040*/  FSEL R15, R38, -INF , P1 ;  /* 0xff800000260f7808 */ /* 0x000fe40000800000 */
[----:B------:R-:W-:Y:S01]  /*3050*/  ISETP.GT.AND P0, PT, R0, 0x8, PT ;  /* 0x000000080000780c */ /* 0x000fe20003f04270 */
[----:B------:R-:W-:Y:S01]  /*3060*/  SHFL.IDX PT, R8, R3, 0x1, 0x1c1f ;  /* 0x003c1f0003087f89 */ /* 0x000fe200000e0000 */
[----:B------:R-:W-:-:S02]  /*3070*/  ISETP.GT.AND P1, PT, R2, 0x9, PT ;  /* 0x000000090200780c */ /* 0x000fc40003f24270 */
[----:B------:R-:W-:Y:S01]  /*3080*/  FSEL R13, R60, -INF , P6 ;  /* 0xff8000003c0d7808 */ /* 0x000fe20003000000 */
[----:B------:R-:W-:Y:S01]  /*3090*/  LDSM.16.MT88.4 R36, [R206+0x400] ;  /* 0x00040000ce24783b */ /* 0x000fe20000004200 */
[----:B------:R-:W-:Y:S02]  /*30a0*/  FMNMX.FTZ R6, R10, R11, !PT ;  /* 0x0000000b0a067209 */ /* 0x000fe40007810000 */
[----:B------:R-:W-:Y:S02]  /*30b0*/  FSEL R17, R62, -INF , P0 ;  /* 0xff8000003e117808 */ /* 0x000fe40000000000 */
[----:B------:R-:W-:Y:S02]  /*30c0*/  FSEL R14, R61, -INF , P1 ;  /* 0xff8000003d0e7808 */ /* 0x000fe40000800000 */
[C---:B------:R-:W-:Y:S02]  /*30d0*/  ISETP.GT.AND P6, PT, R2.reuse, 0x10, PT ;  /* 0x000000100200780c */ /* 0x040fe40003fc4270 */
[----:B------:R-:W-:-:S02]  /*30e0*/  ISETP.GT.AND P0, PT, R2, 0x11, PT ;  /* 0x000000110200780c */ /* 0x000fc40003f04270 */
[----:B------:R-:W-:Y:S02]  /*30f0*/  FMNMX.FTZ R6, R13, R6, !PT ;  /* 0x000000060d067209 */ /* 0x000fe40007810000 */
[----:B------:R-:W-:Y:S02]  /*3100*/  FSEL R19, R64, -INF , P6 ;  /* 0xff80000040137808 */ /* 0x000fe40003000000 */
[----:B------:R-:W-:Y:S02]  /*3110*/  FSEL R20, R65, -INF , P0 ;  /* 0xff80000041147808 */ /* 0x000fe40000000000 */
[----:B------:R-:W-:Y:S02]  /*3120*/  FMNMX.FTZ R6, R14, R6, !PT ;  /* 0x000000060e067209 */ /* 0x000fe40007810000 */
[----:B------:R-:W-:Y:S02]  /*3130*/  ISETP.GT.AND P0, PT, R0, 0x11, PT ;  /* 0x000000110000780c */ /* 0x000fe40003f04270 */
[----:B------:R-:W-:-:S02]  /*3140*/  ISETP.GT.AND P6, PT, R2, 0x18, PT ;  /* 0x000000180200780c */ /* 0x000fc40003fc4270 */
[----:B------:R-:W-:Y:S02]  /*3150*/  FMNMX.FTZ R6, R19, R6, !PT ;  /* 0x0000000613067209 */ /* 0x000fe40007810000 */
[----:B------:R-:W-:Y:S02]  /*3160*/  ISETP.GT.AND P1, PT, R0, 0x9, PT ;  /* 0x000000090000780c */ /* 0x000fe40003f24270 */
[----:B------:R-:W-:Y:S02]  /*3170*/  FSEL R23, R67, -INF , P0 ;  /* 0xff80000043177808 */ /* 0x000fe40000000000 */
[----:B------:R-:W-:Y:S02]  /*3180*/  ISETP.GT.AND P0, PT, R2, 0x19, PT ;  /* 0x000000190200780c */ /* 0x000fe40003f04270 */
[----:B------:R-:W-:Y:S02]  /*3190*/  FSEL R22, R68, -INF , P6 ;  /* 0xff80000044167808 */ /* 0x000fe40003000000 */
[----:B------:R-:W-:-:S02]  /*31a0*/  FMNMX.FTZ R6, R20, R6, !PT ;  /* 0x0000000614067209 */ /* 0x000fc40007810000 */
[----:B------:R-:W-:Y:S02]  /*31b0*/  FSEL R18, R63, -INF , P1 ;  /* 0xff8000003f127808 */ /* 0x000fe40000800000 */
[C---:B------:R-:W-:Y:S01]  /*31c0*/  ISETP.GT.AND P1, PT, R0.reuse, 0x10, PT ;  /* 0x000000100000780c */ /* 0x040fe20003f24270 */
[----:B------:R-:W-:Y:S01]  /*31d0*/  LDSM.16.MT88.4 R60, [R206] ;  /* 0x00000000ce3c783b */ /* 0x000fe20000004200 */
[----:B------:R-:W-:Y:S02]  /*31e0*/  FSEL R21, R69, -INF , P0 ;  /* 0xff80000045157808 */ /* 0x000fe40000000000 */
[----:B------:R-:W-:Y:S02]  /*31f0*/  ISETP.GT.AND P0, PT, R0, 0x19, PT ;  /* 0x000000190000780c */ /* 0x000fe40003f04270 */
[----:B------:R-:W-:Y:S02]  /*3200*/  ISETP.GT.AND P6, PT, R2, 0x20, PT ;  /* 0x000000200200780c */ /* 0x000fe40003fc4270 */
[----:B------:R-:W-:-:S02]  /*3210*/  FMNMX.FTZ R6, R22, R6, !PT ;  /* 0x0000000616067209 */ /* 0x000fc40007810000 */
[----:B------:R-:W-:Y:S02]  /*3220*/  FSEL R24, R66, -INF , P1 ;  /* 0xff80000042187808 */ /* 0x000fe40000800000 */
[----:B------:R-:W-:Y:S01]  /*3230*/  ISETP.GT.AND P1, PT, R0, 0x18, PT ;  /* 0x000000180000780c */ /* 0x000fe20003f24270 */
[----:B------:R-:W-:Y:S01]  /*3240*/  LDSM.16.MT88.4 R64, [R206+0x1000] ;  /* 0x00100000ce40783b */ /* 0x000fe20000004200 */
[----:B------:R-:W-:Y:S02]  /*3250*/  FSEL R26, R71, -INF , P0 ;  /* 0xff800000471a7808 */ /* 0x000fe40000000000 */
[----:B------:R-:W-:Y:S02]  /*3260*/  ISETP.GT.AND P0, PT, R2, 0x21, PT ;  /* 0x000000210200780c */ /* 0x000fe40003f04270 */
[----:B------:R-:W-:Y:S02]  /*3270*/  FSEL R132, R72, -INF , P6 ;  /* 0xff80000048847808 */ /* 0x000fe40003000000 */
[----:B------:R-:W-:-:S02]  /*3280*/  FMNMX.FTZ R6, R21, R6, !PT ;  /* 0x0000000615067209 */ /* 0x000fc40007810000 */
[----:B------:R-:W-:Y:S02]  /*3290*/  FSEL R25, R70, -INF , P1 ;  /* 0xff80000046197808 */ /* 0x000fe40000800000 */
        /* <DEDUP_REMOVED lines=8> */
[----:B------:R-:W-:Y:S02]  /*3320*/  ISETP.GT.AND P1, PT, R2, 0x30, PT ;  /* 0x000000300200780c */ /* 0x000fe40003f24270 */
[----:B------:R-:W-:Y:S02]  /*3330*/  FMNMX.FTZ R7, R18, R7, !PT ;  /* 0x0000000712077209 */ /* 0x000fe40007810000 */
[----:B------:R-:W-:-:S02]  /*3340*/  FSEL R136, R77, -INF , P0 ;  /* 0xff8000004d887808 */ /* 0x000fc40000000000 */
[----:B------:R-:W-:Y:S02]  /*3350*/  FMNMX.FTZ R6, R135, R6, !PT ;  /* 0x0000000687067209 */ /* 0x000fe40007810000 */
[----:B------:R-:W-:Y:S02]  /*3360*/  FSEL R230, R80, -INF , P1 ;  /* 0xff80000050e67808 */ /* 0x000fe40000800000 */
[----:B------:R-:W-:Y:S02]  /*3370*/  ISETP.GT.AND P1, PT, R0, 0x20, PT ;  /* 0x000000200000780c */ /* 0x000fe40003f24270 */
[----:B------:R-:W-:Y:S02]  /*3380*/  FMNMX.FTZ R7, R24, R7, !PT ;  /* 0x0000000718077209 */ /* 0x000fe40007810000 */
[----:B------:R-:W-:Y:S02]  /*3390*/  ISETP.GT.AND P0, PT, R2, 0x31, PT ;  /* 0x000000310200780c */ /* 0x000fe40003f04270 */
[----:B------:R-:W-:-:S02]  /*33a0*/  FMNMX.FTZ R6, R136, R6, !PT ;  /* 0x0000000688067209 */ /* 0x000fc40007810000 */
[----:B------:R-:W-:Y:S02]  /*33b0*/  FSEL R133, R74, -INF , P1 ;  /* 0xff8000004a857808 */ /* 0x000fe40000800000 */
[C---:B------:R-:W-:Y:S02]  /*33c0*/  ISETP.GT.AND P6, PT, R2.reuse, 0x38, PT ;  /* 0x000000380200780c */ /* 0x040fe40003fc4270 */
[----:B------:R-:W-:Y:S02]  /*33d0*/  ISETP.GT.AND P1, PT, R2, 0x39, PT ;  /* 0x000000390200780c */ /* 0x000fe40003f24270 */
[----:B------:R-:W-:Y:S02]  /*33e0*/  FMNMX.FTZ R7, R23, R7, !PT ;  /* 0x0000000717077209 */ /* 0x000fe40007810000 */
[----:B------:R-:W-:Y:S02]  /*33f0*/  FSEL R228, R81, -INF , P0 ;  /* 0xff80000051e47808 */ /* 0x000fe40000000000 */
[----:B------:R-:W-:-:S02]  /*3400*/  FMNMX.FTZ R2, R230, R6, !PT ;  /* 0x00000006e6027209 */ /* 0x000fc40007810000 */
[----:B------:R-:W-:Y:S02]  /*3410*/  FMNMX.FTZ R6, R25, R7, !PT ;  /* 0x0000000719067209 */ /* 0x000fe40007810000 */
[----:B------:R-:W-:Y:S02]  /*3420*/  FSEL R221, R84, -INF , P6 ;  /* 0xff80000054dd7808 */ /* 0x000fe40003000000 */
[----:B------:R-:W-:Y:S02]  /*3430*/  FMNMX.FTZ R2, R228, R2, !PT ;  /* 0x00000002e4027209 */ /* 0x000fe40007810000 */
[----:B------:R-:W-:Y:S02]  /*3440*/  ISETP.GT.AND P0, PT, R0, 0x21, PT ;  /* 0x000000210000780c */ /* 0x000fe40003f04270 */
[----:B------:R-:W-:Y:S02]  /*3450*/  FMNMX.FTZ R6, R26, R6, !PT ;  /* 0x000000061a067209 */ /* 0x000fe40007810000 */
[----:B------:R-:W-:-:S02]  /*3460*/  FSEL R222, R85, -INF , P1 ;  /* 0xff80000055de7808 */ /* 0x000fc40000800000 */
[----:B------:R-:W-:Y:S01]  /*3470*/  FMNMX.FTZ R2, R221, R2, !PT ;  /* 0x00000002dd027209 */ /* 0x000fe20007810000 */
[----:B------:R1:W2:Y:S01]  /*3480*/  SHFL.IDX PT, R7, R3, RZ, 0x1c1f ;  /* 0x001c1fff03077589 */ /* 0x0002a200000e0000 */
[----:B------:R-:W-:Y:S02]  /*3490*/  FSEL R134, R75, -INF , P0 ;  /* 0xff8000004b867808 */ /* 0x000fe40000000000 */
[C---:B------:R-:W-:Y:S02]  /*34a0*/  ISETP.GT.AND P1, PT, R0.reuse, 0x28, PT ;  /* 0x000000280000780c */ /* 0x040fe40003f24270 */
[----:B------:R-:W-:Y:S02]  /*34b0*/  FMNMX.FTZ R6, R133, R6, !PT ;  /* 0x0000000685067209 */ /* 0x000fe40007810000 */
[----:B------:R-:W-:Y:S02]  /*34c0*/  ISETP.GT.AND P0, PT, R0, 0x29, PT ;  /* 0x000000290000780c */ /* 0x000fe40003f04270 */
[----:B------:R-:W-:-:S02]  /*34d0*/  FSEL R130, R78, -INF , P1 ;  /* 0xff8000004e827808 */ /* 0x000fc40000800000 */
[----:B------:R-:W-:Y:S02]  /*34e0*/  FSEL R138, R79, -INF , P0 ;  /* 0xff8000004f8a7808 */ /* 0x000fe40000000000 */
[----:B------:R-:W-:Y:S01]  /*34f0*/  ISETP.GT.AND P1, PT, R0, 0x30, PT ;  /* 0x000000300000780c */ /* 0x000fe20003f24270 */
[----:B------:R-:W-:Y:S01]  /*3500*/  LDSM.16.MT88.4 R76, [R205+0x1000] ;  /* 0x00100000cd4c783b */ /* 0x000fe20000004200 */
[----:B-1----:R-:W-:Y:S02]  /*3510*/  FMNMX.FTZ R3, R222, R2, !PT ;  /* 0x00000002de037209 */ /* 0x002fe40007810000 */
[----:B------:R-:W-:-:S03]  /*3520*/  FMNMX.FTZ R2, R134, R6, !PT ;  /* 0x0000000686027209 */ /* 0x000fc60007810000 */
[----:B------:R-:W1:Y:S01]  /*3530*/  SHFL.BFLY PT, R9, R3, 0x2, 0x1f ;  /* 0x0c401f0003097f89 */ /* 0x000e6200000e0000 */
[----:B------:R-:W-:Y:S02]  /*3540*/  FMNMX.FTZ R2, R130, R2, !PT ;  /* 0x0000000282027209 */ /* 0x000fe40007810000 */
[----:B------:R-:W-:Y:S02]  /*3550*/  ISETP.GT.AND P0, PT, R0, 0x31, PT ;  /* 0x000000310000780c */ /* 0x000fe40003f04270 */
[----:B------:R-:W-:Y:S02]  /*3560*/  FSEL R203, R82, -INF , P1 ;  /* 0xff80000052cb7808 */ /* 0x000fe40000800000 */
[----:B------:R-:W-:Y:S02]  /*3570*/  FMNMX.FTZ R2, R138, R2, !PT ;  /* 0x000000028a027209 */ /* 0x000fe40007810000 */
[----:B------:R-:W-:Y:S02]  /*3580*/  FSEL R226, R83, -INF , P0 ;  /* 0xff80000053e27808 */ /* 0x000fe40000000000 */
[----:B------:R-:W-:-:S02]  /*3590*/  ISETP.GT.AND P1, PT, R0, 0x38, PT ;  /* 0x000000380000780c */ /* 0x000fc40003f24270 */
[----:B------:R-:W-:Y:S02]  /*35a0*/  FMNMX.FTZ R2, R203, R2, !PT ;  /* 0x00000002cb027209 */ /* 0x000fe40007810000 */
[----:B------:R-:W-:Y:S02]  /*35b0*/  ISETP.GT.AND P0, PT, R0, 0x39, PT ;  /* 0x000000390000780c */ /* 0x000fe40003f04270 */
[----:B------:R-:W-:Y:S02]  /*35c0*/  FSEL R229, R86, -INF , P1 ;  /* 0xff80000056e57808 */ /* 0x000fe40000800000 */
[----:B------:R-:W-:Y:S01]  /*35d0*/  FMNMX.FTZ R0, R226, R2, !PT ;  /* 0x00000002e2007209 */ /* 0x000fe20007810000 */
[C---:B--2---:R-:W-:Y:S01]  /*35e0*/  IMAD.IADD R7, R4.reuse, 0x1, R7 ;  /* 0x0000000104077824 */ /* 0x044fe200078e0207 */
[----:B------:R-:W-:Y:S01]  /*35f0*/  FSEL R225, R87, -INF , P0 ;  /* 0xff80000057e17808 */ /* 0x000fe20000000000 */
[----:B------:R-:W-:Y:S01]  /*3600*/  IMAD.IADD R6, R4, 0x1, R8 ;  /* 0x0000000104067824 */ /* 0x000fe200078e0208 */
[----:B------:R-:W-:Y:S01]  /*3610*/  FMNMX.FTZ R4, R229, R0, !PT ;  /* 0x00000000e5047209 */ /* 0x000fe20007810000 */
[----:B------:R-:W-:Y:S01]  /*3620*/  LDSM.16.MT88.4 R84, [R205+0x2000] ;  /* 0x00200000cd54783b */ /* 0x000fe20000004200 */
[----:B-1----:R-:W-:-:S02]  /*3630*/  FMNMX.FTZ R3, R3, R9, !PT ;  /* 0x0000000903037209 */ /* 0x002fc40007810000 */
[----:B------:R-:W-:Y:S02]  /*3640*/  FMNMX.FTZ R4, R225, R4, !PT ;  /* 0x00000004e1047209 */ /* 0x000fe40007810000 */
[C---:B------:R-:W-:Y:S02]  /*3650*/  IMNMX R2, R5.reuse, R7, PT ;  /* 0x0000000705027217 */ /* 0x040fe40003800200 */
[----:B------:R-:W-:Y:S02]  /*3660*/  IMNMX R0, R5, R6, PT ;  /* 0x0000000605007217 */ /* 0x000fe40003800200 */
[----:B------:R-:W1:Y:S01]  /*3670*/  SHFL.BFLY PT, R5, R4, 0x2, 0x1f ;  /* 0x0c401f0004057f89 */ /* 0x000e6200000e0000 */
[----:B------:R-:W-:-:S03]  /*3680*/  ISETP.GT.AND P0, PT, R2, 0x8, PT ;  /* 0x000000080200780c */ /* 0x000fc60003f04270 */
[----:B------:R-:W2:Y:S01]  /*3690*/  SHFL.BFLY PT, R6, R3, 0x1, 0x1f ;  /* 0x0c201f0003067f89 */ /* 0x000ea200000e0000 */
[----:B------:R-:W-:Y:S02]  /*36a0*/  FSEL R72, R88, -INF , P0 ;  /* 0xff80000058487808 */ /* 0x000fe40000000000 */
[----:B------:R-:W-:-:S04]  /*36b0*/  ISETP.GT.AND P0, PT, R0, 0x1, PT ;  /* 0x000000010000780c */ /* 0x000fc80003f04270 */
[----:B------:R-:W-:Y:S02]  /*36c0*/  FSEL R75, R99, -INF , P0 ;  /* 0xff800000634b7808 */ /* 0x000fe40000000000 */
[----:B------:R-:W-:-:S04]  /*36d0*/  ISETP.GT.AND P0, PT, R0, 0x8, PT ;  /* 0x000000080000780c */ /* 0x000fc80003f04270 */
[----:B------:R-:W-:Y:S02]  /*36e0*/  FSEL R80, R90, -INF , P0 ;  /* 0xff8000005a507808 */ /* 0x000fe40000000000 */
[----:B------:R-:W-:Y:S02]  /*36f0*/  ISETP.GT.AND P0, PT, R0, 0x11, PT ;  /* 0x000000110000780c */ /* 0x000fe40003f04270 */
[C---:B------:R-:W-:Y:S02]  /*3700*/  ISETP.GT.AND P1, PT, R2.reuse, 0x1, PT ;  /* 0x000000010200780c */ /* 0x040fe40003f24270 */
[----:B------:R-:W-:Y:S02]  /*3710*/  FSEL R103, R59, -INF , P0 ;  /* 0xff8000003b677808 */ /* 0x000fe40000000000 */
[----:B------:R-:W-:Y:S02]  /*3720*/  ISETP.GT.AND P0, PT, R2, 0x19, PT ;  /* 0x000000190200780c */ /* 0x000fe40003f04270 */
[----:B------:R-:W-:-:S02]  /*3730*/  FSEL R40, R97, -INF , P1 ;  /* 0xff80000061287808 */ /* 0x000fc40000800000 */
[----:B-1----:R-:W-:Y:S02]  /*3740*/  FMNMX.FTZ R4, R4, R5, !PT ;  /* 0x0000000504047209 */ /* 0x002fe40007810000 */
[C---:B------:R-:W-:Y:S02]  /*3750*/  ISETP.GT.AND P1, PT, R0.reuse, RZ, PT ;  /* 0x000000ff0000720c */ /* 0x040fe40003f24270 */
[----:B------:R-:W-:Y:S02]  /*3760*/  FSEL R101, R53, -INF , P0 ;  /* 0xff80000035657808 */ /* 0x000fe40000000000 */
[----:B--2---:R-:W-:Y:S02]  /*3770*/  FMNMX.FTZ R143, R3, R6, !PT ;  /* 0x00000006038f7209 */ /* 0x004fe40007810000 */
[----:B------:R-:W-:Y:S01]  /*3780*/  ISETP.GT.AND P0, PT, R0, 0x19, PT ;  /* 0x000000190000780c */ /* 0x000fe20003f04270 */
[----:B------:R-:W1:Y:S01]  /*3790*/  SHFL.BFLY PT, R6, R4, 0x1, 0x1f ;  /* 0x0c201f0004067f89 */ /* 0x000e6200000e0000 */
[----:B------:R-:W-:Y:S01]  /*37a0*/  FSEL R74, R98, -INF , P1 ;  /* 0xff800000624a7808 */ /* 0x000fe20000800000 */
[----:B------:R-:W-:Y:S01]  /*37b0*/  FMUL.FTZ R3, R143, c[0x0][0x2d0] ;  /* 0x0000b4008f037a20 */ /* 0x000fe20000410000 */
[----:B------:R-:W-:-:S02]  /*37c0*/  ISETP.GT.AND P1, PT, R2, 0x11, PT ;  /* 0x000000110200780c */ /* 0x000fc40003f24270 */
[----:B------:R-:W-:Y:S02]  /*37d0*/  FSEL R125, R55, -INF , P0 ;  /* 0xff800000377d7808 */ /* 0x000fe40000000000 */
[----:B------:R-:W-:Y:S02]  /*37e0*/  FSETP.NEU.FTZ.AND P0, PT, R143, -INF , PT ;  /* 0xff8000008f00780b */ /* 0x000fe40003f1d000 */
[----:B------:R-:W-:Y:S02]  /*37f0*/  FSEL R83, R57, -INF , P1 ;  /* 0xff80000039537808 */ /* 0x000fe40000800000 */
[----:B------:R-:W-:Y:S02]  /*3800*/  ISETP.GT.AND P1, PT, R0, 0x10, PT ;  /* 0x000000100000780c */ /* 0x000fe40003f24270 */
[----:B------:R-:W-:Y:S02]  /*3810*/  FSEL R12, R3, RZ, P0 ;  /* 0x000000ff030c7208 */ /* 0x000fe40000000000 */
[----:B------:R-:W-:-:S02]  /*3820*/  ISETP.GT.AND P6, PT, R2, RZ, PT ;  /* 0x000000ff0200720c */ /* 0x000fc40003fc4270 */
[----:B------:R-:W-:Y:S01]  /*3830*/  FSEL R102, R58, -INF , P1 ;  /* 0xff8000003a667808 */ /* 0x000fe20000800000 */
[----:B------:R-:W-:Y:S01]  /*3840*/  FFMA.FTZ R3, R10, c[0x0][0x2d0], -R12 ;  /* 0x0000b4000a037a23 */ /* 0x000fe2000001080c */
[----:B------:R-:W-:Y:S02]  /*3850*/  ISETP.GT.AND P1, PT, R0, 0x18, PT ;  /* 0x000000180000780c */ /* 0x000fe40003f24270 */
[----:B------:R-:W-:Y:S01]  /*3860*/  FSEL R7, R96, -INF , P6 ;  /* 0xff80000060077808 */ /* 0x000fe20003000000 */
[----:B------:R2:W-:Y:S01]  /*3870*/  MUFU.EX2 R251, R3 ;  /* 0x0000000300fb7308 */ /* 0x0005e20000000800 */
[----:B------:R-:W-:Y:S02]  /*3880*/  ISETP.GT.AND P6, PT, R2, 0x9, PT ;  /* 0x000000090200780c */ /* 0x000fe40003fc4270 */
[----:B------:R-:W-:Y:S02]  /*3890*/  FSEL R124, R54, -INF , P1 ;  /* 0xff800000367c7808 */ /* 0x000fe40000800000 */
[----:B------:R-:W-:-:S02]  /*38a0*/  ISETP.GT.AND P1, PT, R2, 0x21, PT ;  /* 0x000000210200780c */ /* 0x000fc40003f24270 */
[----:B------:R-:W-:Y:S02]  /*38b0*/  FMNMX.FTZ R5, R7, R40, !PT ;  /* 0x0000002807057209 */ /* 0x000fe40007810000 */
[----:B------:R-:W-:Y:S02]  /*38c0*/  FSEL R73, R89, -INF , P6 ;  /* 0xff80000059497808 */ /* 0x000fe40003000000 */
[----:B------:R-:W-:Y:S02]  /*38d0*/  ISETP.GT.AND P6, PT, R2, 0x10, PT ;  /* 0x000000100200780c */ /* 0x000fe40003fc4270 */
[----:B------:R-:W-:Y:S01]  /*38e0*/  FSEL R127, R45, -INF , P1 ;  /* 0xff8000002d7f7808 */ /* 0x000fe20000800000 */
[----:B--2---:R-:W-:Y:S01]  /*38f0*/  FFMA.FTZ R3, R11, c[0x0][0x2d0], -R12 ;  /* 0x0000b4000b037a23 */ /* 0x004fe2000001080c */
[----:B------:R-:W-:Y:S02]  /*3900*/  ISETP.GT.AND P1, PT, R0, 0x21, PT ;  /* 0x000000210000780c */ /* 0x000fe40003f24270 */
[----:B------:R-:W-:Y:S01]  /*3910*/  ISETP.GT.AND P0, PT, R2, 0x28, PT ;  /* 0x000000280200780c */ /* 0x000fe20003f04270 */
[----:B------:R2:W3:Y:S01]  /*3920*/  MUFU.EX2 R249, R3 ;  /* 0x0000000300f97308 */ /* 0x0004e20000000800 */
[----:B------:R-:W-:-:S02]  /*3930*/  FSEL R82, R56, -INF , P6 ;  /* 0xff80000038527808 */ /* 0x000fc40003000000 */
[----:B-1----:R-:W-:Y:S01]  /*3940*/  FMNMX.FTZ R142, R4, R6, !PT ;  /* 0x00000006048e7209 */ /* 0x002fe20007810000 */
[----:B------:R-:W-:Y:S01]  /*3950*/  FFMA.FTZ R4, R13, c[0x0][0x2d0], -R12 ;  /* 0x0000b4000d047a23 */ /* 0x000fe2000001080c */
[----:B------:R-:W-:Y:S01]  /*3960*/  ISETP.GT.AND P6, PT, R0, 0x9, PT ;  /* 0x000000090000780c */ /* 0x000fe20003fc4270 */
[----:B------:R-:W-:Y:S01]  /*3970*/  LDSM.16.MT88.4 R56, [R205] ;  /* 0x00000000cd38783b */ /* 0x000fe20000004200 */
[----:B------:R-:W-:Y:S02]  /*3980*/  FSEL R139, R47, -INF , P1 ;  /* 0xff8000002f8b7808 */ /* 0x000fe40000800000 */
[----:B------:R-:W-:Y:S02]  /*3990*/  FSEL R128, R28, -INF , P0 ;  /* 0xff8000001c807808 */ /* 0x000fe40000000000 */
[----:B------:R-:W-:Y:S02]  /*39a0*/  ISETP.GT.AND P1, PT, R2, 0x29, PT ;  /* 0x000000290200780c */ /* 0x000fe40003f24270 */
[----:B--2---:R-:W-:-:S02]  /*39b0*/  FMNMX.FTZ R3, R72, R5, !PT ;  /* 0x0000000548037209 */ /* 0x004fc40007810000 */
[----:B------:R-:W-:Y:S02]  /*39c0*/  ISETP.GT.AND P0, PT, R0, 0x28, PT ;  /* 0x000000280000780c */ /* 0x000fe40003f04270 */
[----:B------:R-:W-:Y:S01]  /*39d0*/  FMNMX.FTZ R3, R73, R3, !PT ;  /* 0x0000000349037209 */ /* 0x000fe20007810000 */
[----:B------:R1:W-:Y:S01]  /*39e0*/  MUFU.EX2 R248, R4 ;  /* 0x0000000400f87308 */ /* 0x0003e20000000800 */
[----:B------:R-:W-:Y:S02]  /*39f0*/  FSEL R81, R91, -INF , P6 ;  /* 0xff8000005b517808 */ /* 0x000fe40003000000 */
[----:B------:R-:W-:Y:S02]  /*3a00*/  ISETP.GT.AND P6, PT, R2, 0x18, PT ;  /* 0x000000180200780c */ /* 0x000fe40003fc4270 */
[----:B------:R-:W-:Y:S01]  /*3a10*/  FSEL R129, R29, -INF , P1 ;  /* 0xff8000001d817808 */ /* 0x000fe20000800000 */
[----:B------:R-:W-:Y:S01]  /*3a20*/  FFMA.FTZ R5, R14, c[0x0][0x2d0], -R12 ;  /* 0x0000b4000e057a23 */ /* 0x000fe2000001080c */
[----:B------:R-:W-:Y:S01]  /*3a30*/  FSEL R147, R30, -INF , P0 ;  /* 0xff8000001e937808 */ /* 0x000fe20000000000 */
[----:B------:R-:W-:Y:S01]  /*3a40*/  LDSM.16.MT88.4 R88, [R206+0x2400] ;  /* 0x00240000ce58783b */ /* 0x000fe20000004200 */
[----:B------:R-:W-:-:S02]  /*3a50*/  ISETP.GT.AND P1, PT, R0, 0x29, PT ;  /* 0x000000290000780c */ /* 0x000fc40003f24270 */
[----:B------:R-:W-:Y:S02]  /*3a60*/  ISETP.GT.AND P0, PT, R2, 0x31, PT ;  /* 0x000000310200780c */ /* 0x000fe40003f04270 */
[----:B-1----:R-:W-:Y:S01]  /*3a70*/  FMNMX.FTZ R4, R82, R3, !PT ;  /* 0x0000000352047209 */ /* 0x002fe20007810000 */
[----:B------:R-:W-:Y:S01]  /*3a80*/  FMUL.FTZ R3, R142, c[0x0][0x2d0] ;  /* 0x0000b4008e037a20 */ /* 0x000fe20000410000 */
[----:B------:R-:W-:Y:S02]  /*3a90*/  FSEL R100, R52, -INF , P6 ;  /* 0xff80000034647808 */ /* 0x000fe40003000000 */
[----:B------:R-:W-:Y:S02]  /*3aa0*/  FMNMX.FTZ R4, R83, R4, !PT ;  /* 0x0000000453047209 */ /* 0x000fe40007810000 */
[----:B------:R-:W-:Y:S02]  /*3ab0*/  FSEL R148, R31, -INF , P1 ;  /* 0xff8000001f947808 */ /* 0x000fe40000800000 */
[----:B------:R-:W-:Y:S01]  /*3ac0*/  FSEL R194, R33, -INF , P0 ;  /* 0xff80000021c27808 */ /* 0x000fe20000000000 */
[----:B------:R1:W2:Y:S01]  /*3ad0*/  MUFU.EX2 R250, R5 ;  /* 0x0000000500fa7308 */ /* 0x0002a20000000800 */
[----:B------:R-:W-:Y:S01]  /*3ae0*/  ISETP.GT.AND P1, PT, R2, 0x30, PT ;  /* 0x000000300200780c */ /* 0x000fe20003f24270 */
[----:B------:R-:W-:Y:S01]  /*3af0*/  LDSM.16.MT88.4 R28, [R205+0x1400] ;  /* 0x00140000cd1c783b */ /* 0x000fe20000004200 */
[----:B------:R-:W-:-:S02]  /*3b00*/  FSETP.NEU.FTZ.AND P0, PT, R142, -INF , PT ;  /* 0xff8000008e00780b */ /* 0x000fc40003f1d000 */
[----:B------:R-:W-:Y:S02]  /*3b10*/  ISETP.GT.AND P6, PT, R2, 0x20, PT ;  /* 0x000000200200780c */ /* 0x000fe40003fc4270 */
[----:B------:R-:W-:Y:S02]  /*3b20*/  FMNMX.FTZ R4, R100, R4, !PT ;  /* 0x0000000464047209 */ /* 0x000fe40007810000 */
[----:B------:R-:W-:Y:S02]  /*3b30*/  FSEL R186, R32, -INF , P1 ;  /* 0xff80000020ba7808 */ /* 0x000fe40000800000 */
[----:B------:R-:W-:Y:S02]  /*3b40*/  FSEL R3, R3, RZ, P0 ;  /* 0x000000ff03037208 */ /* 0x000fe40000000000 */
[C---:B------:R-:W-:Y:S02]  /*3b50*/  ISETP.GT.AND P1, PT, R2.reuse, 0x38, PT ;  /* 0x000000380200780c */ /* 0x040fe40003f24270 */
[----:B------:R-:W-:-:S02]  /*3b60*/  ISETP.GT.AND P0, PT, R2, 0x39, PT ;  /* 0x000000390200780c */ /* 0x000fc40003f04270 */
[----:B------:R-:W-:Y:S02]  /*3b70*/  FSEL R126, R44, -INF , P6 ;  /* 0xff8000002c7e7808 */ /* 0x000fe40003000000 */
[----:B------:R-:W-:Y:S02]  /*3b80*/  FMNMX.FTZ R2, R101, R4, !PT ;  /* 0x0000000465027209 */ /* 0x000fe40007810000 */
[----:B-1----:R-:W-:Y:S02]  /*3b90*/  FMNMX.FTZ R5, R74, R75, !PT ;  /* 0x0000004b4a057209 */ /* 0x002fe40007810000 */
[----:B------:R-:W-:Y:S02]  /*3ba0*/  FMNMX.FTZ R2, R126, R2, !PT ;  /* 0x000000027e027209 */ /* 0x000fe40007810000 */
[----:B------:R-:W-:Y:S02]  /*3bb0*/  FMNMX.FTZ R5, R80, R5, !PT ;  /* 0x0000000550057209 */ /* 0x000fe40007810000 */
[----:B------:R-:W-:-:S02]  /*3bc0*/  FMNMX.FTZ R2, R127, R2, !PT ;  /* 0x000000027f027209 */ /* 0x000fc40007810000 */
[----:B------:R-:W-:Y:S02]  /*3bd0*/  FMNMX.FTZ R5, R81, R5, !PT ;  /* 0x0000000551057209 */ /* 0x000fe40007810000 */
[----:B------:R-:W-:Y:S02]  /*3be0*/  FMNMX.FTZ R2, R128, R2, !PT ;  /* 0x0000000280027209 */ /* 0x000fe40007810000 */
[----:B------:R-:W-:Y:S01]  /*3bf0*/  FMNMX.FTZ R5, R102, R5, !PT ;  /* 0x0000000566057209 */ /* 0x000fe20007810000 */
[----:B------:R-:W-:Y:S01]  /*3c00*/  FFMA.FTZ R4, R16, c[0x0][0x2d0], -R3 ;  /* 0x0000b40010047a23 */ /* 0x000fe20000010803 */
[----:B------:R-:W-:Y:S02]  /*3c10*/  FMNMX.FTZ R2, R129, R2, !PT ;  /* 0x0000000281027209 */ /* 0x000fe40007810000 */
[----:B------:R-:W-:Y:S01]  /*3c20*/  FMNMX.FTZ R5, R103, R5, !PT ;  /* 0x0000000567057209 */ /* 0x000fe20007810000 */
[----:B------:R1:W-:Y:S01]  /*3c30*/  MUFU.EX2 R246, R4 ;  /* 0x0000000400f67308 */ /* 0x0003e20000000800 */
[----:B------:R-:W-:-:S02]  /*3c40*/  FMNMX.FTZ R2, R186, R2, !PT ;  /* 0x00000002ba027209 */ /* 0x000fc40007810000 */
[----:B------:R-:W-:Y:S02]  /*3c50*/  ISETP.GT.AND P6, PT, R0, 0x20, PT ;  /* 0x000000200000780c */ /* 0x000fe40003fc4270 */
[----:B------:R-:W-:Y:S01]  /*3c60*/  FMNMX.FTZ R5, R124, R5, !PT ;  /* 0x000000057c057209 */ /* 0x000fe20007810000 */
[--C-:B------:R-:W-:Y:S01]  /*3c70*/  FFMA.FTZ R6, R15, c[0x0][0x2d0], -R3.reuse ;  /* 0x0000b4000f067a23 */ /* 0x100fe20000010803 */
[----:B------:R-:W-:Y:S02]  /*3c80*/  FSEL R15, R48, -INF , P1 ;  /* 0xff800000300f7808 */ /* 0x000fe40000800000 */
[----:B------:R-:W-:Y:S02]  /*3c90*/  FMNMX.FTZ R2, R194, R2, !PT ;  /* 0x00000002c2027209 */ /* 0x000fe40007810000 */
[----:B------:R-:W-:Y:S02]  /*3ca0*/  FSEL R137, R46, -INF , P6 ;  /* 0xff8000002e897808 */ /* 0x000fe40003000000 */
[----:B------:R-:W-:Y:S01]  /*3cb0*/  FMNMX.FTZ R5, R125, R5, !PT ;  /* 0x000000057d057209 */ /* 0x000fe20007810000 */
[----:B-1----:R-:W-:Y:S01]  /*3cc0*/  FFMA.FTZ R4, R17, c[0x0][0x2d0], -R3 ;  /* 0x0000b40011047a23 */ /* 0x002fe20000010803 */
[----:B------:R-:W-:-:S03]  /*3cd0*/  FSEL R14, R49, -INF , P0 ;  /* 0xff800000310e7808 */ /* 0x000fc60000000000 */
[----:B------:R1:W-:Y:S01]  /*3ce0*/  MUFU.EX2 R244, R4 ;  /* 0x0000000400f47308 */ /* 0x0003e20000000800 */
[----:B------:R-:W-:Y:S02]  /*3cf0*/  FMNMX.FTZ R2, R15, R2, !PT ;  /* 0x000000020f027209 */ /* 0x000fe40007810000 */
[----:B------:R-:W-:-:S04]  /*3d00*/  FMNMX.FTZ R5, R137, R5, !PT ;  /* 0x0000000589057209 */ /* 0x000fc80007810000 */
[----:B------:R-:W-:Y:S01]  /*3d10*/  FMNMX.FTZ R5, R139, R5, !PT ;  /* 0x000000058b057209 */ /* 0x000fe20007810000 */
[----:B-1----:R-:W-:-:S04]  /*3d20*/  FFMA.FTZ R4, R18, c[0x0][0x2d0], -R3 ;  /* 0x0000b40012047a23 */ /* 0x002fc80000010803 */
[----:B------:R1:W-:Y:S01]  /*3d30*/  MUFU.EX2 R245, R4 ;  /* 0x0000000400f57308 */ /* 0x0003e20000000800 */
[C---:B------:R-:W-:Y:S02]  /*3d40*/  ISETP.GT.AND P1, PT, R0.reuse, 0x30, PT ;  /* 0x000000300000780c */ /* 0x040fe40003f24270 */
[----:B------:R-:W-:-:S05]  /*3d50*/  ISETP.GT.AND P0, PT, R0, 0x31, PT ;  /* 0x000000310000780c */ /* 0x000fca0003f04270 */
[----:B------:R4:W5:Y:S01]  /*3d60*/  MUFU.EX2 R247, R6 ;  /* 0x0000000600f77308 */ /* 0x0009620000000800 */
[----:B-1----:R-:W-:Y:S02]  /*3d70*/  FMNMX.FTZ R4, R14, R2, !PT ;  /* 0x000000020e047209 */ /* 0x002fe40007810000 */
[----:B------:R-:W-:Y:S02]  /*3d80*/  FMNMX.FTZ R2, R147, R5, !PT ;  /* 0x0000000593027209 */ /* 0x000fe40007810000 */
[----:B------:R-:W-:Y:S01]  /*3d90*/  FSEL R196, R34, -INF , P1 ;  /* 0xff80000022c47808 */ /* 0x000fe20000800000 */
[----:B----4-:R-:W1:Y:S01]  /*3da0*/  SHFL.BFLY PT, R6, R4, 0x2, 0x1f ;  /* 0x0c401f0004067f89 */ /* 0x010e6200000e0000 */
[----:B------:R-:W-:Y:S02]  /*3db0*/  FMNMX.FTZ R2, R148, R2, !PT ;  /* 0x0000000294027209 */ /* 0x000fe40007810000 */
[----:B------:R-:W-:Y:S02]  /*3dc0*/  FSEL R201, R35, -INF , P0 ;  /* 0xff80000023c97808 */ /* 0x000fe40000000000 */
[----:B------:R-:W-:Y:S01]  /*3dd0*/  ISETP.GT.AND P1, PT, R0, 0x38, PT ;  /* 0x000000380000780c */ /* 0x000fe20003f24270 */
[----:B------:R-:W-:Y:S01]  /*3de0*/  FFMA.FTZ R5, R19, c[0x0][0x2d0], -R12 ;  /* 0x0000b40013057a23 */ /* 0x000fe2000001080c */
[----:B------:R-:W-:Y:S01]  /*3df0*/  FMNMX.FTZ R2, R196, R2, !PT ;  /* 0x00000002c4027209 */ /* 0x000fe20007810000 */
[----:B------:R-:W-:Y:S01]  /*3e00*/  LDSM.16.MT88.4 R32, [R205+0x400] ;  /* 0x00040000cd20783b */ /* 0x000fe20000004200 */
[----:B------:R-:W-:-:S02]  /*3e10*/  ISETP.GT.AND P0, PT, R0, 0x39, PT ;  /* 0x000000390000780c */ /* 0x000fc40003f04270 */
[----:B------:R-:W-:Y:S02]  /*3e20*/  FSEL R200, R50, -INF , P1 ;  /* 0xff80000032c87808 */ /* 0x000fe40000800000 */
[----:B------:R-:W-:Y:S02]  /*3e30*/  FMNMX.FTZ R2, R201, R2, !PT ;  /* 0x00000002c9027209 */ /* 0x000fe40007810000 */
[----:B------:R-:W-:Y:S02]  /*3e40*/  FSEL R202, R51, -INF , P0 ;  /* 0xff80000033ca7808 */ /* 0x000fe40000000000 */
[----:B------:R-:W-:-:S04]  /*3e50*/  FMNMX.FTZ R2, R200, R2, !PT ;  /* 0x00000002c8027209 */ /* 0x000fc80007810000 */
[----:B------:R-:W-:Y:S01]  /*3e60*/  FMNMX.FTZ R2, R202, R2, !PT ;  /* 0x00000002ca027209 */ /* 0x000fe20007810000 */
[----:B------:R4:W-:Y:S01]  /*3e70*/  MUFU.EX2 R240, R5 ;  /* 0x0000000500f07308 */ /* 0x0009e20000000800 */
[----:B-1----:R-:W-:-:S05]  /*3e80*/  FMNMX.FTZ R0, R4, R6, !PT ;  /* 0x0000000604007209 */ /* 0x002fca0007810000 */
[----:B------:R-:W1:Y:S04]  /*3e90*/  SHFL.BFLY PT, R6, R0, 0x1, 0x1f ;  /* 0x0c201f0000067f89 */ /* 0x000e6800000e0000 */
[----:B----4-:R-:W4:Y:S01]  /*3ea0*/  SHFL.BFLY PT, R5, R2, 0x2, 0x1f ;  /* 0x0c401f0002057f89 */ /* 0x010f2200000e0000 */
[----:B------:R-:W-:-:S04]  /*3eb0*/  FFMA.FTZ R4, R20, c[0x0][0x2d0], -R12 ;  /* 0x0000b40014047a23 */ /* 0x000fc8000001080c */
[----:B------:R2:W-:Y:S01]  /*3ec0*/  MUFU.EX2 R241, R4 ;  /* 0x0000000400f17308 */ /* 0x0005e20000000800 */
[----:B-1----:R-:W-:Y:S01]  /*3ed0*/  FMNMX.FTZ R145, R0, R6, !PT ;  /* 0x0000000600917209 */ /* 0x002fe20007810000 */
[----:B--2---:R-:W-:Y:S01]  /*3ee0*/  FFMA.FTZ R4, R22, c[0x0][0x2d0], -R12 ;  /* 0x0000b40016047a23 */ /* 0x004fe2000001080c */
[----:B----4-:R-:W-:-:S05]  /*3ef0*/  FMNMX.FTZ R2, R2, R5, !PT ;  /* 0x0000000502027209 */ /* 0x010fca0007810000 */
[----:B------:R1:W-:Y:S01]  /*3f00*/  MUFU.EX2 R242, R4 ;  /* 0x0000000400f27308 */ /* 0x0003e20000000800 */
[----:B------:R-:W2:Y:S01]  /*3f10*/  SHFL.BFLY PT, R6, R2, 0x1, 0x1f ;  /* 0x0c201f0002067f89 */ /* 0x000ea200000e0000 */
[----:B------:R-:W-:Y:S02]  /*3f20*/  FFMA.FTZ R0, R25, c[0x0][0x2d0], -R3 ;  /* 0x0000b40019007a23 */ /* 0x000fe40000010803 */
[----:B-1----:R-:W-:-:S04]  /*3f30*/  FFMA.FTZ R4, R21, c[0x0][0x2d0], -R12 ;  /* 0x0000b40015047a23 */ /* 0x002fc8000001080c */
[----:B------:R1:W-:Y:S01]  /*3f40*/  MUFU.EX2 R243, R4 ;  /* 0x0000000400f37308 */ /* 0x0003e20000000800 */
[C---:B------:R-:W-:Y:S01]  /*3f50*/  FMUL.FTZ R5, R145.reuse, c[0x0][0x2d0] ;  /* 0x0000b40091057a20 */ /* 0x040fe20000410000 */
[----:B------:R-:W-:Y:S01]  /*3f60*/  FSETP.NEU.FTZ.AND P0, PT, R145, -INF , PT ;  /* 0xff8000009100780b */ /* 0x000fe20003f1d000 */
[----:B-1----:R-:W-:-:S05]  /*3f70*/  FFMA.FTZ R4, R24, c[0x0][0x2d0], -R3 ;  /* 0x0000b40018047a23 */ /* 0x002fca0000010803 */
[----:B------:R1:W-:Y:S01]  /*3f80*/  MUFU.EX2 R236, R4 ;  /* 0x0000000400ec7308 */ /* 0x0003e20000000800 */
[----:B---3--:R-:W-:Y:S02]  /*3f90*/  F2FP.PACK_AB R8, R249, R251 ;  /* 0x000000fbf908723e */ /* 0x008fe400000000ff */
[----:B------:R-:W-:-:S05]  /*3fa0*/  F2FP.PACK_AB R10, R250, R248 ;  /* 0x000000f8fa0a723e */ /* 0x000fca00000000ff */
[----:B------:R3:W-:Y:S01]  /*3fb0*/  MUFU.EX2 R237, R0 ;  /* 0x0000000000ed7308 */ /* 0x0007e20000000800 */
[----:B-1----:R-:W-:Y:S01]  /*3fc0*/  FFMA.FTZ R4, R23, c[0x0][0x2d0], -R3 ;  /* 0x0000b40017047a23 */ /* 0x002fe20000010803 */
[----:B-----5:R-:W-:Y:S01]  /*3fd0*/  F2FP.PACK_AB R9, R246, R247 ;  /* 0x000000f7f609723e */ /* 0x020fe200000000ff */
[----:B------:R-:W1:Y:S05]  /*3fe0*/  LDSM.16.MT88.4 R20, [R206+0x1400] ;  /* 0x00140000ce14783b */ /* 0x000e6a0000004200 */
[----:B------:R4:W5:Y:S01]  /*3ff0*/  MUFU.EX2 R238, R4 ;  /* 0x0000000400ee7308 */ /* 0x0009620000000800 */
[----:B---3--:R-:W-:Y:S02]  /*4000*/  FSEL R0, R5, RZ, P0 ;  /* 0x000000ff05007208 */ /* 0x008fe40000000000 */
[----:B------:R-:W-:-:S02]  /*4010*/  F2FP.PACK_AB R11, R245, R244 ;  /* 0x000000f4f50b723e */ /* 0x000fc400000000ff */
[----:B--2---:R-:W-:Y:S01]  /*4020*/  FMNMX.FTZ R144, R2, R6, !PT ;  /* 0x0000000602907209 */ /* 0x004fe20007810000 */
[----:B----4-:R-:W-:-:S04]  /*4030*/  FFMA.FTZ R4, R26, c[0x0][0x2d0], -R3 ;  /* 0x0000b4001a047a23 */ /* 0x010fc80000010803 */
[C---:B------:R-:W-:Y:S01]  /*4040*/  HMMA.16816.F32 R120, R8.reuse, R56, RZ ;  /* 0x000000380878723c */ /* 0x040fe200000018ff */
[C---:B------:R-:W-:Y:S01]  /*4050*/  FMUL.FTZ R2, R144.reuse, c[0x0][0x2d0] ;  /* 0x0000b40090027a20 */ /* 0x040fe20000410000 */
[----:B------:R-:W-:Y:S01]  /*4060*/  FSETP.NEU.FTZ.AND P0, PT, R144, -INF , PT ;  /* 0xff8000009000780b */ /* 0x000fe20003f1d000 */
[----:B------:R2:W3:Y:S01]  /*4070*/  MUFU.EX2 R239, R4 ;  /* 0x0000000400ef7308 */ /* 0x0004e20000000800 */
[----:B------:R-:W4:Y:S04]  /*4080*/  LDSM.16.MT88.4 R24, [R205+0x2400] ;  /* 0x00240000cd18783b */ /* 0x000f280000004200 */
[----:B------:R-:W-:Y:S01]  /*4090*/  HMMA.16816.F32 R116, R8, R60, RZ ;  /* 0x0000003c0874723c */ /* 0x000fe200000018ff */
[----:B--2---:R-:W-:-:S07]  /*40a0*/  FFMA.FTZ R4, R7, c[0x0][0x2d0], -R0 ;  /* 0x0000b40007047a23 */ /* 0x004fce0000010800 */
[C---:B------:R-:W-:Y:S01]  /*40b0*/  HMMA.16816.F32 R112, R8.reuse, R76, RZ ;  /* 0x0000004c0870723c */ /* 0x040fe200000018ff */
[----:B------:R2:W-:Y:S07]  /*40c0*/  MUFU.EX2 R235, R4 ;  /* 0x0000000400eb7308 */ /* 0x0005ee0000000800 */
[----:B------:R-:W-:Y:S01]  /*40d0*/  HMMA.16816.F32 R108, R8, R64, RZ ;  /* 0x00000040086c723c */ /* 0x000fe200000018ff */
[----:B------:R-:W-:-:S07]  /*40e0*/  FSEL R2, R2, RZ, P0 ;  /* 0x000000ff02027208 */ /* 0x000fce0000000000 */
[----:B------:R-:W-:Y:S01]  /*40f0*/  HMMA.16816.F32 R104, R8, R84, RZ ;  /* 0x000000540868723c */ /* 0x000fe200000018ff */
[----:B--2---:R-:W-:-:S07]  /*4100*/  FFMA.FTZ R4, R40, c[0x0][0x2d0], -R0 ;  /* 0x0000b40028047a23 */ /* 0x004fce0000010800 */
[C---:B------:R-:W-:Y:S08]  /*4110*/  HMMA.16816.F32 R96, R8.reuse, R92, RZ ;  /* 0x0000005c0860723c */ /* 0x040ff000000018ff */
[C---:B------:R-:W-:Y:S08]  /*4120*/  HMMA.16816.F32 R68, R8.reuse, R58, RZ ;  /* 0x0000003a0844723c */ /* 0x040ff000000018ff */
[C---:B------:R-:W-:Y:S08]  /*4130*/  HMMA.16816.F32 R52, R8.reuse, R62, RZ ;  /* 0x0000003e0834723c */ /* 0x040ff000000018ff */
[C---:B------:R-:W-:Y:S08]  /*4140*/  HMMA.16816.F32 R48, R8.reuse, R78, RZ ;  /* 0x0000004e0830723c */ /* 0x040ff000000018ff */
[C---:B------:R-:W-:Y:S08]  /*4150*/  HMMA.16816.F32 R44, R8.reuse, R66, RZ ;  /* 0x00000042082c723c */ /* 0x040ff000000018ff */
[C---:B------:R-:W-:Y:S08]  /*4160*/  HMMA.16816.F32 R40, R8.reuse, R86, RZ ;  /* 0x000000560828723c */ /* 0x040ff000000018ff */
[----:B------:R-:W-:Y:S07]  /*4170*/  HMMA.16816.F32 R16, R8, R94, RZ ;  /* 0x0000005e0810723c */ /* 0x000fee00000018ff */
[----:B------:R-:W-:-:S04]  /*4180*/  FFMA.FTZ R8, R72, c[0x0][0x2d0], -R0 ;  /* 0x0000b40048087a23 */ /* 0x000fc80000010800 */
[----:B------:R2:W-:Y:S02]  /*4190*/  MUFU.EX2 R233, R8 ;  /* 0x0000000800e97308 */ /* 0x0005e40000000800 */
[----:B--2---:R-:W-:-:S06]  /*41a0*/  FFMA.FTZ R8, R73, c[0x0][0x2d0], -R0 ;  /* 0x0000b40049087a23 */ /* 0x004fcc0000010800 */
        /* <DEDUP_REMOVED lines=12> */
[----:B------:R2:W-:Y:S01]  /*4270*/  MUFU.EX2 R199, R8 ;  /* 0x0000000800c77308 */ /* 0x0005e20000000800 */
[----:B-----5:R-:W-:-:S07]  /*4280*/  F2FP.PACK_AB R5, R238, R236 ;  /* 0x000000ecee05723e */ /* 0x020fce00000000ff */
[----:B------:R5:W1:Y:S01]  /*4290*/  MUFU.EX2 R234, R4 ;  /* 0x0000000400ea7308 */ /* 0x000a620000000800 */
[----:B--2---:R-:W-:-:S07]  /*42a0*/  FFMA.FTZ R8, R100, c[0x0][0x2d0], -R0 ;  /* 0x0000b40064087a23 */ /* 0x004fce0000010800 */
[----:B------:R2:W-:Y:S01]  /*42b0*/  MUFU.EX2 R198, R8 ;  /* 0x0000000800c67308 */ /* 0x0005e20000000800 */
[----:B------:R-:W-:Y:S02]  /*42c0*/  F2FP.PACK_AB R6, R243, R242 ;  /* 0x000000f2f306723e */ /* 0x000fe400000000ff */
[----:B---3--:R-:W-:Y:S02]  /*42d0*/  F2FP.PACK_AB R7, R239, R237 ;  /* 0x000000edef07723e */ /* 0x008fe400000000ff */
[----:B-----5:R-:W-:Y:S01]  /*42e0*/  F2FP.PACK_AB R4, R241, R240 ;  /* 0x000000f0f104723e */ /* 0x020fe200000000ff */
[----:B--2---:R-:W-:-:S04]  /*42f0*/  FFMA.FTZ R8, R101, c[0x0][0x2d0], -R0 ;  /* 0x0000b40065087a23 */ /* 0x004fc80000010800 */
[----:B------:R2:W-:Y:S02]  /*4300*/  MUFU.EX2 R197, R8 ;  /* 0x0000000800c57308 */ /* 0x0005e40000000800 */
[----:B------:R-:W-:Y:S01]  /*4310*/  HMMA.16816.F32 R156, R4, R32, R120 ;  /* 0x00000020049c723c */ /* 0x000fe20000001878 */
[----:B--2---:R-:W-:-:S05]  /*4320*/  FFMA.FTZ R8, R102, c[0x0][0x2d0], -R2 ;  /* 0x0000b40066087a23 */ /* 0x004fca0000010802 */
[----:B------:R2:W-:Y:S02]  /*4330*/  MUFU.EX2 R185, R8 ;  /* 0x0000000800b97308 */ /* 0x0005e40000000800 */
[C---:B------:R-:W-:Y:S08]  /*4340*/  HMMA.16816.F32 R160, R4.reuse, R36, R116 ;  /* 0x0000002404a0723c */ /* 0x040ff00000001874 */
[----:B------:R-:W-:Y:S01]  /*4350*/  HMMA.16816.F32 R120, R4, R28, R112 ;  /* 0x0000001c0478723c */ /* 0x000fe20000001870 */
[----:B--2---:R-:W-:-:S07]  /*4360*/  FFMA.FTZ R8, R103, c[0x0][0x2d0], -R2 ;  /* 0x0000b40067087a23 */ /* 0x004fce0000010802 */
[C---:B-1----:R-:W-:Y:S01]  /*4370*/  HMMA.16816.F32 R152, R4.reuse, R20, R108 ;  /* 0x000000140498723c */ /* 0x042fe2000000186c */
[----:B------:R1:W2:Y:S07]  /*4380*/  MUFU.EX2 R193, R8 ;  /* 0x0000000800c17308 */ /* 0x0002ae0000000800 */
[C---:B----4-:R-:W-:Y:S08]  /*4390*/  HMMA.16816.F32 R108, R4.reuse, R24, R104 ;  /* 0x00000018046c723c */ /* 0x050ff00000001868 */
        /* <DEDUP_REMOVED lines=10> */
[----:B------:R-:W-:Y:S07]  /*4440*/  HMMA.16816.F32 R112, R4, R90, R16 ;  /* 0x0000005a0470723c */ /* 0x000fee0000001810 */
[----:B------:R-:W-:-:S02]  /*4450*/  F2FP.PACK_AB R4, R234, R235 ;  /* 0x000000ebea04723e */ /* 0x000fc400000000ff */
[----:B------:R-:W-:Y:S02]  /*4460*/  F2FP.PACK_AB R6, R232, R233 ;  /* 0x000000e9e806723e */ /* 0x000fe400000000ff */
[----:B------:R-:W-:Y:S02]  /*4470*/  F2FP.PACK_AB R5, R223, R231 ;  /* 0x000000e7df05723e */ /* 0x000fe400000000ff */
[----:B------:R-:W-:-:S07]  /*4480*/  F2FP.PACK_AB R7, R227, R224 ;  /* 0x000000e0e307723e */ /* 0x000fce00000000ff */
[C---:B-1----:R-:W-:Y:S08]  /*4490*/  HMMA.16816.F32 R8, R4.reuse, R84, RZ ;  /* 0x000000540408723c */ /* 0x042ff000000018ff */
        /* <DEDUP_REMOVED lines=12> */
[----:B--2---:R-:W-:Y:S02]  /*4560*/  F2FP.PACK_AB R5, R193, R185 ;  /* 0x000000b9c105723e */ /* 0x004fe400000000ff */
[----:B------:R-:W-:Y:S02]  /*4570*/  F2FP.PACK_AB R6, R197, R198 ;  /* 0x000000c6c506723e */ /* 0x000fe400000000ff */
[----:B---3--:R-:W-:-:S07]  /*4580*/  F2FP.PACK_AB R7, R187, R192 ;  /* 0x000000c0bb07723e */ /* 0x008fce00000000ff */
[----:B------:R-:W-:Y:S07]  /*4590*/  HMMA.16816.F32 R76, R4, R24, R8 ;  /* 0x00000018044c723c */ /* 0x000fee0000001808 */
[----:B------:R-:W-:-:S04]  /*45a0*/  FFMA.FTZ R8, R126, c[0x0][0x2d0], -R0 ;  /* 0x0000b4007e087a23 */ /* 0x000fc80000010800 */
        /* <DEDUP_REMOVED lines=10> */
[----:B------:R1:W-:Y:S01]  /*4650*/  MUFU.EX2 R146, R8 ;  /* 0x0000000800927308 */ /* 0x0003e20000000800 */
[----:B------:R-:W-:Y:S01]  /*4660*/  HMMA.16816.F32 R84, R4, R36, R48 ;  /* 0x000000240454723c */ /* 0x000fe20000001830 */
[----:B------:R-:W-:Y:S02]  /*4670*/  FFMA.FTZ R13, R128, c[0x0][0x2d0], -R0 ;  /* 0x0000b400800d7a23 */ /* 0x000fe40000010800 */
[----:B-1----:R-:W-:-:S04]  /*4680*/  FFMA.FTZ R8, R134, c[0x0][0x2d0], -R3 ;  /* 0x0000b40086087a23 */ /* 0x002fc80000010803 */
[----:B------:R1:W2:Y:S01]  /*4690*/  MUFU.EX2 R141, R8 ;  /* 0x00000008008d7308 */ /* 0x0002a20000000800 */
[----:B------:R-:W-:Y:S01]  /*46a0*/  HMMA.16816.F32 R48, R4, R88, R40 ;  /* 0x000000580430723c */ /* 0x000fe20000001828 */
[----:B-1----:R-:W-:-:S06]  /*46b0*/  FFMA.FTZ R8, R130, c[0x0][0x2d0], -R3 ;  /* 0x0000b40082087a23 */ /* 0x002fcc0000010803 */
[----:B------:R1:W-:Y:S01]  /*46c0*/  MUFU.EX2 R140, R8 ;  /* 0x00000008008c7308 */ /* 0x0003e20000000800 */
[C---:B------:R-:W-:Y:S01]  /*46d0*/  HMMA.16816.F32 R40, R4.reuse, R26, R64 ;  /* 0x0000001a0428723c */ /* 0x040fe20000001840 */
[----:B------:R-:W3:Y:S07]  /*46e0*/  LDSM.16.MT88.4 R24, [R206+0x800] ;  /* 0x00080000ce18783b */ /* 0x000eee0000004200 */
[----:B------:R-:W-:Y:S01]  /*46f0*/  HMMA.16816.F32 R96, R4, R32, R68 ;  /* 0x000000200460723c */ /* 0x000fe20000001844 */
[----:B-1----:R-:W-:-:S07]  /*4700*/  FFMA.FTZ R8, R138, c[0x0][0x2d0], -R3 ;  /* 0x0000b4008a087a23 */ /* 0x002fce0000010803 */
[C---:B------:R-:W-:Y:S01]  /*4710*/  HMMA.16816.F32 R60, R4.reuse, R38, R60 ;  /* 0x00000026043c723c */ /* 0x040fe2000000183c */
[----:B------:R1:W-:Y:S07]  /*4720*/  MUFU.EX2 R65, R13 ;  /* 0x0000000d00417308 */ /* 0x0003ee0000000800 */
[C---:B------:R-:W-:Y:S01]  /*4730*/  HMMA.16816.F32 R80, R4.reuse, R28, R44 ;  /* 0x0000001c0450723c */ /* 0x040fe2000000182c */
[----:B------:R4:W5:Y:S07]  /*4740*/  MUFU.EX2 R67, R8 ;  /* 0x0000000800437308 */ /* 0x00096e0000000800 */
[----:B------:R-:W-:Y:S01]  /*4750*/  HMMA.16816.F32 R68, R4, R20, R16 ;  /* 0x000000140444723c */ /* 0x000fe20000001810 */
[----:B------:R-:W-:Y:S01]  /*4760*/  LDSM.16.MT88.4 R16, [R206+0x1800] ;  /* 0x00180000ce10783b */ /* 0x000fe20000004200 */
[----:B-1----:R-:W-:-:S03]  /*4770*/  FFMA.FTZ R13, R129, c[0x0][0x2d0], -R0 ;  /* 0x0000b400810d7a23 */ /* 0x002fc60000010800 */
[----:B------:R-:W-:Y:S03]  /*4780*/  LDSM.16.MT88.4 R128, [R205+0x1c00] ;  /* 0x001c0000cd80783b */ /* 0x000fe60000004200 */
[C---:B------:R-:W-:Y:S01]  /*4790*/  HMMA.16816.F32 R72, R4.reuse, R34, R72 ;  /* 0x000000220448723c */ /* 0x040fe20000001848 */
[----:B----4-:R-:W1:Y:S04]  /*47a0*/  LDSM.16.MT88.4 R8, [R205+0x2800] ;  /* 0x00280000cd08783b */ /* 0x010e680000004200 */
[----:B------:R-:W-:Y:S03]  /*47b0*/  LDSM.16.MT88.4 R32, [R206+0x2800] ;  /* 0x00280000ce20783b */ /* 0x000fe60000004200 */
[C---:B------:R-:W-:Y:S01]  /*47c0*/  HMMA.16816.F32 R56, R4.reuse, R30, R56 ;  /* 0x0000001e0438723c */ /* 0x040fe20000001838 */
[----:B------:R-:W4:Y:S01]  /*47d0*/  LDSM.16.MT88.4 R28, [R205+0x800] ;  /* 0x00080000cd1c783b */ /* 0x000f220000004200 */
[----:B------:R2:W-:Y:S06]  /*47e0*/  MUFU.EX2 R66, R13 ;  /* 0x0000000d00427308 */ /* 0x0005ec0000000800 */
[----:B------:R-:W-:Y:S01]  /*47f0*/  HMMA.16816.F32 R36, R4, R22, R52 ;  /* 0x000000160424723c */ /* 0x000fe20000001834 */
[----:B------:R-:W1:Y:S01]  /*4800*/  LDSM.16.MT88.4 R20, [R205+0x1800] ;  /* 0x00180000cd14783b */ /* 0x000e620000004200 */
[----:B--2---:R-:W-:-:S04]  /*4810*/  FFMA.FTZ R13, R137, c[0x0][0x2d0], -R2 ;  /* 0x0000b400890d7a23 */ /* 0x004fc80000010802 */
[----:B------:R2:W-:Y:S02]  /*4820*/  MUFU.EX2 R52, R13 ;  /* 0x0000000d00347308 */ /* 0x0005e40000000800 */
[----:B------:R-:W-:Y:S01]  /*4830*/  HMMA.16816.F32 R44, R4, R90, R92 ;  /* 0x0000005a042c723c */ /* 0x000fe2000000185c */
[----:B--2---:R-:W-:-:S06]  /*4840*/  FFMA.FTZ R13, R139, c[0x0][0x2d0], -R2 ;  /* 0x0000b4008b0d7a23 */ /* 0x004fcc0000010802 */
[----:B------:R-:W-:Y:S01]  /*4850*/  FFMA.FTZ R4, R127, c[0x0][0x2d0], -R0 ;  /* 0x0000b4007f047a23 */ /* 0x000fe20000010800 */
[----:B------:R-:W-:Y:S01]  /*4860*/  F2FP.PACK_AB R5, R141, R146 ;  /* 0x000000928d05723e */ /* 0x000fe200000000ff */
[----:B------:R2:W-:Y:S01]  /*4870*/  MUFU.EX2 R53, R13 ;  /* 0x0000000d00357308 */ /* 0x0005e20000000800 */
[----:B------:R-:W-:Y:S01]  /*4880*/  F2FP.PACK_AB R6, R176, R178 ;  /* 0x000000b2b006723e */ /* 0x000fe200000000ff */
[----:B------:R-:W-:Y:S01]  /*4890*/  LDSM.16.MT88.4 R136, [R206+0x1c00] ;  /* 0x001c0000ce88783b */ /* 0x000fe20000004200 */
[----:B--2---:R-:W-:-:S05]  /*48a0*/  FFMA.FTZ R13, R147, c[0x0][0x2d0], -R2 ;  /* 0x0000b400930d7a23 */ /* 0x004fca0000010802 */
[----:B------:R2:W-:Y:S01]  /*48b0*/  MUFU.EX2 R54, R13 ;  /* 0x0000000d00367308 */ /* 0x0005e20000000800 */
[----:B-----5:R-:W-:-:S07]  /*48c0*/  F2FP.PACK_AB R7, R67, R140 ;  /* 0x0000008c4307723e */ /* 0x020fce00000000ff */
[----:B------:R5:W1:Y:S01]  /*48d0*/  MUFU.EX2 R55, R4 ;  /* 0x0000000400377308 */ /* 0x000a620000000800 */
[----:B--2---:R-:W-:-:S07]  /*48e0*/  FFMA.FTZ R13, R148, c[0x0][0x2d0], -R2 ;  /* 0x0000b400940d7a23 */ /* 0x004fce0000010802 */
[----:B------:R2:W1:Y:S01]  /*48f0*/  MUFU.EX2 R64, R13 ;  /* 0x0000000d00407308 */ /* 0x0004620000000800 */
[----:B-----5:R-:W-:Y:S01]  /*4900*/  F2FP.PACK_AB R4, R177, R179 ;  /* 0x000000b3b104723e */ /* 0x020fe200000000ff */
[----:B------:R-:W-:-:S06]  /*4910*/  IMAD.MOV.U32 R147, RZ, RZ, R149 ;  /* 0x000000ffff937224 */ /* 0x000fcc00078e0095 */
[C---:B---3--:R-:W-:Y:S08]  /*4920*/  HMMA.16816.F32 R104, R4.reuse, R24, R160 ;  /* 0x000000180468723c */ /* 0x048ff000000018a0 */
[----:B-1----:R-:W-:Y:S01]  /*4930*/  HMMA.16816.F32 R88, R4, R8, R108 ;  /* 0x000000080458723c */ /* 0x002fe2000000186c */
[----:B--2---:R-:W-:-:S07]  /*4940*/  FFMA.FTZ R13, R230, c[0x0][0x2d0], -R12 ;  /* 0x0000b400e60d7a23 */ /* 0x004fce000001080c */
[C---:B----4-:R-:W-:Y:S08]  /*4950*/  HMMA.16816.F32 R156, R4.reuse, R28, R156 ;  /* 0x0000001c049c723c */ /* 0x050ff0000000189c */
[C---:B------:R-:W-:Y:S08]  /*4960*/  HMMA.16816.F32 R120, R4.reuse, R20, R120 ;  /* 0x000000140478723c */ /* 0x040ff00000001878 */
[C---:B------:R-:W-:Y:S08]  /*4970*/  HMMA.16816.F32 R132, R4.reuse, R16, R152 ;  /* 0x000000100484723c */ /* 0x040ff00000001898 */
[C---:B------:R-:W-:Y:S08]  /*4980*/  HMMA.16816.F32 R180, R4.reuse, R32, R180 ;  /* 0x0000002004b4723c */ /* 0x040ff000000018b4 */
[C---:B------:R-:W-:Y:S08]  /*4990*/  HMMA.16816.F32 R160, R4.reuse, R30, R188 ;  /* 0x0000001e04a0723c */ /* 0x040ff000000018bc */
[C---:B------:R-:W-:Y:S08]  /*49a0*/  HMMA.16816.F32 R108, R4.reuse, R26, R168 ;  /* 0x0000001a046c723c */ /* 0x040ff000000018a8 */
[C---:B------:R-:W-:Y:S01]  /*49b0*/  HMMA.16816.F32 R124, R4.reuse, R22, R164 ;  /* 0x00000016047c723c */ /* 0x040fe200000018a4 */
[----:B------:R-:W1:Y:S07]  /*49c0*/  LDSM.16.MT88.4 R164, [R205+0xc00] ;  /* 0x000c0000cda4783b */ /* 0x000e6e0000004200 */
[C---:B------:R-:W-:Y:S08]  /*49d0*/  HMMA.16816.F32 R172, R4.reuse, R18, R172 ;  /* 0x0000001204ac723c */ /* 0x040ff000000018ac */
[C---:B------:R-:W-:Y:S08]  /*49e0*/  HMMA.16816.F32 R100, R4.reuse, R10, R116 ;  /* 0x0000000a0464723c */ /* 0x040ff00000001874 */
[----:B------:R-:W-:Y:S01]  /*49f0*/  HMMA.16816.F32 R148, R4, R34, R112 ;  /* 0x000000220494723c */ /* 0x000fe20000001870 */
[----:B------:R-:W-:Y:S06]  /*4a00*/  LDSM.16.MT88.4 R112, [R206+0xc00] ;  /* 0x000c0000ce70783b */ /* 0x000fec0000004200 */
[----:B------:R-:W-:-:S02]  /*4a10*/  F2FP.PACK_AB R4, R55, R184 ;  /* 0x000000b83704723e */ /* 0x000fc400000000ff */
[----:B------:R-:W-:Y:S02]  /*4a20*/  F2FP.PACK_AB R5, R53, R52 ;  /* 0x000000343505723e */ /* 0x000fe400000000ff */
[----:B------:R-:W-:Y:S02]  /*4a30*/  F2FP.PACK_AB R6, R66, R65 ;  /* 0x000000414206723e */ /* 0x000fe400000000ff */
[----:B------:R-:W-:-:S07]  /*4a40*/  F2FP.PACK_AB R7, R64, R54 ;  /* 0x000000364007723e */ /* 0x000fce00000000ff */
[C---:B------:R-:W-:Y:S01]  /*4a50*/  HMMA.16816.F32 R84, R4.reuse, R24, R84 ;  /* 0x000000180454723c */ /* 0x040fe20000001854 */
[----:B------:R2:W-:Y:S07]  /*4a60*/  MUFU.EX2 R24, R13 ;  /* 0x0000000d00187308 */ /* 0x0005ee0000000800 */
[----:B------:R-:W-:Y:S01]  /*4a70*/  HMMA.16816.F32 R60, R4, R26, R60 ;  /* 0x0000001a043c723c */ /* 0x000fe2000000183c */
[----:B--2---:R-:W-:-:S04]  /*4a80*/  FFMA.FTZ R13, R228, c[0x0][0x2d0], -R12 ;  /* 0x0000b400e40d7a23 */ /* 0x004fc8000001080c */
[----:B------:R2:W3:Y:S03]  /*4a90*/  MUFU.EX2 R26, R13 ;  /* 0x0000000d001a7308 */ /* 0x0004e60000000800 */
[----:B------:R-:W-:Y:S01]  /*4aa0*/  HMMA.16816.F32 R56, R4, R22, R56 ;  /* 0x000000160438723c */ /* 0x000fe20000001838 */
[--C-:B--2---:R-:W-:Y:S02]  /*4ab0*/  FFMA.FTZ R13, R221, c[0x0][0x2d0], -R12.reuse ;  /* 0x0000b400dd0d7a23 */ /* 0x104fe4000001080c */
[----:B------:R-:W-:-:S04]  /*4ac0*/  FFMA.FTZ R12, R222, c[0x0][0x2d0], -R12 ;  /* 0x0000b400de0c7a23 */ /* 0x000fc8000001080c */
[----:B------:R2:W-:Y:S01]  /*4ad0*/  MUFU.EX2 R27, R12 ;  /* 0x0000000c001b7308 */ /* 0x0005e20000000800 */
[C---:B------:R-:W-:Y:S08]  /*4ae0*/  HMMA.16816.F32 R168, R4.reuse, R16, R68 ;  /* 0x0000001004a8723c */ /* 0x040ff00000001844 */
[----:B------:R-:W-:Y:S01]  /*4af0*/  HMMA.16816.F32 R68, R4, R8, R76 ;  /* 0x000000080444723c */ /* 0x000fe2000000184c */
[----:B--2---:R-:W-:-:S06]  /*4b00*/  FFMA.FTZ R12, R203, c[0x0][0x2d0], -R3 ;  /* 0x0000b400cb0c7a23 */ /* 0x004fcc0000010803 */
[--C-:B------:R-:W-:Y:S01]  /*4b10*/  FFMA.FTZ R8, R229, c[0x0][0x2d0], -R3.reuse ;  /* 0x0000b400e5087a23 */ /* 0x100fe20000010803 */
[----:B------:R2:W-:Y:S01]  /*4b20*/  MUFU.EX2 R23, R12 ;  /* 0x0000000c00177308 */ /* 0x0005e20000000800 */
[----:B------:R-:W-:Y:S01]  /*4b30*/  HMMA.16816.F32 R116, R4, R20, R80 ;  /* 0x000000140474723c */ /* 0x000fe20000001850 */
[----:B------:R-:W4:Y:S01]  /*4b40*/  LDSM.16.MT88.4 R80, [R205+0x2c00] ;  /* 0x002c0000cd50783b */ /* 0x000f220000004200 */
[--C-:B--2---:R-:W-:Y:S02]  /*4b50*/  FFMA.FTZ R12, R226, c[0x0][0x2d0], -R3.reuse ;  /* 0x0000b400e20c7a23 */ /* 0x104fe40000010803 */
[----:B------:R-:W-:-:S04]  /*4b60*/  FFMA.FTZ R3, R225, c[0x0][0x2d0], -R3 ;  /* 0x0000b400e1037a23 */ /* 0x000fc80000010803 */
[----:B------:R2:W-:Y:S01]  /*4b70*/  MUFU.EX2 R20, R3 ;  /* 0x0000000300147308 */ /* 0x0005e20000000800 */
[----:B------:R-:W-:Y:S01]  /*4b80*/  HMMA.16816.F32 R36, R4, R18, R36 ;  /* 0x000000120424723c */ /* 0x000fe20000001824 */
[----:B--2---:R-:W-:-:S06]  /*4b90*/  FFMA.FTZ R3, R186, c[0x0][0x2d0], -R0 ;  /* 0x0000b400ba037a23 */ /* 0x004fcc0000010800 */
[----:B------:R2:W-:Y:S02]  /*4ba0*/  MUFU.EX2 R19, R3 ;  /* 0x0000000300137308 */ /* 0x0005e40000000800 */
[----:B--2---:R-:W-:-:S06]  /*4bb0*/  FFMA.FTZ R3, R194, c[0x0][0x2d0], -R0 ;  /* 0x0000b400c2037a23 */ /* 0x004fcc0000010800 */
[----:B------:R2:W-:Y:S02]  /*4bc0*/  MUFU.EX2 R16, R3 ;  /* 0x0000000300107308 */ /* 0x0005e40000000800 */
[--C-:B--2---:R-:W-:Y:S02]  /*4bd0*/  FFMA.FTZ R3, R15, c[0x0][0x2d0], -R0.reuse ;  /* 0x0000b4000f037a23 */ /* 0x104fe40000010800 */
[----:B------:R-:W-:-:S04]  /*4be0*/  FFMA.FTZ R0, R14, c[0x0][0x2d0], -R0 ;  /* 0x0000b4000e007a23 */ /* 0x000fc80000010800 */
[----:B------:R2:W-:Y:S01]  /*4bf0*/  MUFU.EX2 R17, R0 ;  /* 0x0000000000117308 */ /* 0x0005e20000000800 */
[----:B------:R-:W-:Y:S07]  /*4c00*/  HMMA.16816.F32 R152, R4, R28, R96 ;  /* 0x0000001c0498723c */ /* 0x000fee0000001860 */
[----:B------:R-:W5:Y:S01]  /*4c10*/  MUFU.EX2 R21, R12 ;  /* 0x0000000c00157308 */ /* 0x000f620000000800 */
[----:B--2---:R-:W-:-:S07]  /*4c20*/  FFMA.FTZ R0, R196, c[0x0][0x2d0], -R2 ;  /* 0x0000b400c4007a23 */ /* 0x004fce0000010802 */
[----:B------:R2:W-:Y:S01]  /*4c30*/  MUFU.EX2 R12, R0 ;  /* 0x00000000000c7308 */ /* 0x0005e20000000800 */
[C---:B------:R-:W-:Y:S07]  /*4c40*/  HMMA.16816.F32 R28, R4.reuse, R30, R72 ;  /* 0x0000001e041c723c */ /* 0x040fee0000001848 */
[----:B------:R-:W1:Y:S01]  /*4c50*/  MUFU.EX2 R25, R13 ;  /* 0x0000000d00197308 */ /* 0x000e620000000800 */
[----:B------:R-:W-:Y:S01]  /*4c60*/  HMMA.16816.F32 R40, R4, R10, R40 ;  /* 0x0000000a0428723c */ /* 0x000fe20000001828 */
[----:B--2---:R-:W-:-:S07]  /*4c70*/  FFMA.FTZ R0, R201, c[0x0][0x2d0], -R2 ;  /* 0x0000b400c9007a23 */ /* 0x004fce0000010802 */
[C---:B------:R-:W-:Y:S01]  /*4c80*/  HMMA.16816.F32 R48, R4.reuse, R32, R48 ;  /* 0x000000200430723c */ /* 0x040fe20000001830 */
[----:B------:R2:W-:Y:S07]  /*4c90*/  MUFU.EX2 R13, R0 ;  /* 0x00000000000d7308 */ /* 0x0005ee0000000800 */
[----:B------:R-:W-:Y:S01]  /*4ca0*/  HMMA.16816.F32 R44, R4, R34, R44 ;  /* 0x00000022042c723c */ /* 0x000fe2000000182c */
[----:B------:R-:W1:Y:S01]  /*4cb0*/  LDSM.16.MT88.4 R4, [R206+0x2c00] ;  /* 0x002c0000ce04783b */ /* 0x000e620000004200 */
[----:B------:R-:W1:Y:S01]  /*4cc0*/  MUFU.EX2 R22, R8 ;  /* 0x0000000800167308 */ /* 0x000e620000000800 */
[----:B--2---:R-:W-:-:S02]  /*4cd0*/  FFMA.FTZ R0, R200, c[0x0][0x2d0], -R2 ;  /* 0x0000b400c8007a23 */ /* 0x004fc40000010802 */
[----:B------:R-:W-:-:S05]  /*4ce0*/  FFMA.FTZ R2, R202, c[0x0][0x2d0], -R2 ;  /* 0x0000b400ca027a23 */ /* 0x000fca0000010802 */
[----:B------:R-:W2:Y:S08]  /*4cf0*/  MUFU.EX2 R18, R3 ;  /* 0x0000000300127308 */ /* 0x000eb00000000800 */
[----:B------:R2:W-:Y:S08]  /*4d00*/  MUFU.EX2 R14, R0 ;  /* 0x00000000000e7308 */ /* 0x0005f00000000800 */
[----:B------:R1:W1:Y:S01]  /*4d10*/  MUFU.EX2 R15, R2 ;  /* 0x00000002000f7308 */ /* 0x0002620000000800 */
[----:B---3--:R-:W-:Y:S01]  /*4d20*/  F2FP.PACK_AB R92, R26, R24 ;  /* 0x000000181a5c723e */ /* 0x008fe200000000ff */
[----:B--2---:R-:W-:-:S02]  /*4d30*/  IMAD.MOV.U32 R0, RZ, RZ, R147 ;  /* 0x000000ffff007224 */ /* 0x004fc400078e0093 */
[----:B-1----:R-:W-:-:S05]  /*4d40*/  @P2 IMAD.HI.U32 R2, R147, c[0x0][0x2c8], RZ ;  /* 0x0000b20093022a27 */ /* 0x002fca00078e00ff */
[----:B------:R-:W-:Y:S01]  /*4d50*/  @P2 SHF.R.U32.HI R0, RZ, c[0x0][0x2cc], R2 ;  /* 0x0000b300ff002a19 */ /* 0x000fe20000011602 */
[----:B------:R-:W-:Y:S01]  /*4d60*/  IMAD.MOV.U32 R2, RZ, RZ, c[0x0][0x168] ;  /* 0x00005a00ff027624 */ /* 0x000fe200078e00ff */
[----:B-----5:R-:W-:Y:S02]  /*4d70*/  F2FP.PACK_AB R93, R21, R23 ;  /* 0x00000017155d723e */ /* 0x020fe400000000ff */
[----:B------:R-:W-:Y:S02]  /*4d80*/  F2FP.PACK_AB R94, R27, R25 ;  /* 0x000000191b5e723e */ /* 0x000fe400000000ff */
[----:B------:R-:W-:Y:S02]  /*4d90*/  F2FP.PACK_AB R95, R20, R22 ;  /* 0x00000016145f723e */ /* 0x000fe400000000ff */
[----:B------:R-:W-:Y:S02]  /*4da0*/  F2FP.PACK_AB R96, R16, R19 ;  /* 0x000000131060723e */ /* 0x000fe400000000ff */
[----:B------:R-:W-:-:S02]  /*4db0*/  F2FP.PACK_AB R97, R13, R12 ;  /* 0x0000000c0d61723e */ /* 0x000fc400000000ff */
[----:B------:R-:W-:Y:S02]  /*4dc0*/  F2FP.PACK_AB R98, R17, R18 ;  /* 0x000000121162723e */ /* 0x000fe400000000ff */
[----:B------:R-:W-:Y:S02]  /*4dd0*/  F2FP.PACK_AB R99, R15, R14 ;  /* 0x0000000e0f63723e */ /* 0x000fe400000000ff */
[----:B------:R-:W-:Y:S01]  /*4de0*/  IADD3 R0, R0, c[0x0][0x1d0], -R2 ;  /* 0x0000740000007a10 */ /* 0x000fe20007ffe802 */
[----:B------:R-:W-:Y:S03]  /*4df0*/  HMMA.16816.F32 R156, R92, R164, R156 ;  /* 0x000000a45c9c723c */ /* 0x000fe6000000189c */
        /* <DEDUP_REMOVED lines=12> */
[----:B------:R-:W-:Y:S01]  /*4ec0*/  FADD.FTZ R9, R244, R2 ;  /* 0x00000002f4097221 */ /* 0x000fe20000010000 */
[----:B----4-:R-:W-:Y:S01]  /*4ed0*/  HMMA.16816.F32 R76, R92, R82, R100 ;  /* 0x000000525c4c723c */ /* 0x010fe20000001864 */
[----:B------:R-:W-:Y:S02]  /*4ee0*/  FADD.FTZ R8, R232, R0 ;  /* 0x00000000e8087221 */ /* 0x000fe40000010000 */
[----:B------:R-:W-:Y:S02]  /*4ef0*/  FADD.FTZ R3, R227, R11 ;  /* 0x0000000be3037221 */ /* 0x000fe40000010000 */
[----:B------:R-:W-:-:S02]  /*4f00*/  FADD.FTZ R2, R250, R10 ;  /* 0x0000000afa027221 */ /* 0x000fc40000010000 */
[----:B------:R-:W-:Y:S01]  /*4f10*/  FADD.FTZ R0, R245, R9 ;  /* 0x00000009f5007221 */ /* 0x000fe20000010000 */
[----:B------:R-:W-:Y:S01]  /*4f20*/  HMMA.16816.F32 R72, R92, R80, R88 ;  /* 0x000000505c48723c */ /* 0x000fe20000001858 */
[----:B------:R-:W-:-:S07]  /*4f30*/  FADD.FTZ R3, R185, R3 ;  /* 0x00000003b9037221 */ /* 0x000fce0000010000 */
[----:B------:R-:W-:Y:S01]  /*4f40*/  HMMA.16816.F32 R100, R96, R112, R84 ;  /* 0x000000706064723c */ /* 0x000fe20000001854 */
[----:B------:R-:W-:-:S07]  /*4f50*/  FADD.FTZ R3, R193, R3 ;  /* 0x00000003c1037221 */ /* 0x000fce0000010000 */
[-C--:B------:R-:W-:Y:S08]  /*4f60*/  HMMA.16816.F32 R88, R92, R4.reuse, R180 ;  /* 0x000000045c58723c */ /* 0x080ff000000018b4 */
[----:B------:R-:W-:Y:S07]  /*4f70*/  HMMA.16816.F32 R84, R96, R4, R48 ;  /* 0x000000046054723c */ /* 0x000fee0000001830 */
        /* <DEDUP_REMOVED lines=35> */
[----:B------:R-:W-:Y:S01]  /*51b0*/  FADD.FTZ R2, R13, R2 ;  /* 0x000000020d027221 */ /* 0x000fe20000010000 */
[----:B------:R-:W-:Y:S01]  /*51c0*/  SHF.R.S32.HI R5, RZ, 0x6, R28 ;  /* 0x00000006ff057819 */ /* 0x000fe2000001141c */
[----:B------:R-:W-:-:S02]  /*51d0*/  FADD.FTZ R0, R26, R0 ;  /* 0x000000001a007221 */ /* 0x000fc40000010000 */
[----:B------:R-:W-:Y:S02]  /*51e0*/  FADD.FTZ R4, R21, R4 ;  /* 0x0000000415047221 */ /* 0x000fe40000010000 */
[----:B------:R-:W-:Y:S02]  /*51f0*/  FADD.FTZ R3, R18, R3 ;  /* 0x0000000312037221 */ /* 0x000fe40000010000 */
[----:B------:R-:W-:Y:S01]  /*5200*/  FADD.FTZ R2, R14, R2 ;  /* 0x000000020e027221 */ /* 0x000fe20000010000 */
[----:B------:R-:W-:Y:S01]  /*5210*/  IMNMX R29, RZ, R5, !PT ;  /* 0x00000005ff1d7217 */ /* 0x000fe20007800200 */
[----:B------:R-:W-:Y:S02]  /*5220*/  FADD.FTZ R0, R25, R0 ;  /* 0x0000000019007221 */ /* 0x000fe40000010000 */
[----:B------:R-:W-:Y:S02]  /*5230*/  FADD.FTZ R4, R22, R4 ;  /* 0x0000000416047221 */ /* 0x000fe40000010000 */
[----:B------:R-:W-:-:S02]  /*5240*/  FADD.FTZ R5, R17, R3 ;  /* 0x0000000311057221 */ /* 0x000fc40000010000 */
[----:B------:R-:W-:Y:S02]  /*5250*/  FADD.FTZ R3, R15, R2 ;  /* 0x000000020f037221 */ /* 0x000fe40000010000 */
[----:B------:R-:W-:Y:S02]  /*5260*/  FADD.FTZ R2, R27, R0 ;  /* 0x000000001b027221 */ /* 0x000fe40000010000 */
[----:B------:R-:W-:Y:S01]  /*5270*/  FADD.FTZ R0, R20, R4 ;  /* 0x0000000414007221 */ /* 0x000fe20000010000 */
[----:B------:R1:W-:Y:S04]  /*5280*/  STL [R1+0x2c], R29 ;  /* 0x00002c1d01007387 */ /* 0x0003e80000100800 */
[----:B------:R1:W-:Y:S01]  /*5290*/  STL [R1+0x18], R5 ;  /* 0x0000180501007387 */ /* 0x0003e20000100800 */
[----:B------:R-:W-:-:S03]  /*52a0*/  IADD3 R202, R252, -0x2, RZ ;  /* 0xfffffffefcca7810 */ /* 0x000fc60007ffe0ff */
[----:B------:R1:W-:Y:S04]  /*52b0*/  STL [R1+0x1c], R3 ;  /* 0x00001c0301007387 */ /* 0x0003e80000100800 */
[----:B------:R1:W-:Y:S04]  /*52c0*/  STL [R1+0x24], R0 ;  /* 0x0000240001007387 */ /* 0x0003e80000100800 */
[----:B------:R1:W-:Y:S01]  /*52d0*/  STL [R1+0x20], R2 ;  /* 0x0000200201007387 */ /* 0x0003e20000100800 */
[----:B------:R-:W-:Y:S01]  /*52e0*/  ISETP.GE.AND P0, PT, R202, R29, PT ;  /* 0x0000001dca00720c */ /* 0x000fe20003f06270 */
        /* <DEDUP_REMOVED lines=12> */
[----:B------:R-:W-:Y:S08]  /*53b0*/  HMMA.16816.F32 R80, R96, R82, R40 ;  /* 0x000000526050723c */ /* 0x000ff00000001828 */
[-C--:B------:R-:W-:Y:S08]  /*53c0*/  HMMA.16816.F32 R92, R92, R6.reuse, R148 ;  /* 0x000000065c5c723c */ /* 0x080ff00000001894 */
        /* <DEDUP_REMOVED lines=8> */
.L_x_1307:
        /* <DEDUP_REMOVED lines=9> */
[----:B------:R-:W-:Y:S02]  /*54e0*/  @P6 IMAD R0, R0, c[0x0][0x208], RZ ;  /* 0x0000820000006a24 */ /* 0x000fe400078e02ff */
[----:B------:R-:W-:Y:S02]  /*54f0*/  @P6 IMAD.SHL.U32 R2, R28, 0x40, RZ ;  /* 0x000000401c026824 */ /* 0x000fe400078e00ff */
[----:B------:R-:W-:Y:S01]  /*5500*/  @P6 IMAD R0, R221, c[0x0][0x20c], R0 ;  /* 0x00008300dd006a24 */ /* 0x000fe200078e0200 */
[----:B------:R-:W4:Y:S01]  /*5510*/  LDL R235, [R1+0x28] ;  /* 0x0000280001eb7983 */ /* 0x000f220000100800 */
[----:B------:R-:W-:Y:S02]  /*5520*/  @P6 IMAD.MOV.U32 R142, RZ, RZ, c[0x0][0x208] ;  /* 0x00008200ff8e6624 */ /* 0x000fe400078e00ff */
[----:B------:R-:W-:Y:S01]  /*5530*/  @P6 IMAD.IADD R0, R29, 0x1, R0 ;  /* 0x000000011d006824 */ /* 0x000fe200078e0200 */
[----:B------:R-:W-:Y:S02]  /*5540*/  LDSM.16.M88.4 R64, [R207] ;  /* 0x00000000cf40783b */ /* 0x000fe40000000200 */
[----:B------:R-:W-:Y:S02]  /*5550*/  @P6 LEA R3, P0, R142, R2, 0x5 ;  /* 0x000000028e036211 */ /* 0x000fe400078028ff */
[----:B------:R-:W-:Y:S02]  /*5560*/  @P6 SHF.L.U64.HI R0, R28, 0x6, R0 ;  /* 0x000000061c006819 */ /* 0x000fe40000010200 */
[----:B------:R-:W-:Y:S02]  /*5570*/  @P6 MOV R28, c[0x0][0x20c] ;  /* 0x00008300001c6a02 */ /* 0x000fe40000000f00 */
[----:B------:R-:W1:Y:S02]  /*5580*/  LDSM.16.M88.4 R16, [R204] ;  /* 0x00000000cc10783b */ /* 0x000e640000000200 */
[----:B------:R-:W-:Y:S06]  /*5590*/  @P6 LEA.HI.X R142, R142, R0, R28, 0x5, P0 ;  /* 0x000000008e8e6211 */ /* 0x000fec00000f2c1c */
[----:B------:R-:W5:Y:S08]  /*55a0*/  LDSM.16.M88.4 R60, [R207+0x1000] ;  /* 0x00100000cf3c783b */ /* 0x000f700000000200 */
[----:B------:R-:W5:Y:S08]  /*55b0*/  LDSM.16.M88.4 R32, [R204+0x400] ;  /* 0x00040000cc20783b */ /* 0x000f700000000200 */
[----:B------:R-:W4:Y:S06]  /*55c0*/  LDL.64 R224, [R1] ;  /* 0x0000000001e07983 */ /* 0x000f2c0000100a00 */
[----:B------:R-:W2:Y:S08]  /*55d0*/  LDSM.16.M88.4 R48, [R204+0x800] ;  /* 0x00080000cc30783b */ /* 0x000eb00000000200 */
[----:B------:R-:W4:Y:S01]  /*55e0*/  LDL R222, [R1+0x10] ;  /* 0x0000100001de7983 */ /* 0x000f220000100800 */
[-C--:B-1----:R-:W-:Y:S03]  /*55f0*/  HMMA.16816.F32 R4, R64, R16.reuse, RZ ;  /* 0x000000104004723c */ /* 0x082fe600000018ff */
[----:B------:R-:W1:Y:S05]  /*5600*/  LDSM.16.M88.4 R148, [R204+0xc00] ;  /* 0x000c0000cc94783b */ /* 0x000e6a0000000200 */
[C---:B-----5:R-:W-:Y:S03]  /*5610*/  HMMA.16816.F32 R8, R60.reuse, R16, RZ ;  /* 0x000000103c08723c */ /* 0x060fe600000018ff */
[----:B------:R-:W-:Y:S05]  /*5620*/  LDSM.16.M88.4 R176, [R208] ;  /* 0x00000000d0b0783b */ /* 0x000fea0000000200 */
[-C--:B------:R-:W-:Y:S03]  /*5630*/  HMMA.16816.F32 R12, R60, R18.reuse, RZ ;  /* 0x000000123c0c723c */ /* 0x080fe600000018ff */
[----:B------:R-:W5:Y:S05]  /*5640*/  LDSM.16.M88.4 R180, [R209] ;  /* 0x00000000d1b4783b */ /* 0x000f6a0000000200 */
[C---:B------:R-:W-:Y:S03]  /*5650*/  HMMA.16816.F32 R16, R64.reuse, R18, RZ ;  /* 0x000000124010723c */ /* 0x040fe600000018ff */
[----:B------:R-:W1:Y:S05]  /*5660*/  LDSM.16.M88.4 R184, [R208+0x1000] ;  /* 0x00100000d0b8783b */ /* 0x000e6a0000000200 */
[-C--:B------:R-:W-:Y:S03]  /*5670*/  HMMA.16816.F32 R20, R64, R32.reuse, RZ ;  /* 0x000000204014723c */ /* 0x080fe600000018ff */
[----:B------:R-:W1:Y:S05]  /*5680*/  LDSM.16.M88.4 R188, [R220] ;  /* 0x00000000dcbc783b */ /* 0x000e6a0000000200 */
[C---:B------:R-:W-:Y:S03]  /*5690*/  HMMA.16816.F32 R24, R60.reuse, R32, RZ ;  /* 0x000000203c18723c */ /* 0x040fe600000018ff */
[----:B------:R-:W1:Y:S05]  /*56a0*/  LDSM.16.M88.4 R192, [R219] ;  /* 0x00000000dbc0783b */ /* 0x000e6a0000000200 */
[-C--:B------:R-:W-:Y:S03]  /*56b0*/  HMMA.16816.F32 R28, R60, R34.reuse, RZ ;  /* 0x000000223c1c723c */ /* 0x080fe600000018ff */
[----:B------:R-:W1:Y:S08]  /*56c0*/  LDSM.16.M88.4 R196, [R218] ;  /* 0x00000000dac4783b */ /* 0x000e700000000200 */
[----:B------:R-:W5:Y:S04]  /*56d0*/  LDL R227, [R1+0x40] ;  /* 0x0000400001e37983 */ /* 0x000f680000100800 */
[----:B------:R-:W5:Y:S04]  /*56e0*/  LDL R226, [R1+0x50] ;  /* 0x0000500001e27983 */ /* 0x000f680000100800 */
[----:B------:R-:W5:Y:S01]  /*56f0*/  LDL R223, [R1+0x4c] ;  /* 0x00004c0001df7983 */ /* 0x000f620000100800 */
[----:B--2---:R-:W-:Y:S04]  /*5700*/  @P6 IADD3 R32, P1, R2, R42, RZ ;  /* 0x0000002a02206210 */ /* 0x004fe80007f3e0ff */
[----:B------:R-:W-:Y:S01]  /*5710*/  @P6 LEA R144, P0, R32, c[0x0][0x1f8], 0x1 ;  /* 0x00007e0020906a11 */ /* 0x000fe200078008ff */
[--C-:B---3--:R-:W-:Y:S01]  /*5720*/  @P6 IMAD.X R33, R0, 0x1, R44.reuse, P1 ;  /* 0x0000000100216824 */ /* 0x108fe200008e062c */
[----:B------:R-:W-:Y:S04]  /*5730*/  @P6 IADD3 R56, P1, R42, 0x20, RZ ;  /* 0x000000202a386810 */ /* 0x000fe80007f3e0ff */
[----:B------:R-:W-:Y:S01]  /*5740*/  @P6 LEA.HI.X R145, R32, c[0x0][0x1fc], R33, 0x1, P0 ;  /* 0x00007f0020916a11 */ /* 0x000fe200000f0c21 */
[----:B------:R-:W-:Y:S01]  /*5750*/  @P6 IMAD.X R202, RZ, RZ, R44, P1 ;  /* 0x000000ffffca6224 */ /* 0x000fe200008e062c */
[C---:B------:R-:W-:Y:S02]  /*5760*/  HMMA.16816.F32 R32, R64.reuse, R34, RZ ;  /* 0x000000224020723c */ /* 0x040fe400000018ff */
[----:B------:R-:W-:Y:S04]  /*5770*/  @P6 IADD3 R40, P1, R2, R56, RZ ;  /* 0x0000003802286210 */ /* 0x000fe80007f3e0ff */
[----:B------:R-:W-:Y:S01]  /*5780*/  @P6 LEA R200, P0, R40, c[0x0][0x1f8], 0x1 ;  /* 0x00007e0028c86a11 */ /* 0x000fe200078008ff */
[----:B------:R-:W-:Y:S01]  /*5790*/  @P6 IMAD.X R41, R0, 0x1, R202, P1 ;  /* 0x0000000100296824 */ /* 0x000fe200008e06ca */
[-C--:B------:R-:W-:Y:S01]  /*57a0*/  HMMA.16816.F32 R36, R64, R48.reuse, RZ ;  /* 0x000000304024723c */ /* 0x080fe200000018ff */
[----:B------:R-:W-:Y:S03]  /*57b0*/  @P6 IADD3 R53, P1, R42, 0x40, RZ ;  /* 0x000000402a356810 */ /* 0x000fe60007f3e0ff */
[----:B------:R-:W-:Y:S02]  /*57c0*/  @P6 LEA.HI.X R201, R40, c[0x0][0x1fc], R41, 0x1, P0 ;  /* 0x00007f0028c96a11 */ /* 0x000fe400000f0c29 */
[----:B------:R-:W-:Y:S02]  /*57d0*/  @P6 IADD3.X R143, RZ, R44, RZ, P1, !PT ;  /* 0x0000002cff8f6210 */ /* 0x000fe40000ffe4ff */
[-C--:B------:R-:W-:Y:S04]  /*57e0*/  @P6 IADD3 R2, P1, R2, R53.reuse, RZ ;  /* 0x0000003502026210 */ /* 0x080fe80007f3e0ff */
[----:B------:R-:W-:Y:S01]  /*57f0*/  @P6 IADD3 R52, P0, R3, R42, RZ ;  /* 0x0000002a03346210 */ /* 0x000fe20007f1e0ff */
[--C-:B------:R-:W-:Y:S01]  /*5800*/  @P6 IMAD.X R0, R0, 0x1, R143.reuse, P1 ;  /* 0x0000000100006824 */ /* 0x100fe200008e068f */
[C---:B------:R-:W-:Y:S02]  /*5810*/  HMMA.16816.F32 R40, R60.reuse, R48, RZ ;  /* 0x000000303c28723c */ /* 0x040fe400000018ff */
[C---:B------:R-:W-:Y:S04]  /*5820*/  @P6 LEA R54, P1, R2.reuse, c[0x0][0x1f8], 0x1 ;  /* 0x00007e0002366a11 */ /* 0x040fe800078208ff */
[----:B------:R-:W-:Y:S01]  /*5830*/  @P6 LEA.HI.X R55, R2, c[0x0][0x1fc], R0, 0x1, P1 ;  /* 0x00007f0002376a11 */ /* 0x000fe200008f0c00 */
[----:B----4-:R-:W-:Y:S01]  /*5840*/  @P6 IMAD.SHL.U32 R0, R235, 0x2, RZ ;  /* 0x00000002eb006824 */ /* 0x010fe200078e00ff */
[C---:B------:R-:W-:Y:S01]  /*5850*/  @P6 IADD3 R2, P1, R3.reuse, R56, RZ ;  /* 0x0000003803026210 */ /* 0x040fe20007f3e0ff */
[----:B------:R-:W-:Y:S02]  /*5860*/  @P6 IMAD.X R48, R142, 0x1, R44, P0 ;  /* 0x000000018e306824 */ /* 0x000fe400000e062c */
[-C--:B------:R-:W-:Y:S01]  /*5870*/  HMMA.16816.F32 R44, R60, R50.reuse, RZ ;  /* 0x000000323c2c723c */ /* 0x080fe200000018ff */
[----:B------:R-:W-:Y:S01]  /*5880*/  @!PT LDS RZ, [RZ] ;  /* 0x00000000fffff984 */ /* 0x000fe20000000800 */
[----:B------:R-:W-:Y:S01]  /*5890*/  @!PT LDS RZ, [RZ] ;  /* 0x00000000fffff984 */ /* 0x000fe20000000800 */
[----:B------:R-:W-:Y:S01]  /*58a0*/  @!PT LDS RZ, [RZ] ;  /* 0x00000000fffff984 */ /* 0x000fe20000000800 */
[----:B------:R2:W-:Y:S01]  /*58b0*/  @P6 LDGSTS.E.BYPASS.LTC128B.128 [R0+0x100], [R144.64], !P5 ;  /* 0x0010000090006fae */ /* 0x0005e2000e901d46 */
[----:B------:R-:W-:Y:S02]  /*58c0*/  @P6 LEA R58, P0, R52, c[0x0][0x1f8], 0x1 ;  /* 0x00007e00343a6a11 */ /* 0x000fe400078008ff */
[----:B------:R-:W-:Y:S02]  /*58d0*/  @P6 IADD3.X R202, R142, R202, RZ, P1, !PT ;  /* 0x000000ca8eca6210 */ /* 0x000fe40000ffe4ff */
[----:B------:R-:W-:Y:S02]  /*58e0*/  @P6 LEA.HI.X R59, R52, c[0x0][0x1fc], R48, 0x1, P0 ;  /* 0x00007f00343b6a11 */ /* 0x000fe400000f0c30 */
[C---:B------:R-:W-:Y:S01]  /*58f0*/  HMMA.16816.F32 R48, R64.reuse, R50, RZ ;  /* 0x000000324030723c */ /* 0x040fe200000018ff */
[----:B------:R3:W-:Y:S03]  /*5900*/  @P6 LDGSTS.E.BYPASS.LTC128B.128 [R0+0x1100], [R200.64], !P4 ;  /* 0x01100000c8006fae */ /* 0x0007e6000e101d46 */
[----:B------:R-:W-:Y:S05]  /*5910*/  @P6 IADD3 R3, P0, R3, R53, RZ ;  /* 0x0000003503036210 */ /* 0x000fea0007f1e0ff */
[----:B------:R1:W-:Y:S08]  /*5920*/  @P6 LDGSTS.E.BYPASS.LTC128B.128 [R0+0x2100], [R54.64], !P3 ;  /* 0x0210000036006fae */ /* 0x0003f0000d901d46 */
[----:B------:R4:W-:Y:S01]  /*5930*/  @P6 LDGSTS.E.BYPASS.LTC128B.128 [R0+0x900], [R58.64], !P5 ;  /* 0x009000003a006fae */ /* 0x0009e2000e901d46 */
[----:B--2---:R-:W-:Y:S01]  /*5940*/  @P6 IMAD.X R144, R142, 0x1, R143, P0 ;  /* 0x000000018e906824 */ /* 0x004fe200000e068f */
[C---:B------:R-:W-:Y:S04]  /*5950*/  @P6 LEA R142, P0, R2.reuse, c[0x0][0x1f8], 0x1 ;  /* 0x00007e00028e6a11 */ /* 0x040fe800078008ff */
[----:B------:R-:W-:Y:S02]  /*5960*/  @P6 LEA.HI.X R143, R2, c[0x0][0x1fc], R202, 0x1, P0 ;  /* 0x00007f00028f6a11 */ /* 0x000fe400000f0cca */
[C---:B------:R-:W-:Y:S03]  /*5970*/  @P6 LEA R2, P0, R3.reuse, c[0x0][0x1f8], 0x1 ;  /* 0x00007e0003026a11 */ /* 0x040fe600078008ff */
[----:B------:R2:W-:Y:S01]  /*5980*/  @P6 LDGSTS.E.BYPASS.LTC128B.128 [R0+0x1900], [R142.64], !P4 ;  /* 0x019000008e006fae */ /* 0x0005e2000e101d46 */
[----:B------:R-:W-:Y:S01]  /*5990*/  @P6 LEA.HI.X R3, R3, c[0x0][0x1fc], R144, 0x1, P0 ;  /* 0x00007f0003036a11 */ /* 0x000fe200000f0c90 */
[-C--:B-1----:R-:W-:Y:S06]  /*59a0*/  HMMA.16816.F32 R52, R64, R148.reuse, RZ ;  /* 0x000000944034723c */ /* 0x082fec00000018ff */
[----:B------:R1:W-:Y:S01]  /*59b0*/  @P6 LDGSTS.E.BYPASS.LTC128B.128 [R0+0x2900], [R2.64], !P3 ;  /* 0x0290000002006fae */ /* 0x0003e2000d901d46 */
[C---:B------:R-:W-:Y:S01]  /*59c0*/  ISETP.GE.AND P6, PT, R221.reuse, 0x1, PT ;  /* 0x00000001dd00780c */ /* 0x040fe20003fc6270 */
[C---:B----4-:R-:W-:Y:S06]  /*59d0*/  HMMA.16816.F32 R56, R60.reuse, R148, RZ ;  /* 0x000000943c38723c */ /* 0x050fec00000018ff */
[----:B---3--:R-:W-:Y:S02]  /*59e0*/  LDSM.16.M88.4 R200, [R204+0x1400] ;  /* 0x00140000ccc8783b */ /* 0x008fe40000000200 */
[-C--:B------:R-:W-:Y:S04]  /*59f0*/  HMMA.16816.F32 R60, R60, R150.reuse, RZ ;  /* 0x000000963c3c723c */ /* 0x080fe800000018ff */
[----:B------:R-:W-:Y:S02]  /*5a00*/  @P6 IMAD.MOV.U32 R144, RZ, RZ, c[0x0][0x1e4] ;  /* 0x00007900ff906624 */ /* 0x000fe400078e00ff */
[----:B------:R-:W0:Y:S01]  /*5a10*/  LDGDEPBAR ;  /* 0x00000000000079af */ /* 0x000e220000000000 */
[----:B--2---:R-:W-:Y:S01]  /*5a20*/  @P6 IMAD.MOV.U32 R142, RZ, RZ, c[0x0][0x1e0] ;  /* 0x00007800ff8e6624 */ /* 0x004fe200078e00ff */
[----:B------:R-:W-:Y:S06]  /*5a30*/  HMMA.16816.F32 R64, R64, R150, RZ ;  /* 0x000000964040723c */ /* 0x000fec00000018ff */
[----:B------:R-:W-:Y:S02]  /*5a40*/  LDSM.16.M88.4 R148, [R207+0x2000] ;  /* 0x00200000cf94783b */ /* 0x000fe40000000200 */
[-C--:B-----5:R-:W-:Y:S08]  /*5a50*/  HMMA.16816.F32 R4, R176, R180.reuse, R4 ;  /* 0x000000b4b004723c */ /* 0x0a0ff00000001804 */
        /* <DEDUP_REMOVED lines=16> */
[-C--:B------:R-:W-:Y:S01]  /*5b60*/  HMMA.16816.F32 R60, R184, R198.reuse, R60 ;  /* 0x000000c6b83c723c */ /* 0x080fe2000000183c */
[----:B------:R-:W5:Y:S07]  /*5b70*/  LDSM.16.M88.4 R184, [R204+0x1c00] ;  /* 0x001c0000ccb8783b */ /* 0x000f6e0000000200 */
[----:B------:R-:W-:Y:S01]  /*5b80*/  HMMA.16816.F32 R64, R176, R198, R64 ;  /* 0x000000c6b040723c */ /* 0x000fe20000001840 */
[----:B------:R-:W-:Y:S07]  /*5b90*/  LDSM.16.M88.4 R176, [R208+0x2000] ;  /* 0x00200000d0b0783b */ /* 0x000fee0000000200 */
[-C--:B--2---:R-:W-:Y:S01]  /*5ba0*/  HMMA.16816.F32 R4, R148, R180.reuse, R4 ;  /* 0x000000b49404723c */ /* 0x084fe20000001804 */
[----:B------:R-:W-:Y:S07]  /*5bb0*/  LDSM.16.M88.4 R196, [R208+0x3000] ;  /* 0x00300000d0c4783b */ /* 0x000fee0000000200 */
[C---:B---3--:R-:W-:Y:S08]  /*5bc0*/  HMMA.16816.F32 R8, R188.reuse, R180, R8 ;  /* 0x000000b4bc08723c */ /* 0x048ff00000001808 */
[-C--:B------:R-:W-:Y:S08]  /*5bd0*/  HMMA.16816.F32 R12, R188, R182.reuse, R12 ;  /* 0x000000b6bc0c723c */ /* 0x080ff0000000180c */
[C---:B------:R-:W-:Y:S01]  /*5be0*/  HMMA.16816.F32 R16, R148.reuse, R182, R16 ;  /* 0x000000b69410723c */ /* 0x040fe20000001810 */
[----:B------:R-:W2:Y:S07]  /*5bf0*/  LDSM.16.M88.4 R180, [R217] ;  /* 0x00000000d9b4783b */ /* 0x000eae0000000200 */
[-C--:B------:R-:W-:Y:S08]  /*5c00*/  HMMA.16816.F32 R20, R148, R200.reuse, R20 ;  /* 0x000000c89414723c */ /* 0x080ff00000001814 */
        /* <DEDUP_REMOVED lines=8> */
[----:B------:R-:W3:Y:S07]  /*5c90*/  LDSM.16.M88.4 R192, [R216] ;  /* 0x00000000d8c0783b */ /* 0x000eee0000000200 */
[-C--:B-----5:R-:W-:Y:S08]  /*5ca0*/  HMMA.16816.F32 R52, R148, R184.reuse, R52 ;  /* 0x000000b89434723c */ /* 0x0a0ff00000001834 */
[C---:B------:R-:W-:Y:S08]  /*5cb0*/  HMMA.16816.F32 R56, R188.reuse, R184, R56 ;  /* 0x000000b8bc38723c */ /* 0x040ff00000001838 */
[-C--:B------:R-:W-:Y:S01]  /*5cc0*/  HMMA.16816.F32 R60, R188, R186.reuse, R60 ;  /* 0x000000babc3c723c */ /* 0x080fe2000000183c */
[----:B------:R-:W4:Y:S07]  /*5cd0*/  LDSM.16.M88.4 R188, [R214] ;  /* 0x00000000d6bc783b */ /* 0x000f2e0000000200 */
[----:B------:R-:W-:Y:S01]  /*5ce0*/  HMMA.16816.F32 R64, R148, R186, R64 ;  /* 0x000000ba9440723c */ /* 0x000fe20000001840 */
[----:B------:R-:W-:Y:S07]  /*5cf0*/  LDSM.16.M88.4 R148, [R207+0x4000] ;  /* 0x00400000cf94783b */ /* 0x000fee0000000200 */
[-C--:B--2---:R-:W-:Y:S01]  /*5d00*/  HMMA.16816.F32 R4, R176, R180.reuse, R4 ;  /* 0x000000b4b004723c */ /* 0x084fe20000001804 */
[----:B------:R-:W-:Y:S07]  /*5d10*/  LDSM.16.M88.4 R184, [R207+0x5000] ;  /* 0x00500000cfb8783b */ /* 0x000fee0000000200 */
[C---:B------:R-:W-:Y:S08]  /*5d20*/  HMMA.16816.F32 R8, R196.reuse, R180, R8 ;  /* 0x000000b4c408723c */ /* 0x040ff00000001808 */
[-C--:B------:R-:W-:Y:S08]  /*5d30*/  HMMA.16816.F32 R12, R196, R182.reuse, R12 ;  /* 0x000000b6c40c723c */ /* 0x080ff0000000180c */
[C---:B------:R-:W-:Y:S01]  /*5d40*/  HMMA.16816.F32 R16, R176.reuse, R182, R16 ;  /* 0x000000b6b010723c */ /* 0x040fe20000001810 */
[----:B------:R-:W2:Y:S07]  /*5d50*/  LDSM.16.M88.4 R180, [R204+0x2000] ;  /* 0x00200000ccb4783b */ /* 0x000eae0000000200 */
        /* <DEDUP_REMOVED lines=9> */
[----:B------:R-:W5:Y:S07]  /*5df0*/  LDSM.16.M88.4 R200, [R204+0x2800] ;  /* 0x00280000ccc8783b */ /* 0x000f6e0000000200 */
[-C--:B----4-:R-:W-:Y:S08]  /*5e00*/  HMMA.16816.F32 R52, R176, R188.reuse, R52 ;  /* 0x000000bcb034723c */ /* 0x090ff00000001834 */
[C---:B------:R-:W-:Y:S08]  /*5e10*/  HMMA.16816.F32 R56, R196.reuse, R188, R56 ;  /* 0x000000bcc438723c */ /* 0x040ff00000001838 */
[-C--:B------:R-:W-:Y:S01]  /*5e20*/  HMMA.16816.F32 R60, R196, R190.reuse, R60 ;  /* 0x000000bec43c723c */ /* 0x080fe2000000183c */
[----:B------:R-:W4:Y:S07]  /*5e30*/  LDSM.16.M88.4 R196, [R204+0x2c00] ;  /* 0x002c0000ccc4783b */ /* 0x000f2e0000000200 */
[----:B------:R-:W-:Y:S01]  /*5e40*/  HMMA.16816.F32 R64, R176, R190, R64 ;  /* 0x000000beb040723c */ /* 0x000fe20000001840 */
[----:B------:R-:W-:Y:S07]  /*5e50*/  LDSM.16.M88.4 R176, [R208+0x4000] ;  /* 0x00400000d0b0783b */ /* 0x000fee0000000200 */
[-C--:B--2---:R-:W-:Y:S01]  /*5e60*/  HMMA.16816.F32 R4, R148, R180.reuse, R4 ;  /* 0x000000b49404723c */ /* 0x084fe20000001804 */
[----:B------:R-:W-:Y:S07]  /*5e70*/  LDSM.16.M88.4 R188, [R208+0x5000] ;  /* 0x00500000d0bc783b */ /* 0x000fee0000000200 */
        /* <DEDUP_REMOVED lines=9> */
[-C--:B-----5:R-:W-:Y:S08]  /*5f10*/  HMMA.16816.F32 R36, R148, R200.reuse, R36 ;  /* 0x000000c89424723c */ /* 0x0a0ff00000001824 */
[C---:B------:R-:W-:Y:S08]  /*5f20*/  HMMA.16816.F32 R40, R184.reuse, R200, R40 ;  /* 0x000000c8b828723c */ /* 0x040ff00000001828 */
[-C--:B------:R-:W-:Y:S08]  /*5f30*/  HMMA.16816.F32 R44, R184, R202.reuse, R44 ;  /* 0x000000cab82c723c */ /* 0x080ff0000000182c */
[C---:B------:R-:W-:Y:S07]  /*5f40*/  HMMA.16816.F32 R48, R148.reuse, R202, R48 ;  /* 0x000000ca9430723c */ /* 0x040fee0000001830 */
[----:B------:R-:W-:Y:S01]  /*5f50*/  IADD3 R202, R221, -0x1, RZ ;  /* 0xffffffffddca7810 */ /* 0x000fe20007ffe0ff */
[-C--:B----4-:R-:W-:Y:S04]  /*5f60*/  HMMA.16816.F32 R52, R148, R196.reuse, R52 ;  /* 0x000000c49434723c */ /* 0x090fe80000001834 */
[----:B-1----:R-:W-:Y:S01]  /*5f70*/  @P6 IMAD.WIDE.U32 R2, R202, c[0x0][0x1e0], RZ ;  /* 0x00007800ca026a25 */ /* 0x002fe200078e00ff */
[----:B------:R-:W-:Y:S03]  /*5f80*/  @P6 SHF.R.S32.HI R0, RZ, 0x1f, R202 ;  /* 0x0000001fff006819 */ /* 0x000fe600000114ca */
[C---:B------:R-:W-:Y:S04]  /*5f90*/  HMMA.16816.F32 R56, R184.reuse, R196, R56 ;  /* 0x000000c4b838723c */ /* 0x040fe80000001838 */
[----:B------:R-:W-:Y:S01]  /*5fa0*/  @P6 SHF.L.U32 R143, R2, 0x6, RZ ;  /* 0x00000006028f6819 */ /* 0x000fe200000006ff */
[----:B------:R-:W-:Y:S03]  /*5fb0*/  @P6 IMAD R0, R0, c[0x0][0x1e0], RZ ;  /* 0x0000780000006a24 */ /* 0x000fe600078e02ff */
[-C--:B------:R-:W-:Y:S04]  /*5fc0*/  HMMA.16816.F32 R60, R184, R198.reuse, R60 ;  /* 0x000000c6b83c723c */ /* 0x080fe8000000183c */
[----:B------:R-:W-:Y:S04]  /*5fd0*/  @P6 IMAD R0, R202, c[0x0][0x1e4], R0 ;  /* 0x00007900ca006a24 */ /* 0x000fe800078e0200 */
[----:B------:R-:W-:Y:S01]  /*5fe0*/  HMMA.16816.F32 R64, R148, R198, R64 ;  /* 0x000000c69440723c */ /* 0x000fe20000001840 */
[----:B------:R-:W1:Y:S03]  /*5ff0*/  LDSM.16.M88.4 R148, [R211] ;  /* 0x00000000d394783b */ /* 0x000e660000000200 */
[----:B------:R-:W-:Y:S01]  /*6000*/  @P6 IMAD.IADD R0, R3, 0x1, R0 ;  /* 0x0000000103006824 */ /* 0x000fe200078e0200 */
[----:B------:R-:W-:Y:S03]  /*6010*/  @P6 LEA R3, P0, R142, R143, 0x5 ;  /* 0x0000008f8e036211 */ /* 0x000fe600078028ff */
[-C--:B--2---:R-:W-:Y:S05]  /*6020*/  HMMA.16816.F32 R4, R176, R180.reuse, R4 ;  /* 0x000000b4b004723c */ /* 0x084fea0000001804 */
[----:B------:R-:W-:Y:S01]  /*6030*/  @P6 SHF.L.U64.HI R2, R2, 0x6, R0 ;  /* 0x0000000602026819 */ /* 0x000fe20000010200 */
[----:B------:R-:W-:Y:S02]  /*6040*/  IMAD.IADD R0, R226, 0x1, R227 ;  /* 0x00000001e2007824 */ /* 0x000fe400078e02e3 */
[C---:B------:R-:W-:Y:S04]  /*6050*/  HMMA.16816.F32 R8, R188.reuse, R180, R8 ;  /* 0x000000b4bc08723c */ /* 0x040fe80000001808 */
[----:B------:R-:W-:Y:S01]  /*6060*/  @P6 LEA.HI.X R142, R142, R2, R144, 0x5, P0 ;  /* 0x000000028e8e6211 */ /* 0x000fe200000f2c90 */
[----:B------:R-:W-:Y:S01]  /*6070*/  @P2 IMAD.HI.U32 R145, R0, c[0x0][0x2c8], RZ ;  /* 0x0000b20000912a27 */ /* 0x000fe200078e00ff */
[C---:B------:R-:W-:Y:S02]  /*6080*/  @P6 IADD3 R144, P0, R143.reuse, R224, RZ ;  /* 0x000000e08f906210 */ /* 0x040fe40007f1e0ff */
[-C--:B------:R-:W-:Y:S04]  /*6090*/  HMMA.16816.F32 R12, R188, R182.reuse, R12 ;  /* 0x000000b6bc0c723c */ /* 0x080fe8000000180c */
[----:B------:R-:W-:Y:S01]  /*60a0*/  @P6 IMAD.X R180, R2, 0x1, R222, P0 ;  /* 0x0000000102b46824 */ /* 0x000fe200000e06de */
[----:B------:R-:W-:Y:S02]  /*60b0*/  @P6 LEA R200, P0, R144, c[0x0][0x1c8], 0x1 ;  /* 0x0000720090c86a11 */ /* 0x000fe400078008ff */
[----:B------:R-:W-:Y:S01]  /*60c0*/  @P6 IADD3 R181, P1, R224, 0x20, RZ ;  /* 0x00000020e0b56810 */ /* 0x000fe20007f3e0ff */
[C---:B------:R-:W-:Y:S04]  /*60d0*/  HMMA.16816.F32 R16, R176.reuse, R182, R16 ;  /* 0x000000b6b010723c */ /* 0x040fe80000001810 */
[----:B------:R-:W-:Y:S02]  /*60e0*/  @P6 LEA.HI.X R201, R144, c[0x0][0x1cc], R180, 0x1, P0 ;  /* 0x0000730090c96a11 */ /* 0x000fe400000f0cb4 */
[----:B------:R-:W-:Y:S01]  /*60f0*/  @P6 IADD3.X R180, RZ, R222, RZ, P1, !PT ;  /* 0x000000deffb46210 */ /* 0x000fe20000ffe4ff */
[----:B------:R-:W-:Y:S01]  /*6100*/  IMAD.MOV.U32 R183, RZ, RZ, -0x40 ;  /* 0xffffffc0ffb77424 */ /* 0x000fe200078e00ff */
[-C--:B---3--:R-:W-:Y:S04]  /*6110*/  HMMA.16816.F32 R20, R176, R192.reuse, R20 ;  /* 0x000000c0b014723c */ /* 0x088fe80000001814 */
[----:B------:R-:W-:Y:S02]  /*6120*/  @P6 IADD3 R144, P1, R143, R181, RZ ;  /* 0x000000b58f906210 */ /* 0x000fe40007f3e0ff */
[----:B------:R-:W-:Y:S02]  /*6130*/  @P2 SHF.R.U32.HI R0, RZ, c[0x0][0x2cc], R145 ;  /* 0x0000b300ff002a19 */ /* 0x000fe40000011691 */
[C---:B------:R-:W-:Y:S03]  /*6140*/  HMMA.16816.F32 R24, R188.reuse, R192, R24 ;  /* 0x000000c0bc18723c */ /* 0x040fe60000001818 */
[----:B------:R-:W2:Y:S01]  /*6150*/  SHFL.IDX PT, R186, R0, RZ, 0x1c1f ;  /* 0x001c1fff00ba7589 */ /* 0x000ea200000e0000 */
[----:B------:R-:W-:Y:S01]  /*6160*/  @P6 IMAD.X R182, R2, 0x1, R180, P1 ;  /* 0x0000000102b66824 */ /* 0x000fe200008e06b4 */
[----:B------:R-:W-:Y:S02]  /*6170*/  @P6 LEA R198, P0, R144, c[0x0][0x1c8], 0x1 ;  /* 0x0000720090c66a11 */ /* 0x000fe400078008ff */
[----:B------:R-:W-:Y:S01]  /*6180*/  @P6 IADD3 R145, P1, R224, 0x40, RZ ;  /* 0x00000040e0916810 */ /* 0x000fe20007f3e0ff */
[-C--:B------:R-:W-:Y:S03]  /*6190*/  HMMA.16816.F32 R28, R188, R194.reuse, R28 ;  /* 0x000000c2bc1c723c */ /* 0x080fe6000000181c */
[----:B------:R-:W3:Y:S01]  /*61a0*/  SHFL.IDX PT, R184, R0, 0x1, 0x1c1f ;  /* 0x003c1f0000b87f89 */ /* 0x000ee200000e0000 */
[----:B------:R-:W-:Y:S01]  /*61b0*/  @P6 LEA.HI.X R199, R144, c[0x0][0x1cc], R182, 0x1, P0 ;  /* 0x0000730090c76a11 */ /* 0x000fe200000f0cb6 */
[----:B------:R-:W-:Y:S01]  /*61c0*/  IMAD R182, R221, R183, 0x1 ;  /* 0x00000001ddb67424 */ /* 0x000fe200078e02b7 */
[----:B------:R-:W-:Y:S01]  /*61d0*/  @P6 IADD3 R143, P0, R143, R145, RZ ;  /* 0x000000918f8f6210 */ /* 0x000fe20007f1e0ff */
[----:B------:R-:W-:Y:S01]  /*61e0*/  @P6 IMAD.X R144, RZ, RZ, R222, P1 ;  /* 0x000000ffff906224 */ /* 0x000fe200008e06de */
[C---:B------:R-:W-:Y:S03]  /*61f0*/  HMMA.16816.F32 R32, R176.reuse, R194, R32 ;  /* 0x000000c2b020723c */ /* 0x040fe60000001820 */
[----:B------:R-:W-:Y:S01]  /*6200*/  SHFL.IDX PT, R183, R0, 0x3, 0x1c1f ;  /* 0x007c1f0000b77f89 */ /* 0x000fe200000e0000 */
[C---:B------:R-:W-:Y:S02]  /*6210*/  @P6 IADD3 R187, P1, R3.reuse, R181, RZ ;  /* 0x000000b503bb6210 */ /* 0x040fe40007f3e0ff */
[----:B------:R-:W-:Y:S02]  /*6220*/  @P6 IADD3.X R181, R2, R144, RZ, P0, !PT ;  /* 0x0000009002b56210 */ /* 0x000fe400007fe4ff */
[-C--:B-1----:R-:W-:Y:S03]  /*6230*/  HMMA.16816.F32 R36, R176, R148.reuse, R36 ;  /* 0x00000094b024723c */ /* 0x082fe60000001824 */
[----:B------:R1:W4:Y:S01]  /*6240*/  SHFL.IDX PT, R185, R0, 0x2, 0x1c1f ;  /* 0x005c1f0000b97f89 */ /* 0x00032200000e0000 */
[C---:B------:R-:W-:Y:S01]  /*6250*/  @P6 IADD3 R192, P0, R3.reuse, R145, RZ ;  /* 0x0000009103c06210 */ /* 0x040fe20007f1e0ff */
[C---:B------:R-:W-:Y:S01]  /*6260*/  @P6 IMAD.X R228, R142.reuse, 0x1, R180, P1 ;  /* 0x000000018ee46824 */ /* 0x040fe200008e06b4 */
[----:B------:R-:W-:Y:S02]  /*6270*/  @P6 IADD3 R3, P1, R3, R224, RZ ;  /* 0x000000e003036210 */ /* 0x000fe40007f3e0ff */
[C---:B------:R-:W-:Y:S04]  /*6280*/  HMMA.16816.F32 R40, R188.reuse, R148, R40 ;  /* 0x00000094bc28723c */ /* 0x040fe80000001828 */
[C---:B------:R-:W-:Y:S01]  /*6290*/  @P6 IMAD.X R2, R142.reuse, 0x1, R222, P1 ;  /* 0x000000018e026824 */ /* 0x040fe200008e06de */
[----:B------:R-:W-:Y:S01]  /*62a0*/  @P6 LEA R196, P1, R3, c[0x0][0x1c8], 0x1 ;  /* 0x0000720003c46a11 */ /* 0x000fe200078208ff */
[----:B------:R-:W-:Y:S01]  /*62b0*/  @P6 IMAD.X R230, R142, 0x1, R144, P0 ;  /* 0x000000018ee66824 */ /* 0x000fe200000e0690 */
[----:B------:R-:W-:Y:S01]  /*62c0*/  @P6 LEA R194, P0, R143, c[0x0][0x1c8], 0x1 ;  /* 0x000072008fc26a11 */ /* 0x000fe200078008ff */
[-C--:B------:R-:W-:Y:S04]  /*62d0*/  HMMA.16816.F32 R44, R188, R150.reuse, R44 ;  /* 0x00000096bc2c723c */ /* 0x080fe8000000182c */
[----:B------:R-:W-:Y:S02]  /*62e0*/  @P6 LEA.HI.X R197, R3, c[0x0][0x1cc], R2, 0x1, P1 ;  /* 0x0000730003c56a11 */ /* 0x000fe400008f0c02 */
[----:B------:R-:W-:Y:S02]  /*62f0*/  @P6 LEA.HI.X R195, R143, c[0x0][0x1cc], R181, 0x1, P0 ;  /* 0x000073008fc36a11 */ /* 0x000fe400000f0cb5 */
[C---:B------:R-:W-:Y:S04]  /*6300*/  HMMA.16816.F32 R48, R176.reuse, R150, R48 ;  /* 0x00000096b030723c */ /* 0x040fe80000001830 */
[----:B-1----:R-:W-:Y:S04]  /*6310*/  IADD3 R0, R182, c[0x0][0x1d0], -R223 ;  /* 0x00007400b6007a10 */ /* 0x002fe80007ffe8df */
[----:B------:R-:W-:Y:S04]  /*6320*/  IADD3 R0, R0, -c[0x0][0x168], RZ ;  /* 0x80005a0000007a10 */ /* 0x000fe80007ffe0ff */
[C---:B--2---:R-:W-:Y:S01]  /*6330*/  IADD3 R142, R0.reuse, R186, RZ ;  /* 0x000000ba008e7210 */ /* 0x044fe20007ffe0ff */
[C---:B---3--:R-:W-:Y:S02]  /*6340*/  IMAD.IADD R3, R0.reuse, 0x1, R184 ;  /* 0x0000000100037824 */ /* 0x048fe400078e02b8 */
[----:B----4-:R-:W-:Y:S01]  /*6350*/  IMAD.IADD R2, R0, 0x1, R185 ;  /* 0x0000000100027824 */ /* 0x010fe200078e02b9 */
[----:B------:R-:W-:Y:S01]  /*6360*/  ISETP.GT.AND P1, PT, R142, RZ, PT ;  /* 0x000000ff8e00720c */ /* 0x000fe20003f24270 */
[----:B------:R-:W-:Y:S01]  /*6370*/  IMAD.IADD R0, R0, 0x1, R183 ;  /* 0x0000000100007824 */ /* 0x000fe200078e02b7 */
[----:B------:R-:W-:Y:S02]  /*6380*/  ISETP.GT.AND P0, PT, R142, 0x1, PT ;  /* 0x000000018e00780c */ /* 0x000fe40003f04270 */
[----:B------:R-:W-:Y:S02]  /*6390*/  FSEL R181, R4, -INF , P1 ;  /* 0xff80000004b57808 */ /* 0x000fe40000800000 */
[----:B------:R-:W-:Y:S02]  /*63a0*/  FSEL R180, R5, -INF , P0 ;  /* 0xff80000005b47808 */ /* 0x000fe40000000000 */
[C---:B------:R-:W-:Y:S02]  /*63b0*/  ISETP.GT.AND P1, PT, R3.reuse, RZ, PT ;  /* 0x000000ff0300720c */ /* 0x040fe40003f24270 */
[----:B------:R-:W-:Y:S02]  /*63c0*/  ISETP.GT.AND P0, PT, R3, 0x1, PT ;  /* 0x000000010300780c */ /* 0x000fe40003f04270 */
[----:B------:R-:W-:Y:S02]  /*63d0*/  FSEL R183, R6, -INF , P1 ;  /* 0xff80000006b77808 */ /* 0x000fe40000800000 */
[----:B------:R-:W-:Y:S02]  /*63e0*/  FSEL R182, R7, -INF , P0 ;  /* 0xff80000007b67808 */ /* 0x000fe40000000000 */
[----:B------:R-:W1:Y:S01]  /*63f0*/  LDSM.16.M88.4 R4, [R210] ;  /* 0x00000000d204783b */ /* 0x000e620000000200 */
[C---:B------:R-:W-:Y:S01]  /*6400*/  ISETP.GT.AND P1, PT, R2.reuse, RZ, PT ;  /* 0x000000ff0200720c */ /* 0x040fe20003f24270 */
[----:B------:R-:W-:Y:S06]  /*6410*/  DEPBAR.LE SB0, 0x0 ;  /* 0x000080000000791a */ /* 0x000fec0000000000 */
[----:B------:R-:W-:Y:S01]  /*6420*/  BAR.SYNC.DEFER_BLOCKING 0x0 ;  /* 0x0000000000007b1d */ /* 0x000fe20000010000 */
[----:B------:R-:W-:Y:S02]  /*6430*/  ISETP.GT.AND P0, PT, R2, 0x1, PT ;  /* 0x000000010200780c */ /* 0x000fe40003f04270 */
[----:B------:R-:W-:Y:S02]  /*6440*/  FSEL R184, R8, -INF , P1 ;  /* 0xff80000008b87808 */ /* 0x000fe40000800000 */
[----:B------:R-:W-:Y:S02]  /*6450*/  FSEL R9, R9, -INF , P0 ;  /* 0xff80000009097808 */ /* 0x000fe40000000000 */
[C---:B------:R-:W-:Y:S02]  /*6460*/  ISETP.GT.AND P1, PT, R0.reuse, RZ, PT ;  /* 0x000000ff0000720c */ /* 0x040fe40003f24270 */
[----:B------:R-:W-:Y:S02]  /*6470*/  ISETP.GT.AND P0, PT, R0, 0x1, PT ;  /* 0x000000010000780c */ /* 0x000fe40003f04270 */
[----:B------:R-:W-:Y:S02]  /*6480*/  FSEL R10, R10, -INF , P1 ;  /* 0xff8000000a0a7808 */ /* 0x000fe40000800000 */
[C---:B------:R-:W-:Y:S02]  /*6490*/  ISETP.GT.AND P1, PT, R2.reuse, 0x8, PT ;  /* 0x000000080200780c */ /* 0x040fe40003f24270 */
[----:B------:R-:W-:Y:S02]  /*64a0*/  FSEL R11, R11, -INF , P0 ;  /* 0xff8000000b0b7808 */ /* 0x000fe40000000000 */
[----:B------:R-:W-:Y:S02]  /*64b0*/  ISETP.GT.AND P0, PT, R2, 0x9, PT ;  /* 0x000000090200780c */ /* 0x000fe40003f04270 */
[----:B------:R-:W-:Y:S02]  /*64c0*/  FSEL R12, R12, -INF , P1 ;  /* 0xff8000000c0c7808 */ /* 0x000fe40000800000 */
[----:B------:R-:W-:Y:S02]  /*64d0*/  FSEL R13, R13, -INF , P0 ;  /* 0xff8000000d0d7808 */ /* 0x000fe40000000000 */
[C---:B------:R-:W-:Y:S02]  /*64e0*/  ISETP.GT.AND P1, PT, R0.reuse, 0x8, PT ;  /* 0x000000080000780c */ /* 0x040fe40003f24270 */
[----:B------:R-:W-:Y:S02]  /*64f0*/  ISETP.GT.AND P0, PT, R0, 0x9, PT ;  /* 0x000000090000780c */ /* 0x000fe40003f04270 */
[----:B------:R-:W-:Y:S02]  /*6500*/  FSEL R14, R14, -INF , P1 ;  /* 0xff8000000e0e7808 */ /* 0x000fe40000800000 */
[----:B------:R-:W-:Y:S02]  /*6510*/  FSEL R15, R15, -INF , P0 ;  /* 0xff8000000f0f7808 */ /* 0x000fe40000000000 */
[C---:B------:R-:W-:Y:S01]  /*6520*/  ISETP.GT.AND P1, PT, R142.reuse, 0x8, PT ;  /* 0x000000088e00780c */ /* 0x040fe20003f24270 */
[-C--:B-1----:R-:W-:Y:S05]  /*6530*/  HMMA.16816.F32 R52, R176, R4.reuse, R52 ;  /* 0x00000004b034723c */ /* 0x082fea0000001834 */
[----:B------:R-:W-:Y:S02]  /*6540*/  ISETP.GT.AND P0, PT, R142, 0x9, PT ;  /* 0x000000098e00780c */ /* 0x000fe40003f04270 */
[----:B------:R-:W-:Y:S01]  /*6550*/  FSEL R16, R16, -INF , P1 ;  /* 0xff80000010107808 */ /* 0x000fe20000800000 */
[C---:B------:R-:W-:Y:S04]  /*6560*/  HMMA.16816.F32 R56, R188.reuse, R4, R56 ;  /* 0x00000004bc38723c */ /* 0x040fe80000001838 */
[----:B------:R-:W-:Y:S02]  /*6570*/  FSEL R17, R17, -INF , P0 ;  /* 0xff80000011117808 */ /* 0x000fe40000000000 */
[C---:B------:R-:W-:Y:S02]  /*6580*/  ISETP.GT.AND P1, PT, R3.reuse, 0x8, PT ;  /* 0x000000080300780c */ /* 0x040fe40003f24270 */
[-C--:B------:R-:W-:Y:S03]  /*6590*/  HMMA.16816.F32 R60, R188, R6.reuse, R60 ;  /* 0x00000006bc3c723c */ /* 0x080fe6000000183c */
[----:B------:R-:W-:Y:S02]  /*65a0*/  ISETP.GT.AND P0, PT, R3, 0x9, PT ;  /* 0x000000090300780c */ /* 0x000fe40003f04270 */
[----:B------:R-:W-:Y:S02]  /*65b0*/  FSEL R18, R18, -INF , P1 ;  /* 0xff80000012127808 */ /* 0x000fe40000800000 */
[C---:B------:R-:W-:Y:S01]  /*65c0*/  ISETP.GT.AND P1, PT, R142.reuse, 0x10, PT ;  /* 0x000000108e00780c */ /* 0x040fe20003f24270 */
[----:B------:R-:W-:Y:S04]  /*65d0*/  HMMA.16816.F32 R64, R176, R6, R64 ;  /* 0x00000006b040723c */ /* 0x000fe80000001840 */
[----:B------:R-:W-:Y:S02]  /*65e0*/  FSEL R19, R19, -INF , P0 ;  /* 0xff80000013137808 */ /* 0x000fe40000000000 */
[----:B------:R-:W-:Y:S01]  /*65f0*/  ISETP.GT.AND P0, PT, R142, 0x11, PT ;  /* 0x000000118e00780c */ /* 0x000fe20003f04270 */
[----:B------:R-:W-:Y:S01]  /*6600*/  IMAD.MOV.U32 R179, RZ, RZ, R235 ;  /* 0x000000ffffb37224 */ /* 0x000fe200078e00eb */
[----:B------:R-:W-:Y:S02]  /*6610*/  FSEL R203, R20, -INF , P1 ;  /* 0xff80000014cb7808 */ /* 0x000fe40000800000 */
[----:B------:R-:W-:Y:S02]  /*6620*/  ISETP.GT.AND P1, PT, R3, 0x10, PT ;  /* 0x000000100300780c */ /* 0x000fe40003f24270 */
[----:B------:R-:W-:Y:S02]  /*6630*/  FSEL R193, R21, -INF , P0 ;  /* 0xff80000015c17808 */ /* 0x000fe40000000000 */
[----:B------:R-:W-:Y:S02]  /*6640*/  ISETP.GT.AND P0, PT, R3, 0x11, PT ;  /* 0x000000110300780c */ /* 0x000fe40003f04270 */
[----:B------:R-:W-:Y:S02]  /*6650*/  FSEL R222, R22, -INF , P1 ;  /* 0xff80000016de7808 */ /* 0x000fe40000800000 */
[----:B------:R-:W-:Y:S02]  /*6660*/  FSEL R223, R23, -INF , P0 ;  /* 0xff80000017df7808 */ /* 0x000fe40000000000 */
[----:B------:R-:W-:Y:S02]  /*6670*/  FMNMX.FTZ R4, R181, R140, !PT ;  /* 0x0000008cb5047209 */ /* 0x000fe40007810000 */
[C---:B------:R-:W-:Y:S02]  /*6680*/  ISETP.GT.AND P1, PT, R2.reuse, 0x10, PT ;  /* 0x000000100200780c */ /* 0x040fe40003f24270 */
[----:B------:R-:W-:Y:S02]  /*6690*/  ISETP.GT.AND P0, PT, R2, 0x11, PT ;  /* 0x000000110200780c */ /* 0x000fe40003f04270 */
[----:B------:R-:W-:Y:S02]  /*66a0*/  FMNMX.FTZ R4, R180, R4, !PT ;  /* 0x00000004b4047209 */ /* 0x000fe40007810000 */
[----:B------:R-:W-:Y:S02]  /*66b0*/  FSEL R225, R24, -INF , P1 ;  /* 0xff80000018e17808 */ /* 0x000fe40000800000 */
[----:B------:R-:W-:Y:S02]  /*66c0*/  FSEL R224, R25, -INF , P0 ;  /* 0xff80000019e07808 */ /* 0x000fe40000000000 */
[C---:B------:R-:W-:Y:S02]  /*66d0*/  ISETP.GT.AND P1, PT, R0.reuse, 0x10, PT ;  /* 0x000000100000780c */ /* 0x040fe40003f24270 */
[----:B------:R-:W-:Y:S02]  /*66e0*/  ISETP.GT.AND P0, PT, R0, 0x11, PT ;  /* 0x000000110000780c */ /* 0x000fe40003f04270 */
[----:B------:R-:W-:Y:S02]  /*66f0*/  FSEL R229, R26, -INF , P1 ;  /* 0xff8000001ae57808 */ /* 0x000fe40000800000 */
[C---:B------:R-:W-:Y:S02]  /*6700*/  ISETP.GT.AND P1, PT, R2.reuse, 0x18, PT ;  /* 0x000000180200780c */ /* 0x040fe40003f24270 */
[----:B------:R-:W-:Y:S02]  /*6710*/  FSEL R231, R27, -INF , P0 ;  /* 0xff8000001be77808 */ /* 0x000fe40000000000 */
[----:B------:R-:W-:Y:S02]  /*6720*/  ISETP.GT.AND P0, PT, R2, 0x19, PT ;  /* 0x000000190200780c */ /* 0x000fe40003f04270 */
[----:B------:R-:W-:Y:S02]  /*6730*/  FMNMX.FTZ R4, R16, R4, !PT ;  /* 0x0000000410047209 */ /* 0x000fe40007810000 */
[----:B------:R-:W-:Y:S02]  /*6740*/  FSEL R227, R29, -INF , P0 ;  /* 0xff8000001de37808 */ /* 0x000fe40000000000 */
[----:B------:R-:W-:Y:S02]  /*6750*/  FMNMX.FTZ R4, R17, R4, !PT ;  /* 0x0000000411047209 */ /* 0x000fe40007810000 */
[----:B------:R-:W-:Y:S02]  /*6760*/  FSEL R226, R28, -INF , P1 ;  /* 0xff8000001ce27808 */ /* 0x000fe40000800000 */
[C---:B------:R-:W-:Y:S02]  /*6770*/  ISETP.GT.AND P1, PT, R0.reuse, 0x18, PT ;  /* 0x000000180000780c */ /* 0x040fe40003f24270 */
[----:B------:R-:W-:Y:S02]  /*6780*/  ISETP.GT.AND P0, PT, R0, 0x19, PT ;  /* 0x000000190000780c */ /* 0x000fe40003f04270 */
[----:B------:R-:W-:Y:S02]  /*6790*/  FSEL R232, R30, -INF , P1 ;  /* 0xff8000001ee87808 */ /* 0x000fe40000800000 */
[----:B------:R-:W-:Y:S02]  /*67a0*/  FMNMX.FTZ R4, R203, R4, !PT ;  /* 0x00000004cb047209 */ /* 0x000fe40007810000 */
[----:B------:R-:W-:Y:S02]  /*67b0*/  FSEL R233, R31, -INF , P0 ;  /* 0xff8000001fe97808 */ /* 0x000fe40000000000 */
[C---:B------:R-:W-:Y:S02]  /*67c0*/  ISETP.GT.AND P1, PT, R142.reuse, 0x18, PT ;  /* 0x000000188e00780c */ /* 0x040fe40003f24270 */
[----:B------:R-:W-:Y:S02]  /*67d0*/  ISETP.GT.AND P0, PT, R142, 0x19, PT ;  /* 0x000000198e00780c */ /* 0x000fe40003f04270 */
[----:B------:R-:W-:Y:S02]  /*67e0*/  FSEL R185, R32, -INF , P1 ;  /* 0xff80000020b97808 */ /* 0x000fe40000800000 */
[----:B------:R-:W-:Y:S02]  /*67f0*/  ISETP.GT.AND P1, PT, R3, 0x18, PT ;  /* 0x000000180300780c */ /* 0x000fe40003f24270 */
[----:B------:R-:W-:Y:S02]  /*6800*/  FSEL R186, R33, -INF , P0 ;  /* 0xff80000021ba7808 */ /* 0x000fe40000000000 */
[----:B------:R-:W-:Y:S02]  /*6810*/  ISETP.GT.AND P0, PT, R3, 0x19, PT ;  /* 0x000000190300780c */ /* 0x000fe40003f04270 */
[----:B------:R-:W-:Y:S02]  /*6820*/  FMNMX.FTZ R145, R193, R4, !PT ;  /* 0x00000004c1917209 */ /* 0x000fe40007810000 */
[----:B------:R-:W-:Y:S02]  /*6830*/  FSEL R188, R34, -INF , P1 ;  /* 0xff80000022bc7808 */ /* 0x000fe40000800000 */
[C---:B------:R-:W-:Y:S02]  /*6840*/  ISETP.GT.AND P1, PT, R142.reuse, 0x20, PT ;  /* 0x000000208e00780c */ /* 0x040fe40003f24270 */
        /* <DEDUP_REMOVED lines=8> */
[----:B------:R-:W-:Y:S02]  /*68d0*/  FSEL R244, R38, -INF , P1 ;  /* 0xff80000026f47808 */ /* 0x000fe40000800000 */
[----:B------:R-:W-:Y:S02]  /*68e0*/  FSEL R245, R39, -INF , P0 ;  /* 0xff80000027f57808 */ /* 0x000fe40000000000 */
[----:B------:R-:W-:Y:S02]  /*68f0*/  ISETP.GT.AND P1, PT, R2, 0x20, PT ;  /* 0x000000200200780c */ /* 0x000fe40003f24270 */
[----:B------:R-:W-:Y:S02]  /*6900*/  ISETP.GT.AND P0, PT, R142, 0x28, PT ;  /* 0x000000288e00780c */ /* 0x000fe40003f04270 */
[----:B------:R-:W-:Y:S02]  /*6910*/  FMNMX.FTZ R145, R190, R145, !PT ;  /* 0x00000091be917209 */ /* 0x000fe40007810000 */
[----:B------:R-:W-:Y:S02]  /*6920*/  FSEL R234, R40, -INF , P1 ;  /* 0xff80000028ea7808 */ /* 0x000fe40000800000 */
[----:B------:R-:W-:Y:S02]  /*6930*/  ISETP.GT.AND P1, PT, R142, 0x29, PT ;  /* 0x000000298e00780c */ /* 0x000fe40003f24270 */
[----:B------:R-:W-:Y:S02]  /*6940*/  FSEL R191, R48, -INF , P0 ;  /* 0xff80000030bf7808 */ /* 0x000fe40000000000 */
[----:B------:R-:W-:Y:S02]  /*6950*/  FMNMX.FTZ R145, R236, R145, !PT ;  /* 0x00000091ec917209 */ /* 0x000fe40007810000 */
[C---:B------:R-:W-:Y:S02]  /*6960*/  ISETP.GT.AND P0, PT, R142.reuse, 0x30, PT ;  /* 0x000000308e00780c */ /* 0x040fe40003f04270 */
[----:B------:R-:W-:Y:S02]  /*6970*/  FSEL R239, R49, -INF , P1 ;  /* 0xff80000031ef7808 */ /* 0x000fe40000800000 */
[----:B------:R-:W-:Y:S02]  /*6980*/  ISETP.GT.AND P1, PT, R142, 0x31, PT ;  /* 0x000000318e00780c */ /* 0x000fe40003f24270 */
[----:B------:R-:W-:Y:S02]  /*6990*/  FMNMX.FTZ R145, R191, R145, !PT ;  /* 0x00000091bf917209 */ /* 0x000fe40007810000 */
[----:B------:R-:W-:Y:S02]  /*69a0*/  FSEL R252, R52, -INF , P0 ;  /* 0xff80000034fc7808 */ /* 0x000fe40000000000 */
[----:B------:R-:W-:Y:S02]  /*69b0*/  ISETP.GT.AND P0, PT, R142, 0x38, PT ;  /* 0x000000388e00780c */ /* 0x000fe40003f04270 */
[----:B------:R-:W-:Y:S02]  /*69c0*/  FSEL R237, R53, -INF , P1 ;  /* 0xff80000035ed7808 */ /* 0x000fe40000800000 */
[----:B------:R-:W-:Y:S02]  /*69d0*/  FMNMX.FTZ R145, R239, R145, !PT ;  /* 0x00000091ef917209 */ /* 0x000fe40007810000 */
[----:B------:R-:W-:Y:S02]  /*69e0*/  FSEL R144, R64, -INF , P0 ;  /* 0xff80000040907808 */ /* 0x000fe40000000000 */
[----:B------:R-:W-:Y:S02]  /*69f0*/  ISETP.GT.AND P1, PT, R142, 0x39, PT ;  /* 0x000000398e00780c */ /* 0x000fe40003f24270 */
[----:B------:R-:W-:Y:S02]  /*6a00*/  MOV R64, R237 ;  /* 0x000000ed00407202 */ /* 0x000fe40000000f00 */
[----:B------:R-:W-:Y:S02]  /*6a10*/  FMNMX.FTZ R145, R252, R145, !PT ;  /* 0x00000091fc917209 */ /* 0x000fe40007810000 */
[----:B------:R-:W-:Y:S01]  /*6a20*/  FSEL R250, R65, -INF , P1 ;  /* 0xff80000041fa7808 */ /* 0x000fe20000800000 */
[----:B------:R-:W-:Y:S01]  /*6a30*/  IMAD.MOV.U32 R65, RZ, RZ, R144 ;  /* 0x000000ffff417224 */ /* 0x000fe200078e0090 */
[----:B------:R-:W-:Y:S02]  /*6a40*/  FMNMX.FTZ R145, R64, R145, !PT ;  /* 0x0000009140917209 */ /* 0x000fe40007810000 */
[----:B------:R-:W-:Y:S02]  /*6a50*/  FMNMX.FTZ R4, R183, R141, !PT ;  /* 0x0000008db7047209 */ /* 0x000fe40007810000 */
[----:B------:R-:W-:Y:S02]  /*6a60*/  FMNMX.FTZ R145, R65, R145, !PT ;  /* 0x0000009141917209 */ /* 0x000fe40007810000 */
[----:B------:R-:W-:Y:S02]  /*6a70*/  FMNMX.FTZ R4, R182, R4, !PT ;  /* 0x00000004b6047209 */ /* 0x000fe40007810000 */
[----:B------:R-:W-:Y:S02]  /*6a80*/  FMNMX.FTZ R145, R250, R145, !PT ;  /* 0x00000091fa917209 */ /* 0x000fe40007810000 */
[----:B------:R-:W-:Y:S02]  /*6a90*/  FMNMX.FTZ R4, R18, R4, !PT ;  /* 0x0000000412047209 */ /* 0x000fe40007810000 */
[----:B------:R-:W-:Y:S01]  /*6aa0*/  ISETP.GT.AND P1, PT, R0, 0x20, PT ;  /* 0x000000200000780c */ /* 0x000fe20003f24270 */
[----:B------:R-:W1:Y:S01]  /*6ab0*/  SHFL.BFLY PT, R6, R145, 0x2, 0x1f ;  /* 0x0c401f0091067f89 */ /* 0x000e6200000e0000 */
[----:B------:R-:W-:Y:S02]  /*6ac0*/  FMNMX.FTZ R4, R19, R4, !PT ;  /* 0x0000000413047209 */ /* 0x000fe40007810000 */
[----:B------:R-:W-:Y:S02]  /*6ad0*/  FSEL R248, R42, -INF , P1 ;  /* 0xff8000002af87808 */ /* 0x000fe40000800000 */
[----:B------:R-:W-:Y:S02]  /*6ae0*/  FMNMX.FTZ R4, R222, R4, !PT ;  /* 0x00000004de047209 */ /* 0x000fe40007810000 */
[----:B------:R-:W-:Y:S02]  /*6af0*/  ISETP.GT.AND P1, PT, R3, 0x28, PT ;  /* 0x000000280300780c */ /* 0x000fe40003f24270 */
[----:B------:R-:W-:Y:S02]  /*6b00*/  FMNMX.FTZ R4, R223, R4, !PT ;  /* 0x00000004df047209 */ /* 0x000fe40007810000 */
[----:B------:R-:W-:Y:S02]  /*6b10*/  FSEL R237, R50, -INF , P1 ;  /* 0xff80000032ed7808 */ /* 0x000fe40000800000 */
[----:B------:R-:W-:Y:S02]  /*6b20*/  FMNMX.FTZ R4, R188, R4, !PT ;  /* 0x00000004bc047209 */ /* 0x000fe40007810000 */
[----:B------:R-:W-:Y:S02]  /*6b30*/  ISETP.GT.AND P0, PT, R2, 0x21, PT ;  /* 0x000000210200780c */ /* 0x000fe40003f04270 */
[----:B------:R-:W-:Y:S02]  /*6b40*/  FMNMX.FTZ R4, R189, R4, !PT ;  /* 0x00000004bd047209 */ /* 0x000fe40007810000 */
[----:B------:R-:W-:Y:S02]  /*6b50*/  ISETP.GT.AND P1, PT, R3, 0x30, PT ;  /* 0x000000300300780c */ /* 0x000fe40003f24270 */
[----:B------:R-:W-:Y:S02]  /*6b60*/  FMNMX.FTZ R4, R244, R4, !PT ;  /* 0x00000004f4047209 */ /* 0x000fe40007810000 */
[----:B------:R-:W-:Y:S02]  /*6b70*/  FSEL R249, R41, -INF , P0 ;  /* 0xff80000029f97808 */ /* 0x000fe40000000000 */
[----:B------:R-:W-:Y:S02]  /*6b80*/  FMNMX.FTZ R4, R245, R4, !PT ;  /* 0x00000004f5047209 */ /* 0x000fe40007810000 */
[----:B-1----:R-:W-:Y:S02]  /*6b90*/  FMNMX.FTZ R145, R145, R6, !PT ;  /* 0x0000000691917209 */ /* 0x002fe40007810000 */
[----:B------:R-:W-:Y:S02]  /*6ba0*/  FMNMX.FTZ R144, R237, R4, !PT ;  /* 0x00000004ed907209 */ /* 0x000fe40007810000 */
[----:B------:R-:W-:Y:S01]  /*6bb0*/  ISETP.GT.AND P0, PT, R0, 0x21, PT ;  /* 0x000000210000780c */ /* 0x000fe20003f04270 */
[----:B------:R-:W1:Y:S01]  /*6bc0*/  SHFL.BFLY PT, R4, R145, 0x1, 0x1f ;  /* 0x0c201f0091047f89 */ /* 0x000e6200000e0000 */
[----:B------:R-:W-:Y:S02]  /*6bd0*/  FSEL R30, R54, -INF , P1 ;  /* 0xff800000361e7808 */ /* 0x000fe40000800000 */
[----:B------:R-:W-:Y:S02]  /*6be0*/  ISETP.GT.AND P1, PT, R3, 0x38, PT ;  /* 0x000000380300780c */ /* 0x000fe40003f24270 */
        /* <DEDUP_REMOVED lines=10> */
[----:B------:R-:W-:Y:S02]  /*6c90*/  FMNMX.FTZ R3, R10, R147, !PT ;  /* 0x000000930a037209 */ /* 0x000fe40007810000 */
[----:B------:R-:W-:Y:S02]  /*6ca0*/  FMNMX.FTZ R5, R184, R146, !PT ;  /* 0x00000092b8057209 */ /* 0x000fe40007810000 */
[----:B------:R-:W-:Y:S02]  /*6cb0*/  FSEL R247, R46, -INF , P1 ;  /* 0xff8000002ef77808 */ /* 0x000fe40000800000 */
[----:B------:R-:W-:Y:S02]  /*6cc0*/  ISETP.GT.AND P1, PT, R2, 0x30, PT ;  /* 0x000000300200780c */ /* 0x000fe40003f24270 */
[----:B------:R-:W-:Y:S02]  /*6cd0*/  FMNMX.FTZ R3, R11, R3, !PT ;  /* 0x000000030b037209 */ /* 0x000fe40007810000 */
[----:B-1----:R-:W-:Y:S02]  /*6ce0*/  FMNMX.FTZ R145, R145, R4, !PT ;  /* 0x0000000491917209 */ /* 0x002fe40007810000 */
[----:B------:R-:W-:Y:S02]  /*6cf0*/  FMNMX.FTZ R5, R9, R5, !PT ;  /* 0x0000000509057209 */ /* 0x000fe40007810000 */
[----:B------:R-:W-:Y:S01]  /*6d00*/  FSEL R26, R56, -INF , P1 ;  /* 0xff800000381a7808 */ /* 0x000fe20000800000 */
[----:B------:R-:W-:Y:S01]  /*6d10*/  FMUL.FTZ R150, R145, c[0x0][0x2d0] ;  /* 0x0000b40091967a20 */ /* 0x000fe20000410000 */
[C---:B------:R-:W-:Y:S02]  /*6d20*/  ISETP.GT.AND P1, PT, R2.reuse, 0x38, PT ;  /* 0x000000380200780c */ /* 0x040fe40003f24270 */
[----:B------:R-:W-:Y:S02]  /*6d30*/  FSEL R27, R67, -INF , P0 ;  /* 0xff800000431b7808 */ /* 0x000fe40000000000 */
[----:B------:R-:W-:Y:S02]  /*6d40*/  ISETP.GT.AND P0, PT, R2, 0x29, PT ;  /* 0x000000290200780c */ /* 0x000fe40003f04270 */
[----:B------:R-:W-:Y:S02]  /*6d50*/  FMNMX.FTZ R3, R14, R3, !PT ;  /* 0x000000030e037209 */ /* 0x000fe40007810000 */
[----:B------:R-:W-:Y:S02]  /*6d60*/  FMNMX.FTZ R143, R12, R5, !PT ;  /* 0x000000050c8f7209 */ /* 0x000fe40007810000 */
[----:B------:R-:W-:Y:S01]  /*6d70*/  FSEL R24, R60, -INF , P1 ;  /* 0xff8000003c187808 */ /* 0x000fe20000800000 */
[----:B------:R-:W-:Y:S01]  /*6d80*/  IMAD.MOV.U32 R60, RZ, RZ, R30 ;  /* 0x000000ffff3c7224 */ /* 0x000fe200078e001e */
[----:B------:R-:W-:Y:S02]  /*6d90*/  FSETP.NEU.FTZ.AND P1, PT, R145, -INF , PT ;  /* 0xff8000009100780b */ /* 0x000fe40003f3d000 */
[----:B------:R-:W-:Y:S02]  /*6da0*/  FSEL R242, R45, -INF , P0 ;  /* 0xff8000002df27808 */ /* 0x000fe40000000000 */
[----:B------:R-:W-:Y:S02]  /*6db0*/  FMNMX.FTZ R3, R15, R3, !PT ;  /* 0x000000030f037209 */ /* 0x000fe40007810000 */
[----:B------:R-:W-:Y:S02]  /*6dc0*/  ISETP.GT.AND P0, PT, R0, 0x29, PT ;  /* 0x000000290000780c */ /* 0x000fe40003f04270 */
[----:B------:R-:W-:Y:S02]  /*6dd0*/  FMNMX.FTZ R143, R13, R143, !PT ;  /* 0x0000008f0d8f7209 */ /* 0x000fe40007810000 */
[----:B------:R-:W-:Y:S02]  /*6de0*/  FSEL R150, R150, RZ, P1 ;  /* 0x000000ff96967208 */ /* 0x000fe40000800000 */
[----:B------:R-:W-:Y:S02]  /*6df0*/  FMNMX.FTZ R144, R243, R144, !PT ;  /* 0x00000090f3907209 */ /* 0x000fe40007810000 */
[----:B------:R-:W-:Y:S02]  /*6e00*/  FSEL R246, R47, -INF , P0 ;  /* 0xff8000002ff67808 */ /* 0x000fe40000000000 */
[----:B------:R-:W-:Y:S02]  /*6e10*/  ISETP.GT.AND P0, PT, R2, 0x31, PT ;  /* 0x000000310200780c */ /* 0x000fe40003f04270 */
[----:B------:R-:W-:Y:S02]  /*6e20*/  FMNMX.FTZ R3, R229, R3, !PT ;  /* 0x00000003e5037209 */ /* 0x000fe40007810000 */
[----:B------:R-:W-:Y:S02]  /*6e30*/  FMNMX.FTZ R143, R225, R143, !PT ;  /* 0x0000008fe18f7209 */ /* 0x000fe40007810000 */
[----:B------:R-:W-:Y:S02]  /*6e40*/  FMNMX.FTZ R144, R30, R144, !PT ;  /* 0x000000901e907209 */ /* 0x000fe40007810000 */
[----:B------:R-:W-:Y:S01]  /*6e50*/  FSEL R25, R57, -INF , P0 ;  /* 0xff80000039197808 */ /* 0x000fe20000000000 */
[----:B------:R-:W-:Y:S01]  /*6e60*/  IMAD.MOV.U32 R57, RZ, RZ, R7 ;  /* 0x000000ffff397224 */ /* 0x000fe200078e0007 */
[----:B------:R-:W-:Y:S01]  /*6e70*/  ISETP.GT.AND P0, PT, R2, 0x39, PT ;  /* 0x000000390200780c */ /* 0x000fe20003f04270 */
[----:B------:R-:W-:Y:S01]  /*6e80*/  FFMA.FTZ R2, R181, c[0x0][0x2d0], -R150 ;  /* 0x0000b400b5027a23 */ /* 0x000fe20000010896 */
[----:B------:R-:W-:Y:S02]  /*6e90*/  FMNMX.FTZ R3, R231, R3, !PT ;  /* 0x00000003e7037209 */ /* 0x000fe40007810000 */
[----:B------:R-:W-:Y:S01]  /*6ea0*/  FMNMX.FTZ R143, R224, R143, !PT ;  /* 0x0000008fe08f7209 */ /* 0x000fe20007810000 */
[----:B------:R1:W-:Y:S01]  /*6eb0*/  MUFU.EX2 R56, R2 ;  /* 0x0000000200387308 */ /* 0x0003e20000000800 */
        /* <DEDUP_REMOVED lines=9> */
[----:B------:R-:W2:Y:S01]  /*6f50*/  SHFL.BFLY PT, R5, R144, 0x2, 0x1f ;  /* 0x0c401f0090057f89 */ /* 0x000ea200000e0000 */
[----:B------:R-:W-:Y:S02]  /*6f60*/  FMNMX.FTZ R3, R57, R3, !PT ;  /* 0x0000000339037209 */ /* 0x000fe40007810000 */
[----:B------:R-:W-:Y:S02]  /*6f70*/  FMNMX.FTZ R143, R249, R143, !PT ;  /* 0x0000008ff98f7209 */ /* 0x000fe40007810000 */
[----:B------:R-:W-:Y:S02]  /*6f80*/  FSEL R238, R61, -INF , P0 ;  /* 0xff8000003dee7808 */ /* 0x000fe40000000000 */
[----:B------:R-:W-:Y:S02]  /*6f90*/  FMNMX.FTZ R3, R247, R3, !PT ;  /* 0x00000003f7037209 */ /* 0x000fe40007810000 */
[----:B------:R-:W-:Y:S02]  /*6fa0*/  ISETP.GT.AND P0, PT, R0, 0x30, PT ;  /* 0x000000300000780c */ /* 0x000fe40003f04270 */
[----:B------:R-:W-:Y:S02]  /*6fb0*/  FMNMX.FTZ R143, R240, R143, !PT ;  /* 0x0000008ff08f7209 */ /* 0x000fe40007810000 */
[----:B------:R-:W-:Y:S02]  /*6fc0*/  FMNMX.FTZ R3, R246, R3, !PT ;  /* 0x00000003f6037209 */ /* 0x000fe40007810000 */
[----:B------:R-:W-:Y:S01]  /*6fd0*/  FSEL R251, R58, -INF , P0 ;  /* 0xff8000003afb7808 */ /* 0x000fe20000000000 */
[----:B------:R-:W-:Y:S01]  /*6fe0*/  IMAD.MOV.U32 R58, RZ, RZ, R28 ;  /* 0x000000ffff3a7224 */ /* 0x000fe200078e001c */
[----:B------:R-:W-:Y:S02]  /*6ff0*/  FMNMX.FTZ R143, R242, R143, !PT ;  /* 0x0000008ff28f7209 */ /* 0x000fe40007810000 */
[----:B-1----:R-:W-:Y:S01]  /*7000*/  FMNMX.FTZ R2, R251, R3, !PT ;  /* 0x00000003fb027209 */ /* 0x002fe20007810000 */
[--C-:B------:R-:W-:Y:S01]  /*7010*/  FFMA.FTZ R3, R180, c[0x0][0x2d0], -R150.reuse ;  /* 0x0000b400b4037a23 */ /* 0x100fe20000010896 */
[----:B------:R-:W-:Y:S02]  /*7020*/  FMNMX.FTZ R143, R26, R143, !PT ;  /* 0x0000008f1a8f7209 */ /* 0x000fe40007810000 */
[----:B------:R-:W-:Y:S01]  /*7030*/  ISETP.GT.AND P0, PT, R0, 0x31, PT ;  /* 0x000000310000780c */ /* 0x000fe20003f04270 */
[----:B------:R1:W-:Y:S01]  /*7040*/  MUFU.EX2 R34, R3 ;  /* 0x0000000300227308 */ /* 0x0003e20000000800 */
[----:B------:R-:W-:Y:S02]  /*7050*/  FMNMX.FTZ R143, R25, R143, !PT ;  /* 0x0000008f198f7209 */ /* 0x000fe40007810000 */
[----:B--2---:R-:W-:Y:S02]  /*7060*/  FMNMX.FTZ R144, R144, R5, !PT ;  /* 0x0000000590907209 */ /* 0x004fe40007810000 */
[----:B------:R-:W-:Y:S02]  /*7070*/  FMNMX.FTZ R143, R24, R143, !PT ;  /* 0x0000008f188f7209 */ /* 0x000fe40007810000 */
[----:B------:R-:W-:Y:S01]  /*7080*/  FSEL R59, R59, -INF , P0 ;  /* 0xff8000003b3b7808 */ /* 0x000fe20000000000 */
[----:B------:R-:W2:Y:S01]  /*7090*/  SHFL.BFLY PT, R5, R144, 0x1, 0x1f ;  /* 0x0c201f0090057f89 */ /* 0x000ea200000e0000 */
[----:B------:R-:W-:Y:S02]  /*70a0*/  ISETP.GT.AND P0, PT, R0, 0x38, PT ;  /* 0x000000380000780c */ /* 0x000fe40003f04270 */
[----:B------:R-:W-:Y:S02]  /*70b0*/  FMNMX.FTZ R143, R238, R143, !PT ;  /* 0x0000008fee8f7209 */ /* 0x000fe40007810000 */
[----:B------:R-:W-:Y:S02]  /*70c0*/  FSEL R62, R62, -INF , P0 ;  /* 0xff8000003e3e7808 */ /* 0x000fe40000000000 */
[----:B------:R-:W-:Y:S01]  /*70d0*/  ISETP.GT.AND P0, PT, R0, 0x39, PT ;  /* 0x000000390000780c */ /* 0x000fe20003f04270 */
[----:B------:R-:W3:Y:S01]  /*70e0*/  SHFL.BFLY PT, R4, R143, 0x2, 0x1f ;  /* 0x0c401f008f047f89 */ /* 0x000ee200000e0000 */
[----:B------:R-:W-:Y:S01]  /*70f0*/  FMNMX.FTZ R0, R59, R2, !PT ;  /* 0x000000023b007209 */ /* 0x000fe20007810000 */
[--C-:B------:R-:W-:Y:S01]  /*7100*/  FFMA.FTZ R2, R16, c[0x0][0x2d0], -R150.reuse ;  /* 0x0000b40010027a23 */ /* 0x100fe20000010896 */
[----:B------:R-:W-:Y:S01]  /*7110*/  FSEL R148, R63, -INF , P0 ;  /* 0xff8000003f947808 */ /* 0x000fe20000000000 */
[----:B------:R-:W-:Y:S01]  /*7120*/  IMAD.MOV.U32 R63, RZ, RZ, R27 ;  /* 0x000000ffff3f7224 */ /* 0x000fe200078e001b */
[----:B------:R-:W-:Y:S01]  /*7130*/  FMNMX.FTZ R0, R62, R0, !PT ;  /* 0x000000003e007209 */ /* 0x000fe20007810000 */
[----:B------:R4:W-:Y:S01]  /*7140*/  MUFU.EX2 R23, R2 ;  /* 0x0000000200177308 */ /* 0x0009e20000000800 */
[----:B------:R-:W-:Y:S01]  /*7150*/  @P6 LEA R6, P0, R187, c[0x0][0x1c8], 0x1 ;  /* 0x00007200bb066a11 */ /* 0x000fe200078008ff */
[----:B-1----:R-:W-:Y:S01]  /*7160*/  FFMA.FTZ R3, R17, c[0x0][0x2d0], -R150 ;  /* 0x0000b40011037a23 */ /* 0x002fe20000010896 */
[----:B------:R-:W-:Y:S02]  /*7170*/  FMNMX.FTZ R0, R148, R0, !PT ;  /* 0x0000000094007209 */ /* 0x000fe40007810000 */
[----:B------:R-:W-:Y:S02]  /*7180*/  @P6 LEA.HI.X R7, R187, c[0x0][0x1cc], R228, 0x1, P0 ;  /* 0x00007300bb076a11 */ /* 0x000fe400000f0ce4 */
[----:B------:R-:W-:Y:S02]  /*7190*/  MOV R187, R26 ;  /* 0x0000001a00bb7202 */ /* 0x000fe40000000f00 */
[----:B------:R-:W-:Y:S01]  /*71a0*/  MOV R61, R29 ;  /* 0x0000001d003d7202 */ /* 0x000fe20000000f00 */
[----:B------:R1:W-:Y:S01]  /*71b0*/  MUFU.EX2 R32, R3 ;  /* 0x0000000300207308 */ /* 0x0003e20000000800 */
[----:B--2---:R-:W-:Y:S05]  /*71c0*/  FMNMX.FTZ R144, R144, R5, !PT ;  /* 0x0000000590907209 */ /* 0x004fea0007810000 */
[----:B------:R-:W-:Y:S01]  /*71d0*/  FMUL.FTZ R149, R144, c[0x0][0x2d0] ;  /* 0x0000b40090957a20 */ /* 0x000fe20000410000 */
[----:B---3--:R-:W-:Y:S02]  /*71e0*/  FMNMX.FTZ R143, R143, R4, !PT ;  /* 0x000000048f8f7209 */ /* 0x008fe40007810000 */
[C---:B------:R-:W-:Y:S03]  /*71f0*/  @P6 LEA R4, P0, R192.reuse, c[0x0][0x1c8], 0x1 ;  /* 0x00007200c0046a11 */ /* 0x040fe600078008ff */
[----:B------:R-:W2:Y:S01]  /*7200*/  SHFL.BFLY PT, R8, R143, 0x1, 0x1f ;  /* 0x0c201f008f087f89 */ /* 0x000ea200000e0000 */
[----:B------:R-:W-:Y:S01]  /*7210*/  @P6 LEA.HI.X R5, R192, c[0x0][0x1cc], R230, 0x1, P0 ;  /* 0x00007300c0056a11 */ /* 0x000fe200000f0ce6 */
[----:B------:R-:W-:Y:S01]  /*7220*/  IMAD.MOV.U32 R230, RZ, RZ, R25 ;  /* 0x000000ffffe67224 */ /* 0x000fe200078e0019 */
[----:B------:R-:W-:Y:S01]  /*7230*/  FSETP.NEU.FTZ.AND P0, PT, R144, -INF , PT ;  /* 0xff8000009000780b */ /* 0x000fe20003f1d000 */
[----:B------:R-:W-:Y:S03]  /*7240*/  IMAD.MOV.U32 R192, RZ, RZ, R24 ;  /* 0x000000ffffc07224 */ /* 0x000fe600078e0018 */
[----:B------:R-:W-:Y:S01]  /*7250*/  FSEL R149, R149, RZ, P0 ;  /* 0x000000ff95957208 */ /* 0x000fe20000000000 */
[----:B----4-:R-:W3:Y:S04]  /*7260*/  SHFL.BFLY PT, R2, R0, 0x2, 0x1f ;  /* 0x0c401f0000027f89 */ /* 0x010ee800000e0000 */
[--C-:B-1----:R-:W-:Y:S04]  /*7270*/  FFMA.FTZ R3, R183, c[0x0][0x2d0], -R149.reuse ;  /* 0x0000b400b7037a23 */ /* 0x102fe80000010895 */
[----:B------:R1:W-:Y:S01]  /*7280*/  MUFU.EX2 R67, R3 ;  /* 0x0000000300437308 */ /* 0x0003e20000000800 */
[----:B--2---:R-:W-:Y:S01]  /*7290*/  FMNMX.FTZ R143, R143, R8, !PT ;  /* 0x000000088f8f7209 */ /* 0x004fe20007810000 */
[--C-:B------:R-:W-:Y:S04]  /*72a0*/  FFMA.FTZ R8, R19, c[0x0][0x2d0], -R149.reuse ;  /* 0x0000b40013087a23 */ /* 0x100fe80000010895 */
[----:B------:R-:W-:Y:S04]  /*72b0*/  FMUL.FTZ R151, R143, c[0x0][0x2d0] ;  /* 0x0000b4008f977a20 */ /* 0x000fe80000410000 */
[----:B------:R-:W-:Y:S01]  /*72c0*/  MUFU.EX2 R21, R8 ;  /* 0x0000000800157308 */ /* 0x000fe20000000800 */
[----:B---3--:R-:W-:Y:S01]  /*72d0*/  FMNMX.FTZ R0, R0, R2, !PT ;  /* 0x0000000200007209 */ /* 0x008fe20007810000 */
[--C-:B------:R-:W-:Y:S08]  /*72e0*/  FFMA.FTZ R2, R18, c[0x0][0x2d0], -R149.reuse ;  /* 0x0000b40012027a23 */ /* 0x100ff00000010895 */
[----:B------:R2:W-:Y:S01]  /*72f0*/  MUFU.EX2 R33, R2 ;  /* 0x0000000200217308 */ /* 0x0005e20000000800 */
[----:B-1----:R-:W-:Y:S09]  /*7300*/  FFMA.FTZ R3, R182, c[0x0][0x2d0], -R149 ;  /* 0x0000b400b6037a23 */ /* 0x002ff20000010895 */
[----:B------:R1:W-:Y:S01]  /*7310*/  MUFU.EX2 R35, R3 ;  /* 0x0000000300237308 */ /* 0x0003e20000000800 */
[----:B--2---:R-:W2:Y:S01]  /*7320*/  SHFL.BFLY PT, R2, R0, 0x1, 0x1f ;  /* 0x0c201f0000027f89 */ /* 0x004ea200000e0000 */
[----:B-1----:R-:W-:Y:S02]  /*7330*/  FSEL R3, R145, RZ, P1 ;  /* 0x000000ff91037208 */ /* 0x002fe40000800000 */
[----:B------:R-:W-:Y:S04]  /*7340*/  FSETP.NEU.FTZ.AND P1, PT, R143, -INF , PT ;  /* 0xff8000008f00780b */ /* 0x000fe80003f3d000 */
[----:B------:R-:W-:Y:S05]  /*7350*/  FSEL R151, R151, RZ, P1 ;  /* 0x000000ff97977208 */ /* 0x000fea0000800000 */
[--C-:B------:R-:W-:Y:S01]  /*7360*/  FFMA.FTZ R8, R184, c[0x0][0x2d0], -R151.reuse ;  /* 0x0000b400b8087a23 */ /* 0x100fe20000010897 */
[----:B--2---:R-:W-:Y:S01]  /*7370*/  FMNMX.FTZ R142, R0, R2, !PT ;  /* 0x00000002008e7209 */ /* 0x004fe20007810000 */
[--C-:B------:R-:W-:Y:S01]  /*7380*/  FFMA.FTZ R0, R12, c[0x0][0x2d0], -R151.reuse ;  /* 0x0000b4000c007a23 */ /* 0x100fe20000010897 */
[----:B------:R-:W-:Y:S01]  /*7390*/  FSEL R2, R144, RZ, P0 ;  /* 0x000000ff90027208 */ /* 0x000fe20000000000 */
[----:B------:R1:W-:Y:S01]  /*73a0*/  MUFU.EX2 R66, R8 ;  /* 0x0000000800427308 */ /* 0x0003e20000000800 */
[C---:B------:R-:W-:Y:S01]  /*73b0*/  FSETP.NEU.FTZ.AND P0, PT, R142.reuse, -INF , PT ;  /* 0xff8000008e00780b */ /* 0x040fe20003f1d000 */
[----:B------:R-:W-:Y:S05]  /*73c0*/  FMUL.FTZ R184, R142, c[0x0][0x2d0] ;  /* 0x0000b4008eb87a20 */ /* 0x000fea0000410000 */
[----:B------:R-:W-:Y:S03]  /*73d0*/  FSEL R184, R184, RZ, P0 ;  /* 0x000000ffb8b87208 */ /* 0x000fe60000000000 */
[----:B------:R2:W-:Y:S01]  /*73e0*/  MUFU.EX2 R20, R0 ;  /* 0x0000000000147308 */ /* 0x0005e20000000800 */
[--C-:B-1----:R-:W-:Y:S09]  /*73f0*/  FFMA.FTZ R8, R9, c[0x0][0x2d0], -R151.reuse ;  /* 0x0000b40009087a23 */ /* 0x102ff20000010897 */
[----:B------:R1:W3:Y:S01]  /*7400*/  MUFU.EX2 R235, R8 ;  /* 0x0000000800eb7308 */ /* 0x0002e20000000800 */
[----:B--2---:R-:W-:Y:S09]  /*7410*/  FFMA.FTZ R0, R13, c[0x0][0x2d0], -R151 ;  /* 0x0000b4000d007a23 */ /* 0x004ff20000010897 */
[----:B------:R2:W-:Y:S01]  /*7420*/  MUFU.EX2 R31, R0 ;  /* 0x00000000001f7308 */ /* 0x0005e20000000800 */
[--C-:B-1----:R-:W-:Y:S01]  /*7430*/  FFMA.FTZ R8, R15, c[0x0][0x2d0], -R184.reuse ;  /* 0x0000b4000f087a23 */ /* 0x102fe200000108b8 */
[----:B---3--:R-:W-:Y:S08]  /*7440*/  F2FP.PACK_AB R180, R235, R66 ;  /* 0x00000042ebb4723e */ /* 0x008ff000000000ff */
[----:B------:R-:W-:Y:S01]  /*7450*/  MUFU.EX2 R8, R8 ;  /* 0x0000000800087308 */ /* 0x000fe20000000800 */
[--C-:B--2---:R-:W-:Y:S09]  /*7460*/  FFMA.FTZ R0, R10, c[0x0][0x2d0], -R184.reuse ;  /* 0x0000b4000a007a23 */ /* 0x104ff200000108b8 */
[----:B------:R1:W-:Y:S02]  /*7470*/  MUFU.EX2 R241, R0 ;  /* 0x0000000000f17308 */ /* 0x0003e40000000800 */
[--C-:B-1----:R-:W-:Y:S08]  /*7480*/  FFMA.FTZ R0, R11, c[0x0][0x2d0], -R184.reuse ;  /* 0x0000b4000b007a23 */ /* 0x102ff000000108b8 */
[----:B------:R1:W-:Y:S02]  /*7490*/  MUFU.EX2 R22, R0 ;  /* 0x0000000000167308 */ /* 0x0003e40000000800 */
[----:B-1----:R-:W-:Y:S08]  /*74a0*/  FFMA.FTZ R0, R14, c[0x0][0x2d0], -R184 ;  /* 0x0000b4000e007a23 */ /* 0x002ff000000108b8 */
[----:B------:R1:W-:Y:S02]  /*74b0*/  MUFU.EX2 R228, R0 ;  /* 0x0000000000e47308 */ /* 0x0003e40000000800 */
[----:B-1----:R-:W-:Y:S01]  /*74c0*/  FADD.FTZ R0, -R3, R140 ;  /* 0x0000008c03007221 */ /* 0x002fe20000010100 */
[----:B------:R-:W-:Y:S03]  /*74d0*/  @P6 SHF.L.U32 R3, R179, 0x1, RZ ;  /* 0x00000001b3036819 */ /* 0x000fe600000006ff */
        /* <DEDUP_REMOVED lines=8> */
[----:B-1----:R-:W-:Y:S02]  /*7560*/  IMAD.MOV.U32 R200, RZ, RZ, R35 ;  /* 0x000000ffffc87224 */ /* 0x002fe400078e0023 */
[----:B------:R-:W-:Y:S03]  /*7570*/  FMUL.FTZ R0, R0, c[0x0][0x2d0] ;  /* 0x0000b40000007a20 */ /* 0x000fe60000410000 */
[----:B------:R1:W-:Y:S01]  /*7580*/  @P6 LDGSTS.E.BYPASS.LTC128B.128 [R3+0x4900], [R6.64], !P4 ;  /* 0x0490000006036fae */ /* 0x0003e2000e101d46 */
[----:B------:R-:W-:Y:S01]  /*7590*/  IMAD.MOV.U32 R201, RZ, RZ, R34 ;  /* 0x000000ffffc97224 */ /* 0x000fe200078e0022 */
[----:B------:R2:W1:Y:S01]  /*75a0*/  MUFU.EX2 R141, R0 ;  /* 0x00000000008d7308 */ /* 0x0004620000000800 */
[----:B----4-:R-:W-:Y:S01]  /*75b0*/  IMAD.MOV.U32 R198, RZ, RZ, R33 ;  /* 0x000000ffffc67224 */ /* 0x010fe200078e0021 */
[----:B------:R-:W-:Y:S01]  /*75c0*/  F2FP.PACK_AB R177, R200, R67 ;  /* 0x00000043c8b1723e */ /* 0x000fe200000000ff */
[C---:B---3--:R-:W-:Y:S01]  /*75d0*/  FMUL.FTZ R16, R140.reuse, R164 ;  /* 0x000000a48c107220 */ /* 0x048fe20000410000 */
[----:B------:R-:W-:Y:S01]  /*75e0*/  F2FP.PACK_AB R176, R201, R56 ;  /* 0x00000038c9b0723e */ /* 0x000fe200000000ff */
[C---:B------:R-:W-:Y:S01]  /*75f0*/  FMUL.FTZ R17, R140.reuse, R165 ;  /* 0x000000a58c117220 */ /* 0x040fe20000410000 */
[----:B------:R3:W-:Y:S01]  /*7600*/  @P6 LDGSTS.E.BYPASS.LTC128B.128 [R3+0x5900], [R4.64], !P3 ;  /* 0x0590000004036fae */ /* 0x0007e2000d901d46 */
[C---:B------:R-:W-:Y:S01]  /*7610*/  FMUL.FTZ R33, R140.reuse, R113 ;  /* 0x000000718c217220 */ /* 0x040fe20000410000 */
[----:B------:R-:W-:Y:S01]  /*7620*/  MOV R164, R241 ;  /* 0x000000f100a47202 */ /* 0x000fe20000000f00 */
[----:B-----5:R-:W-:Y:S01]  /*7630*/  IMAD.MOV.U32 R195, RZ, RZ, R22 ;  /* 0x000000ffffc37224 */ /* 0x020fe200078e0016 */
[----:B------:R-:W-:Y:S01]  /*7640*/  MOV R194, R23 ;  /* 0x0000001700c27202 */ /* 0x000fe20000000f00 */
[----:B------:R-:W-:Y:S02]  /*7650*/  IMAD.MOV.U32 R165, RZ, RZ, R235 ;  /* 0x000000ffffa57224 */ /* 0x000fe400078e00eb */
[C---:B------:R-:W-:Y:S01]  /*7660*/  FMUL.FTZ R48, R140.reuse, R128 ;  /* 0x000000808c307220 */ /* 0x040fe20000410000 */
[----:B------:R-:W-:Y:S01]  /*7670*/  LDSM.16.MT88.4 R36, [R206] ;  /* 0x00000000ce24783b */ /* 0x000fe20000004200 */
[----:B------:R-:W-:Y:S01]  /*7680*/  F2FP.PACK_AB R181, R195, R241 ;  /* 0x000000f1c3b5723e */ /* 0x000fe200000000ff */
[C---:B------:R-:W-:Y:S01]  /*7690*/  FMUL.FTZ R49, R140.reuse, R129 ;  /* 0x000000818c317220 */ /* 0x040fe20000410000 */
[----:B------:R-:W-:Y:S01]  /*76a0*/  MOV R128, R234 ;  /* 0x000000ea00807202 */ /* 0x000fe20000000f00 */
[----:B------:R-:W-:Y:S02]  /*76b0*/  IMAD.MOV.U32 R196, RZ, RZ, R21 ;  /* 0x000000ffffc47224 */ /* 0x000fe400078e0015 */
[----:B------:R-:W-:Y:S02]  /*76c0*/  FMUL.FTZ R68, R140, R68 ;  /* 0x000000448c447220 */ /* 0x000fe40000410000 */
[----:B------:R-:W-:Y:S01]  /*76d0*/  LDSM.16.MT88.4 R52, [R205+0x1000] ;  /* 0x00100000cd34783b */ /* 0x000fe20000004200 */
[----:B------:R-:W-:Y:S01]  /*76e0*/  F2FP.PACK_AB R179, R196, R198 ;  /* 0x000000c6c4b3723e */ /* 0x000fe200000000ff */
[----:B--2---:R-:W-:Y:S01]  /*76f0*/  FADD.FTZ R0, -R2, R146 ;  /* 0x0000009202007221 */ /* 0x004fe20000010100 */
[----:B------:R-:W-:Y:S01]  /*7700*/  FSEL R2, R142, RZ, P0 ;  /* 0x000000ff8e027208 */ /* 0x000fe20000000000 */
[----:B------:R-:W-:Y:S02]  /*7710*/  IMAD.MOV.U32 R146, RZ, RZ, R20 ;  /* 0x000000ffff927224 */ /* 0x000fe400078e0014 */
[----:B------:R-:W-:Y:S02]  /*7720*/  FMUL.FTZ R0, R0, c[0x0][0x2d0] ;  /* 0x0000b40000007a20 */ /* 0x000fe40000410000 */
[----:B------:R-:W2:Y:S01]  /*7730*/  LDSM.16.MT88.4 R20, [R205] ;  /* 0x00000000cd14783b */ /* 0x000ea20000004200 */
[C---:B-1----:R-:W-:Y:S01]  /*7740*/  FMUL.FTZ R6, R141.reuse, R154 ;  /* 0x0000009a8d067220 */ /* 0x042fe20000410000 */
[----:B---3--:R1:W3:Y:S01]  /*7750*/  MUFU.EX2 R3, R0 ;  /* 0x0000000000037308 */ /* 0x0082e20000000800 */
[C---:B------:R-:W-:Y:S02]  /*7760*/  FMUL.FTZ R5, R140.reuse, R153 ;  /* 0x000000998c057220 */ /* 0x040fe40000410000 */
[----:B------:R-:W-:Y:S02]  /*7770*/  FMUL.FTZ R4, R140, R152 ;  /* 0x000000988c047220 */ /* 0x000fe40000410000 */
[C---:B------:R-:W-:Y:S01]  /*7780*/  FMUL.FTZ R7, R141.reuse, R155 ;  /* 0x0000009b8d077220 */ /* 0x040fe20000410000 */
[----:B------:R-:W0:Y:S01]  /*7790*/  LDGDEPBAR ;  /* 0x00000000000079af */ /* 0x000e220000000000 */
[----:B------:R-:W-:Y:S02]  /*77a0*/  IMAD.MOV.U32 R154, RZ, RZ, R8 ;  /* 0x000000ffff9a7224 */ /* 0x000fe400078e0008 */
[----:B------:R-:W-:Y:S02]  /*77b0*/  IMAD.MOV.U32 R155, RZ, RZ, R31 ;  /* 0x000000ffff9b7224 */ /* 0x000fe400078e001f */
[C---:B------:R-:W-:Y:S01]  /*77c0*/  FMUL.FTZ R18, R141.reuse, R166 ;  /* 0x000000a68d127220 */ /* 0x040fe20000410000 */
[----:B------:R-:W-:Y:S01]  /*77d0*/  F2FP.PACK_AB R183, R154, R228 ;  /* 0x000000e49ab7723e */ /* 0x000fe200000000ff */
[----:B------:R-:W-:Y:S01]  /*77e0*/  FMUL.FTZ R19, R141, R167 ;  /* 0x000000a78d137220 */ /* 0x000fe20000410000 */
[----:B------:R-:W-:Y:S01]  /*77f0*/  F2FP.PACK_AB R182, R155, R146 ;  /* 0x000000929bb6723e */ /* 0x000fe200000000ff */
[C---:B------:R-:W-:Y:S02]  /*7800*/  FMUL.FTZ R34, R141.reuse, R114 ;  /* 0x000000728d227220 */ /* 0x040fe40000410000 */
[C---:B------:R-:W-:Y:S02]  /*7810*/  FMUL.FTZ R35, R141.reuse, R115 ;  /* 0x000000738d237220 */ /* 0x040fe40000410000 */
[----:B------:R-:W-:Y:S02]  /*7820*/  IMAD.MOV.U32 R166, RZ, RZ, R238 ;  /* 0x000000ffffa67224 */ /* 0x000fe400078e00ee */
[C---:B------:R-:W-:Y:S02]  /*7830*/  FMUL.FTZ R50, R141.reuse, R130 ;  /* 0x000000828d327220 */ /* 0x040fe40000410000 */
[----:B------:R-:W-:Y:S02]  /*7840*/  FMUL.FTZ R51, R141, R131 ;  /* 0x000000838d337220 */ /* 0x000fe40000410000 */
[----:B-1----:R-:W-:Y:S01]  /*7850*/  FADD.FTZ R0, -R2, R147 ;  /* 0x0000009302007221 */ /* 0x002fe20000010100 */
[----:B------:R-:W-:Y:S01]  /*7860*/  MOV R147, R32 ;  /* 0x0000002000937202 */ /* 0x000fe20000000f00 */
[--C-:B------:R-:W-:Y:S02]  /*7870*/  FFMA.FTZ R2, R203, c[0x0][0x2d0], -R150.reuse ;  /* 0x0000b400cb027a23 */ /* 0x100fe40000010896 */
[----:B------:R-:W-:Y:S01]  /*7880*/  FMUL.FTZ R0, R0, c[0x0][0x2d0] ;  /* 0x0000b40000007a20 */ /* 0x000fe20000410000 */
[----:B------:R-:W-:Y:S01]  /*7890*/  F2FP.PACK_AB R178, R147, R194 ;  /* 0x000000c293b2723e */ /* 0x000fe200000000ff */
[----:B------:R1:W-:Y:S01]  /*78a0*/  MUFU.EX2 R153, R2 ;  /* 0x0000000200997308 */ /* 0x0003e20000000800 */
[C---:B---3--:R-:W-:Y:S02]  /*78b0*/  FMUL.FTZ R24, R3.reuse, R104 ;  /* 0x0000006803187220 */ /* 0x048fe40000410000 */
[C---:B------:R-:W-:Y:S02]  /*78c0*/  FMUL.FTZ R25, R3.reuse, R105 ;  /* 0x0000006903197220 */ /* 0x040fe40000410000 */
[----:B------:R-:W-:Y:S01]  /*78d0*/  FMUL.FTZ R32, R140, R112 ;  /* 0x000000708c207220 */ /* 0x000fe20000410000 */
[-C--:B--2---:R-:W-:Y:S01]  /*78e0*/  HMMA.16816.F32 R4, R176, R20.reuse, R4 ;  /* 0x00000014b004723c */ /* 0x084fe20000001804 */
[----:B------:R-:W-:Y:S02]  /*78f0*/  LDSM.16.MT88.4 R112, [R206+0x400] ;  /* 0x00040000ce70783b */ /* 0x000fe40000004200 */
[C---:B------:R-:W-:Y:S01]  /*7900*/  FMUL.FTZ R8, R3.reuse, R156 ;  /* 0x0000009c03087220 */ /* 0x040fe20000410000 */
[----:B------:R-:W2:Y:S01]  /*7910*/  MUFU.EX2 R0, R0 ;  /* 0x0000000000007308 */ /* 0x000ea20000000800 */
[C---:B------:R-:W-:Y:S02]  /*7920*/  FMUL.FTZ R9, R3.reuse, R157 ;  /* 0x0000009d03097220 */ /* 0x040fe40000410000 */
[C---:B------:R-:W-:Y:S01]  /*7930*/  FMUL.FTZ R12, R3.reuse, R160 ;  /* 0x000000a0030c7220 */ /* 0x040fe20000410000 */
[----:B------:R-:W-:Y:S01]  /*7940*/  MOV R160, R66 ;  /* 0x0000004200a07202 */ /* 0x000fe20000000f00 */
[C---:B------:R-:W-:Y:S03]  /*7950*/  FMUL.FTZ R13, R3.reuse, R161 ;  /* 0x000000a1030d7220 */ /* 0x040fe60000410000 */
[C---:B------:R-:W-:Y:S02]  /*7960*/  FMUL.FTZ R28, R3.reuse, R108 ;  /* 0x0000006c031c7220 */ /* 0x040fe40000410000 */
[C---:B------:R-:W-:Y:S02]  /*7970*/  FMUL.FTZ R29, R3.reuse, R109 ;  /* 0x0000006d031d7220 */ /* 0x040fe40000410000 */
[----:B------:R-:W-:Y:S02]  /*7980*/  FMUL.FTZ R40, R3, R120 ;  /* 0x0000007803287220 */ /* 0x000fe40000410000 */
[----:B-1----:R-:W-:Y:S02]  /*7990*/  FFMA.FTZ R2, R193, c[0x0][0x2d0], -R150 ;  /* 0x0000b400c1027a23 */ /* 0x002fe40000010896 */
[C---:B------:R-:W-:Y:S01]  /*79a0*/  FMUL.FTZ R41, R3.reuse, R121 ;  /* 0x0000007903297220 */ /* 0x040fe20000410000 */
[----:B------:R-:W-:Y:S01]  /*79b0*/  MOV R121, R187 ;  /* 0x000000bb00797202 */ /* 0x000fe20000000f00 */
[----:B------:R-:W-:Y:S01]  /*79c0*/  IMAD.MOV.U32 R193, RZ, RZ, R230 ;  /* 0x000000ffffc17224 */ /* 0x000fe200078e00e6 */
[----:B------:R-:W-:Y:S01]  /*79d0*/  MOV R187, R251 ;  /* 0x000000fb00bb7202 */ /* 0x000fe20000000f00 */
[C---:B------:R-:W-:Y:S01]  /*79e0*/  FMUL.FTZ R44, R3.reuse, R124 ;  /* 0x0000007c032c7220 */ /* 0x040fe20000410000 */
[----:B------:R-:W-:Y:S01]  /*79f0*/  MOV R124, R57 ;  /* 0x00000039007c7202 */ /* 0x000fe20000000f00 */
[----:B------:R-:W-:Y:S02]  /*7a00*/  FMUL.FTZ R45, R3, R125 ;  /* 0x0000007d032d7220 */ /* 0x000fe40000410000 */
[C---:B--2---:R-:W-:Y:S02]  /*7a10*/  FMUL.FTZ R10, R0.reuse, R158 ;  /* 0x0000009e000a7220 */ /* 0x044fe40000410000 */
[----:B------:R1:W-:Y:S01]  /*7a20*/  MUFU.EX2 R158, R2 ;  /* 0x00000002009e7308 */ /* 0x0003e20000000800 */
[C---:B------:R-:W-:Y:S02]  /*7a30*/  FMUL.FTZ R14, R0.reuse, R162 ;  /* 0x000000a2000e7220 */ /* 0x040fe40000410000 */
[C---:B------:R-:W-:Y:S02]  /*7a40*/  FMUL.FTZ R11, R0.reuse, R159 ;  /* 0x0000009f000b7220 */ /* 0x040fe40000410000 */
[C---:B------:R-:W-:Y:S02]  /*7a50*/  FMUL.FTZ R26, R0.reuse, R106 ;  /* 0x0000006a001a7220 */ /* 0x040fe40000410000 */
[C---:B------:R-:W-:Y:S02]  /*7a60*/  FMUL.FTZ R27, R0.reuse, R107 ;  /* 0x0000006b001b7220 */ /* 0x040fe40000410000 */
[----:B------:R-:W-:Y:S01]  /*7a70*/  LDSM.16.MT88.4 R104, [R205+0x2000] ;  /* 0x00200000cd68783b */ /* 0x000fe20000004200 */
[C---:B------:R-:W-:Y:S04]  /*7a80*/  HMMA.16816.F32 R8, R180.reuse, R20, R8 ;  /* 0x00000014b408723c */ /* 0x040fe80000001808 */
[----:B------:R-:W-:Y:S02]  /*7a90*/  FMUL.FTZ R15, R0, R163 ;  /* 0x000000a3000f7220 */ /* 0x000fe40000410000 */
[----:B------:R-:W-:Y:S02]  /*7aa0*/  FMUL.FTZ R66, R141, R138 ;  /* 0x0000008a8d427220 */ /* 0x000fe40000410000 */
[C---:B------:R-:W-:Y:S03]  /*7ab0*/  FMUL.FTZ R20, R140.reuse, R100 ;  /* 0x000000648c147220 */ /* 0x040fe60000410000 */
[-C--:B------:R-:W-:Y:S03]  /*7ac0*/  HMMA.16816.F32 R12, R180, R22.reuse, R12 ;  /* 0x00000016b40c723c */ /* 0x080fe6000000180c */
[--C-:B-1----:R-:W-:Y:S02]  /*7ad0*/  FFMA.FTZ R2, R185, c[0x0][0x2d0], -R150.reuse ;  /* 0x0000b400b9027a23 */ /* 0x102fe40000010896 */
[----:B------:R-:W-:Y:S02]  /*7ae0*/  FMUL.FTZ R21, R140, R101 ;  /* 0x000000658c157220 */ /* 0x000fe40000410000 */
[----:B------:R1:W-:Y:S01]  /*7af0*/  MUFU.EX2 R162, R2 ;  /* 0x0000000200a27308 */ /* 0x0003e20000000800 */
[C---:B------:R-:W-:Y:S04]  /*7b00*/  HMMA.16816.F32 R16, R176.reuse, R22, R16 ;  /* 0x00000016b010723c */ /* 0x040fe80000001810 */
[C---:B------:R-:W-:Y:S02]  /*7b10*/  FMUL.FTZ R30, R0.reuse, R110 ;  /* 0x0000006e001e7220 */ /* 0x040fe40000410000 */
[C---:B------:R-:W-:Y:S02]  /*7b20*/  FMUL.FTZ R31, R0.reuse, R111 ;  /* 0x0000006f001f7220 */ /* 0x040fe40000410000 */
[C---:B------:R-:W-:Y:S04]  /*7b30*/  FMUL.FTZ R22, R141.reuse, R102 ;  /* 0x000000668d167220 */ /* 0x040fe80000410000 */
[----:B------:R-:W-:Y:S02]  /*7b40*/  FMUL.FTZ R23, R141, R103 ;  /* 0x000000678d177220 */ /* 0x000fe40000410000 */
[----:B------:R-:W2:Y:S01]  /*7b50*/  LDSM.16.MT88.4 R100, [R206+0x1000] ;  /* 0x00100000ce64783b */ /* 0x000ea20000004200 */
[--C-:B------:R-:W-:Y:S02]  /*7b60*/  FFMA.FTZ R120, R237, c[0x0][0x2d0], -R149.reuse ;  /* 0x0000b400ed787a23 */ /* 0x100fe40000010895 */
[C---:B------:R-:W-:Y:S02]  /*7b70*/  FMUL.FTZ R42, R0.reuse, R122 ;  /* 0x0000007a002a7220 */ /* 0x040fe40000410000 */
[-C--:B------:R-:W-:Y:S03]  /*7b80*/  HMMA.16816.F32 R20, R176, R36.reuse, R20 ;  /* 0x00000024b014723c */ /* 0x080fe60000001814 */
[----:B------:R-:W-:Y:S01]  /*7b90*/  FMUL.FTZ R43, R0, R123 ;  /* 0x0000007b002b7220 */ /* 0x000fe20000410000 */
[----:B------:R-:W-:Y:S01]  /*7ba0*/  MOV R123, R58 ;  /* 0x0000003a007b7202 */ /* 0x000fe20000000f00 */
[----:B-1----:R-:W-:Y:S02]  /*7bb0*/  FFMA.FTZ R2, R186, c[0x0][0x2d0], -R150 ;  /* 0x0000b400ba027a23 */ /* 0x002fe40000010896 */
[C---:B------:R-:W-:Y:S01]  /*7bc0*/  FMUL.FTZ R46, R0.reuse, R126 ;  /* 0x0000007e002e7220 */ /* 0x040fe20000410000 */
[C---:B------:R-:W-:Y:S01]  /*7bd0*/  HMMA.16816.F32 R24, R180.reuse, R36, R24 ;  /* 0x00000024b418723c */ /* 0x040fe20000001818 */
[----:B------:R1:W3:Y:S03]  /*7be0*/  MUFU.EX2 R197, R2 ;  /* 0x0000000200c57308 */ /* 0x0002e60000000800 */
[----:B------:R-:W-:Y:S02]  /*7bf0*/  IMAD.MOV.U32 R126, RZ, RZ, R250 ;  /* 0x000000ffff7e7224 */ /* 0x000fe400078e00fa */
[----:B------:R-:W-:Y:S02]  /*7c00*/  FMUL.FTZ R47, R0, R127 ;  /* 0x0000007f002f7220 */ /* 0x000fe40000410000 */
[-C--:B------:R-:W-:Y:S04]  /*7c10*/  HMMA.16816.F32 R28, R180, R38.reuse, R28 ;  /* 0x00000026b41c723c */ /* 0x080fe8000000181c */
[C---:B------:R-:W-:Y:S02]  /*7c20*/  FMUL.FTZ R36, R140.reuse, R116 ;  /* 0x000000748c247220 */ /* 0x040fe40000410000 */
[----:B------:R-:W-:Y:S02]  /*7c30*/  FMUL.FTZ R37, R140, R117 ;  /* 0x000000758c257220 */ /* 0x000fe40000410000 */
[C---:B------:R-:W-:Y:S04]  /*7c40*/  HMMA.16816.F32 R32, R176.reuse, R38, R32 ;  /* 0x00000026b020723c */ /* 0x040fe80000001820 */
[----:B------:R-:W-:Y:S02]  /*7c50*/  IMAD.MOV.U32 R127, RZ, RZ, R248 ;  /* 0x000000ffff7f7224 */ /* 0x000fe400078e00f8 */
[----:B------:R-:W-:Y:S01]  /*7c60*/  IMAD.MOV.U32 R167, RZ, RZ, R192 ;  /* 0x000000ffffa77224 */ /* 0x000fe200078e00c0 */
[----:B------:R-:W-:Y:S01]  /*7c70*/  MOV R192, R59 ;  /* 0x0000003b00c07202 */ /* 0x000fe20000000f00 */
[C---:B------:R-:W-:Y:S04]  /*7c80*/  FMUL.FTZ R38, R141.reuse, R118 ;  /* 0x000000768d267220 */ /* 0x040fe80000410000 */
[----:B-1----:R-:W-:Y:S02]  /*7c90*/  FFMA.FTZ R2, R222, c[0x0][0x2d0], -R149 ;  /* 0x0000b400de027a23 */ /* 0x002fe40000010895 */
[----:B------:R-:W-:Y:S02]  /*7ca0*/  FMUL.FTZ R39, R141, R119 ;  /* 0x000000778d277220 */ /* 0x000fe40000410000 */
[----:B------:R1:W-:Y:S01]  /*7cb0*/  MUFU.EX2 R152, R2 ;  /* 0x0000000200987308 */ /* 0x0003e20000000800 */
[----:B------:R-:W-:Y:S01]  /*7cc0*/  LDSM.16.MT88.4 R116, [R205+0x1400] ;  /* 0x00140000cd74783b */ /* 0x000fe20000004200 */
[----:B------:R-:W-:Y:S02]  /*7cd0*/  IMAD.MOV.U32 R157, RZ, RZ, R56 ;  /* 0x000000ffff9d7224 */ /* 0x000fe400078e0038 */
[C---:B------:R-:W-:Y:S01]  /*7ce0*/  FMUL.FTZ R56, R3.reuse, R132 ;  /* 0x0000008403387220 */ /* 0x040fe20000410000 */
[-C--:B------:R-:W-:Y:S03]  /*7cf0*/  HMMA.16816.F32 R36, R176, R52.reuse, R36 ;  /* 0x00000034b024723c */ /* 0x080fe60000001824 */
[----:B------:R-:W-:Y:S02]  /*7d00*/  FMUL.FTZ R57, R3, R133 ;  /* 0x0000008503397220 */ /* 0x000fe40000410000 */
[C---:B------:R-:W-:Y:S02]  /*7d10*/  FMUL.FTZ R58, R0.reuse, R134 ;  /* 0x00000086003a7220 */ /* 0x040fe40000410000 */
[----:B------:R-:W-:Y:S01]  /*7d20*/  FMUL.FTZ R59, R0, R135 ;  /* 0x00000087003b7220 */ /* 0x000fe20000410000 */
[C---:B------:R-:W-:Y:S04]  /*7d30*/  HMMA.16816.F32 R40, R180.reuse, R52, R40 ;  /* 0x00000034b428723c */ /* 0x040fe80000001828 */
[----:B------:R-:W-:Y:S02]  /*7d40*/  IMAD.MOV.U32 R122, RZ, RZ, R63 ;  /* 0x000000ffff7a7224 */ /* 0x000fe400078e003f */
[----:B------:R-:W-:Y:S02]  /*7d50*/  IMAD.MOV.U32 R185, RZ, RZ, R61 ;  /* 0x000000ffffb97224 */ /* 0x000fe400078e003d */
[-C--:B------:R-:W-:Y:S04]  /*7d60*/  HMMA.16816.F32 R44, R180, R54.reuse, R44 ;  /* 0x00000036b42c723c */ /* 0x080fe8000000182c */
[----:B-1----:R-:W-:Y:S02]  /*7d70*/  FFMA.FTZ R2, R223, c[0x0][0x2d0], -R149 ;  /* 0x0000b400df027a23 */ /* 0x002fe40000010895 */
[C---:B------:R-:W-:Y:S02]  /*7d80*/  FMUL.FTZ R53, R140.reuse, R169 ;  /* 0x000000a98c357220 */ /* 0x040fe40000410000 */
[C---:B------:R-:W-:Y:S01]  /*7d90*/  HMMA.16816.F32 R48, R176.reuse, R54, R48 ;  /* 0x00000036b030723c */ /* 0x040fe20000001830 */
[----:B------:R1:W4:Y:S03]  /*7da0*/  MUFU.EX2 R161, R2 ;  /* 0x0000000200a17308 */ /* 0x0003260000000800 */
[----:B------:R-:W-:Y:S01]  /*7db0*/  FMUL.FTZ R52, R140, R168 ;  /* 0x000000a88c347220 */ /* 0x000fe20000410000 */
[----:B---3--:R-:W-:Y:S01]  /*7dc0*/  MOV R168, R197 ;  /* 0x000000c500a87202 */ /* 0x008fe20000000f00 */
[----:B------:R-:W-:Y:S02]  /*7dd0*/  IMAD.MOV.U32 R197, RZ, RZ, R252 ;  /* 0x000000ffffc57224 */ /* 0x000fe400078e00fc */
[C---:B------:R-:W-:Y:S04]  /*7de0*/  FMUL.FTZ R54, R141.reuse, R170 ;  /* 0x000000aa8d367220 */ /* 0x040fe80000410000 */
[----:B------:R-:W-:Y:S01]  /*7df0*/  FMUL.FTZ R55, R141, R171 ;  /* 0x000000ab8d377220 */ /* 0x000fe20000410000 */
[----:B------:R-:W-:Y:S01]  /*7e00*/  MOV R171, R195 ;  /* 0x000000c300ab7202 */ /* 0x000fe20000000f00 */
[----:B------:R-:W-:Y:S02]  /*7e10*/  IMAD.MOV.U32 R186, RZ, RZ, R60 ;  /* 0x000000ffffba7224 */ /* 0x000fe400078e003c */
[C---:B------:R-:W-:Y:S02]  /*7e20*/  FMUL.FTZ R60, R3.reuse, R172 ;  /* 0x000000ac033c7220 */ /* 0x040fe40000410000 */
[----:B------:R-:W-:Y:S01]  /*7e30*/  FMUL.FTZ R61, R3, R173 ;  /* 0x000000ad033d7220 */ /* 0x000fe20000410000 */
[-C--:B--2---:R-:W-:Y:S03]  /*7e40*/  HMMA.16816.F32 R52, R176, R100.reuse, R52 ;  /* 0x00000064b034723c */ /* 0x084fe60000001834 */
[----:B------:R-:W-:Y:S02]  /*7e50*/  FMUL.FTZ R63, R0, R175 ;  /* 0x000000af003f7220 */ /* 0x000fe40000410000 */
[----:B------:R-:W-:Y:S02]  /*7e60*/  IMAD.MOV.U32 R159, RZ, RZ, R67 ;  /* 0x000000ffff9f7224 */ /* 0x000fe400078e0043 */
[----:B-1----:R-:W-:Y:S01]  /*7e70*/  FFMA.FTZ R2, R188, c[0x0][0x2d0], -R149 ;  /* 0x0000b400bc027a23 */ /* 0x002fe20000010895 */
[C---:B------:R-:W-:Y:S03]  /*7e80*/  HMMA.16816.F32 R56, R180.reuse, R100, R56 ;  /* 0x00000064b438723c */ /* 0x040fe60000001838 */
[----:B------:R1:W-:Y:S01]  /*7e90*/  MUFU.EX2 R163, R2 ;  /* 0x0000000200a37308 */ /* 0x0003e20000000800 */
[----:B------:R-:W-:Y:S02]  /*7ea0*/  IMAD.MOV.U32 R199, RZ, RZ, R62 ;  /* 0x000000ffffc77224 */ /* 0x000fe400078e003e */
[----:B------:R-:W-:Y:S01]  /*7eb0*/  FMUL.FTZ R62, R0, R174 ;  /* 0x000000ae003e7220 */ /* 0x000fe20000410000 */
[----:B------:R-:W-:Y:S01]  /*7ec0*/  MOV R174, R164 ;  /* 0x000000a400ae7202 */ /* 0x000fe20000000f00 */
[----:B------:R-:W-:Y:S04]  /*7ed0*/  IMAD.MOV.U32 R203, RZ, RZ, R65 ;  /* 0x000000ffffcb7224 */ /* 0x000fe800078e0041 */
[C---:B------:R-:W-:Y:S01]  /*7ee0*/  FMUL.FTZ R65, R140.reuse, R137 ;  /* 0x000000898c417220 */ /* 0x040fe20000410000 */
[-C--:B------:R-:W-:Y:S03]  /*7ef0*/  HMMA.16816.F32 R60, R180, R102.reuse, R60 ;  /* 0x00000066b43c723c */ /* 0x080fe6000000183c */
[----:B------:R-:W-:Y:S02]  /*7f00*/  IMAD.MOV.U32 R125, RZ, RZ, R64 ;  /* 0x000000ffff7d7224 */ /* 0x000fe400078e0040 */
[C---:B------:R-:W-:Y:S02]  /*7f10*/  FMUL.FTZ R64, R140.reuse, R136 ;  /* 0x000000888c407220 */ /* 0x040fe40000410000 */
[----:B------:R-:W-:Y:S02]  /*7f20*/  FMUL.FTZ R67, R141, R139 ;  /* 0x0000008b8d437220 */ /* 0x000fe40000410000 */
[----:B------:R-:W-:Y:S03]  /*7f30*/  IMAD.MOV.U32 R139, RZ, RZ, R159 ;  /* 0x000000ffff8b7224 */ /* 0x000fe600078e009f */
[----:B------:R-:W-:Y:S02]  /*7f40*/  FMUL.FTZ R69, R140, R69 ;  /* 0x000000458c457220 */ /* 0x000fe40000410000 */
[C---:B------:R-:W-:Y:S01]  /*7f50*/  HMMA.16816.F32 R64, R176.reuse, R102, R64 ;  /* 0x00000066b040723c */ /* 0x040fe20000001840 */
[----:B------:R-:W2:Y:S03]  /*7f60*/  LDSM.16.MT88.4 R100, [R206+0x2000] ;  /* 0x00200000ce64783b */ /* 0x000ea60000004200 */
[----:B-1----:R-:W-:Y:S02]  /*7f70*/  FFMA.FTZ R2, R189, c[0x0][0x2d0], -R149 ;  /* 0x0000b400bd027a23 */ /* 0x002fe40000010895 */
[C---:B------:R-:W-:Y:S02]  /*7f80*/  FMUL.FTZ R70, R141.reuse, R70 ;  /* 0x000000468d467220 */ /* 0x040fe40000410000 */
[----:B------:R1:W-:Y:S01]  /*7f90*/  MUFU.EX2 R169, R2 ;  /* 0x0000000200a97308 */ /* 0x0003e20000000800 */
[----:B------:R-:W-:Y:S03]  /*7fa0*/  FMUL.FTZ R71, R141, R71 ;  /* 0x000000478d477220 */ /* 0x000fe60000410000 */
[C---:B------:R-:W-:Y:S02]  /*7fb0*/  FMUL.FTZ R72, R3.reuse, R72 ;  /* 0x0000004803487220 */ /* 0x040fe40000410000 */
[C---:B------:R-:W-:Y:S02]  /*7fc0*/  FMUL.FTZ R73, R3.reuse, R73 ;  /* 0x0000004903497220 */ /* 0x040fe40000410000 */
[-C--:B------:R-:W-:Y:S03]  /*7fd0*/  HMMA.16816.F32 R68, R176, R104.reuse, R68 ;  /* 0x00000068b044723c */ /* 0x080fe60000001844 */
[C---:B------:R-:W-:Y:S02]  /*7fe0*/  FMUL.FTZ R74, R0.reuse, R74 ;  /* 0x0000004a004a7220 */ /* 0x040fe40000410000 */
[C---:B------:R-:W-:Y:S02]  /*7ff0*/  FMUL.FTZ R75, R0.reuse, R75 ;  /* 0x0000004b004b7220 */ /* 0x040fe40000410000 */
[----:B------:R-:W-:Y:S02]  /*8000*/  IMAD.MOV.U32 R156, RZ, RZ, R228 ;  /* 0x000000ffff9c7224 */ /* 0x000fe400078e00e4 */
[----:B------:R-:W-:Y:S03]  /*8010*/  FMUL.FTZ R76, R3, R76 ;  /* 0x0000004c034c7220 */ /* 0x000fe60000410000 */
[C---:B------:R-:W-:Y:S04]  /*8020*/  HMMA.16816.F32 R72, R180.reuse, R104, R72 ;  /* 0x00000068b448723c */ /* 0x040fe80000001848 */
[--C-:B-1----:R-:W-:Y:S02]  /*8030*/  FFMA.FTZ R2, R225, c[0x0][0x2d0], -R151.reuse ;  /* 0x0000b400e1027a23 */ /* 0x102fe40000010897 */
[----:B------:R-:W-:Y:S02]  /*8040*/  FMUL.FTZ R77, R3, R77 ;  /* 0x0000004d034d7220 */ /* 0x000fe40000410000 */
[----:B------:R1:W-:Y:S01]  /*8050*/  MUFU.EX2 R252, R2 ;  /* 0x0000000200fc7308 */ /* 0x0003e20000000800 */
[C---:B------:R-:W-:Y:S03]  /*8060*/  FMUL.FTZ R78, R0.reuse, R78 ;  /* 0x0000004e004e7220 */ /* 0x040fe60000410000 */
[----:B------:R-:W-:Y:S02]  /*8070*/  FMUL.FTZ R79, R0, R79 ;  /* 0x0000004f004f7220 */ /* 0x000fe40000410000 */
[C---:B------:R-:W-:Y:S02]  /*8080*/  FMUL.FTZ R80, R140.reuse, R80 ;  /* 0x000000508c507220 */ /* 0x040fe40000410000 */
[C---:B------:R-:W-:Y:S02]  /*8090*/  FMUL.FTZ R81, R140.reuse, R81 ;  /* 0x000000518c517220 */ /* 0x040fe40000410000 */
[C---:B------:R-:W-:Y:S01]  /*80a0*/  FMUL.FTZ R82, R141.reuse, R82 ;  /* 0x000000528d527220 */ /* 0x040fe20000410000 */
[-C--:B------:R-:W-:Y:S03]  /*80b0*/  HMMA.16816.F32 R76, R180, R106.reuse, R76 ;  /* 0x0000006ab44c723c */ /* 0x080fe6000000184c */
[C---:B------:R-:W-:Y:S02]  /*80c0*/  FMUL.FTZ R83, R141.reuse, R83 ;  /* 0x000000538d537220 */ /* 0x040fe40000410000 */
[C---:B------:R-:W-:Y:S02]  /*80d0*/  FMUL.FTZ R84, R140.reuse, R84 ;  /* 0x000000548c547220 */ /* 0x040fe40000410000 */
[----:B------:R-:W-:Y:S02]  /*80e0*/  FMUL.FTZ R85, R140, R85 ;  /* 0x000000558c557220 */ /* 0x000fe40000410000 */
[C---:B------:R-:W-:Y:S01]  /*80f0*/  FMUL.FTZ R86, R141.reuse, R86 ;  /* 0x000000568d567220 */ /* 0x040fe20000410000 */
[C---:B------:R-:W-:Y:S01]  /*8100*/  HMMA.16816.F32 R80, R176.reuse, R106, R80 ;  /* 0x0000006ab050723c */ /* 0x040fe20000001850 */
[----:B------:R-:W3:Y:S03]  /*8110*/  LDSM.16.MT88.4 R104, [R205+0x400] ;  /* 0x00040000cd68783b */ /* 0x000ee60000004200 */
[--C-:B-1----:R-:W-:Y:S02]  /*8120*/  FFMA.FTZ R2, R224, c[0x0][0x2d0], -R151.reuse ;  /* 0x0000b400e0027a23 */ /* 0x102fe40000010897 */
[----:B------:R-:W-:Y:S02]  /*8130*/  FMUL.FTZ R87, R141, R87 ;  /* 0x000000578d577220 */ /* 0x000fe40000410000 */
[----:B------:R1:W5:Y:S01]  /*8140*/  MUFU.EX2 R251, R2 ;  /* 0x0000000200fb7308 */ /* 0x0003620000000800 */
[C---:B------:R-:W-:Y:S03]  /*8150*/  FMUL.FTZ R88, R3.reuse, R88 ;  /* 0x0000005803587220 */ /* 0x040fe60000410000 */
[C---:B------:R-:W-:Y:S01]  /*8160*/  FMUL.FTZ R89, R3.reuse, R89 ;  /* 0x0000005903597220 */ /* 0x040fe20000410000 */
[-C--:B--2---:R-:W-:Y:S03]  /*8170*/  HMMA.16816.F32 R84, R176, R100.reuse, R84 ;  /* 0x00000064b054723c */ /* 0x084fe60000001854 */
[C---:B------:R-:W-:Y:S02]  /*8180*/  FMUL.FTZ R90, R0.reuse, R90 ;  /* 0x0000005a005a7220 */ /* 0x040fe40000410000 */
[C---:B------:R-:W-:Y:S02]  /*8190*/  FMUL.FTZ R91, R0.reuse, R91 ;  /* 0x0000005b005b7220 */ /* 0x040fe40000410000 */
[C---:B------:R-:W-:Y:S02]  /*81a0*/  FMUL.FTZ R92, R3.reuse, R92 ;  /* 0x0000005c035c7220 */ /* 0x040fe40000410000 */
[----:B------:R-:W-:Y:S03]  /*81b0*/  FMUL.FTZ R93, R3, R93 ;  /* 0x0000005d035d7220 */ /* 0x000fe60000410000 */
[C---:B------:R-:W-:Y:S04]  /*81c0*/  HMMA.16816.F32 R88, R180.reuse, R100, R88 ;  /* 0x00000064b458723c */ /* 0x040fe80000001858 */
[C---:B------:R-:W-:Y:S02]  /*81d0*/  FMUL.FTZ R94, R0.reuse, R94 ;  /* 0x0000005e005e7220 */ /* 0x040fe40000410000 */
[----:B------:R-:W-:Y:S01]  /*81e0*/  FMUL.FTZ R95, R0, R95 ;  /* 0x0000005f005f7220 */ /* 0x000fe20000410000 */
[----:B------:R-:W-:Y:S01]  /*81f0*/  F2FP.PACK_AB R100, R158, R153 ;  /* 0x000000999e64723e */ /* 0x000fe200000000ff */
[--C-:B-1----:R-:W-:Y:S01]  /*8200*/  FFMA.FTZ R2, R226, c[0x0][0x2d0], -R151.reuse ;  /* 0x0000b400e2027a23 */ /* 0x102fe20000010897 */
[----:B----4-:R-:W-:Y:S03]  /*8210*/  F2FP.PACK_AB R101, R161, R152 ;  /* 0x00000098a165723e */ /* 0x010fe600000000ff */
[----:B------:R1:W-:Y:S01]  /*8220*/  MUFU.EX2 R250, R2 ;  /* 0x0000000200fa7308 */ /* 0x0003e20000000800 */
[-C--:B------:R-:W-:Y:S03]  /*8230*/  HMMA.16816.F32 R92, R180, R102.reuse, R92 ;  /* 0x00000066b45c723c */ /* 0x080fe6000000185c */
[C---:B------:R-:W-:Y:S01]  /*8240*/  FMUL.FTZ R96, R140.reuse, R96 ;  /* 0x000000608c607220 */ /* 0x040fe20000410000 */
[----:B-----5:R-:W-:Y:S01]  /*8250*/  F2FP.PACK_AB R108, R251, R252 ;  /* 0x000000fcfb6c723e */ /* 0x020fe200000000ff */
[----:B------:R-:W-:Y:S02]  /*8260*/  FMUL.FTZ R97, R140, R97 ;  /* 0x000000618c617220 */ /* 0x000fe40000410000 */
[C---:B------:R-:W-:Y:S01]  /*8270*/  FMUL.FTZ R98, R141.reuse, R98 ;  /* 0x000000628d627220 */ /* 0x040fe20000410000 */
[----:B------:R-:W-:Y:S01]  /*8280*/  MOV R183, R157 ;  /* 0x0000009d00b77202 */ /* 0x000fe20000000f00 */
[----:B------:R-:W-:Y:S03]  /*8290*/  FMUL.FTZ R99, R141, R99 ;  /* 0x000000638d637220 */ /* 0x000fe60000410000 */
[----:B------:R-:W-:Y:S02]  /*82a0*/  IMAD.MOV.U32 R175, RZ, RZ, R160 ;  /* 0x000000ffffaf7224 */ /* 0x000fe400078e00a0 */
[----:B------:R-:W-:Y:S02]  /*82b0*/  IMAD.MOV.U32 R135, RZ, RZ, R192 ;  /* 0x000000ffff877224 */ /* 0x000fe400078e00c0 */
[----:B------:R-:W-:Y:S01]  /*82c0*/  HMMA.16816.F32 R96, R176, R102, R96 ;  /* 0x00000066b060723c */ /* 0x000fe20000001860 */
[----:B------:R-:W2:Y:S03]  /*82d0*/  LDL R177, [R1+0x2c] ;  /* 0x00002c0001b17983 */ /* 0x000ea60000100800 */
[----:B------:R-:W-:Y:S01]  /*82e0*/  IMAD.MOV.U32 R159, RZ, RZ, R156 ;  /* 0x000000ffff9f7224 */ /* 0x000fe200078e009c */
[----:B------:R-:W4:Y:S01]  /*82f0*/  LDL.LU R176, [R1+0x18] ;  /* 0x0000180001b07983 */ /* 0x000f220000300800 */
[----:B------:R-:W-:Y:S01]  /*8300*/  MOV R156, R196 ;  /* 0x000000c4009c7202 */ /* 0x000fe20000000f00 */
[----:B-1----:R-:W-:Y:S01]  /*8310*/  FFMA.FTZ R2, R227, c[0x0][0x2d0], -R151 ;  /* 0x0000b400e3027a23 */ /* 0x002fe20000010897 */
[----:B------:R-:W-:Y:S01]  /*8320*/  F2FP.PACK_AB R102, R168, R162 ;  /* 0x000000a2a866723e */ /* 0x000fe200000000ff */
[----:B------:R-:W5:Y:S01]  /*8330*/  LDL.LU R138, [R1+0x1c] ;  /* 0x00001c00018a7983 */ /* 0x000f620000300800 */
[----:B------:R-:W-:Y:S02]  /*8340*/  MUFU.EX2 R227, R120 ;  /* 0x0000007800e37308 */ /* 0x000fe40000000800 */
[----:B------:R-:W-:Y:S01]  /*8350*/  F2FP.PACK_AB R103, R169, R163 ;  /* 0x000000a3a967723e */ /* 0x000fe200000000ff */
[----:B------:R-:W5:Y:S01]  /*8360*/  LDL.LU R137, [R1+0x20] ;  /* 0x0000200001897983 */ /* 0x000f620000300800 */
[----:B------:R-:W-:Y:S02]  /*8370*/  IMAD.MOV.U32 R170, RZ, RZ, R198 ;  /* 0x000000ffffaa7224 */ /* 0x000fe400078e00c6 */
[----:B------:R-:W-:Y:S01]  /*8380*/  IMAD.MOV.U32 R157, RZ, RZ, R147 ;  /* 0x000000ffff9d7224 */ /* 0x000fe200078e0093 */
[----:B------:R-:W5:Y:S01]  /*8390*/  LDL.LU R136, [R1+0x24] ;  /* 0x0000240001887983 */ /* 0x000f620000300800 */
[----:B------:R-:W-:Y:S01]  /*83a0*/  MOV R147, R187 ;  /* 0x000000bb00937202 */ /* 0x000fe20000000f00 */
[-C--:B---3--:R-:W-:Y:S01]  /*83b0*/  HMMA.16816.F32 R4, R100, R104.reuse, R4 ;  /* 0x000000686404723c */ /* 0x088fe20000001804 */
[----:B------:R1:W3:Y:S04]  /*83c0*/  MUFU.EX2 R248, R2 ;  /* 0x0000000200f87308 */ /* 0x0002e80000000800 */
[----:B------:R-:W-:Y:S02]  /*83d0*/  IMAD.MOV.U32 R237, RZ, RZ, R161 ;  /* 0x000000ffffed7224 */ /* 0x000fe400078e00a1 */
[--C-:B-1----:R-:W-:Y:S01]  /*83e0*/  FFMA.FTZ R2, R229, c[0x0][0x2d0], -R184.reuse ;  /* 0x0000b400e5027a23 */ /* 0x102fe200000108b8 */
[----:B---3--:R-:W-:Y:S03]  /*83f0*/  F2FP.PACK_AB R110, R248, R250 ;  /* 0x000000faf86e723e */ /* 0x008fe600000000ff */
[----:B------:R1:W-:Y:S02]  /*8400*/  MUFU.EX2 R241, R2 ;  /* 0x0000000200f17308 */ /* 0x0003e40000000800 */
[--C-:B-1----:R-:W-:Y:S08]  /*8410*/  FFMA.FTZ R2, R231, c[0x0][0x2d0], -R184.reuse ;  /* 0x0000b400e7027a23 */ /* 0x102ff000000108b8 */
[----:B------:R1:W3:Y:S02]  /*8420*/  MUFU.EX2 R238, R2 ;  /* 0x0000000200ee7308 */ /* 0x0002e40000000800 */
[--C-:B-1----:R-:W-:Y:S01]  /*8430*/  FFMA.FTZ R2, R232, c[0x0][0x2d0], -R184.reuse ;  /* 0x0000b400e8027a23 */ /* 0x102fe200000108b8 */
[----:B---3--:R-:W-:Y:S07]  /*8440*/  F2FP.PACK_AB R109, R238, R241 ;  /* 0x000000f1ee6d723e */ /* 0x008fee00000000ff */
        /* <DEDUP_REMOVED lines=10> */
[--C-:B-1----:R-:W-:Y:S02]  /*84f0*/  FFMA.FTZ R2, R236, c[0x0][0x2d0], -R150.reuse ;  /* 0x0000b400ec027a23 */ /* 0x102fe40000010896 */
[----:B------:R-:W-:Y:S02]  /*8500*/  IMAD.MOV.U32 R236, RZ, RZ, R169 ;  /* 0x000000ffffec7224 */ /* 0x000fe400078e00a9 */
[-C--:B------:R-:W-:Y:S01]  /*8510*/  HMMA.16816.F32 R20, R100, R112.reuse, R20 ;  /* 0x000000706414723c */ /* 0x080fe20000001814 */
[----:B------:R1:W1:Y:S07]  /*8520*/  MUFU.EX2 R232, R2 ;  /* 0x0000000200e87308 */ /* 0x00026e0000000800 */
[C---:B------:R-:W-:Y:S08]  /*8530*/  HMMA.16816.F32 R24, R108.reuse, R112, R24 ;  /* 0x000000706c18723c */ /* 0x040ff00000001818 */
[-C--:B------:R-:W-:Y:S08]  /*8540*/  HMMA.16816.F32 R28, R108, R114.reuse, R28 ;  /* 0x000000726c1c723c */ /* 0x080ff0000000181c */
[C---:B------:R-:W-:Y:S01]  /*8550*/  HMMA.16816.F32 R32, R100.reuse, R114, R32 ;  /* 0x000000726420723c */ /* 0x040fe20000001820 */
[----:B------:R-:W3:Y:S03]  /*8560*/  LDSM.16.MT88.4 R112, [R205+0x2400] ;  /* 0x00240000cd70783b */ /* 0x000ee60000004200 */
[--C-:B-1----:R-:W-:Y:S04]  /*8570*/  FFMA.FTZ R2, R191, c[0x0][0x2d0], -R150.reuse ;  /* 0x0000b400bf027a23 */ /* 0x102fe80000010896 */
[-C--:B------:R-:W-:Y:S01]  /*8580*/  HMMA.16816.F32 R36, R100, R116.reuse, R36 ;  /* 0x000000746424723c */ /* 0x080fe20000001824 */
[----:B------:R1:W-:Y:S07]  /*8590*/  MUFU.EX2 R233, R2 ;  /* 0x0000000200e97308 */ /* 0x0003ee0000000800 */
[C---:B------:R-:W-:Y:S08]  /*85a0*/  HMMA.16816.F32 R40, R108.reuse, R116, R40 ;  /* 0x000000746c28723c */ /* 0x040ff00000001828 */
[-C--:B------:R-:W-:Y:S08]  /*85b0*/  HMMA.16816.F32 R44, R108, R118.reuse, R44 ;  /* 0x000000766c2c723c */ /* 0x080ff0000000182c */
[C---:B------:R-:W-:Y:S01]  /*85c0*/  HMMA.16816.F32 R48, R100.reuse, R118, R48 ;  /* 0x000000766430723c */ /* 0x040fe20000001830 */
[----:B------:R-:W2:Y:S03]  /*85d0*/  LDSM.16.MT88.4 R116, [R206+0x2400] ;  /* 0x00240000ce74783b */ /* 0x000ea60000004200 */
[----:B-1----:R-:W-:Y:S02]  /*85e0*/  FFMA.FTZ R2, R239, c[0x0][0x2d0], -R150 ;  /* 0x0000b400ef027a23 */ /* 0x002fe40000010896 */
[----:B------:R-:W-:Y:S02]  /*85f0*/  IMAD.MOV.U32 R239, RZ, RZ, R168 ;  /* 0x000000ffffef7224 */ /* 0x000fe400078e00a8 */
[-C--:B---3--:R-:W-:Y:S01]  /*8600*/  HMMA.16816.F32 R52, R100, R104.reuse, R52 ;  /* 0x000000686434723c */ /* 0x088fe20000001834 */
[----:B------:R1:W3:Y:S07]  /*8610*/  MUFU.EX2 R231, R2 ;  /* 0x0000000200e77308 */ /* 0x0002ee0000000800 */
[C---:B------:R-:W-:Y:S08]  /*8620*/  HMMA.16816.F32 R56, R108.reuse, R104, R56 ;  /* 0x000000686c38723c */ /* 0x040ff00000001838 */
[-C--:B------:R-:W-:Y:S08]  /*8630*/  HMMA.16816.F32 R60, R108, R106.reuse, R60 ;  /* 0x0000006a6c3c723c */ /* 0x080ff0000000183c */
[C---:B------:R-:W-:Y:S01]  /*8640*/  HMMA.16816.F32 R64, R100.reuse, R106, R64 ;  /* 0x0000006a6440723c */ /* 0x040fe20000001840 */
[----:B------:R-:W3:Y:S03]  /*8650*/  LDSM.16.MT88.4 R104, [R205+0x800] ;  /* 0x00080000cd68783b */ /* 0x000ee60000004200 */
[----:B-1----:R-:W-:Y:S01]  /*8660*/  FFMA.FTZ R2, R244, c[0x0][0x2d0], -R149 ;  /* 0x0000b400f4027a23 */ /* 0x002fe20000010895 */
[----:B------:R-:W-:Y:S03]  /*8670*/  MOV R244, R163 ;  /* 0x000000a300f47202 */ /* 0x000fe60000000f00 */
[-C--:B------:R-:W-:Y:S01]  /*8680*/  HMMA.16816.F32 R68, R100, R112.reuse, R68 ;  /* 0x000000706444723c */ /* 0x080fe20000001844 */
[----:B------:R1:W-:Y:S07]  /*8690*/  MUFU.EX2 R229, R2 ;  /* 0x0000000200e57308 */ /* 0x0003ee0000000800 */
[C---:B------:R-:W-:Y:S08]  /*86a0*/  HMMA.16816.F32 R72, R108.reuse, R112, R72 ;  /* 0x000000706c48723c */ /* 0x040ff00000001848 */
[-C--:B------:R-:W-:Y:S03]  /*86b0*/  HMMA.16816.F32 R76, R108, R114.reuse, R76 ;  /* 0x000000726c4c723c */ /* 0x080fe6000000184c */
[----:B--2---:R-:W-:Y:S01]  /*86c0*/  ISETP.GT.AND P0, PT, R221, R177, PT ;  /* 0x000000b1dd00720c */ /* 0x004fe20003f04270 */
[----:B----4-:R-:W-:Y:S01]  /*86d0*/  FFMA.FTZ R140, R140, R176, R183 ;  /* 0x000000b08c8c7223 */ /* 0x010fe200000100b7 */
[----:B------:R-:W-:Y:S01]  /*86e0*/  MOV R221, R157 ;  /* 0x0000009d00dd7202 */ /* 0x000fe20000000f00 */
[----:B------:R-:W-:Y:S02]  /*86f0*/  LDSM.16.MT88.4 R180, [R205+0x2c00] ;  /* 0x002c0000cdb4783b */ /* 0x000fe40000004200 */
[C---:B------:R-:W-:Y:S04]  /*8700*/  HMMA.16816.F32 R80, R100.reuse, R114, R80 ;  /* 0x000000726450723c */ /* 0x040fe80000001850 */
[----:B-1----:R-:W-:Y:S02]  /*8710*/  FFMA.FTZ R2, R245, c[0x0][0x2d0], -R149 ;  /* 0x0000b400f5027a23 */ /* 0x002fe40000010895 */
[----:B-----5:R-:W-:Y:S01]  /*8720*/  FFMA.FTZ R3, R3, R137, R175 ;  /* 0x0000008903037223 */ /* 0x020fe200000100af */
[----:B------:R-:W1:Y:S01]  /*8730*/  LDSM.16.MT88.4 R112, [R206+0x800] ;  /* 0x00080000ce70783b */ /* 0x000e620000004200 */
[-C--:B------:R-:W-:Y:S01]  /*8740*/  HMMA.16816.F32 R84, R100, R116.reuse, R84 ;  /* 0x000000746454723c */ /* 0x080fe20000001854 */
[----:B------:R2:W4:Y:S03]  /*8750*/  MUFU.EX2 R228, R2 ;  /* 0x0000000200e47308 */ /* 0x0005260000000800 */
[----:B------:R-:W-:Y:S02]  /*8760*/  FFMA.FTZ R0, R0, R136, R174 ;  /* 0x0000008800007223 */ /* 0x000fe400000100ae */
[----:B------:R-:W-:Y:S02]  /*8770*/  FFMA.FTZ R141, R141, R138, R139 ;  /* 0x0000008a8d8d7223 */ /* 0x000fe4000001008b */
[C---:B------:R-:W-:Y:S01]  /*8780*/  HMMA.16816.F32 R88, R108.reuse, R116, R88 ;  /* 0x000000746c58723c */ /* 0x040fe20000001858 */
[----:B------:R-:W-:Y:S03]  /*8790*/  LDSM.16.MT88.4 R136, [R206+0x1c00] ;  /* 0x001c0000ce88783b */ /* 0x000fe60000004200 */
[----:B------:R-:W-:Y:S04]  /*87a0*/  IMAD.MOV.U32 R245, RZ, RZ, R162 ;  /* 0x000000fffff57224 */ /* 0x000fe800078e00a2 */
[-C--:B------:R-:W-:Y:S07]  /*87b0*/  HMMA.16816.F32 R92, R108, R118.reuse, R92 ;  /* 0x000000766c5c723c */ /* 0x080fee000000185c */
[----:B------:R-:W-:Y:S01]  /*87c0*/  FFMA.FTZ R108, R197, c[0x0][0x2d0], -R150 ;  /* 0x0000b400c56c7a23 */ /* 0x000fe20000010896 */
[----:B------:R-:W-:Y:S01]  /*87d0*/  HMMA.16816.F32 R96, R100, R118, R96 ;  /* 0x000000766460723c */ /* 0x000fe20000001860 */
[----:B------:R-:W5:Y:S03]  /*87e0*/  LDSM.16.MT88.4 R116, [R205+0x1800] ;  /* 0x00180000cd74783b */ /* 0x000f660000004200 */
[----:B--2---:R-:W-:Y:S02]  /*87f0*/  FFMA.FTZ R2, R243, c[0x0][0x2d0], -R149 ;  /* 0x0000b400f3027a23 */ /* 0x004fe40000010895 */
[----:B------:R-:W-:Y:S01]  /*8800*/  IMAD.MOV.U32 R197, RZ, RZ, R199 ;  /* 0x000000ffffc57224 */ /* 0x000fe200078e00c7 */
[----:B------:R-:W-:Y:S01]  /*8810*/  F2FP.PACK_AB R100, R232, R230 ;  /* 0x000000e6e864723e */ /* 0x000fe200000000ff */
[----:B------:R2:W1:Y:S01]  /*8820*/  MUFU.EX2 R226, R2 ;  /* 0x0000000200e27308 */ /* 0x0004620000000800 */
[----:B---3--:R-:W-:Y:S03]  /*8830*/  F2FP.PACK_AB R102, R231, R233 ;  /* 0x000000e9e766723e */ /* 0x008fe600000000ff */
[----:B------:R-:W-:Y:S01]  /*8840*/  IMAD.MOV.U32 R160, RZ, RZ, R197 ;  /* 0x000000ffffa07224 */ /* 0x000fe200078e00c5 */
[----:B----4-:R-:W-:Y:S01]  /*8850*/  F2FP.PACK_AB R101, R228, R229 ;  /* 0x000000e5e465723e */ /* 0x010fe200000000ff */
[----:B------:R-:W-:Y:S04]  /*8860*/  IMAD.MOV.U32 R243, RZ, RZ, R158 ;  /* 0x000000fffff37224 */ /* 0x000fe800078e009e */
[----:B------:R-:W-:Y:S01]  /*8870*/  MUFU.EX2 R197, R108 ;  /* 0x0000006c00c57308 */ /* 0x000fe20000000800 */
[----:B--2---:R-:W-:Y:S01]  /*8880*/  FFMA.FTZ R2, R128, c[0x0][0x2d0], -R151 ;  /* 0x0000b40080027a23 */ /* 0x004fe20000010897 */
[----:B-1----:R-:W-:Y:S01]  /*8890*/  F2FP.PACK_AB R103, R226, R227 ;  /* 0x000000e3e267723e */ /* 0x002fe200000000ff */
[----:B------:R-:W-:Y:S01]  /*88a0*/  IMAD.MOV.U32 R128, RZ, RZ, R125 ;  /* 0x000000ffff807224 */ /* 0x000fe200078e007d */
[----:B------:R-:W-:Y:S06]  /*88b0*/  MOV R125, R186 ;  /* 0x000000ba007d7202 */ /* 0x000fec0000000f00 */
[----:B------:R1:W-:Y:S01]  /*88c0*/  MUFU.EX2 R225, R2 ;  /* 0x0000000200e17308 */ /* 0x0003e20000000800 */
[----:B------:R-:W-:Y:S02]  /*88d0*/  IMAD.MOV.U32 R186, RZ, RZ, R123 ;  /* 0x000000ffffba7224 */ /* 0x000fe400078e007b */
[----:B------:R-:W-:Y:S01]  /*88e0*/  IMAD.MOV.U32 R123, RZ, RZ, R121 ;  /* 0x000000ffff7b7224 */ /* 0x000fe200078e0079 */
[-C--:B------:R-:W-:Y:S03]  /*88f0*/  HMMA.16816.F32 R4, R100, R104.reuse, R4 ;  /* 0x000000686404723c */ /* 0x080fe60000001804 */
[----:B------:R-:W-:Y:S01]  /*8900*/  MOV R121, R167 ;  /* 0x000000a700797202 */ /* 0x000fe20000000f00 */
[----:B------:R-:W-:Y:S02]  /*8910*/  IMAD.MOV.U32 R167, RZ, RZ, R165 ;  /* 0x000000ffffa77224 */ /* 0x000fe400078e00a5 */
[----:B------:R-:W-:Y:S02]  /*8920*/  IMAD.MOV.U32 R165, RZ, RZ, R201 ;  /* 0x000000ffffa57224 */ /* 0x000fe400078e00c9 */
[--C-:B------:R-:W-:Y:S04]  /*8930*/  FFMA.FTZ R132, R123, c[0x0][0x2d0], -R151.reuse ;  /* 0x0000b4007b847a23 */ /* 0x100fe80000010897 */
[----:B------:R-:W-:Y:S01]  /*8940*/  FFMA.FTZ R134, R121, c[0x0][0x2d0], -R151 ;  /* 0x0000b40079867a23 */ /* 0x000fe20000010897 */
[----:B------:R-:W-:Y:S01]  /*8950*/  MUFU.EX2 R190, R132 ;  /* 0x0000008400be7308 */ /* 0x000fe20000000800 */
[--C-:B------:R-:W-:Y:S02]  /*8960*/  FFMA.FTZ R129, R125, c[0x0][0x2d0], -R149.reuse ;  /* 0x0000b4007d817a23 */ /* 0x100fe40000010895 */
[----:B------:R-:W-:Y:S01]  /*8970*/  FFMA.FTZ R131, R186, c[0x0][0x2d0], -R149 ;  /* 0x0000b400ba837a23 */ /* 0x000fe20000010895 */
[----:B------:R-:W-:Y:S01]  /*8980*/  MOV R186, R167 ;  /* 0x000000a700ba7202 */ /* 0x000fe20000000f00 */
[----:B------:R-:W-:Y:S02]  /*8990*/  IMAD.MOV.U32 R173, RZ, RZ, R165 ;  /* 0x000000ffffad7224 */ /* 0x000fe400078e00a5 */
[----:B-1----:R-:W-:Y:S02]  /*89a0*/  FFMA.FTZ R2, R249, c[0x0][0x2d0], -R151 ;  /* 0x0000b400f9027a23 */ /* 0x002fe40000010897 */
[----:B------:R-:W-:Y:S01]  /*89b0*/  IMAD.MOV.U32 R249, RZ, RZ, R152 ;  /* 0x000000fffff97224 */ /* 0x000fe200078e0098 */
[----:B------:R-:W-:Y:S01]  /*89c0*/  MUFU.EX2 R192, R131 ;  /* 0x0000008300c07308 */ /* 0x000fe20000000800 */
[----:B------:R-:W-:Y:S02]  /*89d0*/  FADD.FTZ R140, R173, R140 ;  /* 0x0000008cad8c7221 */ /* 0x000fe40000010000 */
[----:B------:R-:W-:Y:S07]  /*89e0*/  FADD.FTZ R186, R186, R3 ;  /* 0x00000003baba7221 */ /* 0x000fee0000010000 */
[----:B------:R1:W2:Y:S10]  /*89f0*/  MUFU.EX2 R223, R2 ;  /* 0x0000000200df7308 */ /* 0x0002b40000000800 */
[----:B------:R-:W-:Y:S01]  /*8a00*/  MUFU.EX2 R188, R134 ;  /* 0x0000008600bc7308 */ /* 0x000fe20000000800 */
[----:B-1----:R-:W-:Y:S01]  /*8a10*/  FFMA.FTZ R2, R240, c[0x0][0x2d0], -R151 ;  /* 0x0000b400f0027a23 */ /* 0x002fe20000010897 */
[----:B--2---:R-:W-:Y:S01]  /*8a20*/  F2FP.PACK_AB R108, R223, R225 ;  /* 0x000000e1df6c723e */ /* 0x004fe200000000ff */
[----:B------:R-:W-:Y:S07]  /*8a30*/  IMAD.MOV.U32 R240, RZ, RZ, R153 ;  /* 0x000000fffff07224 */ /* 0x000fee00078e0099 */
[----:B------:R1:W-:Y:S02]  /*8a40*/  MUFU.EX2 R224, R2 ;  /* 0x0000000200e07308 */ /* 0x0003e40000000800 */
[----:B-1----:R-:W-:Y:S01]  /*8a50*/  FFMA.FTZ R2, R242, c[0x0][0x2d0], -R151 ;  /* 0x0000b400f2027a23 */ /* 0x002fe20000010897 */
[----:B------:R-:W-:Y:S07]  /*8a60*/  MOV R242, R154 ;  /* 0x0000009a00f27202 */ /* 0x000fee0000000f00 */
[----:B------:R1:W2:Y:S02]  /*8a70*/  MUFU.EX2 R222, R2 ;  /* 0x0000000200de7308 */ /* 0x0002a40000000800 */
[--C-:B-1----:R-:W-:Y:S01]  /*8a80*/  FFMA.FTZ R2, R127, c[0x0][0x2d0], -R184.reuse ;  /* 0x0000b4007f027a23 */ /* 0x102fe200000108b8 */
[----:B--2---:R-:W-:Y:S01]  /*8a90*/  F2FP.PACK_AB R110, R222, R224 ;  /* 0x000000e0de6e723e */ /* 0x004fe200000000ff */
[----:B------:R-:W-:Y:S06]  /*8aa0*/  IMAD.MOV.U32 R127, RZ, RZ, R203 ;  /* 0x000000ffff7f7224 */ /* 0x000fec00078e00cb */
[----:B------:R1:W-:Y:S02]  /*8ab0*/  MUFU.EX2 R203, R2 ;  /* 0x0000000200cb7308 */ /* 0x0003e40000000800 */
[----:B-1----:R-:W-:Y:S02]  /*8ac0*/  FFMA.FTZ R2, R124, c[0x0][0x2d0], -R184 ;  /* 0x0000b4007c027a23 */ /* 0x002fe400000108b8 */
[----:B------:R-:W-:Y:S01]  /*8ad0*/  IMAD.MOV.U32 R124, RZ, RZ, R185 ;  /* 0x000000ffff7c7224 */ /* 0x000fe200078e00b9 */
[----:B------:R-:W-:Y:S01]  /*8ae0*/  MOV R185, R122 ;  /* 0x0000007a00b97202 */ /* 0x000fe20000000f00 */
[----:B------:R-:W-:Y:S02]  /*8af0*/  IMAD.MOV.U32 R122, RZ, RZ, R193 ;  /* 0x000000ffff7a7224 */ /* 0x000fe400078e00c1 */
[----:B------:R-:W-:Y:S01]  /*8b00*/  IMAD.MOV.U32 R193, RZ, RZ, R166 ;  /* 0x000000ffffc17224 */ /* 0x000fe200078e00a6 */
[----:B------:R-:W-:Y:S01]  /*8b10*/  MOV R166, R200 ;  /* 0x000000c800a67202 */ /* 0x000fe20000000f00 */
[----:B------:R-:W-:Y:S01]  /*8b20*/  FFMA.FTZ R133, R122, c[0x0][0x2d0], -R151 ;  /* 0x0000b4007a857a23 */ /* 0x000fe20000010897 */
[----:B------:R1:W2:Y:S01]  /*8b30*/  MUFU.EX2 R200, R2 ;  /* 0x0000000200c87308 */ /* 0x0002a20000000800 */
[----:B------:R-:W3:Y:S01]  /*8b40*/  LDSM.16.MT88.4 R120, [R206+0x1800] ;  /* 0x00180000ce78783b */ /* 0x000ee20000004200 */
[----:B------:R-:W-:Y:S02]  /*8b50*/  FFMA.FTZ R130, R124, c[0x0][0x2d0], -R149 ;  /* 0x0000b4007c827a23 */ /* 0x000fe40000010895 */
[----:B------:R-:W-:Y:S02]  /*8b60*/  IMAD.MOV.U32 R172, RZ, RZ, R166 ;  /* 0x000000ffffac7224 */ /* 0x000fe400078e00a6 */
[----:B------:R-:W-:Y:S02]  /*8b70*/  FFMA.FTZ R151, R193, c[0x0][0x2d0], -R151 ;  /* 0x0000b400c1977a23 */ /* 0x000fe40000010897 */
[----:B------:R-:W-:Y:S01]  /*8b80*/  FFMA.FTZ R149, R185, c[0x0][0x2d0], -R149 ;  /* 0x0000b400b9957a23 */ /* 0x000fe20000010895 */
[----:B------:R-:W-:Y:S01]  /*8b90*/  LDSM.16.MT88.4 R164, [R205+0xc00] ;  /* 0x000c0000cda4783b */ /* 0x000fe20000004200 */
[----:B------:R-:W-:Y:S01]  /*8ba0*/  MUFU.EX2 R193, R130 ;  /* 0x0000008200c17308 */ /* 0x000fe20000000800 */
[----:B------:R-:W-:Y:S02]  /*8bb0*/  IMAD.MOV.U32 R185, RZ, RZ, R194 ;  /* 0x000000ffffb97224 */ /* 0x000fe400078e00c2 */
[----:B------:R-:W-:Y:S04]  /*8bc0*/  FADD.FTZ R141, R172, R141 ;  /* 0x0000008dac8d7221 */ /* 0x000fe80000010000 */
[----:B------:R-:W-:Y:S03]  /*8bd0*/  FADD.FTZ R141, R170, R141 ;  /* 0x0000008daa8d7221 */ /* 0x000fe60000010000 */
[----:B------:R-:W4:Y:S01]  /*8be0*/  MUFU.EX2 R194, R129 ;  /* 0x0000008100c27308 */ /* 0x000f220000000800 */
[--C-:B-1----:R-:W-:Y:S01]  /*8bf0*/  FFMA.FTZ R2, R247, c[0x0][0x2d0], -R184.reuse ;  /* 0x0000b400f7027a23 */ /* 0x102fe200000108b8 */
[----:B--2---:R-:W-:Y:S01]  /*8c00*/  F2FP.PACK_AB R109, R200, R203 ;  /* 0x000000cbc86d723e */ /* 0x004fe200000000ff */
[----:B------:R-:W-:Y:S07]  /*8c10*/  IMAD.MOV.U32 R247, RZ, RZ, R155 ;  /* 0x000000fffff77224 */ /* 0x000fee00078e009b */
[----:B------:R1:W-:Y:S10]  /*8c20*/  MUFU.EX2 R201, R2 ;  /* 0x0000000200c97308 */ /* 0x0003f40000000800 */
[----:B------:R4:W2:Y:S10]  /*8c30*/  MUFU.EX2 R191, R149 ;  /* 0x0000009500bf7308 */ /* 0x0008b40000000800 */
[----:B------:R2:W2:Y:S01]  /*8c40*/  MUFU.EX2 R187, R151 ;  /* 0x0000009700bb7308 */ /* 0x0004a20000000800 */
[----:B-1----:R-:W-:Y:S02]  /*8c50*/  FFMA.FTZ R2, R246, c[0x0][0x2d0], -R184 ;  /* 0x0000b400f6027a23 */ /* 0x002fe400000108b8 */
[----:B------:R-:W-:Y:S07]  /*8c60*/  IMAD.MOV.U32 R246, RZ, RZ, R156 ;  /* 0x000000fffff67224 */ /* 0x000fee00078e009c */
[----:B------:R-:W1:Y:S01]  /*8c70*/  MUFU.EX2 R199, R2 ;  /* 0x0000000200c77308 */ /* 0x000e620000000800 */
[----:B----4-:R-:W-:Y:S09]  /*8c80*/  F2FP.PACK_AB R149, R193, R194 ;  /* 0x000000c2c195723e */ /* 0x010ff200000000ff */
[----:B------:R-:W4:Y:S01]  /*8c90*/  MUFU.EX2 R189, R133 ;  /* 0x0000008500bd7308 */ /* 0x000f220000000800 */
[----:B--2---:R-:W-:Y:S02]  /*8ca0*/  F2FP.PACK_AB R151, R191, R192 ;  /* 0x000000c0bf97723e */ /* 0x004fe400000000ff */
[----:B------:R-:W-:Y:S02]  /*8cb0*/  F2FP.PACK_AB R178, R187, R188 ;  /* 0x000000bcbbb2723e */ /* 0x000fe400000000ff */
[----:B-1----:R-:W-:Y:S01]  /*8cc0*/  F2FP.PACK_AB R111, R199, R201 ;  /* 0x000000c9c76f723e */ /* 0x002fe200000000ff */
[--C-:B------:R-:W-:Y:S02]  /*8cd0*/  FFMA.FTZ R2, R128, c[0x0][0x2d0], -R150.reuse ;  /* 0x0000b40080027a23 */ /* 0x100fe40000010896 */
[--C-:B------:R-:W-:Y:S02]  /*8ce0*/  FFMA.FTZ R128, R127, c[0x0][0x2d0], -R150.reuse ;  /* 0x0000b4007f807a23 */ /* 0x100fe40000010896 */
[----:B------:R-:W-:Y:S01]  /*8cf0*/  FFMA.FTZ R150, R126, c[0x0][0x2d0], -R150 ;  /* 0x0000b4007e967a23 */ /* 0x000fe20000010896 */
[----:B------:R1:W-:Y:S01]  /*8d00*/  MUFU.EX2 R195, R2 ;  /* 0x0000000200c37308 */ /* 0x0003e20000000800 */
[C---:B------:R-:W-:Y:S01]  /*8d10*/  HMMA.16816.F32 R8, R108.reuse, R104, R8 ;  /* 0x000000686c08723c */ /* 0x040fe20000001808 */
[----:B------:R-:W2:Y:S03]  /*8d20*/  LDSM.16.MT88.4 R124, [R205+0x2800] ;  /* 0x00280000cd7c783b */ /* 0x000ea60000004200 */
[----:B----4-:R-:W-:Y:S04]  /*8d30*/  F2FP.PACK_AB R176, R189, R190 ;  /* 0x000000bebdb0723e */ /* 0x010fe800000000ff */
[-C--:B------:R-:W-:Y:S01]  /*8d40*/  HMMA.16816.F32 R12, R108, R106.reuse, R12 ;  /* 0x0000006a6c0c723c */ /* 0x080fe2000000180c */
[----:B------:R4:W-:Y:S07]  /*8d50*/  MUFU.EX2 R196, R128 ;  /* 0x0000008000c47308 */ /* 0x0009ee0000000800 */
[C---:B------:R-:W-:Y:S01]  /*8d60*/  HMMA.16816.F32 R16, R100.reuse, R106, R16 ;  /* 0x0000006a6410723c */ /* 0x040fe20000001810 */
[----:B------:R-:W2:Y:S02]  /*8d70*/  LDSM.16.MT88.4 R104, [R206+0x2800] ;  /* 0x00280000ce68783b */ /* 0x000ea40000004200 */
[----:B------:R-:W3:Y:S01]  /*8d80*/  MUFU.EX2 R198, R150 ;  /* 0x0000009600c67308 */ /* 0x000ee20000000800 */
[--C-:B-1----:R-:W-:Y:S04]  /*8d90*/  FFMA.FTZ R2, R147, c[0x0][0x2d0], -R184.reuse ;  /* 0x0000b40093027a23 */ /* 0x102fe800000108b8 */
[-C--:B------:R-:W-:Y:S05]  /*8da0*/  HMMA.16816.F32 R20, R100, R112.reuse, R20 ;  /* 0x000000706414723c */ /* 0x080fea0000001814 */
[----:B------:R1:W-:Y:S03]  /*8db0*/  MUFU.EX2 R147, R2 ;  /* 0x0000000200937308 */ /* 0x0003e60000000800 */
[C---:B------:R-:W-:Y:S01]  /*8dc0*/  HMMA.16816.F32 R24, R108.reuse, R112, R24 ;  /* 0x000000706c18723c */ /* 0x040fe20000001818 */
[----:B----4-:R-:W-:Y:S07]  /*8dd0*/  LDSM.16.MT88.4 R128, [R205+0x1c00] ;  /* 0x001c0000cd80783b */ /* 0x010fee0000004200 */
[-C--:B------:R-:W-:Y:S04]  /*8de0*/  HMMA.16816.F32 R28, R108, R114.reuse, R28 ;  /* 0x000000726c1c723c */ /* 0x080fe8000000181c */
[----:B---3--:R-:W-:Y:S04]  /*8df0*/  F2FP.PACK_AB R150, R198, R196 ;  /* 0x000000c4c696723e */ /* 0x008fe800000000ff */
[C---:B------:R-:W-:Y:S01]  /*8e00*/  HMMA.16816.F32 R32, R100.reuse, R114, R32 ;  /* 0x000000726420723c */ /* 0x040fe20000001820 */
[----:B------:R-:W3:Y:S03]  /*8e10*/  LDSM.16.MT88.4 R112, [R206+0xc00] ;  /* 0x000c0000ce70783b */ /* 0x000ee60000004200 */
[----:B-1----:R-:W-:Y:S02]  /*8e20*/  FFMA.FTZ R2, R135, c[0x0][0x2d0], -R184 ;  /* 0x0000b40087027a23 */ /* 0x002fe400000108b8 */
[----:B------:R-:W-:Y:S02]  /*8e30*/  IMAD.MOV.U32 R135, RZ, RZ, R171 ;  /* 0x000000ffff877224 */ /* 0x000fe400078e00ab */
[-C--:B-----5:R-:W-:Y:S04]  /*8e40*/  HMMA.16816.F32 R36, R100, R116.reuse, R36 ;  /* 0x000000746424723c */ /* 0x0a0fe80000001824 */
[----:B------:R-:W-:Y:S02]  /*8e50*/  IMAD.MOV.U32 R171, RZ, RZ, R185 ;  /* 0x000000ffffab7224 */ /* 0x000fe400078e00b9 */
[----:B------:R1:W4:Y:S02]  /*8e60*/  MUFU.EX2 R185, R2 ;  /* 0x0000000200b97308 */ /* 0x0003240000000800 */
[C---:B------:R-:W-:Y:S04]  /*8e70*/  HMMA.16816.F32 R40, R108.reuse, R116, R40 ;  /* 0x000000746c28723c */ /* 0x040fe80000001828 */
[----:B------:R-:W-:Y:S02]  /*8e80*/  FADD.FTZ R3, R171, R140 ;  /* 0x0000008cab037221 */ /* 0x000fe40000010000 */
[----:B------:R-:W-:Y:S02]  /*8e90*/  IMAD.MOV.U32 R140, RZ, RZ, R159 ;  /* 0x000000ffff8c7224 */ /* 0x000fe400078e009f */
[-C--:B------:R-:W-:Y:S04]  /*8ea0*/  HMMA.16816.F32 R44, R108, R118.reuse, R44 ;  /* 0x000000766c2c723c */ /* 0x080fe8000000182c */
[----:B------:R-:W-:Y:S01]  /*8eb0*/  FADD.FTZ R3, R221, R3 ;  /* 0x00000003dd037221 */ /* 0x000fe20000010000 */
[----:B------:R-:W-:Y:S03]  /*8ec0*/  MOV R221, R202 ;  /* 0x000000ca00dd7202 */ /* 0x000fe60000000f00 */
[C---:B------:R-:W-:Y:S04]  /*8ed0*/  HMMA.16816.F32 R48, R100.reuse, R118, R48 ;  /* 0x000000766430723c */ /* 0x040fe80000001830 */
[--C-:B-1----:R-:W-:Y:S01]  /*8ee0*/  FFMA.FTZ R2, R160, c[0x0][0x2d0], -R184.reuse ;  /* 0x0000b400a0027a23 */ /* 0x102fe200000108b8 */
[----:B------:R-:W-:Y:S03]  /*8ef0*/  MOV R160, R146 ;  /* 0x0000009200a07202 */ /* 0x000fe60000000f00 */
[-C--:B------:R-:W-:Y:S01]  /*8f00*/  HMMA.16816.F32 R52, R100, R120.reuse, R52 ;  /* 0x000000786434723c */ /* 0x080fe20000001834 */
[----:B------:R1:W-:Y:S03]  /*8f10*/  MUFU.EX2 R146, R2 ;  /* 0x0000000200927308 */ /* 0x0003e60000000800 */
[----:B------:R-:W-:Y:S01]  /*8f20*/  FFMA.FTZ R184, R148, c[0x0][0x2d0], -R184 ;  /* 0x0000b40094b87a23 */ /* 0x000fe200000108b8 */
[----:B------:R-:W-:Y:S02]  /*8f30*/  F2FP.PACK_AB R148, R195, R197 ;  /* 0x000000c5c394723e */ /* 0x000fe400000000ff */
[----:B----4-:R-:W-:Y:S01]  /*8f40*/  F2FP.PACK_AB R177, R185, R147 ;  /* 0x00000093b9b1723e */ /* 0x010fe200000000ff */
[C---:B------:R-:W-:Y:S03]  /*8f50*/  HMMA.16816.F32 R56, R108.reuse, R120, R56 ;  /* 0x000000786c38723c */ /* 0x040fe60000001838 */
[----:B------:R-:W4:Y:S05]  /*8f60*/  MUFU.EX2 R184, R184 ;  /* 0x000000b800b87308 */ /* 0x000f2a0000000800 */
[-C--:B------:R-:W-:Y:S08]  /*8f70*/  HMMA.16816.F32 R60, R108, R122.reuse, R60 ;  /* 0x0000007a6c3c723c */ /* 0x080ff0000000183c */
[C---:B------:R-:W-:Y:S04]  /*8f80*/  HMMA.16816.F32 R64, R100.reuse, R122, R64 ;  /* 0x0000007a6440723c */ /* 0x040fe80000001840 */
[----:B-1----:R-:W-:Y:S01]  /*8f90*/  FADD.FTZ R2, R135, R0 ;  /* 0x0000000087027221 */ /* 0x002fe20000010000 */
[----:B------:R-:W-:Y:S03]  /*8fa0*/  MOV R0, R160 ;  /* 0x000000a000007202 */ /* 0x000fe60000000f00 */
[-C--:B--2---:R-:W-:Y:S04]  /*8fb0*/  HMMA.16816.F32 R68, R100, R124.reuse, R68 ;  /* 0x0000007c6444723c */ /* 0x084fe80000001844 */
[----:B----4-:R-:W-:Y:S01]  /*8fc0*/  F2FP.PACK_AB R179, R184, R146 ;  /* 0x00000092b8b3723e */ /* 0x010fe200000000ff */
[----:B------:R-:W-:Y:S03]  /*8fd0*/  FADD.FTZ R0, R0, R186 ;  /* 0x000000ba00007221 */ /* 0x000fe60000010000 */
[C---:B------:R-:W-:Y:S04]  /*8fe0*/  HMMA.16816.F32 R72, R108.reuse, R124, R72 ;  /* 0x0000007c6c48723c */ /* 0x040fe80000001848 */
[----:B------:R-:W-:Y:S04]  /*8ff0*/  FADD.FTZ R0, R247, R0 ;  /* 0x00000000f7007221 */ /* 0x000fe80000010000 */
[-C--:B------:R-:W-:Y:S08]  /*9000*/  HMMA.16816.F32 R76, R108, R126.reuse, R76 ;  /* 0x0000007e6c4c723c */ /* 0x080ff0000000184c */
[C---:B------:R-:W-:Y:S08]  /*9010*/  HMMA.16816.F32 R80, R100.reuse, R126, R80 ;  /* 0x0000007e6450723c */ /* 0x040ff00000001850 */
[-C--:B------:R-:W-:Y:S08]  /*9020*/  HMMA.16816.F32 R84, R100, R104.reuse, R84 ;  /* 0x000000686454723c */ /* 0x080ff00000001854 */
[C---:B------:R-:W-:Y:S08]  /*9030*/  HMMA.16816.F32 R88, R108.reuse, R104, R88 ;  /* 0x000000686c58723c */ /* 0x040ff00000001858 */
[-C--:B------:R-:W-:Y:S08]  /*9040*/  HMMA.16816.F32 R92, R108, R106.reuse, R92 ;  /* 0x0000006a6c5c723c */ /* 0x080ff0000000185c */
[----:B------:R-:W-:Y:S08]  /*9050*/  HMMA.16816.F32 R96, R100, R106, R96 ;  /* 0x0000006a6460723c */ /* 0x000ff00000001860 */
[-C--:B------:R-:W-:Y:S01]  /*9060*/  HMMA.16816.F32 R152, R148, R164.reuse, R4 ;  /* 0x000000a49498723c */ /* 0x080fe20000001804 */
[----:B------:R-:W1:Y:S07]  /*9070*/  LDSM.16.MT88.4 R4, [R206+0x2c00] ;  /* 0x002c0000ce04783b */ /* 0x000e6e0000004200 */
        /* <DEDUP_REMOVED lines=55> */
[----:B------:R-:W-:Y:S02]  /*93f0*/  FADD.FTZ R3, R185, R3 ;  /* 0x00000003b9037221 */ /* 0x000fe40000010000 */
[----:B------:R-:W-:Y:S02]  /*9400*/  IMAD.MOV.U32 R141, RZ, RZ, R144 ;  /* 0x000000ffff8d7224 */ /* 0x000fe400078e0090 */
        /* <DEDUP_REMOVED lines=18> */
[----:B------:R-:W-:Y:S02]  /*9530*/  FADD.FTZ R3, R191, R4 ;  /* 0x00000004bf037221 */ /* 0x000fe40000010000 */
[----:B------:R-:W-:Y:S02]  /*9540*/  FADD.FTZ R2, R187, R2 ;  /* 0x00000002bb027221 */ /* 0x000fe40000010000 */
[----:B------:R-:W-:Y:S01]  /*9550*/  FADD.FTZ R0, R184, R0 ;  /* 0x00000000b8007221 */ /* 0x000fe20000010000 */
[----:B------:R1:W-:Y:S01]  /*9560*/  STL [R1+0x1c], R3 ;  /* 0x00001c0301007387 */ /* 0x0003e20000100800 */
[----:B------:R-:W-:Y:S03]  /*9570*/  IMAD.MOV.U32 R146, RZ, RZ, R143 ;  /* 0x000000ffff927224 */ /* 0x000fe600078e008f */
[----:B------:R1:W-:Y:S04]  /*9580*/  STL [R1+0x20], R2 ;  /* 0x0000200201007387 */ /* 0x0003e80000100800 */
[----:B------:R1:W-:Y:S01]  /*9590*/  STL [R1+0x24], R0 ;  /* 0x0000240001007387 */ /* 0x0003e20000100800 */
[----:B------:R-:W-:-:S05]  /*95a0*/  @P0 BRA `(.L_x_1307) ;  /* 0xffffbea000000947 */ /* 0x000fca000383ffff */
.L_x_1306:
[----:B-1----:R-:W-:-:S13]  /*95b0*/  ISETP.GE.AND P0, PT, R202, RZ, PT ;  /* 0x000000ffca00720c */ /* 0x002fda0003f06270 */
[----:B------:R-:W-:Y:S05]  /*95c0*/  @!P0 BRA `(.L_x_1308) ;  /* 0x0000319000008947 */ /* 0x000fea0003800000 */
[----:B------:R-:W-:Y:S01]  /*95d0*/  IMAD.MOV.U32 R2, RZ, RZ, R144 ;  /* 0x000000ffff027224 */ /* 0x000fe200078e0090 */
[----:B------:R-:W-:Y:S01]  /*95e0*/  MOV R146, R142 ;  /* 0x0000008e00927202 */ /* 0x000fe20000000f00 */
[----:B------:R-:W-:Y:S01]  /*95f0*/  IMAD.MOV.U32 R0, RZ, RZ, R145 ;  /* 0x000000ffff007224 */ /* 0x000fe200078e0091 */
[----:B------:R-:W-:Y:S02]  /*9600*/  MOV R3, R143 ;  /* 0x0000008f00037202 */ /* 0x000fe40000000f00 */
.L_x_1309:
[----:B------:R-:W2:Y:S01]  /*9610*/  LDL.64 R56, [R1+0x8] ;  /* 0x0000080001387983 */ /* 0x000ea20000100a00 */
[----:B------:R-:W-:Y:S04]  /*9620*/  DEPBAR.LE SB0, 0x0 ;  /* 0x000080000000791a */ /* 0x000fe80000000000 */
[----:B------:R-:W-:Y:S01]  /*9630*/  WARPSYNC 0xffffffff ;  /* 0xffffffff00007948 */ /* 0x000fe20003800000 */
[----:B------:R-:W3:Y:S01]  /*9640*/  LDL R184, [R1+0x14] ;  /* 0x0000140001b87983 */ /* 0x000ee20000100800 */
[----:B------:R-:W-:Y:S01]  /*9650*/  SHF.R.S32.HI R20, RZ, 0x1f, R202 ;  /* 0x0000001fff147819 */ /* 0x000fe200000114ca */
[----:B------:R-:W-:Y:S01]  /*9660*/  IMAD.WIDE.U32 R44, R202, c[0x0][0x208], RZ ;  /* 0x00008200ca2c7a25 */ /* 0x000fe200078e00ff */
[----:B------:R-:W-:Y:S01]  /*9670*/  MOV R55, c[0x0][0x20c] ;  /* 0x0000830000377a02 */ /* 0x000fe20000000f00 */
[----:B------:R-:W4:Y:S02]  /*9680*/  LDL R189, [R1+0x28] ;  /* 0x0000280001bd7983 */ /* 0x000f240000100800 */
[----:B------:R-:W-:Y:S01]  /*9690*/  IMAD R28, R20, c[0x0][0x208], RZ ;  /* 0x00008200141c7a24 */ /* 0x000fe200078e02ff */
[----:B------:R-:W-:Y:S01]  /*96a0*/  SHF.L.U32 R40, R44, 0x6, RZ ;  /* 0x000000062c287819 */ /* 0x000fe200000006ff */
[----:B------:R-:W-:Y:S02]  /*96b0*/  BAR.SYNC.DEFER_BLOCKING 0x0 ;  /* 0x0000000000007b1d */ /* 0x000fe40000010000 */
[----:B------:R-:W-:Y:S05]  /*96c0*/  IMAD R28, R202, c[0x0][0x20c], R28 ;  /* 0x00008300ca1c7a24 */ /* 0x000fea00078e021c */
[----:B------:R-:W-:Y:S02]  /*96d0*/  IADD3 R28, R45, R28, RZ ;  /* 0x0000001c2d1c7210 */ /* 0x000fe40007ffe0ff */
[----:B------:R-:W-:Y:S02]  /*96e0*/  MOV R45, c[0x0][0x208] ;  /* 0x00008200002d7a02 */ /* 0x000fe40000000f00 */
[----:B------:R-:W-:Y:S01]  /*96f0*/  SHF.L.U64.HI R44, R44, 0x6, R28 ;  /* 0x000000062c2c7819 */ /* 0x000fe2000001021c */
[----:B------:R-:W-:Y:S08]  /*9700*/  LDSM.16.M88.4 R64, [R207] ;  /* 0x00000000cf40783b */ /* 0x000ff00000000200 */
[----:B------:R-:W1:Y:S08]  /*9710*/  LDSM.16.M88.4 R16, [R204] ;  /* 0x00000000cc10783b */ /* 0x000e700000000200 */
[----:B------:R-:W5:Y:S08]  /*9720*/  LDSM.16.M88.4 R60, [R207+0x1000] ;  /* 0x00100000cf3c783b */ /* 0x000f700000000200 */
[----:B------:R-:W5:Y:S08]  /*9730*/  LDSM.16.M88.4 R32, [R204+0x400] ;  /* 0x00040000cc20783b */ /* 0x000f700000000200 */
[----:B------:R-:W4:Y:S06]  /*9740*/  LDL.64 R222, [R1] ;  /* 0x0000000001de7983 */ /* 0x000f2c0000100a00 */
[----:B------:R-:W5:Y:S08]  /*9750*/  LDSM.16.M88.4 R48, [R204+0x800] ;  /* 0x00080000cc30783b */ /* 0x000f700000000200 */
[----:B------:R-:W4:Y:S01]  /*9760*/  LDL R221, [R1+0x10] ;  /* 0x0000100001dd7983 */ /* 0x000f220000100800 */
[-C--:B-1----:R-:W-:Y:S03]  /*9770*/  HMMA.16816.F32 R4, R64, R16.reuse, RZ ;  /* 0x000000104004723c */ /* 0x082fe600000018ff */
[----:B------:R-:W1:Y:S05]  /*9780*/  LDSM.16.M88.4 R140, [R204+0xc00] ;  /* 0x000c0000cc8c783b */ /* 0x000e6a0000000200 */
[C---:B-----5:R-:W-:Y:S03]  /*9790*/  HMMA.16816.F32 R8, R60.reuse, R16, RZ ;  /* 0x000000103c08723c */ /* 0x060fe600000018ff */
[----:B------:R-:W5:Y:S04]  /*97a0*/  LDL.LU R243, [R1+0x18] ;  /* 0x0000180001f37983 */ /* 0x000f680000300800 */
[----:B------:R-:W-:Y:S01]  /*97b0*/  LDSM.16.M88.4 R148, [R208] ;  /* 0x00000000d094783b */ /* 0x000fe20000000200 */
[-C--:B------:R-:W-:Y:S07]  /*97c0*/  HMMA.16816.F32 R12, R60, R18.reuse, RZ ;  /* 0x000000123c0c723c */ /* 0x080fee00000018ff */
[----:B------:R-:W5:Y:S01]  /*97d0*/  LDL.LU R242, [R1+0x1c] ;  /* 0x00001c0001f27983 */ /* 0x000f620000300800 */
[C---:B------:R-:W-:Y:S03]  /*97e0*/  HMMA.16816.F32 R16, R64.reuse, R18, RZ ;  /* 0x000000124010723c */ /* 0x040fe600000018ff */
[----:B------:R-:W1:Y:S05]  /*97f0*/  LDSM.16.M88.4 R176, [R209] ;  /* 0x00000000d1b0783b */ /* 0x000e6a0000000200 */
[-C--:B------:R-:W-:Y:S03]  /*9800*/  HMMA.16816.F32 R20, R64, R32.reuse, RZ ;  /* 0x000000204014723c */ /* 0x080fe600000018ff */
[----:B------:R-:W5:Y:S04]  /*9810*/  LDL.LU R241, [R1+0x20] ;  /* 0x0000200001f17983 */ /* 0x000f680000300800 */
[----:B------:R-:W1:Y:S01]  /*9820*/  LDSM.16.M88.4 R180, [R208+0x1000] ;  /* 0x00100000d0b4783b */ /* 0x000e620000000200 */
[C---:B------:R-:W-:Y:S07]  /*9830*/  HMMA.16816.F32 R24, R60.reuse, R32, RZ ;  /* 0x000000203c18723c */ /* 0x040fee00000018ff */
[----:B------:R-:W5:Y:S01]  /*9840*/  LDL.LU R240, [R1+0x24] ;  /* 0x0000240001f07983 */ /* 0x000f620000300800 */
[-C--:B------:R-:W-:Y:S03]  /*9850*/  HMMA.16816.F32 R28, R60, R34.reuse, RZ ;  /* 0x000000223c1c723c */ /* 0x080fe600000018ff */
[----:B------:R-:W-:Y:S05]  /*9860*/  LDSM.16.M88.4 R192, [R218] ;  /* 0x00000000dac0783b */ /* 0x000fea0000000200 */
[C---:B------:R-:W-:Y:S08]  /*9870*/  HMMA.16816.F32 R32, R64.reuse, R34, RZ ;  /* 0x000000224020723c */ /* 0x040ff000000018ff */
[-C--:B------:R-:W-:Y:S01]  /*9880*/  HMMA.16816.F32 R36, R64, R48.reuse, RZ ;  /* 0x000000304024723c */ /* 0x080fe200000018ff */
[----:B--2---:R-:W-:Y:S03]  /*9890*/  IADD3 R41, P1, R56, 0x20, RZ ;  /* 0x0000002038297810 */ /* 0x004fe60007f3e0ff */
[C---:B------:R-:W-:Y:S02]  /*98a0*/  IADD3 R42, P6, R40.reuse, R56, RZ ;  /* 0x00000038282a7210 */ /* 0x040fe40007fde0ff */
[-C--:B------:R-:W-:Y:S02]  /*98b0*/  IADD3 R43, P2, R40, R41.reuse, RZ ;  /* 0x00000029282b7210 */ /* 0x080fe40007f5e0ff */
[-C--:B---3--:R-:W-:Y:S04]  /*98c0*/  IADD3.X R54, RZ, R184.reuse, RZ, P1, !PT ;  /* 0x000000b8ff367210 */ /* 0x088fe80000ffe4ff */
[----:B------:R-:W-:Y:S02]  /*98d0*/  IADD3.X R47, R44, R184, RZ, P6, !PT ;  /* 0x000000b82c2f7210 */ /* 0x000fe400037fe4ff */
[----:B------:R-:W-:Y:S02]  /*98e0*/  LEA R144, P6, R42, c[0x0][0x1f8], 0x1 ;  /* 0x00007e002a907a11 */ /* 0x000fe400078c08ff */
[----:B------:R-:W-:Y:S02]  /*98f0*/  IADD3 R52, P0, R56, 0x40, RZ ;  /* 0x0000004038347810 */ /* 0x000fe40007f1e0ff */
[----:B------:R-:W-:Y:S02]  /*9900*/  IADD3.X R53, R44, R54, RZ, P2, !PT ;  /* 0x000000362c357210 */ /* 0x000fe400017fe4ff */
[----:B------:R-:W-:Y:S02]  /*9910*/  LEA R58, P2, R43, c[0x0][0x1f8], 0x1 ;  /* 0x00007e002b3a7a11 */ /* 0x000fe400078408ff */
[----:B------:R-:W-:Y:S02]  /*9920*/  LEA R46, P1, R45, R40, 0x5 ;  /* 0x000000282d2e7211 */ /* 0x000fe400078228ff */
[----:B------:R-:W-:Y:S02]  /*9930*/  LEA.HI.X R145, R42, c[0x0][0x1fc], R47, 0x1, P6 ;  /* 0x00007f002a917a11 */ /* 0x000fe400030f0c2f */
[----:B------:R-:W-:Y:S02]  /*9940*/  LEA.HI.X R59, R43, c[0x0][0x1fc], R53, 0x1, P2 ;  /* 0x00007f002b3b7a11 */ /* 0x000fe400010f0c35 */
[----:B------:R-:W-:Y:S02]  /*9950*/  LEA.HI.X R45, R45, R44, R55, 0x5, P1 ;  /* 0x0000002c2d2d7211 */ /* 0x000fe400008f2c37 */
[----:B------:R-:W-:Y:S02]  /*9960*/  IADD3 R53, P6, R40, R52, RZ ;  /* 0x0000003428357210 */ /* 0x000fe40007fde0ff */
[C---:B------:R-:W-:Y:S02]  /*9970*/  IADD3 R55, P1, R46.reuse, R41, RZ ;  /* 0x000000292e377210 */ /* 0x040fe40007f3e0ff */
[C---:B------:R-:W-:Y:S02]  /*9980*/  HMMA.16816.F32 R40, R60.reuse, R48, RZ ;  /* 0x000000303c28723c */ /* 0x040fe400000018ff */
[----:B------:R-:W-:Y:S02]  /*9990*/  IADD3.X R47, RZ, R184, RZ, P0, !PT ;  /* 0x000000b8ff2f7210 */ /* 0x000fe400007fe4ff */
[C---:B------:R-:W-:Y:S02]  /*99a0*/  IADD3 R52, P0, R46.reuse, R52, RZ ;  /* 0x000000342e347210 */ /* 0x040fe40007f1e0ff */
[C---:B------:R-:W-:Y:S02]  /*99b0*/  IADD3.X R147, R45.reuse, R54, RZ, P1, !PT ;  /* 0x000000362d937210 */ /* 0x040fe40000ffe4ff */
[----:B------:R-:W-:Y:S04]  /*99c0*/  IADD3 R48, P2, R46, R56, RZ ;  /* 0x000000382e307210 */ /* 0x000fe80007f5e0ff */
[C---:B------:R-:W-:Y:S02]  /*99d0*/  IADD3.X R54, R45.reuse, R184, RZ, P2, !PT ;  /* 0x000000b82d367210 */ /* 0x040fe400017fe4ff */
[C---:B------:R-:W-:Y:S01]  /*99e0*/  LEA R200, P1, R48.reuse, c[0x0][0x1f8], 0x1 ;  /* 0x00007e0030c87a11 */ /* 0x040fe200078208ff */
[----:B------:R-:W2:Y:S01]  /*99f0*/  LDSM.16.M88.4 R184, [R220] ;  /* 0x00000000dcb8783b */ /* 0x000ea20000000200 */
[-C--:B------:R-:W-:Y:S02]  /*9a00*/  IADD3.X R188, R45, R47.reuse, RZ, P0, !PT ;  /* 0x0000002f2dbc7210 */ /* 0x080fe400007fe4ff */
[----:B------:R-:W-:Y:S02]  /*9a10*/  LEA.HI.X R201, R48, c[0x0][0x1fc], R54, 0x1, P1 ;  /* 0x00007f0030c97a11 */ /* 0x000fe400008f0c36 */
[C---:B------:R-:W-:Y:S02]  /*9a20*/  LEA R196, P1, R52.reuse, c[0x0][0x1f8], 0x1 ;  /* 0x00007e0034c47a11 */ /* 0x040fe400078208ff */
[----:B----4-:R-:W-:Y:S02]  /*9a30*/  SHF.L.U32 R203, R189, 0x1, RZ ;  /* 0x00000001bdcb7819 */ /* 0x010fe400000006ff */
[----:B------:R-:W-:Y:S02]  /*9a40*/  LEA.HI.X R197, R52, c[0x0][0x1fc], R188, 0x1, P1 ;  /* 0x00007f0034c57a11 */ /* 0x000fe400008f0cbc */
[----:B------:R-:W3:Y:S01]  /*9a50*/  LDSM.16.M88.4 R188, [R219] ;  /* 0x00000000dbbc783b */ /* 0x000ee20000000200 */
[----:B------:R-:W-:Y:S02]  /*9a60*/  IADD3.X R49, R44, R47, RZ, P6, !PT ;  /* 0x0000002f2c317210 */ /* 0x000fe400037fe4ff */
[-C--:B------:R-:W-:Y:S01]  /*9a70*/  HMMA.16816.F32 R44, R60, R50.reuse, RZ ;  /* 0x000000323c2c723c */ /* 0x080fe200000018ff */
[----:B------:R-:W-:Y:S02]  /*9a80*/  LEA R56, P6, R53, c[0x0][0x1f8], 0x1 ;  /* 0x00007e0035387a11 */ /* 0x000fe400078c08ff */
[----:B------:R-:W-:Y:S02]  /*9a90*/  LEA R198, P0, R55, c[0x0][0x1f8], 0x1 ;  /* 0x00007e0037c67a11 */ /* 0x000fe400078008ff */
[----:B------:R-:W-:Y:S01]  /*9aa0*/  @!PT LDS RZ, [RZ] ;  /* 0x00000000fffff984 */ /* 0x000fe20000000800 */
[----:B------:R-:W-:Y:S01]  /*9ab0*/  @!PT LDS RZ, [RZ] ;  /* 0x00000000fffff984 */ /* 0x000fe20000000800 */
[----:B------:R-:W-:Y:S01]  /*9ac0*/  @!PT LDS RZ, [RZ] ;  /* 0x00000000fffff984 */ /* 0x000fe20000000800 */
[----:B------:R4:W-:Y:S01]  /*9ad0*/  LDGSTS.E.BYPASS.LTC128B.128 [R203+0x100], [R144.64], !P5 ;  /* 0x0010000090cb7fae */ /* 0x0009e2000e901d46 */
[----:B------:R-:W-:Y:S02]  /*9ae0*/  LEA.HI.X R57, R53, c[0x0][0x1fc], R49, 0x1, P6 ;  /* 0x00007f0035397a11 */ /* 0x000fe400030f0c31 */
[C---:B------:R-:W-:Y:S04]  /*9af0*/  HMMA.16816.F32 R48, R64.reuse, R50, RZ ;  /* 0x000000324030723c */ /* 0x040fe800000018ff */
[----:B------:R-:W-:Y:S01]  /*9b00*/  LEA.HI.X R199, R55, c[0x0][0x1fc], R147, 0x1, P0 ;  /* 0x00007f0037c77a11 */ /* 0x000fe200000f0c93 */
[----:B------:R2:W-:Y:S01]  /*9b10*/  LDGSTS.E.BYPASS.LTC128B.128 [R203+0x1100], [R58.64], !P4 ;  /* 0x011000003acb7fae */ /* 0x0005e2000e101d46 */
[C---:B------:R-:W-:Y:S02]  /*9b20*/  ISETP.GT.AND P0, PT, R202.reuse, RZ, PT ;  /* 0x000000ffca00720c */ /* 0x040fe40003f04270 */
[-C--:B-1----:R-:W-:Y:S01]  /*9b30*/  HMMA.16816.F32 R52, R64, R140.reuse, RZ ;  /* 0x0000008c4034723c */ /* 0x082fe200000018ff */
[----:B------:R-:W-:Y:S04]  /*9b40*/  IADD3 R202, R202, -0x1, RZ ;  /* 0xffffffffcaca7810 */ /* 0x000fe80007ffe0ff */
[----:B------:R2:W-:Y:S08]  /*9b50*/  LDGSTS.E.BYPASS.LTC128B.128 [R203+0x2100], [R56.64], !P3 ;  /* 0x0210000038cb7fae */ /* 0x0005f0000d901d46 */
[----:B------:R1:W-:Y:S08]  /*9b60*/  LDGSTS.E.BYPASS.LTC128B.128 [R203+0x900], [R200.64], !P5 ;  /* 0x00900000c8cb7fae */ /* 0x0003f0000e901d46 */
[----:B------:R1:W-:Y:S08]  /*9b70*/  LDGSTS.E.BYPASS.LTC128B.128 [R203+0x1900], [R198.64], !P4 ;  /* 0x01900000c6cb7fae */ /* 0x0003f0000e101d46 */
[----:B------:R1:W-:Y:S01]  /*9b80*/  LDGSTS.E.BYPASS.LTC128B.128 [R203+0x2900], [R196.64], !P3 ;  /* 0x02900000c4cb7fae */ /* 0x0003e2000d901d46 */
[C---:B--2---:R-:W-:Y:S07]  /*9b90*/  HMMA.16816.F32 R56, R60.reuse, R140, RZ ;  /* 0x0000008c3c38723c */ /* 0x044fee00000018ff */
[----:B------:R-:W0:Y:S01]  /*9ba0*/  LDGDEPBAR ;  /* 0x00000000000079af */ /* 0x000e220000000000 */
[-C--:B------:R-:W-:Y:S08]  /*9bb0*/  HMMA.16816.F32 R60, R60, R142.reuse, RZ ;  /* 0x0000008e3c3c723c */ /* 0x080ff000000018ff */
[----:B------:R-:W-:Y:S01]  /*9bc0*/  HMMA.16816.F32 R64, R64, R142, RZ ;  /* 0x0000008e4040723c */ /* 0x000fe200000018ff */
[----:B------:R-:W-:Y:S07]  /*9bd0*/  LDSM.16.M88.4 R140, [R207+0x2000] ;  /* 0x00200000cf8c783b */ /* 0x000fee0000000200 */
[-C--:B------:R-:W-:Y:S01]  /*9be0*/  HMMA.16816.F32 R4, R148, R176.reuse, R4 ;  /* 0x000000b09404723c */ /* 0x080fe20000001804 */
[----:B-1----:R-:W1:Y:S07]  /*9bf0*/  LDSM.16.M88.4 R196, [R204+0x1000] ;  /* 0x00100000ccc4783b */ /* 0x002e6e0000000200 */
        /* <DEDUP_REMOVED lines=20> */
[-C--:B-1----:R-:W-:Y:S01]  /*9d40*/  HMMA.16816.F32 R4, R140, R196.reuse, R4 ;  /* 0x000000c48c04723c */ /* 0x082fe20000001804 */
[----:B------:R-:W1:Y:S07]  /*9d50*/  LDSM.16.M88.4 R192, [R217] ;  /* 0x00000000d9c0783b */ /* 0x000e6e0000000200 */
        /* <DEDUP_REMOVED lines=17> */
[----:B------:R-:W-:Y:S07]  /*9e70*/  LDSM.16.M88.4 R176, [R207+0x4000] ;  /* 0x00400000cfb0783b */ /* 0x000fee0000000200 */
[----:B------:R-:W-:Y:S01]  /*9e80*/  HMMA.16816.F32 R64, R140, R182, R64 ;  /* 0x000000b68c40723c */ /* 0x000fe20000001840 */
[----:B------:R-:W3:Y:S07]  /*9e90*/  LDSM.16.M88.4 R140, [R215] ;  /* 0x00000000d78c783b */ /* 0x000eee0000000200 */
[-C--:B-1----:R-:W-:Y:S01]  /*9ea0*/  HMMA.16816.F32 R4, R188, R192.reuse, R4 ;  /* 0x000000c0bc04723c */ /* 0x082fe20000001804 */
[----:B------:R-:W1:Y:S07]  /*9eb0*/  LDSM.16.M88.4 R180, [R204+0x2000] ;  /* 0x00200000ccb4783b */ /* 0x000e6e0000000200 */
        /* <DEDUP_REMOVED lines=13> */
[----:B------:R-:W3:Y:S07]  /*9f90*/  LDSM.16.M88.4 R140, [R204+0x2800] ;  /* 0x00280000cc8c783b */ /* 0x000eee0000000200 */
[-C--:B------:R-:W-:Y:S08]  /*9fa0*/  HMMA.16816.F32 R52, R188, R148.reuse, R52 ;  /* 0x00000094bc34723c */ /* 0x080ff00000001834 */
[C---:B------:R-:W-:Y:S08]  /*9fb0*/  HMMA.16816.F32 R56, R196.reuse, R148, R56 ;  /* 0x00000094c438723c */ /* 0x040ff00000001838 */
[-C--:B------:R-:W-:Y:S01]  /*9fc0*/  HMMA.16816.F32 R60, R196, R150.reuse, R60 ;  /* 0x00000096c43c723c */ /* 0x080fe2000000183c */
[----:B------:R-:W-:Y:S07]  /*9fd0*/  LDSM.16.M88.4 R196, [R212] ;  /* 0x00000000d4c4783b */ /* 0x000fee0000000200 */
[----:B------:R-:W-:Y:S01]  /*9fe0*/  HMMA.16816.F32 R64, R188, R150, R64 ;  /* 0x00000096bc40723c */ /* 0x000fe20000001840 */
[----:B------:R-:W3:Y:S07]  /*9ff0*/  LDSM.16.M88.4 R148, [R204+0x2c00] ;  /* 0x002c0000cc94783b */ /* 0x000eee0000000200 */
[-C--:B-1----:R-:W-:Y:S01]  /*a000*/  HMMA.16816.F32 R4, R176, R180.reuse, R4 ;  /* 0x000000b4b004723c */ /* 0x082fe20000001804 */
[----:B------:R-:W-:Y:S07]  /*a010*/  LDSM.16.M88.4 R188, [R213] ;  /* 0x00000000d5bc783b */ /* 0x000fee0000000200 */
        /* <DEDUP_REMOVED lines=13> */
[----:B------:R-:W3:Y:S07]  /*a0f0*/  LDSM.16.M88.4 R140, [R211] ;  /* 0x00000000d38c783b */ /* 0x000eee0000000200 */
[-C--:B------:R-:W-:Y:S08]  /*a100*/  HMMA.16816.F32 R52, R176, R148.reuse, R52 ;  /* 0x00000094b034723c */ /* 0x080ff00000001834 */
[C---:B------:R-:W-:Y:S08]  /*a110*/  HMMA.16816.F32 R56, R192.reuse, R148, R56 ;  /* 0x00000094c038723c */ /* 0x040ff00000001838 */
[-C--:B------:R-:W-:Y:S01]  /*a120*/  HMMA.16816.F32 R60, R192, R150.reuse, R60 ;  /* 0x00000096c03c723c */ /* 0x080fe2000000183c */
[----:B------:R-:W3:Y:S01]  /*a130*/  LDSM.16.M88.4 R192, [R210] ;  /* 0x00000000d2c0783b */ /* 0x000ee20000000200 */
[----:B------:R-:W-:Y:S06]  /*a140*/  DEPBAR.LE SB0, 0x0 ;  /* 0x000080000000791a */ /* 0x000fec0000000000 */
[----:B------:R-:W-:Y:S01]  /*a150*/  HMMA.16816.F32 R64, R176, R150, R64 ;  /* 0x00000096b040723c */ /* 0x000fe20000001840 */
[----:B------:R-:W-:Y:S06]  /*a160*/  BAR.SYNC.DEFER_BLOCKING 0x0 ;  /* 0x0000000000007b1d */ /* 0x000fec0000010000 */
[----:B------:R-:W-:Y:S01]  /*a170*/  @P0 IADD3 R150, P2, R222, 0x40, RZ ;  /* 0x00000040de960810 */ /* 0x000fe20007f5e0ff */
[-C--:B-1----:R-:W-:Y:S05]  /*a180*/  HMMA.16816.F32 R4, R180, R188.reuse, R4 ;  /* 0x000000bcb404723c */ /* 0x082fea0000001804 */
[----:B------:R-:W-:Y:S03]  /*a190*/  @P0 IADD3.X R151, RZ, R221, RZ, P2, !PT ;  /* 0x000000ddff970210 */ /* 0x000fe600017fe4ff */
        /* <DEDUP_REMOVED lines=8> */
[C---:B------:R-:W-:Y:S07]  /*a220*/  HMMA.16816.F32 R40, R184.reuse, R140, R40 ;  /* 0x0000008cb828723c */ /* 0x040fee0000001828 */
[----:B------:R-:W-:Y:S01]  /*a230*/  FMNMX.FTZ R140, R4, R0, !PT ;  /* 0x00000000048c7209 */ /* 0x000fe20007810000 */
        /* <DEDUP_REMOVED lines=20> */
[----:B----4-:R-:W-:Y:S02]  /*a380*/  FMNMX.FTZ R145, R33, R140, !PT ;  /* 0x0000008c21917209 */ /* 0x010fe40007810000 */
        /* <DEDUP_REMOVED lines=36> */
[----:B------:R-:W-:Y:S03]  /*a5d0*/  FMNMX.FTZ R142, R14, R142, !PT ;  /* 0x0000008e0e8e7209 */ /* 0x000fe60007810000 */
[----:B------:R-:W3:Y:S01]  /*a5e0*/  SHFL.BFLY PT, R147, R141, 0x2, 0x1f ;  /* 0x0c401f008d937f89 */ /* 0x000ee200000e0000 */
[----:B------:R-:W-:Y:S02]  /*a5f0*/  FMNMX.FTZ R142, R15, R142, !PT ;  /* 0x0000008e0f8e7209 */ /* 0x000fe40007810000 */
[----:B-1----:R-:W-:Y:S02]  /*a600*/  FMNMX.FTZ R145, R145, R144, !PT ;  /* 0x0000009091917209 */ /* 0x002fe40007810000 */
[----:B------:R-:W-:Y:S03]  /*a610*/  FMNMX.FTZ R142, R26, R142, !PT ;  /* 0x0000008e1a8e7209 */ /* 0x000fe60007810000 */
[----:B------:R-:W1:Y:S01]  /*a620*/  SHFL.BFLY PT, R148, R145, 0x1, 0x1f ;  /* 0x0c201f0091947f89 */ /* 0x000e6200000e0000 */
[----:B--2---:R-:W-:Y:S07]  /*a630*/  FMNMX.FTZ R140, R140, R143, !PT ;  /* 0x0000008f8c8c7209 */ /* 0x004fee0007810000 */
[----:B------:R-:W2:Y:S01]  /*a640*/  SHFL.BFLY PT, R144, R140, 0x1, 0x1f ;  /* 0x0c201f008c907f89 */ /* 0x000ea200000e0000 */
[----:B---3--:R-:W-:Y:S02]  /*a650*/  FMNMX.FTZ R143, R141, R147, !PT ;  /* 0x000000938d8f7209 */ /* 0x008fe40007810000 */
[----:B------:R-:W-:Y:S05]  /*a660*/  FMNMX.FTZ R141, R27, R142, !PT ;  /* 0x0000008e1b8d7209 */ /* 0x000fea0007810000 */
[----:B------:R-:W3:Y:S01]  /*a670*/  SHFL.BFLY PT, R142, R143, 0x1, 0x1f ;  /* 0x0c201f008f8e7f89 */ /* 0x000ee200000e0000 */
[----:B------:R-:W-:Y:S02]  /*a680*/  FMNMX.FTZ R141, R30, R141, !PT ;  /* 0x0000008d1e8d7209 */ /* 0x000fe40007810000 */
[----:B-1----:R-:W-:Y:S02]  /*a690*/  FMNMX.FTZ R145, R145, R148, !PT ;  /* 0x0000009491917209 */ /* 0x002fe40007810000 */
[----:B------:R-:W-:Y:S02]  /*a6a0*/  FMNMX.FTZ R141, R31, R141, !PT ;  /* 0x0000008d1f8d7209 */ /* 0x000fe40007810000 */
[----:B------:R-:W-:Y:S01]  /*a6b0*/  @P0 IADD3 R148, P1, R222, 0x20, RZ ;  /* 0x00000020de940810 */ /* 0x000fe20007f3e0ff */
[C---:B------:R-:W-:Y:S01]  /*a6c0*/  FADD.FTZ R0, -R145.reuse, R0 ;  /* 0x0000000091007221 */ /* 0x040fe20000010100 */
[----:B------:R-:W-:Y:S01]  /*a6d0*/  FMNMX.FTZ R141, R42, R141, !PT ;  /* 0x0000008d2a8d7209 */ /* 0x000fe20007810000 */
[----:B------:R-:W-:Y:S01]  /*a6e0*/  FMUL.FTZ R184, R145, c[0x0][0x2d0] ;  /* 0x0000b40091b87a20 */ /* 0x000fe20000410000 */
[----:B------:R-:W-:Y:S01]  /*a6f0*/  @P0 IADD3.X R149, RZ, R221, RZ, P1, !PT ;  /* 0x000000ddff950210 */ /* 0x000fe20000ffe4ff */
[----:B------:R-:W-:Y:S01]  /*a700*/  FMUL.FTZ R0, R0, c[0x0][0x2d0] ;  /* 0x0000b40000007a20 */ /* 0x000fe20000410000 */
[----:B------:R-:W-:Y:S01]  /*a710*/  FMNMX.FTZ R141, R43, R141, !PT ;  /* 0x0000008d2b8d7209 */ /* 0x000fe20007810000 */
[--C-:B------:R-:W-:Y:S01]  /*a720*/  FFMA.FTZ R4, R4, c[0x0][0x2d0], -R184.reuse ;  /* 0x0000b40004047a23 */ /* 0x100fe200000108b8 */
[----:B--2---:R-:W-:Y:S01]  /*a730*/  FMNMX.FTZ R144, R140, R144, !PT ;  /* 0x000000908c907209 */ /* 0x004fe20007810000 */
[--C-:B------:R-:W-:Y:S01]  /*a740*/  FFMA.FTZ R5, R5, c[0x0][0x2d0], -R184.reuse ;  /* 0x0000b40005057a23 */ /* 0x100fe200000108b8 */
[----:B------:R-:W-:Y:S01]  /*a750*/  FMNMX.FTZ R140, R46, R141, !PT ;  /* 0x0000008d2e8c7209 */ /* 0x000fe20007810000 */
[----:B------:R1:W-:Y:S01]  /*a760*/  MUFU.EX2 R234, R4 ;  /* 0x0000000400ea7308 */ /* 0x0003e20000000800 */
[--C-:B------:R-:W-:Y:S02]  /*a770*/  FFMA.FTZ R17, R17, c[0x0][0x2d0], -R184.reuse ;  /* 0x0000b40011117a23 */ /* 0x100fe400000108b8 */
[----:B------:R-:W-:Y:S01]  /*a780*/  FMNMX.FTZ R140, R47, R140, !PT ;  /* 0x0000008c2f8c7209 */ /* 0x000fe20007810000 */
[----:B------:R-:W-:Y:S01]  /*a790*/  FMUL.FTZ R185, R144, c[0x0][0x2d0] ;  /* 0x0000b40090b97a20 */ /* 0x000fe20000410000 */
[----:B---3--:R-:W-:Y:S01]  /*a7a0*/  FMNMX.FTZ R143, R143, R142, !PT ;  /* 0x0000008e8f8f7209 */ /* 0x008fe20007810000 */
[--C-:B------:R-:W-:Y:S01]  /*a7b0*/  FFMA.FTZ R16, R16, c[0x0][0x2d0], -R184.reuse ;  /* 0x0000b40010107a23 */ /* 0x100fe200000108b8 */
[----:B------:R-:W-:Y:S01]  /*a7c0*/  FMNMX.FTZ R140, R58, R140, !PT ;  /* 0x0000008c3a8c7209 */ /* 0x000fe20007810000 */
[--C-:B------:R-:W-:Y:S02]  /*a7d0*/  FFMA.FTZ R6, R6, c[0x0][0x2d0], -R185.reuse ;  /* 0x0000b40006067a23 */ /* 0x100fe400000108b9 */
[----:B------:R2:W3:Y:S01]  /*a7e0*/  MUFU.EX2 R141, R0 ;  /* 0x00000000008d7308 */ /* 0x0004e20000000800 */
[--C-:B------:R-:W-:Y:S02]  /*a7f0*/  FFMA.FTZ R7, R7, c[0x0][0x2d0], -R185.reuse ;  /* 0x0000b40007077a23 */ /* 0x100fe400000108b9 */
[--C-:B------:R-:W-:Y:S02]  /*a800*/  FFMA.FTZ R19, R19, c[0x0][0x2d0], -R185.reuse ;  /* 0x0000b40013137a23 */ /* 0x100fe400000108b9 */
[--C-:B------:R-:W-:Y:S02]  /*a810*/  FFMA.FTZ R18, R18, c[0x0][0x2d0], -R185.reuse ;  /* 0x0000b40012127a23 */ /* 0x100fe400000108b9 */
[----:B------:R-:W-:Y:S02]  /*a820*/  FMUL.FTZ R186, R143, c[0x0][0x2d0] ;  /* 0x0000b4008fba7a20 */ /* 0x000fe40000410000 */
[----:B------:R-:W-:Y:S01]  /*a830*/  FFMA.FTZ R32, R32, c[0x0][0x2d0], -R184 ;  /* 0x0000b40020207a23 */ /* 0x000fe200000108b8 */
[----:B------:R4:W-:Y:S01]  /*a840*/  MUFU.EX2 R232, R6 ;  /* 0x0000000600e87308 */ /* 0x0009e20000000800 */
[--C-:B------:R-:W-:Y:S02]  /*a850*/  FFMA.FTZ R8, R8, c[0x0][0x2d0], -R186.reuse ;  /* 0x0000b40008087a23 */ /* 0x100fe400000108ba */
[----:B------:R-:W-:Y:S01]  /*a860*/  FFMA.FTZ R9, R9, c[0x0][0x2d0], -R186 ;  /* 0x0000b40009097a23 */ /* 0x000fe200000108ba */
[----:B-1----:R-:W-:Y:S01]  /*a870*/  @P0 SHF.R.S32.HI R4, RZ, 0x1f, R202 ;  /* 0x0000001fff040819 */ /* 0x002fe200000114ca */
[--C-:B------:R-:W-:Y:S02]  /*a880*/  FFMA.FTZ R12, R12, c[0x0][0x2d0], -R186.reuse ;  /* 0x0000b4000c0c7a23 */ /* 0x100fe400000108ba */
[----:B------:R-:W-:Y:S02]  /*a890*/  FFMA.FTZ R13, R13, c[0x0][0x2d0], -R186 ;  /* 0x0000b4000d0d7a23 */ /* 0x000fe400000108ba */
[--C-:B------:R-:W-:Y:S01]  /*a8a0*/  FFMA.FTZ R36, R36, c[0x0][0x2d0], -R184.reuse ;  /* 0x0000b40024247a23 */ /* 0x100fe200000108b8 */
[----:B------:R1:W-:Y:S01]  /*a8b0*/  MUFU.EX2 R235, R5 ;  /* 0x0000000500eb7308 */ /* 0x0003e20000000800 */
[----:B------:R-:W-:Y:S02]  /*a8c0*/  FFMA.FTZ R37, R37, c[0x0][0x2d0], -R184 ;  /* 0x0000b40025257a23 */ /* 0x000fe400000108b8 */
[--C-:B------:R-:W-:Y:S02]  /*a8d0*/  FFMA.FTZ R38, R38, c[0x0][0x2d0], -R185.reuse ;  /* 0x0000b40026267a23 */ /* 0x100fe400000108b9 */
[----:B--2---:R-:W-:Y:S02]  /*a8e0*/  FADD.FTZ R0, -R144, R2 ;  /* 0x0000000290007221 */ /* 0x004fe40000010100 */
[----:B---3--:R-:W-:Y:S02]  /*a8f0*/  FMUL.FTZ R100, R141, R100 ;  /* 0x000000648d647220 */ /* 0x008fe40000410000 */
[----:B------:R-:W-:Y:S01]  /*a900*/  FMUL.FTZ R2, R0, c[0x0][0x2d0] ;  /* 0x0000b40000027a20 */ /* 0x000fe20000410000 */
[----:B------:R-:W-:Y:S01]  /*a910*/  FMNMX.FTZ R0, R59, R140, !PT ;  /* 0x0000008c3b007209 */ /* 0x000fe20007810000 */
[----:B------:R2:W-:Y:S01]  /*a920*/  MUFU.EX2 R233, R7 ;  /* 0x0000000700e97308 */ /* 0x0005e20000000800 */
[C---:B------:R-:W-:Y:S02]  /*a930*/  FMUL.FTZ R101, R141.reuse, R101 ;  /* 0x000000658d657220 */ /* 0x040fe40000410000 */
[----:B------:R-:W-:Y:S01]  /*a940*/  FMNMX.FTZ R0, R62, R0, !PT ;  /* 0x000000003e007209 */ /* 0x000fe20007810000 */
[----:B----4-:R-:W-:Y:S02]  /*a950*/  @P0 IMAD R6, R4, c[0x0][0x1e0], RZ ;  /* 0x0000780004060a24 */ /* 0x010fe400078e02ff */
[----:B------:R-:W-:Y:S01]  /*a960*/  FMUL.FTZ R112, R141, R112 ;  /* 0x000000708d707220 */ /* 0x000fe20000410000 */
[----:B------:R-:W-:Y:S01]  /*a970*/  FMNMX.FTZ R0, R63, R0, !PT ;  /* 0x000000003f007209 */ /* 0x000fe20007810000 */
[C---:B------:R-:W-:Y:S02]  /*a980*/  @P0 IMAD R6, R202.reuse, c[0x0][0x1e4], R6 ;  /* 0x00007900ca060a24 */ /* 0x040fe400078e0206 */
[----:B------:R3:W4:Y:S01]  /*a990*/  MUFU.EX2 R140, R2 ;  /* 0x00000002008c7308 */ /* 0x0007220000000800 */
[----:B------:R-:W-:Y:S02]  /*a9a0*/  FMUL.FTZ R113, R141, R113 ;  /* 0x000000718d717220 */ /* 0x000fe40000410000 */
[----:B-1----:R-:W-:Y:S04]  /*a9b0*/  @P0 IMAD.WIDE.U32 R4, R202, c[0x0][0x1e0], RZ ;  /* 0x00007800ca040a25 */ /* 0x002fe800078e00ff */
[--C-:B------:R-:W-:Y:S01]  /*a9c0*/  FFMA.FTZ R39, R39, c[0x0][0x2d0], -R185.reuse ;  /* 0x0000b40027277a23 */ /* 0x100fe200000108b9 */
[----:B------:R-:W-:Y:S01]  /*a9d0*/  @P0 IADD3 R6, R5, R6, RZ ;  /* 0x0000000605060210 */ /* 0x000fe20007ffe0ff */
[--C-:B------:R-:W-:Y:S01]  /*a9e0*/  FFMA.FTZ R48, R48, c[0x0][0x2d0], -R184.reuse ;  /* 0x0000b40030307a23 */ /* 0x100fe200000108b8 */
[----:B------:R-:W-:Y:S01]  /*a9f0*/  MUFU.EX2 R236, R19 ;  /* 0x0000001300ec7308 */ /* 0x000fe20000000800 */
[C---:B------:R-:W-:Y:S01]  /*aa00*/  @P0 SHF.L.U32 R5, R4.reuse, 0x6, RZ ;  /* 0x0000000604050819 */ /* 0x040fe200000006ff */
[----:B------:R-:W-:Y:S01]  /*aa10*/  FFMA.FTZ R49, R49, c[0x0][0x2d0], -R184 ;  /* 0x0000b40031317a23 */ /* 0x000fe200000108b8 */
[----:B------:R-:W-:Y:S01]  /*aa20*/  @P0 SHF.L.U64.HI R4, R4, 0x6, R6 ;  /* 0x0000000604040819 */ /* 0x000fe20000010206 */
[--C-:B------:R-:W-:Y:S01]  /*aa30*/  FFMA.FTZ R50, R50, c[0x0][0x2d0], -R185.reuse ;  /* 0x0000b40032327a23 */ /* 0x100fe200000108b9 */
[----:B--2---:R-:W-:Y:S01]  /*aa40*/  @P0 MOV R7, c[0x0][0x1e0] ;  /* 0x0000780000070a02 */ /* 0x004fe20000000f00 */
[----:B------:R-:W-:Y:S02]  /*aa50*/  FFMA.FTZ R51, R51, c[0x0][0x2d0], -R185 ;  /* 0x0000b40033337a23 */ /* 0x000fe400000108b9 */
[--C-:B------:R-:W-:Y:S01]  /*aa60*/  FFMA.FTZ R40, R40, c[0x0][0x2d0], -R186.reuse ;  /* 0x0000b40028287a23 */ /* 0x100fe200000108ba */
[----:B------:R-:W-:Y:S01]  /*aa70*/  @P0 LEA R6, P6, R7, R5, 0x5 ;  /* 0x0000000507060211 */ /* 0x000fe200078c28ff */
[----:B------:R1:W-:Y:S01]  /*aa80*/  MUFU.EX2 R239, R17 ;  /* 0x0000001100ef7308 */ /* 0x0003e20000000800 */
[--C-:B------:R-:W-:Y:S02]  /*aa90*/  FFMA.FTZ R41, R41, c[0x0][0x2d0], -R186.reuse ;  /* 0x0000b40029297a23 */ /* 0x100fe400000108ba */
[--C-:B------:R-:W-:Y:S02]  /*aaa0*/  FFMA.FTZ R44, R44, c[0x0][0x2d0], -R186.reuse ;  /* 0x0000b4002c2c7a23 */ /* 0x100fe400000108ba */
[----:B---3--:R-:W-:Y:S02]  /*aab0*/  FADD.FTZ R2, -R143, R3 ;  /* 0x000000038f027221 */ /* 0x008fe40000010100 */
[----:B----4-:R-:W-:Y:S02]  /*aac0*/  FMUL.FTZ R102, R140, R102 ;  /* 0x000000668c667220 */ /* 0x010fe40000410000 */
[----:B------:R-:W-:Y:S01]  /*aad0*/  FMUL.FTZ R2, R2, c[0x0][0x2d0] ;  /* 0x0000b40002027a20 */ /* 0x000fe20000410000 */
[----:B------:R2:W-:Y:S01]  /*aae0*/  MUFU.EX2 R237, R18 ;  /* 0x0000001200ed7308 */ /* 0x0005e20000000800 */
[C---:B------:R-:W-:Y:S02]  /*aaf0*/  FMUL.FTZ R103, R140.reuse, R103 ;  /* 0x000000678c677220 */ /* 0x040fe40000410000 */
[C---:B------:R-:W-:Y:S02]  /*ab00*/  FMUL.FTZ R114, R140.reuse, R114 ;  /* 0x000000728c727220 */ /* 0x040fe40000410000 */
[C---:B------:R-:W-:Y:S02]  /*ab10*/  FMUL.FTZ R115, R140.reuse, R115 ;  /* 0x000000738c737220 */ /* 0x040fe40000410000 */
[----:B------:R-:W-:Y:S02]  /*ab20*/  FFMA.FTZ R45, R45, c[0x0][0x2d0], -R186 ;  /* 0x0000b4002d2d7a23 */ /* 0x000fe400000108ba */
[C---:B------:R-:W-:Y:S01]  /*ab30*/  FMUL.FTZ R116, R141.reuse, R116 ;  /* 0x000000748d747220 */ /* 0x040fe20000410000 */
[----:B------:R3:W4:Y:S01]  /*ab40*/  MUFU.EX2 R3, R2 ;  /* 0x0000000200037308 */ /* 0x0007220000000800 */
[----:B------:R-:W-:Y:S02]  /*ab50*/  FMUL.FTZ R117, R141, R117 ;  /* 0x000000758d757220 */ /* 0x000fe40000410000 */
[C---:B------:R-:W-:Y:S01]  /*ab60*/  FMUL.FTZ R118, R140.reuse, R118 ;  /* 0x000000768c767220 */ /* 0x040fe20000410000 */
[----:B-1----:R-:W-:Y:S01]  /*ab70*/  @P0 IADD3 R17, P2, R5, R148, RZ ;  /* 0x0000009405110210 */ /* 0x002fe20007f5e0ff */
[----:B------:R-:W-:Y:S02]  /*ab80*/  FMUL.FTZ R119, R140, R119 ;  /* 0x000000778c777220 */ /* 0x000fe40000410000 */
[C---:B------:R-:W-:Y:S01]  /*ab90*/  FMUL.FTZ R128, R141.reuse, R128 ;  /* 0x000000808d807220 */ /* 0x040fe20000410000 */
[----:B------:R-:W-:Y:S01]  /*aba0*/  @P0 IADD3.X R176, R4, R149, RZ, P2, !PT ;  /* 0x0000009504b00210 */ /* 0x000fe200017fe4ff */
[----:B------:R-:W-:Y:S01]  /*abb0*/  FMUL.FTZ R129, R141, R129 ;  /* 0x000000818d817220 */ /* 0x000fe20000410000 */
[----:B------:R-:W1:Y:S01]  /*abc0*/  MUFU.EX2 R238, R16 ;  /* 0x0000001000ee7308 */ /* 0x000e620000000800 */
[C---:B------:R-:W-:Y:S02]  /*abd0*/  FMUL.FTZ R130, R140.reuse, R130 ;  /* 0x000000828c827220 */ /* 0x040fe40000410000 */
[C---:B------:R-:W-:Y:S01]  /*abe0*/  FMUL.FTZ R131, R140.reuse, R131 ;  /* 0x000000838c837220 */ /* 0x040fe20000410000 */
[----:B--2---:R-:W-:Y:S01]  /*abf0*/  @P0 LEA R18, P2, R17, c[0x0][0x1c8], 0x1 ;  /* 0x0000720011120a11 */ /* 0x004fe200078408ff */
[C---:B------:R-:W-:Y:S02]  /*ac00*/  FMUL.FTZ R136, R141.reuse, R136 ;  /* 0x000000888d887220 */ /* 0x040fe40000410000 */
[C---:B------:R-:W-:Y:S02]  /*ac10*/  FMUL.FTZ R137, R141.reuse, R137 ;  /* 0x000000898d897220 */ /* 0x040fe40000410000 */
[C---:B------:R-:W-:Y:S01]  /*ac20*/  FMUL.FTZ R138, R140.reuse, R138 ;  /* 0x0000008a8c8a7220 */ /* 0x040fe20000410000 */
[----:B------:R-:W-:Y:S01]  /*ac30*/  MUFU.EX2 R228, R8 ;  /* 0x0000000800e47308 */ /* 0x000fe20000000800 */
[C---:B------:R-:W-:Y:S02]  /*ac40*/  FMUL.FTZ R139, R140.reuse, R139 ;  /* 0x0000008b8c8b7220 */ /* 0x040fe40000410000 */
[----:B------:R-:W-:Y:S01]  /*ac50*/  FMUL.FTZ R68, R141, R68 ;  /* 0x000000448d447220 */ /* 0x000fe20000410000 */
[----:B---3--:R-:W2:Y:S01]  /*ac60*/  SHFL.BFLY PT, R2, R0, 0x2, 0x1f ;  /* 0x0c401f0000027f89 */ /* 0x008ea200000e0000 */
[C---:B----4-:R-:W-:Y:S02]  /*ac70*/  FMUL.FTZ R104, R3.reuse, R104 ;  /* 0x0000006803687220 */ /* 0x050fe40000410000 */
        /* <DEDUP_REMOVED lines=11> */
[----:B------:R-:W-:Y:S02]  /*ad30*/  FMUL.FTZ R69, R141, R69 ;  /* 0x000000458d457220 */ /* 0x000fe40000410000 */
[----:B------:R-:W-:Y:S01]  /*ad40*/  FMUL.FTZ R70, R140, R70 ;  /* 0x000000468c467220 */ /* 0x000fe20000410000 */
[----:B--2---:R-:W-:Y:S01]  /*ad50*/  FMNMX.FTZ R0, R0, R2, !PT ;  /* 0x0000000200007209 */ /* 0x004fe20007810000 */
[C---:B------:R-:W-:Y:S01]  /*ad60*/  FMUL.FTZ R71, R140.reuse, R71 ;  /* 0x000000478c477220 */ /* 0x040fe20000410000 */
[----:B------:R2:W-:Y:S01]  /*ad70*/  MUFU.EX2 R230, R13 ;  /* 0x0000000d00e67308 */ /* 0x0005e20000000800 */
[C---:B------:R-:W-:Y:S02]  /*ad80*/  FMUL.FTZ R72, R3.reuse, R72 ;  /* 0x0000004803487220 */ /* 0x040fe40000410000 */
[----:B------:R-:W4:Y:S01]  /*ad90*/  SHFL.BFLY PT, R2, R0, 0x1, 0x1f ;  /* 0x0c201f0000027f89 */ /* 0x000f2200000e0000 */
[C---:B------:R-:W-:Y:S02]  /*ada0*/  FMUL.FTZ R73, R3.reuse, R73 ;  /* 0x0000004903497220 */ /* 0x040fe40000410000 */
[C---:B------:R-:W-:Y:S02]  /*adb0*/  FMUL.FTZ R76, R3.reuse, R76 ;  /* 0x0000004c034c7220 */ /* 0x040fe40000410000 */
[----:B------:R-:W-:Y:S02]  /*adc0*/  FMUL.FTZ R77, R3, R77 ;  /* 0x0000004d034d7220 */ /* 0x000fe40000410000 */
[----:B------:R-:W-:Y:S01]  /*add0*/  MUFU.EX2 R225, R32 ;  /* 0x0000002000e17308 */ /* 0x000fe20000000800 */
[C---:B------:R-:W-:Y:S02]  /*ade0*/  FMUL.FTZ R80, R141.reuse, R80 ;  /* 0x000000508d507220 */ /* 0x040fe40000410000 */
[----:B------:R-:W-:Y:S02]  /*adf0*/  FMUL.FTZ R81, R141, R81 ;  /* 0x000000518d517220 */ /* 0x000fe40000410000 */
[----:B---3--:R-:W-:Y:S02]  /*ae00*/  FMUL.FTZ R12, R3, R160 ;  /* 0x000000a0030c7220 */ /* 0x008fe40000410000 */
[C---:B------:R-:W-:Y:S02]  /*ae10*/  FMUL.FTZ R82, R140.reuse, R82 ;  /* 0x000000528c527220 */ /* 0x040fe40000410000 */
[----:B------:R-:W-:Y:S01]  /*ae20*/  FMUL.FTZ R83, R140, R83 ;  /* 0x000000538c537220 */ /* 0x000fe20000410000 */
[----:B------:R-:W-:Y:S01]  /*ae30*/  MUFU.EX2 R197, R36 ;  /* 0x0000002400c57308 */ /* 0x000fe20000000800 */
[C---:B------:R-:W-:Y:S02]  /*ae40*/  FMUL.FTZ R84, R141.reuse, R84 ;  /* 0x000000548d547220 */ /* 0x040fe40000410000 */
[----:B------:R-:W-:Y:S02]  /*ae50*/  FMUL.FTZ R85, R141, R85 ;  /* 0x000000558d557220 */ /* 0x000fe40000410000 */
[----:B--2---:R-:W-:Y:S01]  /*ae60*/  FMUL.FTZ R13, R3, R161 ;  /* 0x000000a1030d7220 */ /* 0x004fe20000410000 */
[----:B----4-:R-:W-:Y:S01]  /*ae70*/  FMNMX.FTZ R142, R0, R2, !PT ;  /* 0x00000002008e7209 */ /* 0x010fe20007810000 */
[C---:B------:R-:W-:Y:S01]  /*ae80*/  FMUL.FTZ R86, R140.reuse, R86 ;  /* 0x000000568c567220 */ /* 0x040fe20000410000 */
[----:B------:R-:W-:Y:S02]  /*ae90*/  @P0 MOV R2, c[0x0][0x1e4] ;  /* 0x0000790000020a02 */ /* 0x000fe40000000f00 */
[----:B------:R-:W-:Y:S01]  /*aea0*/  MUFU.EX2 R196, R37 ;  /* 0x0000002500c47308 */ /* 0x000fe20000000800 */
[----:B------:R-:W-:Y:S01]  /*aeb0*/  FMUL.FTZ R87, R140, R87 ;  /* 0x000000578c577220 */ /* 0x000fe20000410000 */
[----:B------:R-:W-:Y:S01]  /*aec0*/  @P0 LEA.HI.X R2, R7, R4, R2, 0x5, P6 ;  /* 0x0000000407020211 */ /* 0x000fe200030f2c02 */
[----:B------:R-:W-:Y:S01]  /*aed0*/  FADD.FTZ R0, -R142, R146 ;  /* 0x000000928e007221 */ /* 0x000fe20000010100 */
[----:B------:R-:W-:Y:S01]  /*aee0*/  @P0 IADD3 R7, P6, R5, R222, RZ ;  /* 0x000000de05070210 */ /* 0x000fe20007fde0ff */
[----:B------:R-:W-:Y:S01]  /*aef0*/  FMUL.FTZ R88, R3, R88 ;  /* 0x0000005803587220 */ /* 0x000fe20000410000 */
[----:B------:R-:W-:Y:S01]  /*af00*/  @P0 IADD3 R5, P1, R5, R150, RZ ;  /* 0x0000009605050210 */ /* 0x000fe20007f3e0ff */
[----:B------:R-:W-:Y:S01]  /*af10*/  FMUL.FTZ R0, R0, c[0x0][0x2d0] ;  /* 0x0000b40000007a20 */ /* 0x000fe20000410000 */
[C---:B------:R-:W-:Y:S02]  /*af20*/  @P0 IADD3.X R19, R4.reuse, R221, RZ, P6, !PT ;  /* 0x000000dd04130210 */ /* 0x040fe400037fe4ff */
[----:B------:R-:W-:Y:S01]  /*af30*/  MUFU.EX2 R195, R38 ;  /* 0x0000002600c37308 */ /* 0x000fe20000000800 */
[----:B------:R-:W-:Y:S01]  /*af40*/  @P0 LEA R146, P6, R7, c[0x0][0x1c8], 0x1 ;  /* 0x0000720007920a11 */ /* 0x000fe200078c08ff */
[C---:B------:R-:W-:Y:S01]  /*af50*/  FMUL.FTZ R89, R3.reuse, R89 ;  /* 0x0000005903597220 */ /* 0x040fe20000410000 */
[----:B------:R-:W-:Y:S01]  /*af60*/  @P0 IADD3.X R4, R4, R151, RZ, P1, !PT ;  /* 0x0000009704040210 */ /* 0x000fe20000ffe4ff */
[----:B------:R-:W-:Y:S01]  /*af70*/  FMUL.FTZ R92, R3, R92 ;  /* 0x0000005c035c7220 */ /* 0x000fe20000410000 */
[----:B------:R-:W-:Y:S01]  /*af80*/  @P0 LEA.HI.X R147, R7, c[0x0][0x1cc], R19, 0x1, P6 ;  /* 0x0000730007930a11 */ /* 0x000fe200030f0c13 */
[----:B------:R-:W-:Y:S01]  /*af90*/  FMUL.FTZ R93, R3, R93 ;  /* 0x0000005d035d7220 */ /* 0x000fe20000410000 */
[----:B------:R-:W-:Y:S01]  /*afa0*/  @P0 LEA.HI.X R19, R17, c[0x0][0x1cc], R176, 0x1, P2 ;  /* 0x0000730011130a11 */ /* 0x000fe200010f0cb0 */
[----:B------:R-:W-:Y:S01]  /*afb0*/  FMUL.FTZ R96, R141, R96 ;  /* 0x000000608d607220 */ /* 0x000fe20000410000 */
[C---:B------:R-:W-:Y:S01]  /*afc0*/  @P0 LEA R16, P1, R5.reuse, c[0x0][0x1c8], 0x1 ;  /* 0x0000720005100a11 */ /* 0x040fe200078208ff */
[----:B------:R2:W-:Y:S01]  /*afd0*/  @P0 LDGSTS.E.BYPASS.LTC128B.128 [R203+0x3100], [R146.64], !P5 ;  /* 0x0310000092cb0fae */ /* 0x0005e2000e901d46 */
[C---:B------:R-:W-:Y:S01]  /*afe0*/  @P0 IADD3 R148, P6, R6.reuse, R148, RZ ;  /* 0x0000009406940210 */ /* 0x040fe20007fde0ff */
[----:B------:R-:W3:Y:S01]  /*aff0*/  MUFU.EX2 R0, R0 ;  /* 0x0000000000007308 */ /* 0x000ee20000000800 */
[----:B------:R-:W-:Y:S01]  /*b000*/  @P0 LEA.HI.X R17, R5, c[0x0][0x1cc], R4, 0x1, P1 ;  /* 0x0000730005110a11 */ /* 0x000fe200008f0c04 */
[----:B------:R-:W-:Y:S01]  /*b010*/  FMUL.FTZ R97, R141, R97 ;  /* 0x000000618d617220 */ /* 0x000fe20000410000 */
[----:B------:R-:W-:Y:S01]  /*b020*/  @P0 IADD3 R7, P2, R6, R222, RZ ;  /* 0x000000de06070210 */ /* 0x000fe20007f5e0ff */
[----:B------:R-:W-:Y:S01]  /*b030*/  FMUL.FTZ R98, R140, R98 ;  /* 0x000000628c627220 */ /* 0x000fe20000410000 */
[----:B------:R-:W-:Y:S01]  /*b040*/  @P0 IADD3 R5, P1, R6, R150, RZ ;  /* 0x0000009606050210 */ /* 0x000fe20007f3e0ff */
[----:B------:R4:W-:Y:S01]  /*b050*/  @P0 LDGSTS.E.BYPASS.LTC128B.128 [R203+0x4100], [R18.64], !P4 ;  /* 0x0410000012cb0fae */ /* 0x0009e2000e101d46 */
[----:B------:R-:W-:Y:S01]  /*b060*/  @P0 IADD3.X R149, R2, R149, RZ, P6, !PT ;  /* 0x0000009502950210 */ /* 0x000fe200037fe4ff */
[----:B------:R-:W-:Y:S01]  /*b070*/  FMUL.FTZ R99, R140, R99 ;  /* 0x000000638c637220 */ /* 0x000fe20000410000 */
[----:B------:R-:W-:Y:S01]  /*b080*/  @P0 LEA R8, P6, R7, c[0x0][0x1c8], 0x1 ;  /* 0x0000720007080a11 */ /* 0x000fe200078c08ff */
[----:B------:R-:W-:Y:S01]  /*b090*/  MUFU.EX2 R194, R39 ;  /* 0x0000002700c27308 */ /* 0x000fe20000000800 */
[----:B------:R-:W-:Y:S01]  /*b0a0*/  @P0 IADD3.X R151, R2, R151, RZ, P1, !PT ;  /* 0x0000009702970210 */ /* 0x000fe20000ffe4ff */
[--C-:B------:R-:W-:Y:S01]  /*b0b0*/  FFMA.FTZ R20, R20, c[0x0][0x2d0], -R184.reuse ;  /* 0x0000b40014147a23 */ /* 0x100fe200000108b8 */
[----:B------:R-:W-:Y:S01]  /*b0c0*/  @P0 IADD3.X R2, R2, R221, RZ, P2, !PT ;  /* 0x000000dd02020210 */ /* 0x000fe200017fe4ff */
[----:B------:R2:W-:Y:S01]  /*b0d0*/  @P0 LDGSTS.E.BYPASS.LTC128B.128 [R203+0x5100], [R16.64], !P3 ;  /* 0x0510000010cb0fae */ /* 0x0005e2000d901d46 */
[----:B------:R-:W-:Y:S01]  /*b0e0*/  @P0 LEA R6, P2, R148, c[0x0][0x1c8], 0x1 ;  /* 0x0000720094060a11 */ /* 0x000fe200078408ff */
[----:B------:R-:W-:Y:S01]  /*b0f0*/  FFMA.FTZ R21, R21, c[0x0][0x2d0], -R184 ;  /* 0x0000b40015157a23 */ /* 0x000fe200000108b8 */
[----:B------:R-:W-:Y:S01]  /*b100*/  @P0 LEA.HI.X R9, R7, c[0x0][0x1cc], R2, 0x1, P6 ;  /* 0x0000730007090a11 */ /* 0x000fe200030f0c02 */
[----:B------:R-:W-:Y:S01]  /*b110*/  FMUL.FTZ R2, R142, c[0x0][0x2d0] ;  /* 0x0000b4008e027a20 */ /* 0x000fe20000410000 */
[----:B------:R-:W-:Y:S01]  /*b120*/  @P0 LEA.HI.X R7, R148, c[0x0][0x1cc], R149, 0x1, P2 ;  /* 0x0000730094070a11 */ /* 0x000fe200010f0c95 */
[----:B------:R-:W-:Y:S01]  /*b130*/  MUFU.EX2 R193, R48 ;  /* 0x0000003000c17308 */ /* 0x000fe20000000800 */
[----:B------:R-:W-:Y:S01]  /*b140*/  @P0 LEA R4, P1, R5, c[0x0][0x1c8], 0x1 ;  /* 0x0000720005040a11 */ /* 0x000fe200078208ff */
[----:B------:R5:W-:Y:S01]  /*b150*/  @P0 LDGSTS.E.BYPASS.LTC128B.128 [R203+0x3900], [R8.64], !P5 ;  /* 0x0390000008cb0fae */ /* 0x000be2000e901d46 */
[--C-:B------:R-:W-:Y:S01]  /*b160*/  FFMA.FTZ R10, R10, c[0x0][0x2d0], -R2.reuse ;  /* 0x0000b4000a0a7a23 */ /* 0x100fe20000010802 */
[----:B------:R-:W-:Y:S01]  /*b170*/  F2FP.PACK_AB R148, R235, R234 ;  /* 0x000000eaeb94723e */ /* 0x000fe200000000ff */
[--C-:B------:R-:W-:Y:S01]  /*b180*/  FFMA.FTZ R11, R11, c[0x0][0x2d0], -R2.reuse ;  /* 0x0000b4000b0b7a23 */ /* 0x100fe20000010802 */
[----:B------:R-:W-:Y:S01]  /*b190*/  @P0 LEA.HI.X R5, R5, c[0x0][0x1cc], R151, 0x1, P1 ;  /* 0x0000730005050a11 */ /* 0x000fe200008f0c97 */
[--C-:B------:R-:W-:Y:S01]  /*b1a0*/  FFMA.FTZ R14, R14, c[0x0][0x2d0], -R2.reuse ;  /* 0x0000b4000e0e7a23 */ /* 0x100fe20000010802 */
[----:B-1----:R-:W-:Y:S01]  /*b1b0*/  F2FP.PACK_AB R150, R239, R238 ;  /* 0x000000eeef96723e */ /* 0x002fe200000000ff */
[--C-:B------:R-:W-:Y:S01]  /*b1c0*/  FFMA.FTZ R15, R15, c[0x0][0x2d0], -R2.reuse ;  /* 0x0000b4000f0f7a23 */ /* 0x100fe20000010802 */
[----:B------:R1:W-:Y:S01]  /*b1d0*/  @P0 LDGSTS.E.BYPASS.LTC128B.128 [R203+0x4900], [R6.64], !P4 ;  /* 0x0490000006cb0fae */ /* 0x0003e2000e101d46 */
[----:B------:R1:W-:Y:S01]  /*b1e0*/  MUFU.EX2 R187, R10 ;  /* 0x0000000a00bb7308 */ /* 0x0003e20000000800 */
[----:B------:R-:W-:Y:S01]  /*b1f0*/  F2FP.PACK_AB R149, R233, R232 ;  /* 0x000000e8e995723e */ /* 0x000fe200000000ff */
[----:B----4-:R-:W-:Y:S01]  /*b200*/  FMUL.FTZ R18, R140, R166 ;  /* 0x000000a68c127220 */ /* 0x010fe20000410000 */
[----:B------:R-:W-:Y:S01]  /*b210*/  F2FP.PACK_AB R151, R236, R237 ;  /* 0x000000edec97723e */ /* 0x000fe200000000ff */
[----:B------:R-:W-:Y:S02]  /*b220*/  FMUL.FTZ R19, R140, R167 ;  /* 0x000000a78c137220 */ /* 0x000fe40000410000 */
[C---:B---3--:R-:W-:Y:S01]  /*b230*/  FMUL.FTZ R106, R0.reuse, R106 ;  /* 0x0000006a006a7220 */ /* 0x048fe20000410000 */
[----:B------:R3:W-:Y:S01]  /*b240*/  @P0 LDGSTS.E.BYPASS.LTC128B.128 [R203+0x5900], [R4.64], !P3 ;  /* 0x0590000004cb0fae */ /* 0x0007e2000d901d46 */
[C---:B------:R-:W-:Y:S02]  /*b250*/  FMUL.FTZ R107, R0.reuse, R107 ;  /* 0x0000006b006b7220 */ /* 0x040fe40000410000 */
[----:B------:R-:W4:Y:S01]  /*b260*/  MUFU.EX2 R188, R11 ;  /* 0x0000000b00bc7308 */ /* 0x000f220000000800 */
[C---:B--2---:R-:W-:Y:S02]  /*b270*/  FMUL.FTZ R16, R141.reuse, R164 ;  /* 0x000000a48d107220 */ /* 0x044fe40000410000 */
[----:B------:R-:W-:Y:S02]  /*b280*/  FMUL.FTZ R17, R141, R165 ;  /* 0x000000a58d117220 */ /* 0x000fe40000410000 */
[----:B------:R-:W2:Y:S01]  /*b290*/  LDSM.16.MT88.4 R176, [R205] ;  /* 0x00000000cdb0783b */ /* 0x000ea20000004200 */
[C---:B------:R-:W-:Y:S02]  /*b2a0*/  FMUL.FTZ R110, R0.reuse, R110 ;  /* 0x0000006e006e7220 */ /* 0x040fe40000410000 */
[C---:B-----5:R-:W-:Y:S02]  /*b2b0*/  FMUL.FTZ R8, R3.reuse, R156 ;  /* 0x0000009c03087220 */ /* 0x060fe40000410000 */
[----:B------:R5:W-:Y:S01]  /*b2c0*/  MUFU.EX2 R189, R14 ;  /* 0x0000000e00bd7308 */ /* 0x000be20000000800 */
[----:B------:R-:W-:Y:S02]  /*b2d0*/  FMUL.FTZ R9, R3, R157 ;  /* 0x0000009d03097220 */ /* 0x000fe40000410000 */
[----:B------:R-:W2:Y:S01]  /*b2e0*/  LDSM.16.MT88.4 R180, [R206] ;  /* 0x00000000ceb4783b */ /* 0x000ea20000004200 */
[----:B-1----:R-:W-:Y:S02]  /*b2f0*/  FMUL.FTZ R10, R0, R158 ;  /* 0x0000009e000a7220 */ /* 0x002fe40000410000 */
[----:B------:R-:W-:Y:S01]  /*b300*/  FMUL.FTZ R6, R140, R154 ;  /* 0x0000009a8c067220 */ /* 0x000fe20000410000 */
[----:B------:R-:W-:Y:S01]  /*b310*/  F2FP.PACK_AB R154, R230, R231 ;  /* 0x000000e7e69a723e */ /* 0x000fe200000000ff */
[----:B------:R-:W-:Y:S02]  /*b320*/  FMUL.FTZ R7, R140, R155 ;  /* 0x0000009b8c077220 */ /* 0x000fe40000410000 */
[----:B------:R-:W1:Y:S01]  /*b330*/  MUFU.EX2 R190, R15 ;  /* 0x0000000f00be7308 */ /* 0x000e620000000800 */
[----:B------:R-:W-:Y:S01]  /*b340*/  FMUL.FTZ R111, R0, R111 ;  /* 0x0000006f006f7220 */ /* 0x000fe20000410000 */
[----:B------:R-:W-:Y:S01]  /*b350*/  LDSM.16.MT88.4 R36, [R205+0x2400] ;  /* 0x00240000cd24783b */ /* 0x000fe20000004200 */
[--C-:B------:R-:W-:Y:S02]  /*b360*/  FFMA.FTZ R42, R42, c[0x0][0x2d0], -R2.reuse ;  /* 0x0000b4002a2a7a23 */ /* 0x100fe40000010802 */
[----:B---3--:R-:W-:Y:S01]  /*b370*/  FMUL.FTZ R4, R141, R152 ;  /* 0x000000988d047220 */ /* 0x008fe20000410000 */
[----:B------:R-:W-:Y:S01]  /*b380*/  F2FP.PACK_AB R152, R229, R228 ;  /* 0x000000e4e598723e */ /* 0x000fe200000000ff */
[----:B------:R-:W-:Y:S01]  /*b390*/  FMUL.FTZ R5, R141, R153 ;  /* 0x000000998d057220 */ /* 0x000fe20000410000 */
[----:B----4-:R-:W-:Y:S01]  /*b3a0*/  F2FP.PACK_AB R153, R188, R187 ;  /* 0x000000bbbc99723e */ /* 0x010fe200000000ff */
[C---:B------:R-:W-:Y:S01]  /*b3b0*/  FMUL.FTZ R11, R0.reuse, R159 ;  /* 0x0000009f000b7220 */ /* 0x040fe20000410000 */
[----:B------:R-:W-:Y:S01]  /*b3c0*/  LDSM.16.MT88.4 R164, [R205+0xc00] ;  /* 0x000c0000cda4783b */ /* 0x000fe20000004200 */
[----:B------:R-:W-:Y:S01]  /*b3d0*/  MUFU.EX2 R192, R49 ;  /* 0x0000003100c07308 */ /* 0x000fe20000000800 */
[--C-:B------:R-:W-:Y:S02]  /*b3e0*/  FFMA.FTZ R43, R43, c[0x0][0x2d0], -R2.reuse ;  /* 0x0000b4002b2b7a23 */ /* 0x100fe40000010802 */
[----:B-----5:R-:W-:Y:S02]  /*b3f0*/  FMUL.FTZ R14, R0, R162 ;  /* 0x000000a2000e7220 */ /* 0x020fe40000410000 */
[--C-:B------:R-:W-:Y:S02]  /*b400*/  FFMA.FTZ R46, R46, c[0x0][0x2d0], -R2.reuse ;  /* 0x0000b4002e2e7a23 */ /* 0x100fe40000010802 */
[----:B------:R-:W3:Y:S01]  /*b410*/  LDSM.16.MT88.4 R156, [R205+0x1000] ;  /* 0x00100000cd9c783b */ /* 0x000ee20000004200 */
[----:B------:R-:W-:Y:S02]  /*b420*/  FFMA.FTZ R47, R47, c[0x0][0x2d0], -R2 ;  /* 0x0000b4002f2f7a23 */ /* 0x000fe40000010802 */
[----:B------:R-:W-:Y:S01]  /*b430*/  MUFU.EX2 R191, R51 ;  /* 0x0000003300bf7308 */ /* 0x000fe20000000800 */
[----:B------:R-:W-:Y:S01]  /*b440*/  FMUL.FTZ R122, R0, R122 ;  /* 0x0000007a007a7220 */ /* 0x000fe20000410000 */
[----:B-1----:R-:W-:Y:S01]  /*b450*/  F2FP.PACK_AB R155, R190, R189 ;  /* 0x000000bdbe9b723e */ /* 0x002fe200000000ff */
[-C--:B--2---:R-:W-:Y:S02]  /*b460*/  HMMA.16816.F32 R4, R148, R176.reuse, R4 ;  /* 0x000000b09404723c */ /* 0x084fe40000001804 */
[----:B------:R-:W0:Y:S03]  /*b470*/  LDGDEPBAR ;  /* 0x00000000000079af */ /* 0x000e260000000000 */
[C---:B------:R-:W-:Y:S02]  /*b480*/  FMUL.FTZ R15, R0.reuse, R163 ;  /* 0x000000a3000f7220 */ /* 0x040fe40000410000 */
[----:B------:R-:W-:Y:S01]  /*b490*/  MUFU.EX2 R147, R46 ;  /* 0x0000002e00937308 */ /* 0x000fe20000000800 */
[C---:B------:R-:W-:Y:S01]  /*b4a0*/  FMUL.FTZ R123, R0.reuse, R123 ;  /* 0x0000007b007b7220 */ /* 0x040fe20000410000 */
[C---:B------:R-:W-:Y:S01]  /*b4b0*/  HMMA.16816.F32 R8, R152.reuse, R176, R8 ;  /* 0x000000b09808723c */ /* 0x040fe20000001808 */
[----:B------:R-:W1:Y:S03]  /*b4c0*/  LDSM.16.MT88.4 R160, [R206+0x1000] ;  /* 0x00100000cea0783b */ /* 0x000e660000004200 */
[C---:B------:R-:W-:Y:S02]  /*b4d0*/  FMUL.FTZ R126, R0.reuse, R126 ;  /* 0x0000007e007e7220 */ /* 0x040fe40000410000 */
[C---:B------:R-:W-:Y:S02]  /*b4e0*/  FMUL.FTZ R127, R0.reuse, R127 ;  /* 0x0000007f007f7220 */ /* 0x040fe40000410000 */
[-C--:B------:R-:W-:Y:S01]  /*b4f0*/  HMMA.16816.F32 R12, R152, R178.reuse, R12 ;  /* 0x000000b2980c723c */ /* 0x080fe2000000180c */
[----:B------:R2:W-:Y:S03]  /*b500*/  MUFU.EX2 R227, R20 ;  /* 0x0000001400e37308 */ /* 0x0005e60000000800 */
[C---:B------:R-:W-:Y:S02]  /*b510*/  FMUL.FTZ R134, R0.reuse, R134 ;  /* 0x0000008600867220 */ /* 0x040fe40000410000 */
[C---:B------:R-:W-:Y:S02]  /*b520*/  FMUL.FTZ R135, R0.reuse, R135 ;  /* 0x0000008700877220 */ /* 0x040fe40000410000 */
[C---:B------:R-:W-:Y:S03]  /*b530*/  HMMA.16816.F32 R16, R148.reuse, R178, R16 ;  /* 0x000000b29410723c */ /* 0x040fe60000001810 */
[----:B------:R4:W5:Y:S01]  /*b540*/  MUFU.EX2 R226, R21 ;  /* 0x0000001500e27308 */ /* 0x0009620000000800 */
[--C-:B------:R-:W-:Y:S02]  /*b550*/  FFMA.FTZ R146, R35, c[0x0][0x2d0], -R185.reuse ;  /* 0x0000b40023927a23 */ /* 0x100fe400000108b9 */
[C---:B------:R-:W-:Y:S02]  /*b560*/  FMUL.FTZ R35, R0.reuse, R175 ;  /* 0x000000af00237220 */ /* 0x040fe40000410000 */
[-C--:B------:R-:W-:Y:S04]  /*b570*/  HMMA.16816.F32 R100, R148, R180.reuse, R100 ;  /* 0x000000b49464723c */ /* 0x080fe80000001864 */
[C---:B------:R-:W-:Y:S01]  /*b580*/  FMUL.FTZ R74, R0.reuse, R74 ;  /* 0x0000004a004a7220 */ /* 0x040fe20000410000 */
[----:B------:R-:W-:Y:S01]  /*b590*/  MUFU.EX2 R203, R146 ;  /* 0x0000009200cb7308 */ /* 0x000fe20000000800 */
[C---:B------:R-:W-:Y:S02]  /*b5a0*/  FMUL.FTZ R75, R0.reuse, R75 ;  /* 0x0000004b004b7220 */ /* 0x040fe40000410000 */
[C---:B------:R-:W-:Y:S04]  /*b5b0*/  HMMA.16816.F32 R104, R152.reuse, R180, R104 ;  /* 0x000000b49868723c */ /* 0x040fe80000001868 */
[C---:B--2---:R-:W-:Y:S02]  /*b5c0*/  FMUL.FTZ R20, R141.reuse, R168 ;  /* 0x000000a88d147220 */ /* 0x044fe40000410000 */
[C---:B------:R-:W-:Y:S01]  /*b5d0*/  FMUL.FTZ R78, R0.reuse, R78 ;  /* 0x0000004e004e7220 */ /* 0x040fe20000410000 */
[----:B------:R-:W-:Y:S01]  /*b5e0*/  MUFU.EX2 R181, R40 ;  /* 0x0000002800b57308 */ /* 0x000fe20000000800 */
[-C--:B------:R-:W-:Y:S04]  /*b5f0*/  HMMA.16816.F32 R108, R152, R182.reuse, R108 ;  /* 0x000000b6986c723c */ /* 0x080fe8000000186c */
[----:B----4-:R-:W-:Y:S02]  /*b600*/  FMUL.FTZ R21, R141, R169 ;  /* 0x000000a98d157220 */ /* 0x010fe40000410000 */
[----:B------:R-:W-:Y:S02]  /*b610*/  FMUL.FTZ R79, R0, R79 ;  /* 0x0000004f004f7220 */ /* 0x000fe40000410000 */
[C---:B------:R-:W-:Y:S01]  /*b620*/  HMMA.16816.F32 R112, R148.reuse, R182, R112 ;  /* 0x000000b69470723c */ /* 0x040fe20000001870 */
[----:B------:R2:W-:Y:S03]  /*b630*/  MUFU.EX2 R183, R50 ;  /* 0x0000003200b77308 */ /* 0x0005e60000000800 */
[--C-:B------:R-:W-:Y:S02]  /*b640*/  FFMA.FTZ R22, R22, c[0x0][0x2d0], -R185.reuse ;  /* 0x0000b40016167a23 */ /* 0x100fe400000108b9 */
[C---:B------:R-:W-:Y:S02]  /*b650*/  FMUL.FTZ R90, R0.reuse, R90 ;  /* 0x0000005a005a7220 */ /* 0x040fe40000410000 */
[-C--:B---3--:R-:W-:Y:S03]  /*b660*/  HMMA.16816.F32 R116, R148, R156.reuse, R116 ;  /* 0x0000009c9474723c */ /* 0x088fe60000001874 */
[----:B------:R3:W-:Y:S01]  /*b670*/  MUFU.EX2 R223, R22 ;  /* 0x0000001600df7308 */ /* 0x0007e20000000800 */
[C---:B------:R-:W-:Y:S02]  /*b680*/  FMUL.FTZ R91, R0.reuse, R91 ;  /* 0x0000005b005b7220 */ /* 0x040fe40000410000 */
[----:B------:R-:W-:Y:S02]  /*b690*/  FMUL.FTZ R94, R0, R94 ;  /* 0x0000005e005e7220 */ /* 0x000fe40000410000 */
[C---:B------:R-:W-:Y:S04]  /*b6a0*/  HMMA.16816.F32 R120, R152.reuse, R156, R120 ;  /* 0x0000009c9878723c */ /* 0x040fe80000001878 */
[----:B------:R-:W-:Y:S01]  /*b6b0*/  FFMA.FTZ R33, R33, c[0x0][0x2d0], -R184 ;  /* 0x0000b40021217a23 */ /* 0x000fe200000108b8 */
[----:B------:R-:W-:Y:S01]  /*b6c0*/  MUFU.EX2 R182, R41 ;  /* 0x0000002900b67308 */ /* 0x000fe20000000800 */
[--C-:B------:R-:W-:Y:S02]  /*b6d0*/  FFMA.FTZ R32, R23, c[0x0][0x2d0], -R185.reuse ;  /* 0x0000b40017207a23 */ /* 0x100fe400000108b9 */
[-C--:B------:R-:W-:Y:S01]  /*b6e0*/  HMMA.16816.F32 R124, R152, R158.reuse, R124 ;  /* 0x0000009e987c723c */ /* 0x080fe2000000187c */
[----:B--2---:R-:W-:Y:S03]  /*b6f0*/  LDSM.16.MT88.4 R48, [R206+0x2400] ;  /* 0x00240000ce30783b */ /* 0x004fe60000004200 */
[--C-:B------:R-:W-:Y:S02]  /*b700*/  FFMA.FTZ R34, R34, c[0x0][0x2d0], -R185.reuse ;  /* 0x0000b40022227a23 */ /* 0x100fe400000108b9 */
[C---:B------:R-:W-:Y:S01]  /*b710*/  FMUL.FTZ R23, R140.reuse, R171 ;  /* 0x000000ab8c177220 */ /* 0x040fe20000410000 */
[----:B------:R2:W-:Y:S01]  /*b720*/  MUFU.EX2 R224, R33 ;  /* 0x0000002100e07308 */ /* 0x0005e20000000800 */
[C---:B------:R-:W-:Y:S01]  /*b730*/  HMMA.16816.F32 R128, R148.reuse, R158, R128 ;  /* 0x0000009e9480723c */ /* 0x040fe20000001880 */
[----:B------:R-:W4:Y:S03]  /*b740*/  LDSM.16.MT88.4 R156, [R205+0x2000] ;  /* 0x00200000cd9c783b */ /* 0x000f260000004200 */
[----:B---3--:R-:W-:Y:S02]  /*b750*/  FMUL.FTZ R22, R140, R170 ;  /* 0x000000aa8c167220 */ /* 0x008fe40000410000 */
[----:B------:R-:W-:Y:S02]  /*b760*/  FMUL.FTZ R95, R0, R95 ;  /* 0x0000005f005f7220 */ /* 0x000fe40000410000 */
[--C-:B------:R-:W-:Y:S01]  /*b770*/  FFMA.FTZ R24, R24, c[0x0][0x2d0], -R186.reuse ;  /* 0x0000b40018187a23 */ /* 0x100fe200000108ba */
[----:B------:R3:W3:Y:S02]  /*b780*/  MUFU.EX2 R222, R32 ;  /* 0x0000002000de7308 */ /* 0x0006e40000000800 */
[-C--:B-1----:R-:W-:Y:S03]  /*b790*/  HMMA.16816.F32 R20, R148, R160.reuse, R20 ;  /* 0x000000a09414723c */ /* 0x082fe60000001814 */
[----:B------:R-:W-:Y:S02]  /*b7a0*/  FFMA.FTZ R25, R25, c[0x0][0x2d0], -R186 ;  /* 0x0000b40019197a23 */ /* 0x000fe400000108ba */
[--C-:B------:R-:W-:Y:S02]  /*b7b0*/  FFMA.FTZ R26, R26, c[0x0][0x2d0], -R2.reuse ;  /* 0x0000b4001a1a7a23 */ /* 0x100fe40000010802 */
[----:B------:R-:W-:Y:S01]  /*b7c0*/  FFMA.FTZ R27, R27, c[0x0][0x2d0], -R2 ;  /* 0x0000b4001b1b7a23 */ /* 0x000fe20000010802 */
[C---:B------:R-:W-:Y:S01]  /*b7d0*/  HMMA.16816.F32 R132, R152.reuse, R160, R132 ;  /* 0x000000a09884723c */ /* 0x040fe20000001884 */
[----:B------:R1:W1:Y:S03]  /*b7e0*/  MUFU.EX2 R221, R34 ;  /* 0x0000002200dd7308 */ /* 0x0002660000000800 */
[----:B--2---:R-:W-:Y:S02]  /*b7f0*/  FMUL.FTZ R33, R3, R173 ;  /* 0x000000ad03217220 */ /* 0x004fe40000410000 */
[--C-:B------:R-:W-:Y:S02]  /*b800*/  FFMA.FTZ R28, R28, c[0x0][0x2d0], -R186.reuse ;  /* 0x0000b4001c1c7a23 */ /* 0x100fe400000108ba */
[----:B------:R-:W-:Y:S03]  /*b810*/  FFMA.FTZ R29, R29, c[0x0][0x2d0], -R186 ;  /* 0x0000b4001d1d7a23 */ /* 0x000fe600000108ba */
[----:B------:R5:W-:Y:S01]  /*b820*/  MUFU.EX2 R201, R24 ;  /* 0x0000001800c97308 */ /* 0x000be20000000800 */
[--C-:B------:R-:W-:Y:S02]  /*b830*/  FFMA.FTZ R30, R30, c[0x0][0x2d0], -R2.reuse ;  /* 0x0000b4001e1e7a23 */ /* 0x100fe40000010802 */
[----:B---3--:R-:W-:Y:S02]  /*b840*/  FMUL.FTZ R32, R3, R172 ;  /* 0x000000ac03207220 */ /* 0x008fe40000410000 */
[----:B------:R-:W-:Y:S02]  /*b850*/  FFMA.FTZ R31, R31, c[0x0][0x2d0], -R2 ;  /* 0x0000b4001f1f7a23 */ /* 0x000fe40000010802 */
[--C-:B------:R-:W-:Y:S02]  /*b860*/  FFMA.FTZ R65, R65, c[0x0][0x2d0], -R184.reuse ;  /* 0x0000b40041417a23 */ /* 0x100fe400000108b8 */
[--C-:B------:R-:W-:Y:S01]  /*b870*/  FFMA.FTZ R67, R67, c[0x0][0x2d0], -R185.reuse ;  /* 0x0000b40043437a23 */ /* 0x100fe200000108b9 */
[----:B------:R2:W3:Y:S01]  /*b880*/  MUFU.EX2 R200, R25 ;  /* 0x0000001900c87308 */ /* 0x0004e20000000800 */
[----:B------:R-:W-:Y:S02]  /*b890*/  FFMA.FTZ R52, R52, c[0x0][0x2d0], -R184 ;  /* 0x0000b40034347a23 */ /* 0x000fe400000108b8 */
[----:B------:R-:W-:Y:S02]  /*b8a0*/  FFMA.FTZ R61, R61, c[0x0][0x2d0], -R186 ;  /* 0x0000b4003d3d7a23 */ /* 0x000fe400000108ba */
[----:B-1----:R-:W-:Y:S02]  /*b8b0*/  FMUL.FTZ R34, R0, R174 ;  /* 0x000000ae00227220 */ /* 0x002fe40000410000 */
[--C-:B------:R-:W-:Y:S02]  /*b8c0*/  FFMA.FTZ R53, R53, c[0x0][0x2d0], -R184.reuse ;  /* 0x0000b40035357a23 */ /* 0x100fe400000108b8 */
[----:B------:R-:W-:Y:S01]  /*b8d0*/  FFMA.FTZ R64, R64, c[0x0][0x2d0], -R184 ;  /* 0x0000b40040407a23 */ /* 0x000fe200000108b8 */
[----:B------:R-:W-:Y:S01]  /*b8e0*/  MUFU.EX2 R180, R45 ;  /* 0x0000002d00b47308 */ /* 0x000fe20000000800 */
[--C-:B------:R-:W-:Y:S01]  /*b8f0*/  FFMA.FTZ R54, R54, c[0x0][0x2d0], -R185.reuse ;  /* 0x0000b40036367a23 */ /* 0x100fe200000108b9 */
[-C--:B------:R-:W-:Y:S03]  /*b900*/  HMMA.16816.F32 R32, R152, R162.reuse, R32 ;  /* 0x000000a29820723c */ /* 0x080fe60000001820 */
[----:B-----5:R-:W-:Y:S01]  /*b910*/  F2FP.PACK_AB R24, R226, R227 ;  /* 0x000000e3e218723e */ /* 0x020fe200000000ff */
[--C-:B------:R-:W-:Y:S02]  /*b920*/  FFMA.FTZ R55, R55, c[0x0][0x2d0], -R185.reuse ;  /* 0x0000b40037377a23 */ /* 0x100fe400000108b9 */
[----:B------:R-:W-:Y:S02]  /*b930*/  FFMA.FTZ R66, R66, c[0x0][0x2d0], -R185 ;  /* 0x0000b40042427a23 */ /* 0x000fe400000108b9 */
[C---:B------:R-:W-:Y:S01]  /*b940*/  HMMA.16816.F32 R136, R148.reuse, R162, R136 ;  /* 0x000000a29488723c */ /* 0x040fe20000001888 */
[----:B------:R-:W1:Y:S01]  /*b950*/  LDSM.16.MT88.4 R160, [R206+0x2000] ;  /* 0x00200000cea0783b */ /* 0x000e620000004200 */
[----:B------:R-:W-:Y:S02]  /*b960*/  MUFU.EX2 R146, R47 ;  /* 0x0000002f00927308 */ /* 0x000fe40000000800 */
[----:B--2---:R-:W-:Y:S01]  /*b970*/  F2FP.PACK_AB R25, R222, R223 ;  /* 0x000000dfde19723e */ /* 0x004fe200000000ff */
[----:B------:R-:W-:Y:S02]  /*b980*/  FFMA.FTZ R57, R57, c[0x0][0x2d0], -R186 ;  /* 0x0000b40039397a23 */ /* 0x000fe400000108ba */
[--C-:B------:R-:W-:Y:S01]  /*b990*/  FFMA.FTZ R58, R58, c[0x0][0x2d0], -R2.reuse ;  /* 0x0000b4003a3a7a23 */ /* 0x100fe20000010802 */
[-C--:B----4-:R-:W-:Y:S04]  /*b9a0*/  HMMA.16816.F32 R68, R148, R156.reuse, R68 ;  /* 0x0000009c9444723c */ /* 0x090fe80000001844 */
[----:B------:R-:W-:Y:S01]  /*b9b0*/  MUFU.EX2 R65, R65 ;  /* 0x0000004100417308 */ /* 0x000fe20000000800 */
[----:B------:R-:W-:Y:S02]  /*b9c0*/  FFMA.FTZ R59, R59, c[0x0][0x2d0], -R2 ;  /* 0x0000b4003b3b7a23 */ /* 0x000fe40000010802 */
[----:B------:R-:W-:Y:S01]  /*b9d0*/  FFMA.FTZ R60, R60, c[0x0][0x2d0], -R186 ;  /* 0x0000b4003c3c7a23 */ /* 0x000fe200000108ba */
[C---:B------:R-:W-:Y:S04]  /*b9e0*/  HMMA.16816.F32 R72, R152.reuse, R156, R72 ;  /* 0x0000009c9848723c */ /* 0x040fe80000001848 */
[--C-:B------:R-:W-:Y:S02]  /*b9f0*/  FFMA.FTZ R62, R62, c[0x0][0x2d0], -R2.reuse ;  /* 0x0000b4003e3e7a23 */ /* 0x100fe40000010802 */
[----:B------:R-:W-:Y:S01]  /*ba00*/  MUFU.EX2 R67, R67 ;  /* 0x0000004300437308 */ /* 0x000fe20000000800 */
[----:B------:R-:W-:Y:S01]  /*ba10*/  FFMA.FTZ R2, R63, c[0x0][0x2d0], -R2 ;  /* 0x0000b4003f027a23 */ /* 0x000fe20000010802 */
[-C--:B------:R-:W-:Y:S04]  /*ba20*/  HMMA.16816.F32 R76, R152, R158.reuse, R76 ;  /* 0x0000009e984c723c */ /* 0x080fe8000000184c */
[----:B------:R-:W-:Y:S02]  /*ba30*/  FFMA.FTZ R56, R56, c[0x0][0x2d0], -R186 ;  /* 0x0000b40038387a23 */ /* 0x000fe400000108ba */
[----:B------:R-:W-:Y:S02]  /*ba40*/  FFMA.FTZ R3, R3, R241, R228 ;  /* 0x000000f103037223 */ /* 0x000fe400000100e4 */
[C---:B------:R-:W-:Y:S01]  /*ba50*/  HMMA.16816.F32 R80, R148.reuse, R158, R80 ;  /* 0x0000009e9450723c */ /* 0x040fe20000001850 */
[----:B------:R-:W2:Y:S01]  /*ba60*/  LDSM.16.MT88.4 R156, [R205+0x400] ;  /* 0x00040000cd9c783b */ /* 0x000ea20000004200 */
[----:B------:R-:W-:Y:S02]  /*ba70*/  MUFU.EX2 R61, R61 ;  /* 0x0000003d003d7308 */ /* 0x000fe40000000800 */
[----:B------:R-:W-:Y:S02]  /*ba80*/  FADD.FTZ R3, R229, R3 ;  /* 0x00000003e5037221 */ /* 0x000fe40000010000 */
[----:B------:R-:W-:Y:S02]  /*ba90*/  FFMA.FTZ R0, R0, R240, R187 ;  /* 0x000000f000007223 */ /* 0x000fe400000100bb */
[----:B------:R-:W-:Y:S01]  /*baa0*/  FADD.FTZ R3, R231, R3 ;  /* 0x00000003e7037221 */ /* 0x000fe20000010000 */
[-C--:B-1----:R-:W-:Y:S03]  /*bab0*/  HMMA.16816.F32 R84, R148, R160.reuse, R84 ;  /* 0x000000a09454723c */ /* 0x082fe60000001854 */
[----:B------:R1:W-:Y:S01]  /*bac0*/  MUFU.EX2 R179, R26 ;  /* 0x0000001a00b37308 */ /* 0x0003e20000000800 */
[----:B------:R-:W-:Y:S02]  /*bad0*/  FFMA.FTZ R141, R141, R243, R234 ;  /* 0x000000f38d8d7223 */ /* 0x000fe400000100ea */
[----:B------:R-:W-:Y:S02]  /*bae0*/  FFMA.FTZ R140, R140, R242, R232 ;  /* 0x000000f28c8c7223 */ /* 0x000fe400000100e8 */
[C---:B------:R-:W-:Y:S04]  /*baf0*/  HMMA.16816.F32 R88, R152.reuse, R160, R88 ;  /* 0x000000a09858723c */ /* 0x040fe80000001858 */
[----:B------:R-:W-:Y:S01]  /*bb00*/  FADD.FTZ R141, R235, R141 ;  /* 0x0000008deb8d7221 */ /* 0x000fe20000010000 */
[----:B------:R4:W5:Y:S01]  /*bb10*/  MUFU.EX2 R178, R27 ;  /* 0x0000001b00b27308 */ /* 0x0009620000000800 */
[----:B------:R-:W-:Y:S02]  /*bb20*/  FADD.FTZ R140, R233, R140 ;  /* 0x0000008ce98c7221 */ /* 0x000fe40000010000 */
[-C--:B------:R-:W-:Y:S01]  /*bb30*/  HMMA.16816.F32 R92, R152, R162.reuse, R92 ;  /* 0x000000a2985c723c */ /* 0x080fe2000000185c */
[----:B------:R-:W5:Y:S06]  /*bb40*/  LDSM.16.MT88.4 R152, [R206+0x400] ;  /* 0x00040000ce98783b */ /* 0x000f6c0000004200 */
[----:B------:R3:W-:Y:S01]  /*bb50*/  MUFU.EX2 R199, R28 ;  /* 0x0000001c00c77308 */ /* 0x0007e20000000800 */
[----:B------:R-:W-:Y:S01]  /*bb60*/  HMMA.16816.F32 R96, R148, R162, R96 ;  /* 0x000000a29460723c */ /* 0x000fe20000001860 */
[----:B------:R-:W5:Y:S03]  /*bb70*/  LDSM.16.MT88.4 R148, [R205+0x1400] ;  /* 0x00140000cd94783b */ /* 0x000f660000004200 */
[----:B-1----:R-:W-:Y:S05]  /*bb80*/  F2FP.PACK_AB R26, R224, R225 ;  /* 0x000000e1e01a723e */ /* 0x002fea00000000ff */
[----:B------:R5:W1:Y:S03]  /*bb90*/  MUFU.EX2 R198, R29 ;  /* 0x0000001d00c67308 */ /* 0x000a660000000800 */
[----:B----4-:R-:W-:Y:S07]  /*bba0*/  F2FP.PACK_AB R27, R203, R221 ;  /* 0x000000ddcb1b723e */ /* 0x010fee00000000ff */
[----:B------:R1:W-:Y:S01]  /*bbb0*/  MUFU.EX2 R176, R30 ;  /* 0x0000001e00b07308 */ /* 0x0003e20000000800 */
[-C--:B--2---:R-:W-:Y:S05]  /*bbc0*/  HMMA.16816.F32 R4, R24, R156.reuse, R4 ;  /* 0x0000009c1804723c */ /* 0x084fea0000001804 */
[----:B---3--:R-:W-:Y:S04]  /*bbd0*/  F2FP.PACK_AB R28, R200, R201 ;  /* 0x000000c9c81c723e */ /* 0x008fe800000000ff */
[----:B------:R-:W2:Y:S03]  /*bbe0*/  MUFU.EX2 R177, R31 ;  /* 0x0000001f00b17308 */ /* 0x000ea60000000800 */
[----:B-----5:R-:W-:Y:S07]  /*bbf0*/  F2FP.PACK_AB R29, R178, R179 ;  /* 0x000000b3b21d723e */ /* 0x020fee00000000ff */
[----:B------:R-:W-:Y:S01]  /*bc00*/  MUFU.EX2 R53, R53 ;  /* 0x0000003500357308 */ /* 0x000fe20000000800 */
[----:B-1----:R-:W-:Y:S09]  /*bc10*/  F2FP.PACK_AB R30, R198, R199 ;  /* 0x000000c7c61e723e */ /* 0x002ff200000000ff */
[----:B------:R-:W-:Y:S01]  /*bc20*/  MUFU.EX2 R54, R54 ;  /* 0x0000003600367308 */ /* 0x000fe20000000800 */
[----:B--2---:R-:W-:Y:S09]  /*bc30*/  F2FP.PACK_AB R31, R177, R176 ;  /* 0x000000b0b11f723e */ /* 0x004ff200000000ff */
[----:B------:R-:W-:Y:S01]  /*bc40*/  MUFU.EX2 R55, R55 ;  /* 0x0000003700377308 */ /* 0x000fe20000000800 */
[C---:B------:R-:W-:Y:S08]  /*bc50*/  HMMA.16816.F32 R8, R28.reuse, R156, R8 ;  /* 0x0000009c1c08723c */ /* 0x040ff00000001808 */
[-C--:B------:R-:W-:Y:S01]  /*bc60*/  HMMA.16816.F32 R12, R28, R158.reuse, R12 ;  /* 0x0000009e1c0c723c */ /* 0x080fe2000000180c */
[----:B------:R-:W-:Y:S07]  /*bc70*/  MUFU.EX2 R64, R64 ;  /* 0x0000004000407308 */ /* 0x000fee0000000800 */
[C---:B------:R-:W-:Y:S01]  /*bc80*/  HMMA.16816.F32 R16, R24.reuse, R158, R16 ;  /* 0x0000009e1810723c */ /* 0x040fe20000001810 */
[----:B------:R-:W1:Y:S02]  /*bc90*/  LDSM.16.MT88.4 R156, [R206+0x1400] ;  /* 0x00140000ce9c783b */ /* 0x000e640000004200 */
[----:B------:R-:W-:Y:S05]  /*bca0*/  MUFU.EX2 R66, R66 ;  /* 0x0000004200427308 */ /* 0x000fea0000000800 */
[-C--:B------:R-:W-:Y:S05]  /*bcb0*/  HMMA.16816.F32 R100, R24, R152.reuse, R100 ;  /* 0x000000981864723c */ /* 0x080fea0000001864 */
[----:B------:R-:W-:Y:S03]  /*bcc0*/  MUFU.EX2 R57, R57 ;  /* 0x0000003900397308 */ /* 0x000fe60000000800 */
[C---:B------:R-:W-:Y:S07]  /*bcd0*/  HMMA.16816.F32 R104, R28.reuse, R152, R104 ;  /* 0x000000981c68723c */ /* 0x040fee0000001868 */
[----:B------:R-:W-:Y:S01]  /*bce0*/  MUFU.EX2 R60, R60 ;  /* 0x0000003c003c7308 */ /* 0x000fe20000000800 */
[-C--:B------:R-:W-:Y:S08]  /*bcf0*/  HMMA.16816.F32 R108, R28, R154.reuse, R108 ;  /* 0x0000009a1c6c723c */ /* 0x080ff0000000186c */
[C---:B------:R-:W-:Y:S01]  /*bd00*/  HMMA.16816.F32 R112, R24.reuse, R154, R112 ;  /* 0x0000009a1870723c */ /* 0x040fe20000001870 */
[----:B------:R-:W-:Y:S07]  /*bd10*/  MUFU.EX2 R62, R62 ;  /* 0x0000003e003e7308 */ /* 0x000fee0000000800 */
[-C--:B------:R-:W-:Y:S03]  /*bd20*/  HMMA.16816.F32 R116, R24, R148.reuse, R116 ;  /* 0x000000941874723c */ /* 0x080fe60000001874 */
[----:B------:R-:W-:Y:S05]  /*bd30*/  MUFU.EX2 R56, R56 ;  /* 0x0000003800387308 */ /* 0x000fea0000000800 */
[C---:B------:R-:W-:Y:S05]  /*bd40*/  HMMA.16816.F32 R120, R28.reuse, R148, R120 ;  /* 0x000000941c78723c */ /* 0x040fea0000001878 */
[----:B------:R-:W-:Y:S03]  /*bd50*/  MUFU.EX2 R148, R42 ;  /* 0x0000002a00947308 */ /* 0x000fe60000000800 */
[-C--:B------:R-:W-:Y:S07]  /*bd60*/  HMMA.16816.F32 R124, R28, R150.reuse, R124 ;  /* 0x000000961c7c723c */ /* 0x080fee000000187c */
[----:B------:R2:W3:Y:S01]  /*bd70*/  MUFU.EX2 R149, R43 ;  /* 0x0000002b00957308 */ /* 0x0004e20000000800 */
[C---:B------:R-:W-:Y:S08]  /*bd80*/  HMMA.16816.F32 R128, R24.reuse, R150, R128 ;  /* 0x000000961880723c */ /* 0x040ff00000001880 */
[-C--:B-1----:R-:W-:Y:S01]  /*bd90*/  HMMA.16816.F32 R20, R24, R156.reuse, R20 ;  /* 0x0000009c1814723c */ /* 0x082fe20000001814 */
[----:B------:R1:W4:Y:S07]  /*bda0*/  MUFU.EX2 R151, R44 ;  /* 0x0000002c00977308 */ /* 0x00032e0000000800 */
[C---:B------:R-:W-:Y:S03]  /*bdb0*/  HMMA.16816.F32 R132, R28.reuse, R156, R132 ;  /* 0x0000009c1c84723c */ /* 0x040fe60000001884 */
[----:B------:R-:W-:Y:S01]  /*bdc0*/  MUFU.EX2 R150, R52 ;  /* 0x0000003400967308 */ /* 0x000fe20000000800 */
[----:B--2---:R-:W2:Y:S04]  /*bdd0*/  LDSM.16.MT88.4 R40, [R205+0x800] ;  /* 0x00080000cd28783b */ /* 0x004ea80000004200 */
[-C--:B------:R-:W-:Y:S05]  /*bde0*/  HMMA.16816.F32 R32, R28, R158.reuse, R32 ;  /* 0x0000009e1c20723c */ /* 0x080fea0000001820 */
[----:B------:R5:W-:Y:S03]  /*bdf0*/  MUFU.EX2 R52, R2 ;  /* 0x0000000200347308 */ /* 0x000be60000000800 */
[C---:B------:R-:W-:Y:S01]  /*be00*/  HMMA.16816.F32 R136, R24.reuse, R158, R136 ;  /* 0x0000009e1888723c */ /* 0x040fe20000001888 */
[----:B-1----:R-:W-:Y:S06]  /*be10*/  LDSM.16.MT88.4 R44, [R205+0x1800] ;  /* 0x00180000cd2c783b */ /* 0x002fec0000004200 */
[----:B------:R-:W-:Y:S01]  /*be20*/  MUFU.EX2 R58, R58 ;  /* 0x0000003a003a7308 */ /* 0x000fe20000000800 */
[-C--:B------:R-:W-:Y:S08]  /*be30*/  HMMA.16816.F32 R68, R24, R36.reuse, R68 ;  /* 0x000000241844723c */ /* 0x080ff00000001844 */
[C---:B------:R-:W-:Y:S01]  /*be40*/  HMMA.16816.F32 R72, R28.reuse, R36, R72 ;  /* 0x000000241c48723c */ /* 0x040fe20000001848 */
[----:B------:R-:W1:Y:S03]  /*be50*/  MUFU.EX2 R59, R59 ;  /* 0x0000003b003b7308 */ /* 0x000e660000000800 */
[----:B-----5:R-:W-:Y:S02]  /*be60*/  FADD.FTZ R2, R188, R0 ;  /* 0x00000000bc027221 */ /* 0x020fe40000010000 */
[----:B------:R-:W-:Y:S02]  /*be70*/  FADD.FTZ R0, R238, R141 ;  /* 0x0000008dee007221 */ /* 0x000fe40000010000 */
[-C--:B------:R-:W-:Y:S04]  /*be80*/  HMMA.16816.F32 R76, R28, R38.reuse, R76 ;  /* 0x000000261c4c723c */ /* 0x080fe8000000184c */
[----:B------:R-:W-:Y:S02]  /*be90*/  FADD.FTZ R0, R239, R0 ;  /* 0x00000000ef007221 */ /* 0x000fe40000010000 */
[----:B------:R-:W-:Y:S02]  /*bea0*/  FADD.FTZ R2, R189, R2 ;  /* 0x00000002bd027221 */ /* 0x000fe40000010000 */
[C---:B------:R-:W-:Y:S01]  /*beb0*/  HMMA.16816.F32 R80, R24.reuse, R38, R80 ;  /* 0x000000261850723c */ /* 0x040fe20000001850 */
[----:B------:R-:W5:Y:S07]  /*bec0*/  LDSM.16.MT88.4 R36, [R206+0x800] ;  /* 0x00080000ce24783b */ /* 0x000f6e0000004200 */
[-C--:B------:R-:W-:Y:S08]  /*bed0*/  HMMA.16816.F32 R84, R24, R48.reuse, R84 ;  /* 0x000000301854723c */ /* 0x080ff00000001854 */
[C---:B------:R-:W-:Y:S08]  /*bee0*/  HMMA.16816.F32 R88, R28.reuse, R48, R88 ;  /* 0x000000301c58723c */ /* 0x040ff00000001858 */
[-C--:B------:R-:W-:Y:S07]  /*bef0*/  HMMA.16816.F32 R92, R28, R50.reuse, R92 ;  /* 0x000000321c5c723c */ /* 0x080fee000000185c */
[----:B------:R-:W-:Y:S01]  /*bf00*/  F2FP.PACK_AB R28, R182, R181 ;  /* 0x000000b5b61c723e */ /* 0x000fe200000000ff */
[----:B------:R-:W-:Y:S01]  /*bf10*/  HMMA.16816.F32 R96, R24, R50, R96 ;  /* 0x000000321860723c */ /* 0x000fe20000001860 */
[----:B------:R-:W-:Y:S03]  /*bf20*/  LDSM.16.MT88.4 R48, [R205+0x2800] ;  /* 0x00280000cd30783b */ /* 0x000fe60000004200 */
[----:B---3--:R-:W-:Y:S02]  /*bf30*/  F2FP.PACK_AB R29, R149, R148 ;  /* 0x00000094951d723e */ /* 0x008fe400000000ff */
[----:B----4-:R-:W-:Y:S02]  /*bf40*/  F2FP.PACK_AB R30, R180, R151 ;  /* 0x00000097b41e723e */ /* 0x010fe400000000ff */
[----:B------:R-:W-:Y:S04]  /*bf50*/  F2FP.PACK_AB R24, R196, R197 ;  /* 0x000000c5c418723e */ /* 0x000fe800000000ff */
[----:B------:R-:W-:Y:S02]  /*bf60*/  F2FP.PACK_AB R25, R194, R195 ;  /* 0x000000c3c219723e */ /* 0x000fe400000000ff */
[----:B------:R-:W-:Y:S02]  /*bf70*/  F2FP.PACK_AB R26, R192, R193 ;  /* 0x000000c1c01a723e */ /* 0x000fe400000000ff */
[----:B------:R-:W-:Y:S02]  /*bf80*/  F2FP.PACK_AB R27, R191, R183 ;  /* 0x000000b7bf1b723e */ /* 0x000fe400000000ff */
[----:B------:R-:W-:Y:S05]  /*bf90*/  F2FP.PACK_AB R31, R146, R147 ;  /* 0x00000093921f723e */ /* 0x000fea00000000ff */
[-C--:B--2---:R-:W-:Y:S08]  /*bfa0*/  HMMA.16816.F32 R4, R24, R40.reuse, R4 ;  /* 0x000000281804723c */ /* 0x084ff00000001804 */
[C---:B------:R-:W-:Y:S08]  /*bfb0*/  HMMA.16816.F32 R8, R28.reuse, R40, R8 ;  /* 0x000000281c08723c */ /* 0x040ff00000001808 */
[-C--:B------:R-:W-:Y:S08]  /*bfc0*/  HMMA.16816.F32 R12, R28, R42.reuse, R12 ;  /* 0x0000002a1c0c723c */ /* 0x080ff0000000180c */
[C---:B------:R-:W-:Y:S01]  /*bfd0*/  HMMA.16816.F32 R16, R24.reuse, R42, R16 ;  /* 0x0000002a1810723c */ /* 0x040fe20000001810 */
[----:B------:R-:W2:Y:S07]  /*bfe0*/  LDSM.16.MT88.4 R40, [R206+0x1800] ;  /* 0x00180000ce28783b */ /* 0x000eae0000004200 */
[-C--:B-----5:R-:W-:Y:S08]  /*bff0*/  HMMA.16816.F32 R100, R24, R36.reuse, R100 ;  /* 0x000000241864723c */ /* 0x0a0ff00000001864 */
[C---:B------:R-:W-:Y:S08]  /*c000*/  HMMA.16816.F32 R104, R28.reuse, R36, R104 ;  /* 0x000000241c68723c */ /* 0x040ff00000001868 */
[-C--:B------:R-:W-:Y:S08]  /*c010*/  HMMA.16816.F32 R108, R28, R38.reuse, R108 ;  /* 0x000000261c6c723c */ /* 0x080ff0000000186c */
[C---:B------:R-:W-:Y:S01]  /*c020*/  HMMA.16816.F32 R112, R24.reuse, R38, R112 ;  /* 0x000000261870723c */ /* 0x040fe20000001870 */
[----:B------:R-:W3:Y:S07]  /*c030*/  LDSM.16.MT88.4 R36, [R206+0x2800] ;  /* 0x00280000ce24783b */ /* 0x000eee0000004200 */
[-C--:B------:R-:W-:Y:S08]  /*c040*/  HMMA.16816.F32 R116, R24, R44.reuse, R116 ;  /* 0x0000002c1874723c */ /* 0x080ff00000001874 */
        /* <DEDUP_REMOVED lines=13> */
[----:B------:R-:W4:Y:S07]  /*c120*/  LDSM.16.MT88.4 R48, [R206+0x1c00] ;  /* 0x001c0000ce30783b */ /* 0x000f2e0000004200 */
[-C--:B---3--:R-:W-:Y:S08]  /*c130*/  HMMA.16816.F32 R84, R24, R36.reuse, R84 ;  /* 0x000000241854723c */ /* 0x088ff00000001854 */
[C---:B------:R-:W-:Y:S08]  /*c140*/  HMMA.16816.F32 R88, R28.reuse, R36, R88 ;  /* 0x000000241c58723c */ /* 0x040ff00000001858 */
[-C--:B------:R-:W-:Y:S07]  /*c150*/  HMMA.16816.F32 R92, R28, R38.reuse, R92 ;  /* 0x000000261c5c723c */ /* 0x080fee000000185c */
[----:B------:R-:W-:Y:S01]  /*c160*/  F2FP.PACK_AB R28, R57, R56 ;  /* 0x00000038391c723e */ /* 0x000fe200000000ff */
[----:B------:R-:W-:Y:S01]  /*c170*/  HMMA.16816.F32 R96, R24, R38, R96 ;  /* 0x000000261860723c */ /* 0x000fe20000001860 */
[----:B------:R-:W3:Y:S03]  /*c180*/  LDSM.16.MT88.4 R36, [R205+0x2c00] ;  /* 0x002c0000cd24783b */ /* 0x000ee60000004200 */
[----:B-1----:R-:W-:Y:S02]  /*c190*/  F2FP.PACK_AB R29, R59, R58 ;  /* 0x0000003a3b1d723e */ /* 0x002fe400000000ff */
[----:B------:R-:W-:Y:S02]  /*c1a0*/  F2FP.PACK_AB R30, R61, R60 ;  /* 0x0000003c3d1e723e */ /* 0x000fe400000000ff */
[----:B------:R-:W-:Y:S04]  /*c1b0*/  F2FP.PACK_AB R24, R53, R150 ;  /* 0x000000963518723e */ /* 0x000fe800000000ff */
[----:B------:R-:W-:Y:S02]  /*c1c0*/  F2FP.PACK_AB R25, R55, R54 ;  /* 0x000000363719723e */ /* 0x000fe400000000ff */
[----:B------:R-:W-:Y:S02]  /*c1d0*/  F2FP.PACK_AB R26, R65, R64 ;  /* 0x00000040411a723e */ /* 0x000fe400000000ff */
[----:B------:R-:W-:Y:S02]  /*c1e0*/  F2FP.PACK_AB R27, R67, R66 ;  /* 0x00000042431b723e */ /* 0x000fe400000000ff */
[----:B------:R-:W-:Y:S05]  /*c1f0*/  F2FP.PACK_AB R31, R52, R62 ;  /* 0x0000003e341f723e */ /* 0x000fea00000000ff */
[-C--:B------:R-:W-:Y:S01]  /*c200*/  HMMA.16816.F32 R152, R24, R164.reuse, R4 ;  /* 0x000000a41898723c */ /* 0x080fe20000001804 */
[----:B------:R-:W1:Y:S07]  /*c210*/  LDSM.16.MT88.4 R4, [R206+0x2c00] ;  /* 0x002c0000ce04783b */ /* 0x000e6e0000004200 */
[C---:B------:R-:W-:Y:S07]  /*c220*/  HMMA.16816.F32 R156, R28.reuse, R164, R8 ;  /* 0x000000a41c9c723c */ /* 0x040fee0000001808 */
[----:B------:R-:W-:Y:S01]  /*c230*/  FADD.FTZ R10, R230, R3 ;  /* 0x00000003e60a7221 */ /* 0x000fe20000010000 */
[-C--:B------:R-:W-:Y:S04]  /*c240*/  HMMA.16816.F32 R160, R28, R166.reuse, R12 ;  /* 0x000000a61ca0723c */ /* 0x080fe8000000180c */
[----:B------:R-:W-:Y:S02]  /*c250*/  FADD.FTZ R9, R190, R2 ;  /* 0x00000002be097221 */ /* 0x000fe40000010000 */
[----:B------:R-:W-:Y:S02]  /*c260*/  FADD.FTZ R2, R201, R10 ;  /* 0x0000000ac9027221 */ /* 0x000fe40000010000 */
[C---:B------:R-:W-:Y:S04]  /*c270*/  HMMA.16816.F32 R164, R24.reuse, R166, R16 ;  /* 0x000000a618a4723c */ /* 0x040fe80000001810 */
[----:B------:R-:W-:Y:S04]  /*c280*/  FADD.FTZ R8, R237, R140 ;  /* 0x0000008ced087221 */ /* 0x000fe80000010000 */
[-C--:B--2---:R-:W-:Y:S04]  /*c290*/  HMMA.16816.F32 R100, R24, R40.reuse, R100 ;  /* 0x000000281864723c */ /* 0x084fe80000001864 */
        /* <DEDUP_REMOVED lines=23> */
[-C--:B----4-:R-:W-:Y:S04]  /*c410*/  HMMA.16816.F32 R168, R24, R48.reuse, R20 ;  /* 0x0000003018a8723c */ /* 0x090fe80000001814 */
        /* <DEDUP_REMOVED lines=43> */
[----:B------:R-:W-:Y:S03]  /*c6d0*/  FADD.FTZ R0, R62, R6 ;  /* 0x000000063e007221 */ /* 0x000fe60000010000 */
[----:B------:R1:W-:Y:S01]  /*c6e0*/  STL [R1+0x1c], R3 ;  /* 0x00001c0301007387 */ /* 0x0003e20000100800 */
[----:B------:R-:W-:Y:S03]  /*c6f0*/  FADD.FTZ R0, R52, R0 ;  /* 0x0000000034007221 */ /* 0x000fe60000010000 */
[----:B------:R2:W-:Y:S04]  /*c700*/  STL [R1+0x20], R2 ;  /* 0x0000200201007387 */ /* 0x0005e80000100800 */
[----:B------:R3:W-:Y:S01]  /*c710*/  STL [R1+0x24], R0 ;  /* 0x0000240001007387 */ /* 0x0007e20000100800 */
[----:B-1----:R-:W-:Y:S02]  /*c720*/  MOV R3, R143 ;  /* 0x0000008f00037202 */ /* 0x002fe40000000f00 */
[----:B--2---:R-:W-:Y:S02]  /*c730*/  MOV R2, R144 ;  /* 0x0000009000027202 */ /* 0x004fe40000000f00 */
[----:B---3--:R-:W-:Y:S01]  /*c740*/  MOV R0, R145 ;  /* 0x0000009100007202 */ /* 0x008fe20000000f00 */
[----:B------:R-:W-:-:S05]  /*c750*/  @P0 BRA `(.L_x_1309) ;  /* 0xffffceb000000947 */ /* 0x000fca000383ffff */
.L_x_1308:
[----:B------:R-:W-:Y:S02]  /*c760*/  MOV R10, 0x1f ;  /* 0x0000001f000a7802 */ /* 0x000fe40000000f00 */
[----:B------:R-:W-:Y:S01]  /*c770*/  MOV R9, 0xffffffff ;  /* 0xffffffff00097802 */ /* 0x000fe20000000f00 */
[----:B------:R-:W-:Y:S05]  /*c780*/  BRA.DIV ~URZ, `(.L_x_1310) ;  /* 0x00002d727f007947 */ /* 0x000fea000b800000 */
[----:B------:R-:W2:Y:S04]  /*c790*/  LDL R0, [R1+0x18] ;  /* 0x0000180001007983 */ /* 0x000ea80000100800 */
[----:B--2---:R1:W2:Y:S02]  /*c7a0*/  SHFL.BFLY PT, R4, R0, 0x2, 0x1f ;  /* 0x0c401f0000047f89 */ /* 0x0042a400000e0000 */
.L_x_1348:
        /* <DEDUP_REMOVED lines=19> */
.L_x_1349:
        /* <DEDUP_REMOVED lines=134> */
.L_x_1291:
        /* <DEDUP_REMOVED lines=19> */
.L_x_1313:
[----:B-1----:R-:W-:Y:S05]  /*d270*/  BSYNC B0 ;  /* 0x0000000000007941 */ /* 0x002fea0003800000 */
.L_x_1312:
        /* <DEDUP_REMOVED lines=115> */
[----:B------:R-:W-:Y:S05]  /*d9b0*/  CALL.REL.NOINC `($__internal_3_$__cuda_sm70_shflsync_idx_p) ;  /* 0x000021c000007944 */ /* 0x000fea0003c00000 */
.L_x_1316:
        /* <DEDUP_REMOVED lines=132> */
.L_x_1318:
[----:B---34-:R-:W-:Y:S05]  /*e200*/  BSYNC B0 ;  /* 0x0000000000007941 */ /* 0x018fea0003800000 */
.L_x_1317:
        /* <DEDUP_REMOVED lines=18> */
.L_x_1320:
[----:B------:R-:W-:Y:S05]  /*e330*/  BSYNC B0 ;  /* 0x0000000000007941 */ /* 0x000fea0003800000 */
.L_x_1319:
        /* <DEDUP_REMOVED lines=18> */
.L_x_1322:
[----:B------:R-:W-:Y:S05]  /*e460*/  BSYNC B0 ;  /* 0x0000000000007941 */ /* 0x000fea0003800000 */
.L_x_1321:
        /* <DEDUP_REMOVED lines=19> */
.L_x_1315:
        /* <DEDUP_REMOVED lines=40> */
.L_x_1325:
[----:B------:R-:W-:Y:S05]  /*e820*/  BSYNC B0 ;  /* 0x0000000000007941 */ /* 0x000fea0003800000 */
.L_x_1324:
        /* <DEDUP_REMOVED lines=35> */
.L_x_1350:
[----:B------:R-:W-:Y:S05]  /*ea60*/  BRA.DIV ~URZ, `(.L_x_1327) ;  /* 0x00000dc27f007947 */ /* 0x000fea000b800000 */
[----:B------:R3:W4:Y:S02]  /*ea70*/  SHFL.IDX PT, R0, R11, RZ, 0x1c1f ;  /* 0x001c1fff0b007589 */ /* 0x00072400000e0000 */
.L_x_1351:
        /* <DEDUP_REMOVED lines=22> */
.L_x_1329:
[----:B------:R-:W-:Y:S05]  /*ebe0*/  BSYNC B0 ;  /* 0x0000000000007941 */ /* 0x000fea0003800000 */
.L_x_1328:
[----:B------:R-:W-:Y:S05]  /*ebf0*/  BRA.DIV ~URZ, `(.L_x_1330) ;  /* 0x00000c927f007947 */ /* 0x000fea000b800000 */
[----:B--2---:R2:W1:Y:S04]  /*ec00*/  SHFL.IDX PT, R2, R3, 0x1, 0x1c1f ;  /* 0x003c1f0003027f89 */ /* 0x00446800000e0000 */
[----:B----4-:R2:W4:Y:S02]  /*ec10*/  SHFL.IDX PT, R0, R11, 0x1, 0x1c1f ;  /* 0x003c1f000b007f89 */ /* 0x01052400000e0000 */
.L_x_1352:
        /* <DEDUP_REMOVED lines=21> */
.L_x_1332:
[----:B------:R-:W-:Y:S05]  /*ed70*/  BSYNC B0 ;  /* 0x0000000000007941 */ /* 0x000fea0003800000 */
.L_x_1331:
[----:B------:R-:W-:Y:S05]  /*ed80*/  BRA.DIV ~URZ, `(.L_x_1333) ;  /* 0x00000bc27f007947 */ /* 0x000fea000b800000 */
[----:B-1----:R1:W2:Y:S02]  /*ed90*/  SHFL.IDX PT, R2, R3, 0x2, 0x1c1f ;  /* 0x005c1f0003027f89 */ /* 0x0022a400000e0000 */
.L_x_1353:
[----:B------:R-:W-:Y:S05]  /*eda0*/  BRA.DIV ~URZ, `(.L_x_1334) ;  /* 0x00000c127f007947 */ /* 0x000fea000b800000 */
[----:B----4-:R4:W1:Y:S02]  /*edb0*/  SHFL.IDX PT, R0, R11, 0x2, 0x1c1f ;  /* 0x005c1f000b007f89 */ /* 0x01086400000e0000 */
.L_x_1354:
        /* <DEDUP_REMOVED lines=21> */
.L_x_1336:
[----:B------:R-:W-:Y:S05]  /*ef10*/  BSYNC B0 ;  /* 0x0000000000007941 */ /* 0x000fea0003800000 */
.L_x_1335:
[----:B------:R-:W-:Y:S05]  /*ef20*/  BRA.DIV ~URZ, `(.L_x_1337) ;  /* 0x00000af27f007947 */ /* 0x000fea000b800000 */
[----:B--2---:R2:W3:Y:S04]  /*ef30*/  SHFL.IDX PT, R2, R3, 0x3, 0x1c1f ;  /* 0x007c1f0003027f89 */ /* 0x0044e800000e0000 */
[----:B-1----:R2:W1:Y:S02]  /*ef40*/  SHFL.IDX PT, R0, R11, 0x3, 0x1c1f ;  /* 0x007c1f000b007f89 */ /* 0x00246400000e0000 */
.L_x_1355:
        /* <DEDUP_REMOVED lines=20> */
.L_x_1323:
[----:B----4-:R-:W-:Y:S05]  /*f090*/  BSYNC B1 ;  /* 0x0000000000017941 */ /* 0x010fea0003800000 */
.L_x_1314:
        /* <DEDUP_REMOVED lines=10> */
.L_x_1356:
[----:B------:R-:W-:Y:S01]  /*f140*/  WARPSYNC 0xffffffff ;  /* 0xffffffff00007948 */ /* 0x000fe20003800000 */
[----:B------:R-:W-:Y:S06]  /*f150*/  BAR.SYNC.DEFER_BLOCKING 0x4, 0x80 ;  /* 0x0102000000007b1d */ /* 0x000fec0000010000 */
[----:B----4-:R4:W-:Y:S04]  /*f160*/  STL [R1+0x6c], R0 ;  /* 0x00006c0001007387 */ /* 0x0109e80000100800 */
[----:B------:R4:W-:Y:S04]  /*f170*/  @!P6 STS [0xc100], R60 ;  /* 0x00c1003cff00e388 */ /* 0x0009e80000000800 */
[----:B------:R-:W-:Y:S06]  /*f180*/  BAR.ARV 0x5, 0x80 ;  /* 0x0142000000007b1d */ /* 0x000fec0000002000 */
.L_x_1338:
[----:B-1--4-:R-:W4:Y:S02]  /*f190*/  LDL R0, [R1+0x6c] ;  /* 0x00006c0001007983 */ /* 0x012f240000100800 */
[----:B----4-:R-:W-:-:S13]  /*f1a0*/  ISETP.GE.AND P0, PT, R0, c[0x0][0x538], PT ;  /* 0x00014e0000007a0c */ /* 0x010fda0003f06270 */
[----:B--23-5:R-:W-:Y:S01]  /*f1b0*/  @P0 CALL.REL.NOINC `(.L_x_1340) ;  /* 0x0000001000000944 */ /* 0x02cfe20003c00000 */
[----:B------:R-:W-:Y:S05]  /*f1c0*/  BRA `(.L_x_1341) ;  /* 0xffff186000007947 */ /* 0x000fea000383ffff */
.L_x_1340:
[----:B------:R-:W-:Y:S05]  /*f1d0*/  EXIT ;  /* 0x000000000000794d */ /* 0x000fea0003800000 */
.L_x_1292:
[----:B------:R-:W-:Y:S01]  /*f1e0*/  IMAD.MOV.U32 R7, RZ, RZ, R10 ;  /* 0x000000ffff077224 */ /* 0x000fe200078e000a */
[----:B--2---:R-:W-:Y:S01]  /*f1f0*/  MOV R4, RZ ;  /* 0x000000ff00047202 */ /* 0x004fe20000000f00 */
[----:B------:R-:W-:Y:S01]  /*f200*/  IMAD.MOV.U32 R0, RZ, RZ, 0x1c1f ;  /* 0x00001c1fff007424 */ /* 0x000fe200078e00ff */
[----:B------:R-:W-:Y:S02]  /*f210*/  MOV R5, 0xf230 ;  /* 0x0000f23000057802 */ /* 0x000fe40000000f00 */
[----:B------:R-:W-:Y:S05]  /*f220*/  CALL.REL.NOINC `($__internal_3_$__cuda_sm70_shflsync_idx_p) ;  /* 0x0000095000007944 */ /* 0x000fea0003c00000 */
[----:B------:R-:W-:Y:S01]  /*f230*/  MOV R2, R0 ;  /* 0x0000000000027202 */ /* 0x000fe20000000f00 */
[----:B------:R-:W-:Y:S05]  /*f240*/  BRA `(.L_x_1342) ;  /* 0xffff25b000007947 */ /* 0x000fea000383ffff */
.L_x_1293:
[----:B------:R-:W-:Y:S01]  /*f250*/  IMAD.MOV.U32 R7, RZ, RZ, R12 ;  /* 0x000000ffff077224 */ /* 0x000fe200078e000c */
[----:B--2---:R-:W-:Y:S01]  /*f260*/  MOV R4, RZ ;  /* 0x000000ff00047202 */ /* 0x004fe20000000f00 */
[----:B------:R-:W-:Y:S01]  /*f270*/  IMAD.MOV.U32 R0, RZ, RZ, 0x1c1f ;  /* 0x00001c1fff007424 */ /* 0x000fe200078e00ff */
[----:B------:R-:W-:Y:S02]  /*f280*/  MOV R5, 0xf2a0 ;  /* 0x0000f2a000057802 */ /* 0x000fe40000000f00 */
[----:B-1-3--:R-:W-:Y:S05]  /*f290*/  CALL.REL.NOINC `($__internal_3_$__cuda_sm70_shflsync_idx_p) ;  /* 0x000008e000007944 */ /* 0x00afea0003c00000 */
[----:B------:R-:W-:Y:S05]  /*f2a0*/  BRA `(.L_x_1343) ;  /* 0xffff257000007947 */ /* 0x000fea000383ffff */
.L_x_1296:
[----:B--2---:R-:W-:Y:S01]  /*f2b0*/  IMAD.MOV.U32 R7, RZ, RZ, R10 ;  /* 0x000000ffff077224 */ /* 0x004fe200078e000a */
[----:B------:R-:W-:Y:S01]  /*f2c0*/  MOV R4, 0x1 ;  /* 0x0000000100047802 */ /* 0x000fe20000000f00 */
[----:B----4-:R-:W-:Y:S01]  /*f2d0*/  IMAD.MOV.U32 R0, RZ, RZ, 0x1c1f ;  /* 0x00001c1fff007424 */ /* 0x010fe200078e00ff */
[----:B------:R-:W-:-:S02]  /*f2e0*/  MOV R5, 0xf300 ;  /* 0x0000f30000057802 */ /* 0x000fc40000000f00 */
[----:B-1-3--:R-:W-:Y:S05]  /*f2f0*/  CALL.REL.NOINC `($__internal_3_$__cuda_sm70_shflsync_idx_p) ;  /* 0x0000088000007944 */ /* 0x00afea0003c00000 */
[----:B------:R-:W-:Y:S01]  /*f300*/  IMAD.MOV.U32 R2, RZ, RZ, R0 ;  /* 0x000000ffff027224 */ /* 0x000fe200078e0000 */
[----:B------:R-:W-:Y:S01]  /*f310*/  MOV R4, 0x1 ;  /* 0x0000000100047802 */ /* 0x000fe20000000f00 */
[----:B------:R-:W-:Y:S01]  /*f320*/  IMAD.MOV.U32 R7, RZ, RZ, R12 ;  /* 0x000000ffff077224 */ /* 0x000fe200078e000c */
[----:B------:R-:W-:-:S02]  /*f330*/  MOV R0, 0x1c1f ;  /* 0x00001c1f00007802 */ /* 0x000fc40000000f00 */
[----:B------:R-:W-:Y:S02]  /*f340*/  MOV R5, 0xf360 ;  /* 0x0000f36000057802 */ /* 0x000fe40000000f00 */
[----:B------:R-:W-:Y:S05]  /*f350*/  CALL.REL.NOINC `($__internal_3_$__cuda_sm70_shflsync_idx_p) ;  /* 0x0000082000007944 */ /* 0x000fea0003c00000 */
[----:B------:R-:W-:Y:S05]  /*f360*/  BRA `(.L_x_1344) ;  /* 0xffff269000007947 */ /* 0x000fea000383ffff */
.L_x_1299:
[----:B-1----:R-:W-:Y:S01]  /*f370*/  IMAD.MOV.U32 R7, RZ, RZ, R10 ;  /* 0x000000ffff077224 */ /* 0x002fe200078e000a */
[----:B------:R-:W-:Y:S01]  /*f380*/  MOV R4, 0x2 ;  /* 0x0000000200047802 */ /* 0x000fe20000000f00 */
[----:B--2---:R-:W-:Y:S01]  /*f390*/  IMAD.MOV.U32 R0, RZ, RZ, 0x1c1f ;  /* 0x00001c1fff007424 */ /* 0x004fe200078e00ff */
[----:B------:R-:W-:Y:S02]  /*f3a0*/  MOV R5, 0xf3c0 ;  /* 0x0000f3c000057802 */ /* 0x000fe40000000f00 */
[----:B---3--:R-:W-:Y:S05]  /*f3b0*/  CALL.REL.NOINC `($__internal_3_$__cuda_sm70_shflsync_idx_p) ;  /* 0x000007c000007944 */ /* 0x008fea0003c00000 */
[----:B------:R-:W-:Y:S01]  /*f3c0*/  MOV R2, R0 ;  /* 0x0000000000027202 */ /* 0x000fe20000000f00 */
[----:B------:R-:W-:Y:S05]  /*f3d0*/  BRA `(.L_x_1345) ;  /* 0xffff27e000007947 */ /* 0x000fea000383ffff */
.L_x_1300:
[----:B------:R-:W-:Y:S01]  /*f3e0*/  IMAD.MOV.U32 R7, RZ, RZ, R12 ;  /* 0x000000ffff077224 */ /* 0x000fe200078e000c */
[----:B------:R-:W-:Y:S01]  /*f3f0*/  MOV R4, 0x2 ;  /* 0x0000000200047802 */ /* 0x000fe20000000f00 */
[----:B--2---:R-:W-:Y:S01]  /*f400*/  IMAD.MOV.U32 R0, RZ, RZ, 0x1c1f ;  /* 0x00001c1fff007424 */ /* 0x004fe200078e00ff */
[----:B------:R-:W-:Y:S02]  /*f410*/  MOV R5, 0xf430 ;  /* 0x0000f43000057802 */ /* 0x000fe40000000f00 */
[----:B-1-34-:R-:W-:Y:S05]  /*f420*/  CALL.REL.NOINC `($__internal_3_$__cuda_sm70_shflsync_idx_p) ;  /* 0x0000075000007944 */ /* 0x01afea0003c00000 */
[----:B------:R-:W-:Y:S05]  /*f430*/  BRA `(.L_x_1346) ;  /* 0xffff27a000007947 */ /* 0x000fea000383ffff */
.L_x_1303:
[----:B-1----:R-:W-:Y:S01]  /*f440*/  IMAD.MOV.U32 R7, RZ, RZ, R10 ;  /* 0x000000ffff077224 */ /* 0x002fe200078e000a */
[----:B------:R-:W-:Y:S01]  /*f450*/  MOV R4, 0x3 ;  /* 0x0000000300047802 */ /* 0x000fe20000000f00 */
[----:B------:R-:W-:Y:S01]  /*f460*/  IMAD.MOV.U32 R0, RZ, RZ, 0x1c1f ;  /* 0x00001c1fff007424 */ /* 0x000fe200078e00ff */
[----:B------:R-:W-:-:S02]  /*f470*/  MOV R5, 0xf490 ;  /* 0x0000f49000057802 */ /* 0x000fc40000000f00 */
[----:B--234-:R-:W-:Y:S05]  /*f480*/  CALL.REL.NOINC `($__internal_3_$__cuda_sm70_shflsync_idx_p) ;  /* 0x000006f000007944 */ /* 0x01cfea0003c00000 */
[----:B------:R-:W-:Y:S01]  /*f490*/  IMAD.MOV.U32 R2, RZ, RZ, R0 ;  /* 0x000000ffff027224 */ /* 0x000fe200078e0000 */
[----:B------:R-:W-:Y:S01]  /*f4a0*/  MOV R4, 0x3 ;  /* 0x0000000300047802 */ /* 0x000fe20000000f00 */
[----:B------:R-:W-:Y:S01]  /*f4b0*/  IMAD.MOV.U32 R7, RZ, RZ, R12 ;  /* 0x000000ffff077224 */ /* 0x000fe200078e000c */
[----:B------:R-:W-:-:S02]  /*f4c0*/  MOV R0, 0x1c1f ;  /* 0x00001c1f00007802 */ /* 0x000fc40000000f00 */
[----:B------:R-:W-:Y:S02]  /*f4d0*/  MOV R5, 0xf4f0 ;  /* 0x0000f4f000057802 */ /* 0x000fe40000000f00 */
[----:B------:R-:W-:Y:S05]  /*f4e0*/  CALL.REL.NOINC `($__internal_3_$__cuda_sm70_shflsync_idx_p) ;  /* 0x0000069000007944 */ /* 0x000fea0003c00000 */
[----:B------:R-:W-:Y:S05]  /*f4f0*/  BRA `(.L_x_1347) ;  /* 0xffff28b000007947 */ /* 0x000fea000383ffff */
.L_x_1310:
[----:B------:R1:W5:Y:S01]  /*f500*/  LDL R0, [R1+0x18] ;  /* 0x0000180001007983 */ /* 0x0003620000100800 */
[----:B------:R-:W-:Y:S02]  /*f510*/  MOV R3, 0x2 ;  /* 0x0000000200037802 */ /* 0x000fe40000000f00 */
[----:B------:R-:W-:Y:S02]  /*f520*/  MOV R2, 0xf540 ;  /* 0x0000f54000027802 */ /* 0x000fe40000000f00 */
[----:B-1---5:R-:W-:Y:S05]  /*f530*/  CALL.REL.NOINC `($__internal_2_$__cuda_sm70_shflsync_bfly_p) ;  /* 0x0000060000007944 */ /* 0x022fea0003c00000 */
[----:B------:R-:W-:Y:S01]  /*f540*/  MOV R4, R8 ;  /* 0x0000000800047202 */ /* 0x000fe20000000f00 */
[----:B------:R-:W-:Y:S05]  /*f550*/  BRA `(.L_x_1348) ;  /* 0xffffd25000007947 */ /* 0x000fea000383ffff */
.L_x_1311:
[----:B------:R-:W-:Y:S01]  /*f560*/  IMAD.MOV.U32 R0, RZ, RZ, R4 ;  /* 0x000000ffff007224 */ /* 0x000fe200078e0004 */
[----:B------:R-:W-:Y:S02]  /*f570*/  MOV R3, 0x1 ;  /* 0x0000000100037802 */ /* 0x000fe40000000f00 */
[----:B------:R-:W-:Y:S02]  /*f580*/  MOV R2, 0xf5a0 ;  /* 0x0000f5a000027802 */ /* 0x000fe40000000f00 */
[----:B------:R-:W-:Y:S05]  /*f590*/  CALL.REL.NOINC `($__internal_2_$__cuda_sm70_shflsync_bfly_p) ;  /* 0x000005a000007944 */ /* 0x000fea0003c00000 */
[----:B------:R1:W5:Y:S01]  /*f5a0*/  LDL R0, [R1+0x1c] ;  /* 0x00001c0001007983 */ /* 0x0003620000100800 */
[----:B------:R-:W-:Y:S01]  /*f5b0*/  FADD.FTZ R4, R4, R8 ;  /* 0x0000000804047221 */ /* 0x000fe20000010000 */
[----:B------:R-:W-:Y:S02]  /*f5c0*/  MOV R3, 0x2 ;  /* 0x0000000200037802 */ /* 0x000fe40000000f00 */
[----:B------:R-:W-:-:S02]  /*f5d0*/  MOV R2, 0xf5f0 ;  /* 0x0000f5f000027802 */ /* 0x000fc40000000f00 */
[----:B-1---5:R-:W-:Y:S05]  /*f5e0*/  CALL.REL.NOINC `($__internal_2_$__cuda_sm70_shflsync_bfly_p) ;  /* 0x0000055000007944 */ /* 0x022fea0003c00000 */
[----:B------:R-:W2:Y:S01]  /*f5f0*/  LDL.LU R0, [R1+0x1c] ;  /* 0x00001c0001007983 */ /* 0x000ea20000300800 */
[----:B------:R-:W-:-:S02]  /*f600*/  MOV R3, 0x1 ;  /* 0x0000000100037802 */ /* 0x000fc40000000f00 */
[----:B------:R-:W-:Y:S01]  /*f610*/  MOV R2, 0xf650 ;  /* 0x0000f65000027802 */ /* 0x000fe20000000f00 */
[----:B--2---:R-:W-:-:S05]  /*f620*/  FADD.FTZ R5, R0, R8 ;  /* 0x0000000800057221 */ /* 0x004fca0000010000 */
[----:B------:R-:W-:Y:S02]  /*f630*/  MOV R0, R5 ;  /* 0x0000000500007202 */ /* 0x000fe40000000f00 */
[----:B------:R-:W-:Y:S05]  /*f640*/  CALL.REL.NOINC `($__internal_2_$__cuda_sm70_shflsync_bfly_p) ;  /* 0x000004f000007944 */ /* 0x000fea0003c00000 */
[----:B------:R1:W5:Y:S01]  /*f650*/  LDL R0, [R1+0x20] ;  /* 0x0000200001007983 */ /* 0x0003620000100800 */
[----:B------:R-:W-:Y:S01]  /*f660*/  FADD.FTZ R5, R5, R8 ;  /* 0x0000000805057221 */ /* 0x000fe20000010000 */
[----:B------:R-:W-:Y:S02]  /*f670*/  MOV R3, 0x2 ;  /* 0x0000000200037802 */ /* 0x000fe40000000f00 */
[----:B------:R-:W-:Y:S02]  /*f680*/  MOV R2, 0xf6a0 ;  /* 0x0000f6a000027802 */ /* 0x000fe40000000f00 */
[----:B-1---5:R-:W-:Y:S05]  /*f690*/  CALL.REL.NOINC `($__internal_2_$__cuda_sm70_shflsync_bfly_p) ;  /* 0x000004a000007944 */ /* 0x022fea0003c00000 */
[----:B------:R-:W2:Y:S01]  /*f6a0*/  LDL.LU R0, [R1+0x20] ;  /* 0x0000200001007983 */ /* 0x000ea20000300800 */
[----:B------:R-:W-:Y:S02]  /*f6b0*/  MOV R3, 0x1 ;  /* 0x0000000100037802 */ /* 0x000fe40000000f00 */
        /* <DEDUP_REMOVED lines=15> */
[----:B------:R-:W-:Y:S05]  /*f7b0*/  BRA `(.L_x_1349) ;  /* 0xffffd12000007947 */ /* 0x000fea000383ffff */
.L_x_1326:
[----:B------:R-:W-:Y:S01]  /*f7c0*/  IMAD.MOV.U32 R7, RZ, RZ, R3 ;  /* 0x000000ffff077224 */ /* 0x000fe200078e0003 */
[----:B------:R-:W-:Y:S01]  /*f7d0*/  MOV R4, RZ ;  /* 0x000000ff00047202 */ /* 0x000fe20000000f00 */
[----:B------:R-:W-:Y:S01]  /*f7e0*/  IMAD.MOV.U32 R0, RZ, RZ, 0x1c1f ;  /* 0x00001c1fff007424 */ /* 0x000fe200078e00ff */
[----:B------:R-:W-:Y:S02]  /*f7f0*/  MOV R5, 0xf810 ;  /* 0x0000f81000057802 */ /* 0x000fe40000000f00 */
[----:B------:R-:W-:Y:S05]  /*f800*/  CALL.REL.NOINC `($__internal_3_$__cuda_sm70_shflsync_idx_p) ;  /* 0x0000037000007944 */ /* 0x000fea0003c00000 */
[----:B------:R-:W-:Y:S01]  /*f810*/  MOV R2, R0 ;  /* 0x0000000000027202 */ /* 0x000fe20000000f00 */
[----:B------:R-:W-:Y:S05]  /*f820*/  BRA `(.L_x_1350) ;  /* 0xfffff23000007947 */ /* 0x000fea000383ffff */
.L_x_1327:
[----:B------:R-:W-:Y:S01]  /*f830*/  IMAD.MOV.U32 R7, RZ, RZ, R11 ;  /* 0x000000ffff077224 */ /* 0x000fe200078e000b */
[----:B------:R-:W-:Y:S01]  /*f840*/  MOV R4, RZ ;  /* 0x000000ff00047202 */ /* 0x000fe20000000f00 */
[----:B------:R-:W-:Y:S01]  /*f850*/  IMAD.MOV.U32 R0, RZ, RZ, 0x1c1f ;  /* 0x00001c1fff007424 */ /* 0x000fe200078e00ff */
[----:B------:R-:W-:Y:S02]  /*f860*/  MOV R5, 0xf880 ;  /* 0x0000f88000057802 */ /* 0x000fe40000000f00 */
[----:B-12---:R-:W-:Y:S05]  /*f870*/  CALL.REL.NOINC `($__internal_3_$__cuda_sm70_shflsync_idx_p) ;  /* 0x0000030000007944 */ /* 0x006fea0003c00000 */
[----:B------:R-:W-:Y:S05]  /*f880*/  BRA `(.L_x_1351) ;  /* 0xfffff1f000007947 */ /* 0x000fea000383ffff */
.L_x_1330:
        /* <DEDUP_REMOVED lines=12> */
.L_x_1333:
[----:B-1----:R-:W-:Y:S01]  /*f950*/  IMAD.MOV.U32 R7, RZ, RZ, R3 ;  /* 0x000000ffff077224 */ /* 0x002fe200078e0003 */
[----:B------:R-:W-:Y:S01]  /*f960*/  MOV R4, 0x2 ;  /* 0x0000000200047802 */ /* 0x000fe20000000f00 */
[----:B----4-:R-:W-:Y:S01]  /*f970*/  IMAD.MOV.U32 R0, RZ, RZ, 0x1c1f ;  /* 0x00001c1fff007424 */ /* 0x010fe200078e00ff */
[----:B------:R-:W-:Y:S02]  /*f980*/  MOV R5, 0xf9a0 ;  /* 0x0000f9a000057802 */ /* 0x000fe40000000f00 */
[----:B--23--:R-:W-:Y:S05]  /*f990*/  CALL.REL.NOINC `($__internal_3_$__cuda_sm70_shflsync_idx_p) ;  /* 0x000001e000007944 */ /* 0x00cfea0003c00000 */
[----:B------:R-:W-:Y:S01]  /*f9a0*/  MOV R2, R0 ;  /* 0x0000000000027202 */ /* 0x000fe20000000f00 */
[----:B------:R-:W-:Y:S05]  /*f9b0*/  BRA `(.L_x_1353) ;  /* 0xfffff3e000007947 */ /* 0x000fea000383ffff */
.L_x_1334:
[----:B------:R-:W-:Y:S01]  /*f9c0*/  IMAD.MOV.U32 R7, RZ, RZ, R11 ;  /* 0x000000ffff077224 */ /* 0x000fe200078e000b */
[----:B------:R-:W-:Y:S01]  /*f9d0*/  MOV R4, 0x2 ;  /* 0x0000000200047802 */ /* 0x000fe20000000f00 */
[----:B----4-:R-:W-:Y:S01]  /*f9e0*/  IMAD.MOV.U32 R0, RZ, RZ, 0x1c1f ;  /* 0x00001c1fff007424 */ /* 0x010fe200078e00ff */
[----:B------:R-:W-:Y:S02]  /*f9f0*/  MOV R5, 0xfa10 ;  /* 0x0000fa1000057802 */ /* 0x000fe40000000f00 */
[----:B-123--:R-:W-:Y:S05]  /*fa00*/  CALL.REL.NOINC `($__internal_3_$__cuda_sm70_shflsync_idx_p) ;  /* 0x0000017000007944 */ /* 0x00efea0003c00000 */
[----:B------:R-:W-:Y:S05]  /*fa10*/  BRA `(.L_x_1354) ;  /* 0xfffff3a000007947 */ /* 0x000fea000383ffff */
.L_x_1337:
        /* <DEDUP_REMOVED lines=12> */
.L_x_1339:
[----:B------:R-:W-:Y:S01]  /*fae0*/  IMAD.MOV.U32 R7, RZ, RZ, R60 ;  /* 0x000000ffff077224 */ /* 0x000fe200078e003c */
[----:B------:R-:W-:Y:S01]  /*faf0*/  MOV R4, RZ ;  /* 0x000000ff00047202 */ /* 0x000fe20000000f00 */
[----:B-1----:R-:W-:Y:S01]  /*fb00*/  IMAD.MOV.U32 R0, RZ, RZ, 0x1f ;  /* 0x0000001fff007424 */ /* 0x002fe200078e00ff */
[----:B------:R-:W-:Y:S02]  /*fb10*/  MOV R5, 0xfb30 ;  /* 0x0000fb3000057802 */ /* 0x000fe40000000f00 */
[----:B--23-5:R-:W-:Y:S05]  /*fb20*/  CALL.REL.NOINC `($__internal_3_$__cuda_sm70_shflsync_idx_p) ;  /* 0x0000005000007944 */ /* 0x02cfea0003c00000 */
[----:B------:R-:W-:Y:S05]  /*fb30*/  BRA `(.L_x_1356) ;  /* 0xfffff60000007947 */ /* 0x000fea000383ffff */
        .weak           $__internal_2_$__cuda_sm70_shflsync_bfly_p
        .type           $__internal_2_$__cuda_sm70_shflsync_bfly_p,@function
        .size           $__internal_2_$__cuda_sm70_shflsync_bfly_p,($__internal_3_$__cuda_sm70_shflsync_idx_p - $__internal_2_$__cuda_sm70_shflsync_bfly_p)
$__internal_2_$__cuda_sm70_shflsync_bfly_p:
[----:B------:R-:W-:Y:S04]  /*fb40*/  WARPSYNC R9 ;  /* 0x0000000900007348 */ /* 0x000fe80003800000 */
[----:B------:R1:W2:Y:S02]  /*fb50*/  SHFL.BFLY PT, R8, R0, R3, R10 ;  /* 0x0c00000300087389 */ /* 0x0002a400000e000a */
[----:B-1----:R-:W-:-:S04]  /*fb60*/  MOV R3, 0x0 ;  /* 0x0000000000037802 */ /* 0x002fc80000000f00 */
[----:B--2---:R-:W-:Y:S05]  /*fb70*/  RET.REL.NODEC R2 `(_ZN7cutlass13device_kernelIN5flash19enable_sm80_to_sm89INS1_16FlashAttnFwdSm80INS1_25CollectiveMainloopFwdSm80ILi4ELi1ELb0EN4cute5tupleIJNS5_1CILi128EEENS7_ILi64EEENS7_ILi96EEEEEELi96ENS_6half_tEfNS_4arch4Sm80ELb1ELb0ELb0ELb0ELb0ELb0ELb1ELb0EEENS1_21CollectiveEpilogueFwdINS6_IJS8_SA_S9_EEENS6_IJNS7_ILi1EEESI_SI_EEESC_SE_Li128ELb0ELb1ELb0ELb0EEENS1_30DynamicPersistentTileSchedulerILi128ELi128ELb0ELb1ELb0EEEEEEEEEvNT_6ParamsE) ;  /* 0xffff048002007950 */ /* 0x004fea0003c3ffff */
        .weak           $__internal_3_$__cuda_sm70_shflsync_idx_p
        .type           $__internal_3_$__cuda_sm70_shflsync_idx_p,@function
        .size           $__internal_3_$__cuda_sm70_shflsync_idx_p,(.L_x_1525 - $__internal_3_$__cuda_sm70_shflsync_idx_p)
$__internal_3_$__cuda_sm70_shflsync_idx_p:
[----:B------:R-:W-:-:S04]  /*fb80*/  MOV R6, 0xffffffff ;  /* 0xffffffff00067802 */ /* 0x000fc80000000f00 */
[----:B------:R-:W-:Y:S04]  /*fb90*/  WARPSYNC R6 ;  /* 0x0000000600007348 */ /* 0x000fe80003800000 */
[----:B------:R1:W2:Y:S02]  /*fba0*/  SHFL.IDX PT, R0, R7, R4, R0 ;  /* 0x0000000407007389 */ /* 0x0002a400000e0000 */
[----:B-1----:R-:W-:Y:S02]  /*fbb0*/  MOV R4, R5 ;  /* 0x0000000500047202 */ /* 0x002fe40000000f00 */
[----:B------:R-:W-:-:S04]  /*fbc0*/  MOV R5, 0x0 ;  /* 0x0000000000057802 */ /* 0x000fc80000000f00 */
[----:B--2---:R-:W-:Y:S05]  /*fbd0*/  RET.REL.NODEC R4 `(_ZN7cutlass13device_kernelIN5flash19enable_sm80_to_sm89INS1_16FlashAttnFwdSm80INS1_25CollectiveMainloopFwdSm80ILi4ELi1ELb0EN4cute5tupleIJNS5_1CILi128EEENS7_ILi64EEENS7_ILi96EEEEEELi96ENS_6half_tEfNS_4arch4Sm80ELb1ELb0ELb0ELb0ELb0ELb0ELb1ELb0EEENS1_21CollectiveEpilogueFwdINS6_IJS8_SA_S9_EEENS6_IJNS7_ILi1EEESI_SI_EEESC_SE_Li128ELb0ELb1ELb0ELb0EEENS1_30DynamicPersistentTileSchedulerILi128ELi128ELb0ELb1ELb0EEEEEEEEEvNT_6ParamsE) ;  /* 0xffff042004007950 */ /* 0x004fea0003c3ffff */
.L_x_1357:
        /* <DEDUP_REMOVED lines=10> */
.L_x_1525:


//--------------------- .text._ZN7cutlass13device_kernelIN5flash19enable_sm80_to_sm89INS1_16FlashAttnFwdSm80INS1_25CollectiveMainloopFwdSm80ILi4ELi1ELb0EN4cute5tupleIJNS5_1CILi128EEENS7_ILi64EEENS7_ILi96EEEEEELi96ENS_6half_tEfNS_4arch4Sm80ELb1ELb0ELb0ELb1ELb0ELb0ELb1ELb0EEENS1_21CollectiveEpilogueFwdINS6_IJS8_SA_S9_EEENS6_IJNS7_ILi1EEESI_SI_EEESC_SE_Li128ELb1ELb1ELb0ELb0EEENS1_19SingleTileSchedulerILb1ELb0ELb1ELi128EEEEEEEEEvNT_6ParamsE --------------------------
	.section	.text._ZN7cutlass13device_kernelIN5flash19enable_sm80_to_sm89INS1_16FlashAttnFwdSm80INS1_25CollectiveMainloopFwdSm80ILi4ELi1ELb0EN4cute5tupleIJNS5_1CILi128EEENS7_ILi64EEENS7_ILi96EEEEEELi96ENS_6half_tEfNS_4arch4Sm80ELb1ELb0ELb0ELb1ELb0ELb0ELb1ELb0EEENS1_21CollectiveEpilogueFwdINS6_IJS8_SA_S9_EEENS6_IJNS7_ILi1EEESI_SI_EEESC_SE_Li128ELb1ELb1ELb0ELb0EEENS1_19SingleTileSchedulerILb1ELb0ELb1ELi128EEEEEEEEEvNT_6ParamsE,"ax",@progbits
	.sectioninfo	@"SHI_REGISTERS=255"
	.align	128
.text._ZN7cutlass13device_kernelIN5flash19enable_sm80_to_sm89INS1_16FlashAttnFwdSm80INS1_25CollectiveMainloopFwdSm80ILi4ELi1ELb0EN4cute5tupleIJNS5_1CILi128EEENS7_ILi64EEENS7_ILi96EEEEEELi96ENS_6half_tEfNS_4arch4Sm80ELb1ELb0ELb0ELb1ELb0ELb0ELb1ELb0EEENS1_21CollectiveEpilogueFwdINS6_IJS8_SA_S9_EEENS6_IJNS7_ILi1EEESI_SI_EEESC_SE_Li128ELb1ELb1ELb0ELb0EEENS1_19SingleTileSchedulerILb1ELb0ELb1ELi128EEEEEEEEEvNT_6ParamsE:
        .type           _ZN7cutlass13device_kernelIN5flash19enable_sm80_to_sm89INS1_16FlashAttnFwdSm80INS1_25CollectiveMainloopFwdSm80ILi4ELi1ELb0EN4cute5tupleIJNS5_1CILi128EEENS7_ILi64EEENS7_ILi96EEEEEELi96ENS_6half_tEfNS_4arch4Sm80ELb1ELb0ELb0ELb1ELb0ELb0ELb1ELb0EEENS1_21CollectiveEpilogueFwdINS6_IJS8_SA_S9_EEENS6_IJNS7_ILi1EEESI_SI_EEESC_SE_Li128ELb1ELb1ELb0ELb0EEENS1_19SingleTileSchedulerILb1ELb0ELb1ELi128EEEEEEEEEvNT_6ParamsE,@function
        .size           _ZN7cutlass13device_kernelIN5flash19enable_sm80_to_sm89INS1_16FlashAttnFwdSm80INS1_25CollectiveMainloopFwdSm80ILi4ELi1ELb0EN4cute5tupleIJNS5_1CILi128EEENS7_ILi64EEENS7_ILi96EEEEEELi96ENS_6half_tEfNS_4arch4Sm80ELb1ELb0ELb0ELb1ELb0ELb0ELb1ELb0EEENS1_21CollectiveEpilogueFwdINS6_IJS8_SA_S9_EEENS6_IJNS7_ILi1EEESI_SI_EEESC_SE_Li128ELb1ELb1ELb0ELb0EEENS1_19SingleTileSchedulerILb1ELb0ELb1ELi128EEEEEEEEEvNT_6ParamsE,(.L_x_1528 - _ZN7cutlass13device_kernelIN5flash19enable_sm80_to_sm89INS1_16FlashAttnFwdSm80INS1_25CollectiveMainloopFwdSm80ILi4ELi1ELb0EN4cute5tupleIJNS5_1CILi128EEENS7_ILi64EEENS7_ILi96EEEEEELi96ENS_6half_tEfNS_4arch4Sm80ELb1ELb0ELb0ELb1ELb0ELb0ELb1ELb0EEENS1_21CollectiveEpilogueFwdINS6_IJS8_SA_S9_EEENS6_IJNS7_ILi1EEESI_SI_EEESC_SE_Li128ELb1ELb1ELb0ELb0EEENS1_19SingleTileSchedulerILb1ELb0ELb1ELi128EEEEEEEEEvNT_6ParamsE)
        .other          _ZN7cutlass13device_kernelIN5flash19enable_sm80_to_sm89INS1_16FlashAttnFwdSm80INS1_25CollectiveMainloopFwdSm80ILi4ELi1ELb0EN4cute5tupleIJNS5_1CILi128EEENS7_ILi64EEENS7_ILi96EEEEEELi96ENS_6half_tEfNS_4arch4Sm80ELb1ELb0ELb0ELb1ELb0ELb0ELb1ELb0EEENS1_21CollectiveEpilogueFwdINS6_IJS8_SA_S9_EEENS6_IJNS7_ILi1EEESI_SI_EEESC_SE_Li128ELb1ELb1ELb0ELb0EEENS1_19SingleTileSchedulerILb1ELb0ELb1ELi128EEEEEEEEEvNT_6ParamsE,@"STO_CUDA_ENTRY STV_DEFAULT"
_ZN7cutlass13device_kernelIN5flash19enable_sm80_to_sm89INS1_16FlashAttnFwdSm80INS1_25CollectiveMainloopFwdSm80ILi4ELi1ELb0EN4cute5tupleIJNS5_1CILi128EEENS7_ILi64EEENS7_ILi96EEEEEELi96ENS_6half_tEfNS_4arch4Sm80ELb1ELb0ELb0ELb1ELb0ELb0ELb1ELb0EEENS1_21CollectiveEpilogueFwdINS6_IJS8_SA_S9_EEENS6_IJNS7_ILi1EEESI_SI_EEESC_SE_Li128ELb1ELb1ELb0ELb0EEENS1_19SingleTileSchedulerILb1ELb0ELb1ELi128EEEEEEEEEvNT_6ParamsE:
        /* <DEDUP_REMOVED lines=17> */
.L_x_1359:
        /* <DEDUP_REMOVED lines=8> */
.L_x_1361:
[----:B------:R-:W-:-:S04]  /*0190*/  MOV R0, c[0x0][0x54c] ;  /* 0x0001530000007a02 */ /* 0x000fc80000000f00 */
.L_x_1360:
[----:B------:R-:W-:Y:S01]  /*01a0*/  USHF.L.U32 UR4, UR4, 0x7, URZ ;  /* 0x0000000704047899 */ /* 0x000fe2000800063f */
[----:B-----5:R-:W-:-:S05]  /*01b0*/  IMAD R0, R0, c[0x0][0x548], RZ ;  /* 0x0001520000007a24 */ /* 0x020fca00078e02ff */
[----:B------:R-:W-:-:S04]  /*01c0*/  MOV R10, UR4 ;  /* 0x00000004000a7c02 */ /* 0x000fc80008000f00 */
[----:B------:R-:W-:-:S04]  /*01d0*/  ISETP.GE.AND P0, PT, R10, R0, PT ;  /* 0x000000000a00720c */ /* 0x000fc80003f06270 */
[----:B------:R-:W-:-:S05]  /*01e0*/  SEL R0, R5, 0xffffffff, !P0 ;  /* 0xffffffff05007807 */ /* 0x000fca0004000000 */
[----:B------:R2:W-:Y:S01]  /*01f0*/  STL [R1+0x64], R0 ;  /* 0x0000640001007387 */ /* 0x0005e20000100800 */
[----:B------:R-:W-:Y:S05]  /*0200*/  BRA `(.L_x_1362) ;  /* 0x0000014000007947 */ /* 0x000fea0003800000 */
.L_x_1358:
[----:B------:R-:W-:-:S04]  /*0210*/  ISETP.NE.U32.AND P0, PT, RZ, c[0x0][0x568], PT ;  /* 0x00015a00ff007a0c */ /* 0x000fc80003f05070 */
[----:B------:R-:W-:-:S13]  /*0220*/  ISETP.NE.AND.EX P0, PT, RZ, c[0x0][0x56c], PT, P0 ;  /* 0x00015b00ff007a0c */ /* 0x000fda0003f05300 */
[----:B------:R-:W-:Y:S05]  /*0230*/  @!P0 BRA `(.L_x_1363) ;  /* 0x0000002000008947 */ /* 0x000fea0003800000 */
[----:B------:R1:W5:Y:S01]  /*0240*/  LDG.E R0, [R2.64] ;  /* 0x0000000602007981 */ /* 0x000362000c1e1900 */
[----:B------:R-:W-:Y:S05]  /*0250*/  BRA `(.L_x_1364) ;  /* 0x0000009000007947 */ /* 0x000fea0003800000 */
.L_x_1363:
        /* <DEDUP_REMOVED lines=8> */
.L_x_1365:
[----:B------:R-:W-:-:S04]  /*02e0*/  MOV R0, c[0x0][0x54c] ;  /* 0x0001530000007a02 */ /* 0x000fc80000000f00 */
.L_x_1364:
[----:B------:R-:W-:Y:S01]  /*02f0*/  USHF.L.U32 UR4, UR4, 0x7, URZ ;  /* 0x0000000704047899 */ /* 0x000fe2000800063f */
[----:B-----5:R-:W-:-:S05]  /*0300*/  IMAD R0, R0, c[0x0][0x548], RZ ;  /* 0x0001520000007a24 */ /* 0x020fca00078e02ff */
[----:B------:R-:W-:-:S04]  /*0310*/  MOV R10, UR4 ;  /* 0x00000004000a7c02 */ /* 0x000fc80008000f00 */
[----:B------:R-:W-:-:S04]  /*0320*/  ISETP.GE.AND P0, PT, R10, R0, PT ;  /* 0x000000000a00720c */ /* 0x000fc80003f06270 */
[----:B------:R-:W-:-:S05]  /*0330*/  SEL R0, R5, 0xffffffff, !P0 ;  /* 0xffffffff05007807 */ /* 0x000fca0004000000 */
[----:B------:R2:W-:Y:S04]  /*0340*/  STL [R1+0x64], R0 ;  /* 0x0000640001007387 */ /* 0x0005e80000100800 */
.L_x_1362:
        /* <DEDUP_REMOVED lines=31> */
.L_x_1366:
[----:B------:R-:W-:-:S04]  /*0540*/  ISETP.NE.U32.AND P0, PT, RZ, c[0x0][0x368], PT ;  /* 0x0000da00ff007a0c */ /* 0x000fc80003f05070 */
[----:B------:R-:W-:-:S13]  /*0550*/  ISETP.NE.AND.EX P0, PT, RZ, c[0x0][0x36c], PT, P0 ;  /* 0x0000db00ff007a0c */ /* 0x000fda0003f05300 */
[----:B------:R-:W-:Y:S05]  /*0560*/  @!P0 BRA `(.L_x_1367) ;  /* 0x0000003000008947 */ /* 0x000fea0003800000 */
[----:B---3--:R-:W-:-:S05]  /*0570*/  IMAD.WIDE R2, R48, R29, c[0x0][0x368] ;  /* 0x0000da0030027625 */ /* 0x008fca00078e021d */
[----:B------:R2:W5:Y:S01]  /*0580*/  LDG.E R6, [R2.64] ;  /* 0x0000000602067981 */ /* 0x000562000c1e1900 */
[----:B------:R-:W-:Y:S05]  /*0590*/  BRA `(.L_x_1368) ;  /* 0x0000004000007947 */ /* 0x000fea0003800000 */
.L_x_1367:
[----:B------:R-:W-:Y:S05]  /*05a0*/  @!P1 BRA `(.L_x_1368) ;  /* 0x0000003000009947 */ /* 0x000fea0003800000 */
[----:B------:R2:W4:Y:S04]  /*05b0*/  LDG.E R6, [R2.64] ;  /* 0x0000000602067981 */ /* 0x000528000c1e1900 */
[----:B--23--:R-:W4:Y:S02]  /*05c0*/  LDG.E R2, [R2.64+0x4] ;  /* 0x0000040602027981 */ /* 0x00cf24000c1e1900 */
[----:B----4-:R-:W-:-:S03]  /*05d0*/  IADD3 R6, -R6, R2, RZ ;  /* 0x0000000206067210 */ /* 0x010fc60007ffe1ff */
.L_x_1368:
        /* <DEDUP_REMOVED lines=238> */
.L_x_1371:
[----:B---3--:R-:W-:Y:S05]  /*14c0*/  BSYNC B0 ;  /* 0x0000000000007941 */ /* 0x008fea0003800000 */
.L_x_1370:
        /* <DEDUP_REMOVED lines=23> */
.L_x_1373:
[----:B------:R-:W-:Y:S05]  /*1640*/  BSYNC B0 ;  /* 0x0000000000007941 */ /* 0x000fea0003800000 */
.L_x_1372:
        /* <DEDUP_REMOVED lines=23> */
.L_x_1375:
[----:B------:R-:W-:Y:S05]  /*17c0*/  BSYNC B0 ;  /* 0x0000000000007941 */ /* 0x000fea0003800000 */
.L_x_1374:
        /* <DEDUP_REMOVED lines=35> */
[----:B------:R-:W-:Y:S02]  /*1a00*/  @!P1 LEA.HI R6, R6, R10, RZ, 0x3 ;  /* 0x0000000a06069211 */ /* 0x000fe400078f18ff */
[----:B------:R-:W-:Y:S02]  /*1a10*/  LEA.HI R10, R27, R12, RZ, 0x1 ;  /* 0x0000000c1b0a7211 */ /* 0x000fe400078f08ff */
[----:B------:R-:W-:Y:S02]  /*1a20*/  @!P1 LOP3.LUT R6, R6, 0xfffffff8, RZ, 0xc0, !PT ;  /* 0xfffffff806069812 */ /* 0x000fe400078ec0ff */
[----:B------:R-:W-:-:S03]  /*1a30*/  LOP3.LUT R10, R10, 0xfffffffe, RZ, 0xc0, !PT ;  /* 0xfffffffe0a0a7812 */ /* 0x000fc600078ec0ff */
        /* <DEDUP_REMOVED lines=10> */
[----:B------:R-:W-:Y:S02]  /*1ae0*/  IMAD R0, R13, R155, R0 ;  /* 0x0000009b0d007224 */ /* 0x000fe400078e0200 */
[----:B------:R-:W-:Y:S01]  /*1af0*/  IMAD.IADD R10, R12, 0x1, -R10 ;  /* 0x000000010c0a7824 */ /* 0x000fe200078e0a0a */
[----:B------:R-:W-:-:S04]  /*1b00*/  LEA.HI R8, R2, R2, RZ, 0x1 ;  /* 0x0000000202087211 */ /* 0x000fc800078f08ff */
[----:B------:R-:W-:Y:S01]  /*1b10*/  SHF.R.S32.HI R12, RZ, 0x1, R8 ;  /* 0x00000001ff0c7819 */ /* 0x000fe20000011408 */
[----:B--2---:R-:W-:Y:S02]  /*1b20*/  IMAD.MOV.U32 R6, RZ, RZ, 0x5 ;  /* 0x00000005ff067424 */ /* 0x004fe400078e00ff */
[----:B----4-:R-:W-:-:S03]  /*1b30*/  IMAD.WIDE.U32 R4, R74, R155, R156 ;  /* 0x0000009b4a047225 */ /* 0x010fc600078e009c */
[----:B------:R-:W-:Y:S02]  /*1b40*/  SHF.L.U64.HI R166, R9, R6, c[0x0][0x1e4] ;  /* 0x0000790009a67619 */ /* 0x000fe40000010206 */
[----:B------:R-:W-:Y:S01]  /*1b50*/  LOP3.LUT R9, R8, 0x3fffffe, RZ, 0xc0, !PT ;  /* 0x03fffffe08097812 */ /* 0x000fe200078ec0ff */
[----:B------:R-:W-:Y:S01]  /*1b60*/  IMAD.IADD R0, R5, 0x1, R0 ;  /* 0x0000000105007824 */ /* 0x000fe200078e0200 */
[----:B------:R-:W-:Y:S01]  /*1b70*/  BAR.SYNC.DEFER_BLOCKING 0x0 ;  /* 0x0000000000007b1d */ /* 0x000fe20000010000 */
[----:B------:R-:W-:Y:S02]  /*1b80*/  @P0 LEA R6, P1, R4, c[0x0][0x1c8], 0x1 ;  /* 0x0000720004060a11 */ /* 0x000fe400078208ff */
[----:B------:R-:W-:Y:S02]  /*1b90*/  IMAD.IADD R9, R2, 0x1, -R9 ;  /* 0x0000000102097824 */ /* 0x000fe400078e0a09 */
[----:B------:R-:W-:Y:S01]  /*1ba0*/  @P0 LEA.HI.X R7, R4, c[0x0][0x1cc], R0, 0x1, P1 ;  /* 0x0000730004070a11 */ /* 0x000fe200008f0c00 */
[----:B------:R-:W-:Y:S01]  /*1bb0*/  IMAD.SHL.U32 R2, R20, 0x40, RZ ;  /* 0x0000004014027824 */ /* 0x000fe200078e00ff */
[----:B------:R-:W-:-:S02]  /*1bc0*/  @P3 IADD3 R5, P1, R164, R4, RZ ;  /* 0x00000004a4053210 */ /* 0x000fc40007f3e0ff */
[----:B------:R-:W-:Y:S02]  /*1bd0*/  LOP3.LUT R4, R24, 0x7fffffe, RZ, 0xc0, !PT ;  /* 0x07fffffe18047812 */ /* 0x000fe400078ec0ff */
[----:B------:R-:W-:Y:S01]  /*1be0*/  LOP3.LUT R2, R2, 0xc0, RZ, 0xc0, !PT ;  /* 0x000000c002027812 */ /* 0x000fe200078ec0ff */
[----:B------:R-:W-:Y:S02]  /*1bf0*/  @P3 IMAD.X R0, R166, 0x1, R0, P1 ;  /* 0x00000001a6003824 */ /* 0x000fe400008e0600 */
[----:B------:R-:W-:Y:S01]  /*1c00*/  IMAD.IADD R162, R23, 0x1, -R4 ;  /* 0x0000000117a27824 */ /* 0x000fe200078e0a04 */
[----:B------:R-:W-:-:S04]  /*1c10*/  @P3 LEA R4, P1, R5, c[0x0][0x1c8], 0x1 ;  /* 0x0000720005043a11 */ /* 0x000fc800078208ff */
        /* <DEDUP_REMOVED lines=20> */
[----:B------:R-:W-:Y:S02]  /*1d60*/  LOP3.LUT R6, R2, 0x8, R5, 0xf8, !PT ;  /* 0x0000000802067812 */ /* 0x000fe400078ef805 */
[----:B------:R-:W-:Y:S01]  /*1d70*/  SHF.R.U32.HI R4, RZ, 0x3, R2 ;  /* 0x00000003ff047819 */ /* 0x000fe20000011602 */
[----:B------:R-:W-:Y:S01]  /*1d80*/  IMAD R2, R75, 0x200, R161 ;  /* 0x000002004b027824 */ /* 0x000fe200078e02a1 */
[----:B------:R-:W-:Y:S01]  /*1d90*/  LOP3.LUT R5, R0, 0x8, R7, 0xf8, !PT ;  /* 0x0000000800057812 */ /* 0x000fe200078ef807 */
[----:B------:R-:W-:Y:S01]  /*1da0*/  IMAD R7, R10, 0x8, R9 ;  /* 0x000000080a077824 */ /* 0x000fe200078e0209 */
[----:B------:R-:W-:Y:S01]  /*1db0*/  LOP3.LUT R160, R6, R4, RZ, 0x3c, !PT ;  /* 0x0000000406a07212 */ /* 0x000fe200078e3cff */
[----:B------:R-:W-:Y:S01]  /*1dc0*/  IMAD R2, R162, 0x20, R2 ;  /* 0x00000020a2027824 */ /* 0x000fe200078e0202 */
[----:B------:R-:W-:Y:S01]  /*1dd0*/  SHF.R.U32.HI R0, RZ, 0x3, R0 ;  /* 0x00000003ff007819 */ /* 0x000fe20000011600 */
[----:B------:R-:W-:Y:S01]  /*1de0*/  IMAD.WIDE.U32 R8, R74, c[0x0][0x208], RZ ;  /* 0x000082004a087a25 */ /* 0x000fe200078e00ff */
[----:B------:R-:W-:-:S02]  /*1df0*/  SEL R10, RZ, 0x2, P5 ;  /* 0x00000002ff0a7807 */ /* 0x000fc40002800000 */
[----:B------:R-:W-:Y:S01]  /*1e00*/  LOP3.LUT R0, R5, R0, RZ, 0x3c, !PT ;  /* 0x0000000005007212 */ /* 0x000fe200078e3cff */
[----:B------:R-:W-:-:S04]  /*1e10*/  IMAD.IADD R2, R160, 0x1, R2 ;  /* 0x00000001a0027824 */ /* 0x000fc800078e0202 */
[----:B------:R-:W-:Y:S01]  /*1e20*/  IMAD.SHL.U32 R211, R2, 0x2, RZ ;  /* 0x0000000202d37824 */ /* 0x000fe200078e00ff */
[----:B------:R-:W-:Y:S01]  /*1e30*/  BAR.SYNC.DEFER_BLOCKING 0x0 ;  /* 0x0000000000007b1d */ /* 0x000fe20000010000 */
[----:B------:R-:W-:Y:S02]  /*1e40*/  IMAD R2, R13, c[0x0][0x208], RZ ;  /* 0x000082000d027a24 */ /* 0x000fe400078e02ff */
[----:B------:R-:W-:Y:S02]  /*1e50*/  IMAD.U32 R0, R7, 0x20, R0 ;  /* 0x0000002007007824 */ /* 0x000fe400078e0000 */
[----:B------:R-:W-:Y:S02]  /*1e60*/  IMAD R2, R74, c[0x0][0x20c], R2 ;  /* 0x000083004a027a24 */ /* 0x000fe400078e0202 */
[----:B------:R-:W-:Y:S01]  /*1e70*/  IMAD.SHL.U32 R208, R0, 0x2, RZ ;  /* 0x0000000200d07824 */ /* 0x000fe200078e00ff */
[----:B------:R-:W-:Y:S01]  /*1e80*/  LEA R0, P0, R8, R32, 0x6 ;  /* 0x0000002008007211 */ /* 0x000fe200078030ff */
[----:B------:R-:W-:Y:S01]  /*1e90*/  IMAD.IADD R2, R9, 0x1, R2 ;  /* 0x0000000109027824 */ /* 0x000fe200078e0202 */
[----:B------:R-:W-:Y:S01]  /*1ea0*/  SEL R9, RZ, 0x4, P4 ;  /* 0x00000004ff097807 */ /* 0x000fe20002000000 */
[----:B------:R-:W-:Y:S01]  /*1eb0*/  IMAD R212, R3, 0x2, R211 ;  /* 0x0000000203d47824 */ /* 0x000fe200078e02d3 */
[----:B------:R-:W-:-:S02]  /*1ec0*/  IADD3 R213, R208, 0x3120, RZ ;  /* 0x00003120d0d57810 */ /* 0x000fc40007ffe0ff */
[----:B------:R-:W-:Y:S02]  /*1ed0*/  LEA.HI.X R2, R8, R31, R2, 0x6, P0 ;  /* 0x0000001f08027211 */ /* 0x000fe400000f3402 */
[----:B------:R-:W-:Y:S02]  /*1ee0*/  SEL R8, RZ, 0x1, P6 ;  /* 0x00000001ff087807 */ /* 0x000fe40003000000 */
[C---:B------:R-:W-:Y:S02]  /*1ef0*/  LEA R20, P0, R0.reuse, c[0x0][0x1f8], 0x1 ;  /* 0x00007e0000147a11 */ /* 0x040fe400078008ff */
[----:B------:R-:W-:Y:S01]  /*1f00*/  IADD3 R24, R9, R10, R8 ;  /* 0x0000000a09187210 */ /* 0x000fe20007ffe008 */
[----:B------:R-:W-:Y:S01]  /*1f10*/  IMAD.MOV.U32 R8, RZ, RZ, c[0x0][0x208] ;  /* 0x00008200ff087624 */ /* 0x000fe200078e00ff */
[----:B------:R-:W-:Y:S01]  /*1f20*/  LEA.HI.X R21, R0, c[0x0][0x1fc], R2, 0x1, P0 ;  /* 0x00007f0000157a11 */ /* 0x000fe200000f0c02 */
[----:B------:R-:W-:Y:S01]  /*1f30*/  IMAD.IADD R0, R73, 0x1, -R25 ;  /* 0x0000000149007824 */ /* 0x000fe200078e0a19 */
[----:B------:R-:W-:Y:S01]  /*1f40*/  IADD3 R2, R208, 0x3100, RZ ;  /* 0x00003100d0027810 */ /* 0x000fe20007ffe0ff */
[C---:B------:R-:W-:Y:S01]  /*1f50*/  IMAD.SHL.U32 R12, R8.reuse, 0x40, RZ ;  /* 0x00000040080c7824 */ /* 0x040fe200078e00ff */
[----:B------:R-:W-:Y:S01]  /*1f60*/  SHF.L.U64.HI R11, R8, R14, c[0x0][0x20c] ;  /* 0x00008300080b7619 */ /* 0x000fe2000001020e */
[----:B------:R-:W-:Y:S01]  /*1f70*/  LDSM.16.M88.4 R4, [R211+0x7100] ;  /* 0x00710000d304783b */ /* 0x000fe20000000200 */
[----:B------:R-:W-:-:S02]  /*1f80*/  @P1 IADD3 R213, R2, -0x20, RZ ;  /* 0xffffffe002d51810 */ /* 0x000fc40007ffe0ff */
[----:B------:R-:W-:Y:S01]  /*1f90*/  IADD3 R22, P0, R12, R20, RZ ;  /* 0x000000140c167210 */ /* 0x000fe20007f1e0ff */
[----:B------:R-:W2:Y:S01]  /*1fa0*/  LDSM.16.M88.4 R40, [R208+0x3100] ;  /* 0x00310000d028783b */ /* 0x000ea20000000200 */
[----:B------:R-:W-:Y:S02]  /*1fb0*/  LOP3.LUT P1, RZ, R24, 0x2, RZ, 0xc0, !PT ;  /* 0x0000000218ff7812 */ /* 0x000fe4000782c0ff */
[C---:B------:R-:W-:Y:S01]  /*1fc0*/  ISETP.LT.OR P3, PT, R0.reuse, 0x1, P6 ;  /* 0x000000010000780c */ /* 0x040fe20003761670 */
[----:B------:R-:W4:Y:S01]  /*1fd0*/  LDSM.16.M88.4 R36, [R208+0x3500] ;  /* 0x00350000d024783b */ /* 0x000f220000000200 */
[----:B------:R-:W-:Y:S01]  /*1fe0*/  IMAD.X R23, R11, 0x1, R21, P0 ;  /* 0x000000010b177824 */ /* 0x000fe200000e0615 */
[C---:B------:R-:W-:Y:S02]  /*1ff0*/  ISETP.LT.OR P0, PT, R0.reuse, 0x1, !P1 ;  /* 0x000000010000780c */ /* 0x040fe40004f01670 */
[----:B------:R-:W5:Y:S01]  /*2000*/  LDSM.16.M88.4 R32, [R208+0x3900] ;  /* 0x00390000d020783b */ /* 0x000f620000000200 */
[----:B------:R-:W-:-:S02]  /*2010*/  ISETP.LT.OR P1, PT, R0, 0x21, !P1 ;  /* 0x000000210000780c */ /* 0x000fc40004f21670 */
[----:B------:R-:W-:Y:S01]  /*2020*/  LOP3.LUT R2, R152, 0xffffffe0, RZ, 0xc0, !PT ;  /* 0xffffffe098027812 */ /* 0x000fe200078ec0ff */
[----:B------:R-:W1:Y:S04]  /*2030*/  LDSM.16.M88.4 R28, [R208+0x3d00] ;  /* 0x003d0000d01c783b */ /* 0x000e680000000200 */
[----:B-1-3--:R-:W1:Y:S01]  /*2040*/  LDSM.16.M88.4 R16, [R211+0x6100] ;  /* 0x00610000d310783b */ /* 0x00ae620000000200 */
[----:B------:R-:W-:-:S03]  /*2050*/  IMAD.IADD R2, R153, 0x1, -R2 ;  /* 0x0000000199027824 */ /* 0x000fc600078e0a02 */
[----:B------:R-:W-:Y:S04]  /*2060*/  LDSM.16.M88.4 R12, [R212+0x6100] ;  /* 0x00610000d40c783b */ /* 0x000fe80000000200 */
[----:B------:R-:W-:Y:S04]  /*2070*/  LDSM.16.M88.4 R8, [R212+0x7100] ;  /* 0x00710000d408783b */ /* 0x000fe80000000200 */
[----:B------:R-:W3:Y:S04]  /*2080*/  LDSM.16.M88.4 R56, [R213] ;  /* 0x00000000d538783b */ /* 0x000ee80000000200 */
[----:B------:R-:W1:Y:S04]  /*2090*/  LDSM.16.M88.4 R52, [R213+0x400] ;  /* 0x00040000d534783b */ /* 0x000e680000000200 */
[----:B------:R-:W1:Y:S04]  /*20a0*/  LDSM.16.M88.4 R48, [R213+0x800] ;  /* 0x00080000d530783b */ /* 0x000e680000000200 */
[----:B------:R-:W1:Y:S01]  /*20b0*/  LDSM.16.M88.4 R44, [R213+0xc00] ;  /* 0x000c0000d52c783b */ /* 0x000e620000000200 */
[----:B--2---:R-:W-:Y:S03]  /*20c0*/  HMMA.16816.F32 R84, R4, R40, RZ ;  /* 0x000000280454723c */ /* 0x004fe600000018ff */
[----:B------:R-:W-:Y:S01]  /*20d0*/  @!PT LDS RZ, [RZ] ;  /* 0x00000000fffff984 */ /* 0x000fe20000000800 */
[----:B------:R-:W-:Y:S01]  /*20e0*/  @!PT LDS RZ, [RZ] ;  /* 0x00000000fffff984 */ /* 0x000fe20000000800 */
[----:B------:R-:W-:Y:S01]  /*20f0*/  @!PT LDS RZ, [RZ] ;  /* 0x00000000fffff984 */ /* 0x000fe20000000800 */
[----:B------:R2:W-:Y:S01]  /*2100*/  LDGSTS.E.BYPASS.LTC128B.128 [R225+0x100], [R20.64], !P3 ;  /* 0x0010000014e17fae */ /* 0x0005e2000d901d46 */
[----:B------:R-:W-:-:S03]  /*2110*/  LOP3.LUT P3, RZ, R24, 0x4, RZ, 0xc0, !PT ;  /* 0x0000000418ff7812 */ /* 0x000fc6000786c0ff */
[----:B------:R2:W-:Y:S01]  /*2120*/  LDGSTS.E.BYPASS.LTC128B.128 [R225+0x1100], [R20.64+0x40], !P0 ;  /* 0x0110004014e17fae */ /* 0x0005e2000c101d46 */
[C---:B------:R-:W-:Y:S01]  /*2130*/  ISETP.LT.OR P0, PT, R0.reuse, 0x1, !P3 ;  /* 0x000000010000780c */ /* 0x040fe20005f01670 */
[----:B----4-:R-:W-:Y:S01]  /*2140*/  HMMA.16816.F32 R92, R4, R36, RZ ;  /* 0x00000024045c723c */ /* 0x010fe200000018ff */
[----:B------:R-:W-:-:S07]  /*2150*/  ISETP.LT.OR P3, PT, R0, 0x21, !P3 ;  /* 0x000000210000780c */ /* 0x000fce0005f61670 */
[C---:B-----5:R-:W-:Y:S04]  /*2160*/  HMMA.16816.F32 R96, R4.reuse, R32, RZ ;  /* 0x000000200460723c */ /* 0x060fe800000018ff */
[----:B------:R2:W-:Y:S01]  /*2170*/  LDGSTS.E.BYPASS.LTC128B.128 [R225+0x2100], [R20.64+0x80], !P0 ;  /* 0x0210008014e17fae */ /* 0x0005e2000c101d46 */
[----:B------:R-:W-:Y:S02]  /*2180*/  ISETP.LT.OR P0, PT, R0, 0x21, P6 ;  /* 0x000000210000780c */ /* 0x000fe40003701670 */
[----:B------:R-:W-:Y:S01]  /*2190*/  SHF.R.S32.HI R0, RZ, 0x1f, R75 ;  /* 0x0000001fff007819 */ /* 0x000fe2000001144b */
[----:B------:R-:W-:Y:S03]  /*21a0*/  HMMA.16816.F32 R108, R4, R28, RZ ;  /* 0x0000001c046c723c */ /* 0x000fe600000018ff */
[----:B------:R-:W-:-:S04]  /*21b0*/  LEA.HI R0, R0, R75, RZ, 0x2 ;  /* 0x0000004b00007211 */ /* 0x000fc800078f10ff */
[----:B------:R-:W-:Y:S01]  /*21c0*/  LOP3.LUT R0, R0, 0xffffffc, RZ, 0xc0, !PT ;  /* 0x0ffffffc00007812 */ /* 0x000fe200078ec0ff */
[C---:B------:R-:W-:Y:S02]  /*21d0*/  HMMA.16816.F32 R120, R4.reuse, R42, RZ ;  /* 0x0000002a0478723c */ /* 0x040fe400000018ff */
[----:B------:R2:W-:Y:S01]  /*21e0*/  LDGSTS.E.BYPASS.LTC128B.128 [R225+0x900], [R22.64], !P0 ;  /* 0x0090000016e17fae */ /* 0x0005e2000c101d46 */
[C---:B------:R-:W-:Y:S02]  /*21f0*/  ISETP.GE.AND P0, PT, R204.reuse, 0x2, PT ;  /* 0x00000002cc00780c */ /* 0x040fe40003f06270 */
[----:B------:R-:W-:Y:S01]  /*2200*/  IADD3 R204, R204, -0x2, RZ ;  /* 0xfffffffecccc7810 */ /* 0x000fe20007ffe0ff */
[----:B------:R2:W-:Y:S02]  /*2210*/  LDGSTS.E.BYPASS.LTC128B.128 [R225+0x1900], [R22.64+0x40], !P1 ;  /* 0x0190004016e17fae */ /* 0x0005e4000c901d46 */
[C---:B------:R-:W-:Y:S02]  /*2220*/  HMMA.16816.F32 R116, R4.reuse, R38, RZ ;  /* 0x000000260474723c */ /* 0x040fe400000018ff */
[----:B------:R2:W-:Y:S04]  /*2230*/  LDGSTS.E.BYPASS.LTC128B.128 [R225+0x2900], [R22.64+0x80], !P3 ;  /* 0x0290008016e17fae */ /* 0x0005e8000d901d46 */
[----:B------:R-:W-:Y:S02]  /*2240*/  LDSM.16.M88.4 R60, [R208+0x4100] ;  /* 0x00410000d03c783b */ /* 0x000fe40000000200 */
[C---:B------:R-:W-:Y:S02]  /*2250*/  HMMA.16816.F32 R112, R4.reuse, R34, RZ ;  /* 0x000000220470723c */ /* 0x040fe400000018ff */
[----:B------:R-:W-:Y:S04]  /*2260*/  LDSM.16.M88.4 R64, [R208+0x4500] ;  /* 0x00450000d040783b */ /* 0x000fe80000000200 */
[----:B------:R-:W-:Y:S02]  /*2270*/  LDSM.16.M88.4 R68, [R208+0x4900] ;  /* 0x00490000d044783b */ /* 0x000fe40000000200 */
[----:B------:R-:W-:Y:S02]  /*2280*/  HMMA.16816.F32 R104, R4, R30, RZ ;  /* 0x0000001e0468723c */ /* 0x000fe400000018ff */
[----:B------:R-:W4:Y:S04]  /*2290*/  LDSM.16.M88.4 R4, [R211+0x9100] ;  /* 0x00910000d304783b */ /* 0x000f280000000200 */
[----:B------:R-:W5:Y:S02]  /*22a0*/  LDSM.16.M88.4 R76, [R208+0x4d00] ;  /* 0x004d0000d04c783b */ /* 0x000f640000000200 */
[C---:B-1----:R-:W-:Y:S02]  /*22b0*/  HMMA.16816.F32 R100, R16.reuse, R40, RZ ;  /* 0x000000281064723c */ /* 0x042fe400000018ff */
[----:B------:R-:W0:Y:S04]  /*22c0*/  LDGDEPBAR ;  /* 0x00000000000079af */ /* 0x000e280000000000 */
[----:B--2---:R-:W1:Y:S02]  /*22d0*/  LDSM.16.M88.4 R20, [R211+0x8100] ;  /* 0x00810000d314783b */ /* 0x004e640000000200 */
[C---:B------:R-:W-:Y:S08]  /*22e0*/  HMMA.16816.F32 R128, R16.reuse, R42, RZ ;  /* 0x0000002a1080723c */ /* 0x040ff000000018ff */
[C---:B------:R-:W-:Y:S08]  /*22f0*/  HMMA.16816.F32 R88, R16.reuse, R36, RZ ;  /* 0x000000241058723c */ /* 0x040ff000000018ff */
[C---:B------:R-:W-:Y:S08]  /*2300*/  HMMA.16816.F32 R124, R16.reuse, R38, RZ ;  /* 0x00000026107c723c */ /* 0x040ff000000018ff */
[C---:B------:R-:W-:Y:S08]  /*2310*/  HMMA.16816.F32 R80, R16.reuse, R32, RZ ;  /* 0x000000201050723c */ /* 0x040ff000000018ff */
[C---:B------:R-:W-:Y:S08]  /*2320*/  HMMA.16816.F32 R40, R16.reuse, R34, RZ ;  /* 0x000000221028723c */ /* 0x040ff000000018ff */
[C---:B------:R-:W-:Y:S08]  /*2330*/  HMMA.16816.F32 R36, R16.reuse, R28, RZ ;  /* 0x0000001c1024723c */ /* 0x040ff000000018ff */
[----:B------:R-:W-:Y:S08]  /*2340*/  HMMA.16816.F32 R32, R16, R30, RZ ;  /* 0x0000001e1020723c */ /* 0x000ff000000018ff */
[C---:B---3--:R-:W-:Y:S08]  /*2350*/  HMMA.16816.F32 R28, R8.reuse, R56, R84 ;  /* 0x00000038081c723c */ /* 0x048ff00000001854 */
        /* <DEDUP_REMOVED lines=11> */
[C---:B------:R-:W-:Y:S08]  /*2410*/  HMMA.16816.F32 R88, R12.reuse, R54, R124 ;  /* 0x000000360c58723c */ /* 0x040ff0000000187c */
[----:B------:R-:W-:Y:S08]  /*2420*/  HMMA.16816.F32 R140, R12, R48, R80 ;  /* 0x000000300c8c723c */ /* 0x000ff00000001850 */
[C---:B----4-:R-:W-:Y:S01]  /*2430*/  HMMA.16816.F32 R56, R4.reuse, R60, R28 ;  /* 0x0000003c0438723c */ /* 0x050fe2000000181c */
[----:B------:R-:W2:Y:S07]  /*2440*/  LDSM.16.M88.4 R28, [R213+0x1400] ;  /* 0x00140000d51c783b */ /* 0x000eae0000000200 */
[----:B------:R-:W-:Y:S01]  /*2450*/  HMMA.16816.F32 R52, R4, R64, R24 ;  /* 0x000000400434723c */ /* 0x000fe20000001818 */
[----:B------:R-:W3:Y:S07]  /*2460*/  LDSM.16.M88.4 R24, [R213+0x1800] ;  /* 0x00180000d518783b */ /* 0x000eee0000000200 */
[C---:B------:R-:W-:Y:S08]  /*2470*/  HMMA.16816.F32 R144, R12.reuse, R44, R36 ;  /* 0x0000002c0c90723c */ /* 0x040ff00000001824 */
[C---:B------:R-:W-:Y:S01]  /*2480*/  HMMA.16816.F32 R92, R12.reuse, R50, R40 ;  /* 0x000000320c5c723c */ /* 0x040fe20000001828 */
[----:B------:R-:W-:Y:S07]  /*2490*/  LDSM.16.M88.4 R48, [R208+0x5100] ;  /* 0x00510000d030783b */ /* 0x000fee0000000200 */
[----:B------:R-:W-:Y:S01]  /*24a0*/  HMMA.16816.F32 R80, R12, R46, R32 ;  /* 0x0000002e0c50723c */ /* 0x000fe20000001820 */
[----:B------:R-:W4:Y:S04]  /*24b0*/  LDSM.16.M88.4 R32, [R213+0x1000] ;  /* 0x00100000d520783b */ /* 0x000f280000000200 */
[----:B------:R-:W-:Y:S03]  /*24c0*/  LDSM.16.M88.4 R12, [R213+0x1c00] ;  /* 0x001c0000d50c783b */ /* 0x000fe60000000200 */
[C---:B------:R-:W-:Y:S01]  /*24d0*/  HMMA.16816.F32 R36, R4.reuse, R68, R16 ;  /* 0x000000440424723c */ /* 0x040fe20000001810 */
[----:B------:R-:W-:Y:S07]  /*24e0*/  LDSM.16.M88.4 R16, [R211+0xb100] ;  /* 0x00b10000d310783b */ /* 0x000fee0000000200 */
[C---:B-----5:R-:W-:Y:S08]  /*24f0*/  HMMA.16816.F32 R148, R4.reuse, R76, R108 ;  /* 0x0000004c0494723c */ /* 0x060ff0000000186c */
[C---:B------:R-:W-:Y:S08]  /*2500*/  HMMA.16816.F32 R44, R4.reuse, R62, R120 ;  /* 0x0000003e042c723c */ /* 0x040ff00000001878 */
[C---:B------:R-:W-:Y:S08]  /*2510*/  HMMA.16816.F32 R40, R4.reuse, R66, R116 ;  /* 0x000000420428723c */ /* 0x040ff00000001874 */
[C---:B------:R-:W-:Y:S08]  /*2520*/  HMMA.16816.F32 R128, R4.reuse, R70, R112 ;  /* 0x000000460480723c */ /* 0x040ff00000001870 */
[----:B------:R-:W-:Y:S01]  /*2530*/  HMMA.16816.F32 R136, R4, R78, R104 ;  /* 0x0000004e0488723c */ /* 0x000fe20000001868 */
[----:B------:R-:W5:Y:S07]  /*2540*/  LDSM.16.M88.4 R4, [R212+0x8100] ;  /* 0x00810000d404783b */ /* 0x000f6e0000000200 */
[C---:B-1----:R-:W-:Y:S01]  /*2550*/  HMMA.16816.F32 R132, R20.reuse, R60, R100 ;  /* 0x0000003c1484723c */ /* 0x042fe20000001864 */
[----:B------:R-:W-:Y:S07]  /*2560*/  LDSM.16.M88.4 R100, [R208+0x5d00] ;  /* 0x005d0000d064783b */ /* 0x000fee0000000200 */
[C---:B------:R-:W-:Y:S08]  /*2570*/  HMMA.16816.F32 R60, R20.reuse, R62, R84 ;  /* 0x0000003e143c723c */ /* 0x040ff00000001854 */
[C---:B------:R-:W-:Y:S08]  /*2580*/  HMMA.16816.F32 R120, R20.reuse, R64, R96 ;  /* 0x000000401478723c */ /* 0x040ff00000001860 */
[C---:B------:R-:W-:Y:S08]  /*2590*/  HMMA.16816.F32 R84, R20.reuse, R66, R88 ;  /* 0x000000421454723c */ /* 0x040ff00000001858 */
[C---:B------:R-:W-:Y:S08]  /*25a0*/  HMMA.16816.F32 R116, R20.reuse, R68, R140 ;  /* 0x000000441474723c */ /* 0x040ff0000000188c */
[C---:B------:R-:W-:Y:S08]  /*25b0*/  HMMA.16816.F32 R108, R20.reuse, R70, R92 ;  /* 0x00000046146c723c */ /* 0x040ff0000000185c */
[C---:B------:R-:W-:Y:S08]  /*25c0*/  HMMA.16816.F32 R112, R20.reuse, R76, R144 ;  /* 0x0000004c1470723c */ /* 0x040ff00000001890 */
[----:B------:R-:W-:Y:S01]  /*25d0*/  HMMA.16816.F32 R96, R20, R78, R80 ;  /* 0x0000004e1460723c */ /* 0x000fe20000001850 */
[----:B------:R-:W1:Y:S07]  /*25e0*/  LDSM.16.M88.4 R20, [R211+0xa100] ;  /* 0x00a10000d314783b */ /* 0x000e6e0000000200 */
[C---:B--2---:R-:W-:Y:S01]  /*25f0*/  HMMA.16816.F32 R88, R8.reuse, R30, R40 ;  /* 0x0000001e0858723c */ /* 0x044fe20000001828 */
[----:B------:R-:W2:Y:S07]  /*2600*/  LDSM.16.M88.4 R40, [R208+0x5500] ;  /* 0x00550000d028783b */ /* 0x000eae0000000200 */
[C---:B---3--:R-:W-:Y:S01]  /*2610*/  HMMA.16816.F32 R80, R8.reuse, R24, R36 ;  /* 0x000000180850723c */ /* 0x048fe20000001824 */
[----:B------:R-:W3:Y:S07]  /*2620*/  LDSM.16.M88.4 R36, [R208+0x5900] ;  /* 0x00590000d024783b */ /* 0x000eee0000000200 */
[C---:B----4-:R-:W-:Y:S08]  /*2630*/  HMMA.16816.F32 R104, R8.reuse, R34, R44 ;  /* 0x000000220868723c */ /* 0x050ff0000000182c */
[-C--:B------:R-:W-:Y:S08]  /*2640*/  HMMA.16816.F32 R92, R8, R32.reuse, R56 ;  /* 0x00000020085c723c */ /* 0x080ff00000001838 */
[C---:B-----5:R-:W-:Y:S08]  /*2650*/  HMMA.16816.F32 R44, R4.reuse, R32, R132 ;  /* 0x00000020042c723c */ /* 0x060ff00000001884 */
[----:B------:R-:W-:Y:S08]  /*2660*/  HMMA.16816.F32 R60, R4, R34, R60 ;  /* 0x00000022043c723c */ /* 0x000ff0000000183c */
[----:B------:R-:W-:Y:S08]  /*2670*/  HMMA.16816.F32 R124, R8, R28, R52 ;  /* 0x0000001c087c723c */ /* 0x000ff00000001834 */
[C---:B------:R-:W-:Y:S08]  /*2680*/  HMMA.16816.F32 R52, R4.reuse, R24, R116 ;  /* 0x000000180434723c */ /* 0x040ff00000001874 */
[-C--:B------:R-:W-:Y:S08]  /*2690*/  HMMA.16816.F32 R32, R4, R26.reuse, R108 ;  /* 0x0000001a0420723c */ /* 0x080ff0000000186c */
[C---:B------:R-:W-:Y:S01]  /*26a0*/  HMMA.16816.F32 R76, R8.reuse, R26, R128 ;  /* 0x0000001a084c723c */ /* 0x040fe20000001880 */
[----:B------:R-:W-:Y:S07]  /*26b0*/  LDSM.16.M88.4 R24, [R213+0x2000] ;  /* 0x00200000d518783b */ /* 0x000fee0000000200 */
[C---:B------:R-:W-:Y:S08]  /*26c0*/  HMMA.16816.F32 R68, R8.reuse, R12, R148 ;  /* 0x0000000c0844723c */ /* 0x040ff00000001894 */
[----:B------:R-:W-:Y:S01]  /*26d0*/  HMMA.16816.F32 R56, R8, R14, R136 ;  /* 0x0000000e0838723c */ /* 0x000fe20000001888 */
[----:B------:R-:W4:Y:S07]  /*26e0*/  LDSM.16.M88.4 R8, [R212+0xb100] ;  /* 0x00b10000d408783b */ /* 0x000f2e0000000200 */
[C---:B------:R-:W-:Y:S08]  /*26f0*/  HMMA.16816.F32 R108, R4.reuse, R12, R112 ;  /* 0x0000000c046c723c */ /* 0x040ff00000001870 */
[C---:B------:R-:W-:Y:S01]  /*2700*/  HMMA.16816.F32 R116, R4.reuse, R14, R96 ;  /* 0x0000000e0474723c */ /* 0x040fe20000001860 */
[----:B------:R-:W5:Y:S07]  /*2710*/  LDSM.16.M88.4 R12, [R212+0xa100] ;  /* 0x00a10000d40c783b */ /* 0x000f6e0000000200 */
[C---:B------:R-:W-:Y:S08]  /*2720*/  HMMA.16816.F32 R64, R4.reuse, R28, R120 ;  /* 0x0000001c0440723c */ /* 0x040ff00000001878 */
[----:B------:R-:W-:Y:S07]  /*2730*/  HMMA.16816.F32 R84, R4, R30, R84 ;  /* 0x0000001e0454723c */ /* 0x000fee0000001854 */
[----:B------:R-:W-:Y:S01]  /*2740*/  SHF.R.S32.HI R4, RZ, 0x1f, R2 ;  /* 0x0000001fff047819 */ /* 0x000fe20000011402 */
[----:B------:R-:W-:Y:S01]  /*2750*/  IMAD.IADD R6, R75, 0x1, -R0 ;  /* 0x000000014b067824 */ /* 0x000fe200078e0a00 */
[----:B------:R-:W-:Y:S01]  /*2760*/  HMMA.16816.F32 R28, R16, R48, R92 ;  /* 0x00000030101c723c */ /* 0x000fe2000000185c */
[----:B------:R-:W-:-:S02]  /*2770*/  LEA.HI R0, R72, R72, RZ, 0x1 ;  /* 0x0000004848007211 */ /* 0x000fc400078f08ff */
[----:B------:R-:W-:-:S03]  /*2780*/  LEA.HI R4, R4, R2, RZ, 0x2 ;  /* 0x0000000204047211 */ /* 0x000fc600078f10ff */
[----:B------:R-:W-:Y:S01]  /*2790*/  IMAD.SHL.U32 R7, R0, 0x20, RZ ;  /* 0x0000002000077824 */ /* 0x000fe200078e00ff */
[C---:B------:R-:W-:Y:S01]  /*27a0*/  LEA.HI.SX32 R5, R4.reuse, R216, 0x1e ;  /* 0x000000d804057211 */ /* 0x040fe200078ff2ff */
[----:B------:R-:W-:Y:S01]  /*27b0*/  HMMA.16816.F32 R104, R16, R50, R104 ;  /* 0x000000321068723c */ /* 0x000fe20000001868 */
[----:B------:R-:W-:-:S03]  /*27c0*/  LOP3.LUT R4, R4, 0x7ffffffc, RZ, 0xc0, !PT ;  /* 0x7ffffffc04047812 */ /* 0x000fc600078ec0ff */
[----:B------:R-:W-:Y:S01]  /*27d0*/  IMAD R6, R6, 0x10, R5 ;  /* 0x0000001006067824 */ /* 0x000fe200078e0205 */
[----:B------:R-:W-:Y:S01]  /*27e0*/  LOP3.LUT R5, R0, 0x1ffffffe, RZ, 0xc0, !PT ;  /* 0x1ffffffe00057812 */ /* 0x000fe200078ec0ff */
[----:B------:R-:W-:Y:S01]  /*27f0*/  IMAD.IADD R2, R2, 0x1, -R4 ;  /* 0x0000000102027824 */ /* 0x000fe200078e0a04 */
[----:B------:R-:W-:Y:S01]  /*2800*/  LOP3.LUT R0, R7, 0xffffffc0, RZ, 0xc0, !PT ;  /* 0xffffffc007007812 */ /* 0x000fe200078ec0ff */
[----:B-1----:R-:W-:Y:S02]  /*2810*/  HMMA.16816.F32 R44, R20, R48, R44 ;  /* 0x00000030142c723c */ /* 0x002fe4000000182c */
[----:B------:R-:W-:Y:S02]  /*2820*/  IMAD.IADD R5, R72, 0x1, -R5 ;  /* 0x0000000148057824 */ /* 0x000fe400078e0a05 */
[----:B------:R-:W-:Y:S02]  /*2830*/  IMAD.IADD R0, R0, 0x1, R6 ;  /* 0x0000000100007824 */ /* 0x000fe400078e0206 */
[----:B------:R-:W-:-:S02]  /*2840*/  IMAD.SHL.U32 R7, R2, 0x2, RZ ;  /* 0x0000000202077824 */ /* 0x000fc400078e00ff */
[----:B------:R-:W-:Y:S01]  /*2850*/  HMMA.16816.F32 R48, R20, R50, R60 ;  /* 0x000000321430723c */ /* 0x000fe2000000183c */
[----:B------:R-:W-:-:S04]  /*2860*/  IMAD R158, R5, 0x8, R0 ;  /* 0x00000008059e7824 */ /* 0x000fc800078e0200 */
[----:B------:R-:W-:Y:S01]  /*2870*/  @P2 IMAD.HI.U32 R5, R158, c[0x0][0x2c8], RZ ;  /* 0x0000b2009e052a27 */ /* 0x000fe200078e00ff */
[----:B------:R-:W-:Y:S02]  /*2880*/  STL [R1+0x58], R158 ;  /* 0x0000589e01007387 */ /* 0x000fe40000100800 */
[C---:B--2---:R-:W-:Y:S01]  /*2890*/  HMMA.16816.F32 R124, R16.reuse, R40, R124 ;  /* 0x00000028107c723c */ /* 0x044fe2000000187c */
[----:B------:R-:W-:Y:S01]  /*28a0*/  IMAD.MOV.U32 R0, RZ, RZ, R158 ;  /* 0x000000ffff007224 */ /* 0x000fe200078e009e */
[----:B------:R-:W-:Y:S01]  /*28b0*/  @P2 SHF.R.U32.HI R0, RZ, c[0x0][0x2cc], R5 ;  /* 0x0000b300ff002a19 */ /* 0x000fe20000011605 */
[----:B------:R-:W-:Y:S01]  /*28c0*/  IMAD.MOV.U32 R5, RZ, RZ, -0x40 ;  /* 0xffffffc0ff057424 */ /* 0x000fe200078e00ff */
[----:B------:R1:W-:Y:S03]  /*28d0*/  STL [R1+0x5c], R7 ;  /* 0x00005c0701007387 */ /* 0x0003e60000100800 */
[----:B------:R-:W-:Y:S01]  /*28e0*/  IMAD R4, R74, R5, 0x1 ;  /* 0x000000014a047424 */ /* 0x000fe200078e0205 */
[----:B------:R-:W-:Y:S01]  /*28f0*/  HMMA.16816.F32 R88, R16, R42, R88 ;  /* 0x0000002a1058723c */ /* 0x000fe20000001858 */
[----:B------:R-:W-:-:S03]  /*2900*/  @P0 SHF.R.S32.HI R5, RZ, 0x1f, R204 ;  /* 0x0000001fff050819 */ /* 0x000fc600000114cc */
[----:B------:R-:W-:Y:S01]  /*2910*/  IADD3 R2, -R7, R4, R165 ;  /* 0x0000000407027210 */ /* 0x000fe20007ffe1a5 */
[----:B------:R-:W-:-:S03]  /*2920*/  @P0 IMAD R4, R154, R204, RZ ;  /* 0x000000cc9a040224 */ /* 0x000fc600078e02ff */
[----:B---3--:R-:W-:Y:S01]  /*2930*/  HMMA.16816.F32 R80, R16, R36, R80 ;  /* 0x000000241050723c */ /* 0x008fe20000001850 */
[----:B------:R-:W-:Y:S02]  /*2940*/  IMAD.IADD R6, R2, 0x1, -R167 ;  /* 0x0000000102067824 */ /* 0x000fe400078e0aa7 */
[----:B------:R-:W-:-:S05]  /*2950*/  @P0 IMAD R2, R5, R155, R4 ;  /* 0x0000009b05020224 */ /* 0x000fca00078e0204 */
[----:B------:R-:W-:Y:S01]  /*2960*/  HMMA.16816.F32 R92, R16, R38, R76 ;  /* 0x00000026105c723c */ /* 0x000fe2000000184c */
[----:B-1----:R-:W-:-:S07]  /*2970*/  IMAD.IADD R7, R73, 0x1, -R7 ;  /* 0x0000000149077824 */ /* 0x002fce00078e0a07 */
[C---:B------:R-:W-:Y:S08]  /*2980*/  HMMA.16816.F32 R96, R16.reuse, R100, R68 ;  /* 0x000000641060723c */ /* 0x040ff00000001844 */
[----:B------:R-:W-:Y:S01]  /*2990*/  HMMA.16816.F32 R112, R16, R102, R56 ;  /* 0x000000661070723c */ /* 0x000fe20000001838 */
[----:B------:R-:W-:Y:S07]  /*29a0*/  LDSM.16.M88.4 R16, [R213+0x2400] ;  /* 0x00240000d510783b */ /* 0x000fee0000000200 */
[C---:B------:R-:W-:Y:S08]  /*29b0*/  HMMA.16816.F32 R56, R20.reuse, R40, R64 ;  /* 0x000000281438723c */ /* 0x040ff00000001840 */
[C---:B------:R-:W-:Y:S08]  /*29c0*/  HMMA.16816.F32 R64, R20.reuse, R36, R52 ;  /* 0x000000241440723c */ /* 0x040ff00000001834 */
[----:B------:R-:W-:Y:S08]  /*29d0*/  HMMA.16816.F32 R36, R20, R38, R32 ;  /* 0x000000261424723c */ /* 0x000ff00000001820 */
[-C--:B----4-:R-:W-:Y:S01]  /*29e0*/  HMMA.16816.F32 R76, R8, R24.reuse, R28 ;  /* 0x00000018084c723c */ /* 0x090fe2000000181c */
[----:B------:R-:W1:Y:S04]  /*29f0*/  SHFL.IDX PT, R29, R0, RZ, 0x1c1f ;  /* 0x001c1fff001d7589 */ /* 0x000e6800000e0000 */
[----:B------:R-:W-:Y:S03]  /*2a00*/  SHFL.IDX PT, R28, R0, 0x1, 0x1c1f ;  /* 0x003c1f00001c7f89 */ /* 0x000fe600000e0000 */
[----:B-----5:R-:W-:Y:S08]  /*2a10*/  HMMA.16816.F32 R44, R12, R24, R44 ;  /* 0x000000180c2c723c */ /* 0x020ff0000000182c */
[-C--:B------:R-:W-:Y:S08]  /*2a20*/  HMMA.16816.F32 R68, R8, R26.reuse, R104 ;  /* 0x0000001a0844723c */ /* 0x080ff00000001868 */
[----:B------:R-:W-:Y:S01]  /*2a30*/  HMMA.16816.F32 R32, R12, R26, R48 ;  /* 0x0000001a0c20723c */ /* 0x000fe20000001830 */
[----:B------:R-:W2:Y:S01]  /*2a40*/  LDSM.16.M88.4 R24, [R213+0x2800] ;  /* 0x00280000d518783b */ /* 0x000ea20000000200 */
[----:B-1----:R-:W-:-:S05]  /*2a50*/  IMAD.IADD R4, R6, 0x1, R29 ;  /* 0x0000000106047824 */ /* 0x002fca00078e021d */
[----:B------:R-:W-:Y:S01]  /*2a60*/  IMNMX R4, R7, R4, PT ;  /* 0x0000000407047217 */ /* 0x000fe20003800200 */
[----:B------:R-:W-:Y:S03]  /*2a70*/  HMMA.16816.F32 R60, R20, R42, R84 ;  /* 0x0000002a143c723c */ /* 0x000fe60000001854 */
[----:B------:R-:W-:-:S04]  /*2a80*/  ISETP.GT.AND P3, PT, R4, RZ, PT ;  /* 0x000000ff0400720c */ /* 0x000fc80003f64270 */
[----:B------:R-:W-:Y:S01]  /*2a90*/  FSEL R72, R44, -INF , P3 ;  /* 0xff8000002c487808 */ /* 0x000fe20001800000 */
[----:B------:R-:W-:Y:S01]  /*2aa0*/  HMMA.16816.F32 R40, R12, R16, R56 ;  /* 0x000000100c28723c */ /* 0x000fe20000001838 */
[----:B------:R-:W-:-:S07]  /*2ab0*/  ISETP.GT.AND P3, PT, R4, 0x8, PT ;  /* 0x000000080400780c */ /* 0x000fce0003f64270 */
[----:B------:R-:W-:Y:S01]  /*2ac0*/  HMMA.16816.F32 R48, R8, R16, R124 ;  /* 0x000000100830723c */ /* 0x000fe2000000187c */
[----:B------:R-:W-:Y:S02]  /*2ad0*/  FSEL R74, R32, -INF , P3 ;  /* 0xff800000204a7808 */ /* 0x000fe40001800000 */
[----:B------:R-:W-:-:S04]  /*2ae0*/  ISETP.GT.AND P3, PT, R4, 0x10, PT ;  /* 0x000000100400780c */ /* 0x000fc80003f64270 */
[----:B------:R-:W-:Y:S01]  /*2af0*/  @P0 IMAD.WIDE.U32 R16, R204, R155, R156 ;  /* 0x0000009bcc100225 */ /* 0x000fe200078e009c */
[----:B------:R-:W-:Y:S03]  /*2b00*/  HMMA.16816.F32 R60, R12, R18, R60 ;  /* 0x000000120c3c723c */ /* 0x000fe6000000183c */
[----:B------:R-:W-:-:S05]  /*2b10*/  @P0 IMAD.IADD R2, R17, 0x1, R2 ;  /* 0x0000000111020824 */ /* 0x000fca00078e0202 */
[----:B------:R-:W-:Y:S01]  /*2b20*/  HMMA.16816.F32 R52, R8, R18, R88 ;  /* 0x000000120834723c */ /* 0x000fe20000001858 */
[----:B------:R-:W-:Y:S02]  /*2b30*/  FSEL R147, R40, -INF , P3 ;  /* 0xff80000028937808 */ /* 0x000fe40001800000 */
[----:B------:R-:W-:-:S04]  /*2b40*/  ISETP.GT.AND P3, PT, R4, 0x18, PT ;  /* 0x000000180400780c */ /* 0x000fc80003f64270 */
[C---:B------:R-:W-:Y:S01]  /*2b50*/  @P0 LEA R18, P1, R16.reuse, c[0x0][0x1c8], 0x1 ;  /* 0x0000720010120a11 */ /* 0x040fe200078208ff */
[C---:B--2---:R-:W-:Y:S03]  /*2b60*/  HMMA.16816.F32 R56, R12.reuse, R24, R64 ;  /* 0x000000180c38723c */ /* 0x044fe60000001840 */
[----:B------:R-:W-:Y:S01]  /*2b70*/  @P0 LEA.HI.X R19, R16, c[0x0][0x1cc], R2, 0x1, P1 ;  /* 0x0000730010130a11 */ /* 0x000fe200008f0c02 */
[----:B------:R-:W-:Y:S01]  /*2b80*/  IMAD.IADD R2, R6, 0x1, R28 ;  /* 0x0000000106027824 */ /* 0x000fe200078e021c */
[C---:B------:R-:W-:Y:S01]  /*2b90*/  ISETP.GT.AND P1, PT, R4.reuse, 0x1, PT ;  /* 0x000000010400780c */ /* 0x040fe20003f24270 */
[----:B------:R-:W1:Y:S02]  /*2ba0*/  SHFL.IDX PT, R16, R0, 0x2, 0x1c1f ;  /* 0x005c1f0000107f89 */ /* 0x000e6400000e0000 */
[----:B------:R-:W-:Y:S01]  /*2bb0*/  HMMA.16816.F32 R64, R12, R26, R36 ;  /* 0x0000001a0c40723c */ /* 0x000fe20000001824 */
[----:B------:R-:W-:Y:S01]  /*2bc0*/  FSEL R73, R45, -INF , P1 ;  /* 0xff8000002d497808 */ /* 0x000fe20000800000 */
[----:B------:R-:W-:Y:S01]  /*2bd0*/  LDSM.16.M88.4 R28, [R213+0x2c00] ;  /* 0x002c0000d51c783b */ /* 0x000fe20000000200 */
[----:B------:R-:W-:Y:S01]  /*2be0*/  ISETP.GT.AND P1, PT, R4, 0x9, PT ;  /* 0x000000090400780c */ /* 0x000fe20003f24270 */
[----:B------:R-:W-:-:S04]  /*2bf0*/  DEPBAR.LE SB0, 0x0 ;  /* 0x000080000000791a */ /* 0x000fc80000000000 */
[----:B------:R-:W-:Y:S01]  /*2c00*/  FSEL R75, R33, -INF , P1 ;  /* 0xff800000214b7808 */ /* 0x000fe20000800000 */
[----:B------:R-:W2:Y:S04]  /*2c10*/  SHFL.IDX PT, R0, R0, 0x3, 0x1c1f ;  /* 0x007c1f0000007f89 */ /* 0x000ea800000e0000 */
[----:B------:R-:W-:Y:S01]  /*2c20*/  BAR.SYNC.DEFER_BLOCKING 0x0 ;  /* 0x0000000000007b1d */ /* 0x000fe20000010000 */
[----:B------:R-:W-:Y:S01]  /*2c30*/  ISETP.GT.AND P1, PT, R4, 0x11, PT ;  /* 0x000000110400780c */ /* 0x000fe20003f24270 */
[----:B------:R-:W-:Y:S01]  /*2c40*/  HMMA.16816.F32 R36, R8, R24, R80 ;  /* 0x000000180824723c */ /* 0x000fe20000001850 */
[----:B------:R-:W-:Y:S02]  /*2c50*/  FSEL R157, R60, -INF , P3 ;  /* 0xff8000003c9d7808 */ /* 0x000fe40001800000 */
[----:B------:R-:W-:-:S02]  /*2c60*/  FSEL R148, R41, -INF , P1 ;  /* 0xff80000029947808 */ /* 0x000fc40000800000 */
[C---:B------:R-:W-:Y:S02]  /*2c70*/  ISETP.GT.AND P1, PT, R4.reuse, 0x19, PT ;  /* 0x000000190400780c */ /* 0x040fe40003f24270 */
[----:B------:R-:W-:Y:S01]  /*2c80*/  ISETP.GT.AND P3, PT, R4, 0x20, PT ;  /* 0x000000200400780c */ /* 0x000fe20003f64270 */
[----:B------:R-:W-:Y:S01]  /*2c90*/  HMMA.16816.F32 R24, R8, R26, R92 ;  /* 0x0000001a0818723c */ /* 0x000fe2000000185c */
[----:B------:R-:W-:Y:S01]  /*2ca0*/  IMNMX R5, R7, R2, PT ;  /* 0x0000000207057217 */ /* 0x000fe20003800200 */
[----:B-1----:R-:W-:Y:S01]  /*2cb0*/  IMAD.IADD R2, R6, 0x1, R16 ;  /* 0x0000000106027824 */ /* 0x002fe200078e0210 */
[----:B------:R-:W-:Y:S02]  /*2cc0*/  FSEL R156, R61, -INF , P1 ;  /* 0xff8000003d9c7808 */ /* 0x000fe40000800000 */
[----:B------:R-:W-:Y:S02]  /*2cd0*/  ISETP.GT.AND P1, PT, R4, 0x21, PT ;  /* 0x000000210400780c */ /* 0x000fe40003f24270 */
[----:B------:R-:W-:Y:S01]  /*2ce0*/  FSEL R176, R56, -INF , P3 ;  /* 0xff80000038b07808 */ /* 0x000fe20001800000 */
[----:B------:R-:W-:Y:S01]  /*2cf0*/  HMMA.16816.F32 R108, R20, R100, R108 ;  /* 0x00000064146c723c */ /* 0x000fe2000000186c */
[----:B------:R-:W-:Y:S01]  /*2d00*/  ISETP.GT.AND P3, PT, R5, RZ, PT ;  /* 0x000000ff0500720c */ /* 0x000fe20003f64270 */
[----:B--2---:R-:W-:Y:S01]  /*2d10*/  IMAD.IADD R0, R6, 0x1, R0 ;  /* 0x0000000106007824 */ /* 0x004fe200078e0200 */
[----:B------:R-:W-:-:S02]  /*2d20*/  FSEL R184, R57, -INF , P1 ;  /* 0xff80000039b87808 */ /* 0x000fc40000800000 */
[----:B------:R-:W-:Y:S01]  /*2d30*/  FSEL R57, R46, -INF , P3 ;  /* 0xff8000002e397808 */ /* 0x000fe20001800000 */
[----:B------:R-:W-:Y:S01]  /*2d40*/  @!PT LDS RZ, [RZ] ;  /* 0x00000000fffff984 */ /* 0x000fe20000000800 */
[----:B------:R-:W-:Y:S01]  /*2d50*/  @!PT LDS RZ, [RZ] ;  /* 0x00000000fffff984 */ /* 0x000fe20000000800 */
[----:B------:R-:W-:Y:S01]  /*2d60*/  @!PT LDS RZ, [RZ] ;  /* 0x00000000fffff984 */ /* 0x000fe20000000800 */
[----:B------:R1:W-:Y:S01]  /*2d70*/  @P0 LDGSTS.E.BYPASS.LTC128B.128 [R225+0x3100], [R18.64], !P6 ;  /* 0x0310000012e10fae */ /* 0x0003e2000f101d46 */
[C---:B------:R-:W-:Y:S02]  /*2d80*/  ISETP.GT.AND P3, PT, R5.reuse, 0x8, PT ;  /* 0x000000080500780c */ /* 0x040fe40003f64270 */
[----:B------:R-:W-:Y:S01]  /*2d90*/  ISETP.GT.AND P1, PT, R5, 0x1, PT ;  /* 0x000000010500780c */ /* 0x000fe20003f24270 */
[----:B------:R1:W-:Y:S01]  /*2da0*/  @P0 LDGSTS.E.BYPASS.LTC128B.128 [R225+0x4100], [R18.64+0x40], !P5 ;  /* 0x0410004012e10fae */ /* 0x0003e2000e901d46 */
[----:B------:R-:W-:Y:S02]  /*2db0*/  FSEL R60, R34, -INF , P3 ;  /* 0xff800000223c7808 */ /* 0x000fe40001800000 */
[----:B------:R-:W-:Y:S01]  /*2dc0*/  ISETP.GT.AND P3, PT, R4, 0x28, PT ;  /* 0x000000280400780c */ /* 0x000fe20003f64270 */
[----:B------:R1:W-:Y:S01]  /*2dd0*/  @P0 LDGSTS.E.BYPASS.LTC128B.128 [R225+0x5100], [R18.64+0x80], !P4 ;  /* 0x0510008012e10fae */ /* 0x0003e2000e101d46 */
[----:B------:R-:W-:-:S02]  /*2de0*/  FSEL R56, R47, -INF , P1 ;  /* 0xff8000002f387808 */ /* 0x000fc40000800000 */
[C---:B------:R-:W-:Y:S02]  /*2df0*/  ISETP.GT.AND P1, PT, R5.reuse, 0x9, PT ;  /* 0x000000090500780c */ /* 0x040fe40003f24270 */
[----:B------:R-:W-:Y:S02]  /*2e00*/  FSEL R177, R64, -INF , P3 ;  /* 0xff80000040b17808 */ /* 0x000fe40001800000 */
[----:B------:R-:W-:Y:S02]  /*2e10*/  ISETP.GT.AND P3, PT, R5, 0x10, PT ;  /* 0x000000100500780c */ /* 0x000fe40003f64270 */
[----:B------:R-:W-:Y:S02]  /*2e20*/  IMNMX R2, R7, R2, PT ;  /* 0x0000000207027217 */ /* 0x000fe40003800200 */
[----:B------:R-:W-:Y:S02]  /*2e30*/  FSEL R61, R35, -INF , P1 ;  /* 0xff800000233d7808 */ /* 0x000fe40000800000 */
[----:B------:R-:W-:Y:S01]  /*2e40*/  ISETP.GT.AND P1, PT, R5, 0x11, PT ;  /* 0x000000110500780c */ /* 0x000fe20003f24270 */
[----:B------:R-:W-:Y:S01]  /*2e50*/  HMMA.16816.F32 R32, R8, R28, R96 ;  /* 0x0000001c0820723c */ /* 0x000fe20000001860 */
[----:B------:R-:W-:-:S02]  /*2e60*/  FSEL R146, R42, -INF , P3 ;  /* 0xff8000002a927808 */ /* 0x000fc40001800000 */
[C---:B------:R-:W-:Y:S02]  /*2e70*/  ISETP.GT.AND P3, PT, R2.reuse, RZ, PT ;  /* 0x000000ff0200720c */ /* 0x040fe40003f64270 */
[----:B------:R-:W-:Y:S02]  /*2e80*/  FSEL R140, R43, -INF , P1 ;  /* 0xff8000002b8c7808 */ /* 0x000fe40000800000 */
[----:B------:R-:W-:Y:S01]  /*2e90*/  ISETP.GT.AND P1, PT, R2, 0x1, PT ;  /* 0x000000010200780c */ /* 0x000fe20003f24270 */
[----:B------:R-:W-:Y:S01]  /*2ea0*/  HMMA.16816.F32 R8, R8, R30, R112 ;  /* 0x0000001e0808723c */ /* 0x000fe20000001870 */
[----:B------:R-:W-:Y:S02]  /*2eb0*/  FSEL R44, R76, -INF , P3 ;  /* 0xff8000004c2c7808 */ /* 0x000fe40001800000 */
[----:B------:R-:W-:Y:S02]  /*2ec0*/  ISETP.GT.AND P3, PT, R2, 0x8, PT ;  /* 0x000000080200780c */ /* 0x000fe40003f64270 */
[----:B------:R-:W-:-:S02]  /*2ed0*/  FSEL R45, R77, -INF , P1 ;  /* 0xff8000004d2d7808 */ /* 0x000fc40000800000 */
[----:B------:R-:W-:Y:S01]  /*2ee0*/  ISETP.GT.AND P1, PT, R2, 0x9, PT ;  /* 0x000000090200780c */ /* 0x000fe20003f24270 */
[----:B------:R-:W-:Y:S01]  /*2ef0*/  HMMA.16816.F32 R40, R20, R102, R116 ;  /* 0x000000661428723c */ /* 0x000fe20000001874 */
[----:B------:R-:W-:Y:S02]  /*2f00*/  FSEL R46, R68, -INF , P3 ;  /* 0xff800000442e7808 */ /* 0x000fe40001800000 */
[C---:B------:R-:W-:Y:S02]  /*2f10*/  ISETP.GT.AND P3, PT, R2.reuse, 0x10, PT ;  /* 0x000000100200780c */ /* 0x040fe40003f64270 */
[----:B------:R-:W-:Y:S02]  /*2f20*/  FSEL R47, R69, -INF , P1 ;  /* 0xff800000452f7808 */ /* 0x000fe40000800000 */
[----:B------:R-:W-:Y:S01]  /*2f30*/  ISETP.GT.AND P1, PT, R2, 0x11, PT ;  /* 0x000000110200780c */ /* 0x000fe20003f24270 */
[----:B------:R-:W-:Y:S01]  /*2f40*/  HMMA.16816.F32 R20, R12, R28, R108 ;  /* 0x0000001c0c14723c */ /* 0x000fe2000000186c */
[----:B------:R-:W-:-:S02]  /*2f50*/  FSEL R120, R48, -INF , P3 ;  /* 0xff80000030787808 */ /* 0x000fc40001800000 */
[C---:B------:R-:W-:Y:S02]  /*2f60*/  ISETP.GT.AND P3, PT, R2.reuse, 0x18, PT ;  /* 0x000000180200780c */ /* 0x040fe40003f64270 */
[----:B------:R-:W-:Y:S02]  /*2f70*/  FSEL R98, R49, -INF , P1 ;  /* 0xff80000031627808 */ /* 0x000fe40000800000 */
[----:B------:R-:W-:Y:S02]  /*2f80*/  ISETP.GT.AND P1, PT, R2, 0x19, PT ;  /* 0x000000190200780c */ /* 0x000fe40003f24270 */
[----:B------:R-:W-:Y:S02]  /*2f90*/  FSEL R49, R52, -INF , P3 ;  /* 0xff80000034317808 */ /* 0x000fe40001800000 */
[----:B------:R-:W-:Y:S02]  /*2fa0*/  ISETP.GT.AND P3, PT, R2, 0x20, PT ;  /* 0x000000200200780c */ /* 0x000fe40003f64270 */
[----:B------:R-:W-:-:S02]  /*2fb0*/  FMNMX.FTZ R6, R44, R45, !PT ;  /* 0x0000002d2c067209 */ /* 0x000fc40007810000 */
[----:B------:R-:W-:Y:S01]  /*2fc0*/  FSEL R53, R53, -INF , P1 ;  /* 0xff80000035357808 */ /* 0x000fe20000800000 */
[----:B------:R-:W-:Y:S01]  /*2fd0*/  HMMA.16816.F32 R12, R12, R30, R40 ;  /* 0x0000001e0c0c723c */ /* 0x000fe20000001828 */
[----:B------:R-:W-:Y:S02]  /*2fe0*/  ISETP.GT.AND P1, PT, R2, 0x21, PT ;  /* 0x000000210200780c */ /* 0x000fe40003f24270 */
[----:B------:R-:W-:Y:S02]  /*2ff0*/  FSEL R175, R36, -INF , P3 ;  /* 0xff80000024af7808 */ /* 0x000fe40001800000 */
[----:B------:R-:W-:Y:S02]  /*3000*/  ISETP.GT.AND P3, PT, R2, 0x28, PT ;  /* 0x000000280200780c */ /* 0x000fe40003f64270 */
[----:B------:R-:W-:Y:S02]  /*3010*/  FMNMX.FTZ R6, R46, R6, !PT ;  /* 0x000000062e067209 */ /* 0x000fe40007810000 */
[----:B------:R-:W-:-:S02]  /*3020*/  FSEL R173, R37, -INF , P1 ;  /* 0xff80000025ad7808 */ /* 0x000fc40000800000 */
[----:B------:R-:W-:Y:S02]  /*3030*/  ISETP.GT.AND P1, PT, R2, 0x29, PT ;  /* 0x000000290200780c */ /* 0x000fe40003f24270 */
[----:B------:R-:W-:Y:S02]  /*3040*/  FSEL R172, R24, -INF , P3 ;  /* 0xff80000018ac7808 */ /* 0x000fe40001800000 */
[----:B------:R-:W-:Y:S02]  /*3050*/  FMNMX.FTZ R6, R47, R6, !PT ;  /* 0x000000062f067209 */ /* 0x000fe40007810000 */
[----:B------:R-:W-:Y:S02]  /*3060*/  ISETP.GT.AND P3, PT, R2, 0x30, PT ;  /* 0x000000300200780c */ /* 0x000fe40003f64270 */
[----:B------:R-:W-:Y:S02]  /*3070*/  IMNMX R0, R7, R0, PT ;  /* 0x0000000007007217 */ /* 0x000fe40003800200 */
[----:B------:R-:W-:-:S02]  /*3080*/  FSEL R174, R25, -INF , P1 ;  /* 0xff80000019ae7808 */ /* 0x000fc40000800000 */
[----:B------:R-:W-:Y:S02]  /*3090*/  FMNMX.FTZ R6, R120, R6, !PT ;  /* 0x0000000678067209 */ /* 0x000fe40007810000 */
[----:B------:R-:W-:Y:S02]  /*30a0*/  ISETP.GT.AND P1, PT, R2, 0x31, PT ;  /* 0x000000310200780c */ /* 0x000fe40003f24270 */
[----:B------:R-:W-:Y:S02]  /*30b0*/  FSEL R229, R32, -INF , P3 ;  /* 0xff80000020e57808 */ /* 0x000fe40001800000 */
[----:B------:R-:W-:Y:S02]  /*30c0*/  ISETP.GT.AND P3, PT, R0, RZ, PT ;  /* 0x000000ff0000720c */ /* 0x000fe40003f64270 */
[----:B------:R-:W-:Y:S02]  /*30d0*/  FMNMX.FTZ R6, R98, R6, !PT ;  /* 0x0000000662067209 */ /* 0x000fe40007810000 */
[----:B------:R-:W-:-:S02]  /*30e0*/  FSEL R230, R33, -INF , P1 ;  /* 0xff80000021e67808 */ /* 0x000fc40000800000 */
[----:B------:R-:W-:Y:S02]  /*30f0*/  ISETP.GT.AND P1, PT, R0, 0x1, PT ;  /* 0x000000010000780c */ /* 0x000fe40003f24270 */
[----:B------:R-:W-:Y:S02]  /*3100*/  FSEL R16, R78, -INF , P3 ;  /* 0xff8000004e107808 */ /* 0x000fe40001800000 */
[----:B------:R-:W-:Y:S02]  /*3110*/  ISETP.GT.AND P3, PT, R0, 0x8, PT ;  /* 0x000000080000780c */ /* 0x000fe40003f64270 */
[----:B------:R-:W-:Y:S02]  /*3120*/  FMNMX.FTZ R6, R49, R6, !PT ;  /* 0x0000000631067209 */ /* 0x000fe40007810000 */
[----:B------:R-:W-:Y:S02]  /*3130*/  FSEL R17, R79, -INF , P1 ;  /* 0xff8000004f117808 */ /* 0x000fe40000800000 */
[----:B------:R-:W-:-:S02]  /*3140*/  FSEL R32, R70, -INF , P3 ;  /* 0xff80000046207808 */ /* 0x000fc40001800000 */
[C---:B------:R-:W-:Y:S02]  /*3150*/  ISETP.GT.AND P3, PT, R0.reuse, 0x10, PT ;  /* 0x000000100000780c */ /* 0x040fe40003f64270 */
[----:B------:R-:W-:Y:S02]  /*3160*/  FMNMX.FTZ R6, R53, R6, !PT ;  /* 0x0000000635067209 */ /* 0x000fe40007810000 */
[----:B------:R-:W-:Y:S02]  /*3170*/  ISETP.GT.AND P1, PT, R0, 0x9, PT ;  /* 0x000000090000780c */ /* 0x000fe40003f24270 */
[----:B------:R-:W-:Y:S02]  /*3180*/  FMNMX.FTZ R7, R16, R17, !PT ;  /* 0x0000001110077209 */ /* 0x000fe40007810000 */
[----:B------:R-:W-:Y:S02]  /*3190*/  FSEL R50, R50, -INF , P3 ;  /* 0xff80000032327808 */ /* 0x000fe40001800000 */
[----:B------:R-:W-:-:S02]  /*31a0*/  FMNMX.FTZ R6, R175, R6, !PT ;  /* 0x00000006af067209 */ /* 0x000fc40007810000 */
[----:B------:R-:W-:Y:S02]  /*31b0*/  ISETP.GT.AND P3, PT, R0, 0x18, PT ;  /* 0x000000180000780c */ /* 0x000fe40003f64270 */
[----:B------:R-:W-:Y:S02]  /*31c0*/  FSEL R33, R71, -INF , P1 ;  /* 0xff80000047217808 */ /* 0x000fe40000800000 */
[----:B------:R-:W-:Y:S02]  /*31d0*/  FMNMX.FTZ R7, R32, R7, !PT ;  /* 0x0000000720077209 */ /* 0x000fe40007810000 */
[----:B------:R-:W-:Y:S02]  /*31e0*/  FMNMX.FTZ R6, R173, R6, !PT ;  /* 0x00000006ad067209 */ /* 0x000fe40007810000 */
[----:B------:R-:W-:Y:S02]  /*31f0*/  FSEL R48, R54, -INF , P3 ;  /* 0xff80000036307808 */ /* 0x000fe40001800000 */
[----:B------:R-:W-:-:S02]  /*3200*/  ISETP.GT.AND P1, PT, R0, 0x11, PT ;  /* 0x000000110000780c */ /* 0x000fc40003f24270 */
[----:B------:R-:W-:Y:S02]  /*3210*/  ISETP.GT.AND P3, PT, R2, 0x38, PT ;  /* 0x000000380200780c */ /* 0x000fe40003f64270 */
[----:B------:R-:W-:Y:S02]  /*3220*/  FMNMX.FTZ R7, R33, R7, !PT ;  /* 0x0000000721077209 */ /* 0x000fe40007810000 */
[----:B------:R-:W-:Y:S02]  /*3230*/  FMNMX.FTZ R6, R172, R6, !PT ;  /* 0x00000006ac067209 */ /* 0x000fe40007810000 */
[----:B------:R-:W-:Y:S02]  /*3240*/  FSEL R51, R51, -INF , P1 ;  /* 0xff80000033337808 */ /* 0x000fe40000800000 */
[----:B------:R-:W-:Y:S02]  /*3250*/  FSEL R227, R8, -INF , P3 ;  /* 0xff80000008e37808 */ /* 0x000fe40001800000 */
[----:B------:R-:W-:-:S02]  /*3260*/  FMNMX.FTZ R7, R50, R7, !PT ;  /* 0x0000000732077209 */ /* 0x000fc40007810000 */
[----:B------:R-:W-:Y:S02]  /*3270*/  ISETP.GT.AND P3, PT, R2, 0x39, PT ;  /* 0x000000390200780c */ /* 0x000fe40003f64270 */
[----:B------:R-:W-:Y:S02]  /*3280*/  ISETP.GT.AND P1, PT, R0, 0x19, PT ;  /* 0x000000190000780c */ /* 0x000fe40003f24270 */
[----:B------:R-:W-:Y:S02]  /*3290*/  FMNMX.FTZ R2, R174, R6, !PT ;  /* 0x00000006ae027209 */ /* 0x000fe40007810000 */
[----:B------:R-:W-:Y:S02]  /*32a0*/  FMNMX.FTZ R6, R51, R7, !PT ;  /* 0x0000000733067209 */ /* 0x000fe40007810000 */
[----:B------:R-:W-:Y:S02]  /*32b0*/  FSEL R99, R55, -INF , P1 ;  /* 0xff80000037637808 */ /* 0x000fe40000800000 */
[----:B------:R-:W-:-:S02]  /*32c0*/  FMNMX.FTZ R2, R229, R2, !PT ;  /* 0x00000002e5027209 */ /* 0x000fc40007810000 */
[----:B------:R-:W-:Y:S02]  /*32d0*/  ISETP.GT.AND P1, PT, R0, 0x20, PT ;  /* 0x000000200000780c */ /* 0x000fe40003f24270 */
[----:B------:R-:W-:Y:S02]  /*32e0*/  FMNMX.FTZ R6, R48, R6, !PT ;  /* 0x0000000630067209 */ /* 0x000fe40007810000 */
[----:B------:R-:W-:Y:S02]  /*32f0*/  FMNMX.FTZ R2, R230, R2, !PT ;  /* 0x00000002e6027209 */ /* 0x000fe40007810000 */
[----:B------:R-:W-:Y:S02]  /*3300*/  FSEL R158, R38, -INF , P1 ;  /* 0xff800000269e7808 */ /* 0x000fe40000800000 */
[----:B------:R-:W-:Y:S02]  /*3310*/  ISETP.GT.AND P1, PT, R0, 0x21, PT ;  /* 0x000000210000780c */ /* 0x000fe40003f24270 */
[----:B------:R-:W-:-:S02]  /*3320*/  FMNMX.FTZ R6, R99, R6, !PT ;  /* 0x0000000663067209 */ /* 0x000fc40007810000 */
[----:B------:R-:W-:Y:S02]  /*3330*/  FSEL R214, R9, -INF , P3 ;  /* 0xff80000009d67808 */ /* 0x000fe40001800000 */
[----:B------:R-:W-:Y:S02]  /*3340*/  FMNMX.FTZ R2, R227, R2, !PT ;  /* 0x00000002e3027209 */ /* 0x000fe40007810000 */
[----:B------:R-:W-:Y:S02]  /*3350*/  FSEL R154, R39, -INF , P1 ;  /* 0xff800000279a7808 */ /* 0x000fe40000800000 */
[----:B------:R-:W-:Y:S02]  /*3360*/  ISETP.GT.AND P3, PT, R0, 0x28, PT ;  /* 0x000000280000780c */ /* 0x000fe40003f64270 */
[----:B------:R-:W-:Y:S02]  /*3370*/  FMNMX.FTZ R6, R158, R6, !PT ;  /* 0x000000069e067209 */ /* 0x000fe40007810000 */
[----:B------:R-:W-:-:S02]  /*3380*/  FMNMX.FTZ R7, R214, R2, !PT ;  /* 0x00000002d6077209 */ /* 0x000fc40007810000 */
[----:B------:R-:W-:Y:S02]  /*3390*/  ISETP.GT.AND P1, PT, R0, 0x29, PT ;  /* 0x000000290000780c */ /* 0x000fe40003f24270 */
[----:B------:R-:W-:Y:S01]  /*33a0*/  FSEL R155, R26, -INF , P3 ;  /* 0xff8000001a9b7808 */ /* 0x000fe20001800000 */
[----:B------:R-:W2:Y:S01]  /*33b0*/  SHFL.BFLY PT, R8, R7, 0x2, 0x1f ;  /* 0x0c401f0007087f89 */ /* 0x000ea200000e0000 */
[----:B------:R-:W-:Y:S02]  /*33c0*/  FMNMX.FTZ R2, R154, R6, !PT ;  /* 0x000000069a027209 */ /* 0x000fe40007810000 */
[----:B------:R-:W-:Y:S02]  /*33d0*/  ISETP.GT.AND P3, PT, R0, 0x30, PT ;  /* 0x000000300000780c */ /* 0x000fe40003f64270 */
[----:B------:R-:W-:Y:S02]  /*33e0*/  FMNMX.FTZ R6, R72, R73, !PT ;  /* 0x0000004948067209 */ /* 0x000fe40007810000 */
[----:B------:R-:W-:-:S02]  /*33f0*/  FSEL R159, R27, -INF , P1 ;  /* 0xff8000001b9f7808 */ /* 0x000fc40000800000 */
[----:B------:R-:W-:Y:S02]  /*3400*/  FMNMX.FTZ R2, R155, R2, !PT ;  /* 0x000000029b027209 */ /* 0x000fe40007810000 */
[----:B------:R-:W-:Y:S02]  /*3410*/  FSEL R207, R34, -INF , P3 ;  /* 0xff80000022cf7808 */ /* 0x000fe40001800000 */
[----:B------:R-:W-:Y:S02]  /*3420*/  FMNMX.FTZ R6, R74, R6, !PT ;  /* 0x000000064a067209 */ /* 0x000fe40007810000 */
[----:B------:R-:W-:Y:S02]  /*3430*/  ISETP.GT.AND P1, PT, R0, 0x31, PT ;  /* 0x000000310000780c */ /* 0x000fe40003f24270 */
[----:B------:R-:W-:Y:S02]  /*3440*/  ISETP.GT.AND P3, PT, R4, 0x29, PT ;  /* 0x000000290400780c */ /* 0x000fe40003f64270 */
[----:B------:R-:W-:-:S02]  /*3450*/  FMNMX.FTZ R2, R159, R2, !PT ;  /* 0x000000029f027209 */ /* 0x000fc40007810000 */
[----:B------:R-:W-:Y:S02]  /*3460*/  FMNMX.FTZ R6, R75, R6, !PT ;  /* 0x000000064b067209 */ /* 0x000fe40007810000 */
[----:B------:R-:W-:Y:S02]  /*3470*/  FSEL R220, R35, -INF , P1 ;  /* 0xff80000023dc7808 */ /* 0x000fe40000800000 */
[----:B------:R-:W-:Y:S02]  /*3480*/  FSEL R178, R65, -INF , P3 ;  /* 0xff80000041b27808 */ /* 0x000fe40001800000 */
[C---:B------:R-:W-:Y:S02]  /*3490*/  ISETP.GT.AND P3, PT, R0.reuse, 0x38, PT ;  /* 0x000000380000780c */ /* 0x040fe40003f64270 */
[----:B------:R-:W-:Y:S02]  /*34a0*/  ISETP.GT.AND P1, PT, R0, 0x39, PT ;  /* 0x000000390000780c */ /* 0x000fe40003f24270 */
[----:B------:R-:W-:-:S02]  /*34b0*/  FMNMX.FTZ R0, R207, R2, !PT ;  /* 0x00000002cf007209 */ /* 0x000fc40007810000 */
[----:B------:R-:W-:Y:S02]  /*34c0*/  FMNMX.FTZ R2, R147, R6, !PT ;  /* 0x0000000693027209 */ /* 0x000fe40007810000 */
[----:B------:R-:W-:Y:S02]  /*34d0*/  FSEL R205, R10, -INF , P3 ;  /* 0xff8000000acd7808 */ /* 0x000fe40001800000 */
[----:B------:R-:W-:Y:S02]  /*34e0*/  FMNMX.FTZ R0, R220, R0, !PT ;  /* 0x00000000dc007209 */ /* 0x000fe40007810000 */
[----:B------:R-:W-:Y:S02]  /*34f0*/  FMNMX.FTZ R2, R148, R2, !PT ;  /* 0x0000000294027209 */ /* 0x000fe40007810000 */
[----:B------:R-:W-:Y:S02]  /*3500*/  FSEL R206, R11, -INF , P1 ;  /* 0xff8000000bce7808 */ /* 0x000fe40000800000 */
[----:B------:R-:W-:-:S02]  /*3510*/  FMNMX.FTZ R0, R205, R0, !PT ;  /* 0x00000000cd007209 */ /* 0x000fc40007810000 */
[----:B------:R-:W-:Y:S02]  /*3520*/  FMNMX.FTZ R2, R157, R2, !PT ;  /* 0x000000029d027209 */ /* 0x000fe40007810000 */
[----:B------:R-:W-:Y:S02]  /*3530*/  FMNMX.FTZ R6, R206, R0, !PT ;  /* 0x00000000ce067209 */ /* 0x000fe40007810000 */
[----:B------:R-:W-:Y:S02]  /*3540*/  FMNMX.FTZ R0, R156, R2, !PT ;  /* 0x000000029c007209 */ /* 0x000fe40007810000 */
[----:B--2---:R-:W-:Y:S02]  /*3550*/  FMNMX.FTZ R7, R7, R8, !PT ;  /* 0x0000000807077209 */ /* 0x004fe40007810000 */
[----:B------:R-:W-:Y:S01]  /*3560*/  ISETP.GT.AND P3, PT, R4, 0x30, PT ;  /* 0x000000300400780c */ /* 0x000fe20003f64270 */
[----:B------:R-:W-:Y:S01]  /*3570*/  SHFL.BFLY PT, R8, R6, 0x2, 0x1f ;  /* 0x0c401f0006087f89 */ /* 0x000fe200000e0000 */
[----:B------:R-:W-:-:S02]  /*3580*/  FMNMX.FTZ R0, R176, R0, !PT ;  /* 0x00000000b0007209 */ /* 0x000fc40007810000 */
[----:B------:R-:W-:Y:S01]  /*3590*/  FMNMX.FTZ R2, R57, R56, !PT ;  /* 0x0000003839027209 */ /* 0x000fe20007810000 */
[----:B------:R-:W2:Y:S01]  /*35a0*/  SHFL.BFLY PT, R9, R7, 0x1, 0x1f ;  /* 0x0c201f0007097f89 */ /* 0x000ea200000e0000 */
[----:B------:R-:W-:Y:S02]  /*35b0*/  FSEL R218, R20, -INF , P3 ;  /* 0xff80000014da7808 */ /* 0x000fe40001800000 */
[----:B------:R-:W-:Y:S02]  /*35c0*/  FMNMX.FTZ R0, R184, R0, !PT ;  /* 0x00000000b8007209 */ /* 0x000fe40007810000 */
[----:B------:R-:W-:Y:S02]  /*35d0*/  ISETP.GT.AND P3, PT, R5, 0x18, PT ;  /* 0x000000180500780c */ /* 0x000fe40003f64270 */
[----:B------:R-:W-:Y:S02]  /*35e0*/  FMNMX.FTZ R2, R60, R2, !PT ;  /* 0x000000023c027209 */ /* 0x000fe40007810000 */
[----:B------:R-:W-:-:S02]  /*35f0*/  FMNMX.FTZ R0, R177, R0, !PT ;  /* 0x00000000b1007209 */ /* 0x000fc40007810000 */
[----:B------:R-:W-:Y:S02]  /*3600*/  FSEL R97, R62, -INF , P3 ;  /* 0xff8000003e617808 */ /* 0x000fe40001800000 */
[C---:B------:R-:W-:Y:S02]  /*3610*/  ISETP.GT.AND P3, PT, R4.reuse, 0x38, PT ;  /* 0x000000380400780c */ /* 0x040fe40003f64270 */
[----:B------:R-:W-:Y:S02]  /*3620*/  FMNMX.FTZ R2, R61, R2, !PT ;  /* 0x000000023d027209 */ /* 0x000fe40007810000 */
[----:B------:R-:W-:Y:S02]  /*3630*/  ISETP.GT.AND P1, PT, R4, 0x31, PT ;  /* 0x000000310400780c */ /* 0x000fe40003f24270 */
[----:B------:R-:W-:Y:S02]  /*3640*/  FMNMX.FTZ R0, R178, R0, !PT ;  /* 0x00000000b2007209 */ /* 0x000fe40007810000 */
[----:B------:R-:W-:-:S02]  /*3650*/  FSEL R228, R12, -INF , P3 ;  /* 0xff8000000ce47808 */ /* 0x000fc40001800000 */
[----:B------:R-:W-:Y:S02]  /*3660*/  FMNMX.FTZ R2, R146, R2, !PT ;  /* 0x0000000292027209 */ /* 0x000fe40007810000 */
[----:B------:R-:W-:Y:S02]  /*3670*/  ISETP.GT.AND P3, PT, R5, 0x20, PT ;  /* 0x000000200500780c */ /* 0x000fe40003f64270 */
[----:B------:R-:W-:Y:S02]  /*3680*/  FSEL R215, R21, -INF , P1 ;  /* 0xff80000015d77808 */ /* 0x000fe40000800000 */
[----:B------:R-:W-:Y:S02]  /*3690*/  FMNMX.FTZ R0, R218, R0, !PT ;  /* 0x00000000da007209 */ /* 0x000fe40007810000 */
[----:B------:R-:W-:Y:S02]  /*36a0*/  ISETP.GT.AND P1, PT, R5, 0x19, PT ;  /* 0x000000190500780c */ /* 0x000fe40003f24270 */
[----:B------:R-:W-:-:S02]  /*36b0*/  FMNMX.FTZ R2, R140, R2, !PT ;  /* 0x000000028c027209 */ /* 0x000fc40007810000 */
[----:B------:R-:W-:Y:S02]  /*36c0*/  FSEL R153, R58, -INF , P3 ;  /* 0xff8000003a997808 */ /* 0x000fe40001800000 */
[----:B------:R-:W-:Y:S01]  /*36d0*/  ISETP.GT.AND P3, PT, R4, 0x39, PT ;  /* 0x000000390400780c */ /* 0x000fe20003f64270 */
[----:B------:R-:W-:Y:S01]  /*36e0*/  IMAD R4, R162, 0x20, R161 ;  /* 0x00000020a2047824 */ /* 0x000fe200078e02a1 */
[----:B------:R-:W-:Y:S02]  /*36f0*/  FMNMX.FTZ R0, R215, R0, !PT ;  /* 0x00000000d7007209 */ /* 0x000fe40007810000 */
[----:B------:R-:W-:Y:S02]  /*3700*/  FSEL R96, R63, -INF , P1 ;  /* 0xff8000003f607808 */ /* 0x000fe40000800000 */
[----:B------:R-:W-:Y:S02]  /*3710*/  FMNMX.FTZ R2, R97, R2, !PT ;  /* 0x0000000261027209 */ /* 0x000fe40007810000 */
[----:B------:R-:W-:-:S02]  /*3720*/  FSEL R223, R13, -INF , P3 ;  /* 0xff8000000ddf7808 */ /* 0x000fc40001800000 */
[----:B------:R-:W-:Y:S02]  /*3730*/  FMNMX.FTZ R0, R228, R0, !PT ;  /* 0x00000000e4007209 */ /* 0x000fe40007810000 */
[----:B------:R-:W-:Y:S02]  /*3740*/  ISETP.GT.AND P1, PT, R5, 0x21, PT ;  /* 0x000000210500780c */ /* 0x000fe40003f24270 */
[----:B------:R-:W-:Y:S02]  /*3750*/  FMNMX.FTZ R2, R96, R2, !PT ;  /* 0x0000000260027209 */ /* 0x000fe40007810000 */
[----:B--2---:R-:W-:Y:S02]  /*3760*/  FMNMX.FTZ R143, R7, R9, !PT ;  /* 0x00000009078f7209 */ /* 0x004fe40007810000 */
[----:B------:R-:W-:Y:S02]  /*3770*/  FMNMX.FTZ R7, R223, R0, !PT ;  /* 0x00000000df077209 */ /* 0x000fe40007810000 */
[----:B------:R-:W-:Y:S01]  /*3780*/  FSEL R152, R59, -INF , P1 ;  /* 0xff8000003b987808 */ /* 0x000fe20000800000 */
[----:B------:R-:W-:Y:S01]  /*3790*/  FMUL.FTZ R12, R143, c[0x0][0x2d0] ;  /* 0x0000b4008f0c7a20 */ /* 0x000fe20000410000 */
[----:B------:R-:W-:-:S02]  /*37a0*/  ISETP.GT.AND P1, PT, R5, 0x28, PT ;  /* 0x000000280500780c */ /* 0x000fc40003f24270 */
[----:B------:R-:W-:Y:S02]  /*37b0*/  FMNMX.FTZ R2, R153, R2, !PT ;  /* 0x0000000299027209 */ /* 0x000fe40007810000 */
[----:B------:R-:W-:Y:S02]  /*37c0*/  FMNMX.FTZ R142, R6, R8, !PT ;  /* 0x00000008068e7209 */ /* 0x000fe40007810000 */
[----:B------:R-:W2:Y:S01]  /*37d0*/  SHFL.BFLY PT, R6, R7, 0x2, 0x1f ;  /* 0x0c401f0007067f89 */ /* 0x000ea200000e0000 */
[C---:B------:R-:W-:Y:S02]  /*37e0*/  ISETP.GT.AND P3, PT, R5.reuse, 0x29, PT ;  /* 0x000000290500780c */ /* 0x040fe40003f64270 */
[----:B------:R-:W-:Y:S01]  /*37f0*/  FSEL R141, R66, -INF , P1 ;  /* 0xff800000428d7808 */ /* 0x000fe20000800000 */
[----:B------:R-:W3:Y:S01]  /*3800*/  SHFL.BFLY PT, R8, R142, 0x1, 0x1f ;  /* 0x0c201f008e087f89 */ /* 0x000ee200000e0000 */
[----:B------:R-:W-:Y:S02]  /*3810*/  FMNMX.FTZ R0, R152, R2, !PT ;  /* 0x0000000298007209 */ /* 0x000fe40007810000 */
[----:B------:R-:W-:-:S02]  /*3820*/  ISETP.GT.AND P1, PT, R5, 0x30, PT ;  /* 0x000000300500780c */ /* 0x000fc40003f24270 */
[----:B------:R-:W-:Y:S02]  /*3830*/  FSEL R13, R67, -INF , P3 ;  /* 0xff800000430d7808 */ /* 0x000fe40001800000 */
[----:B------:R-:W-:Y:S02]  /*3840*/  FMNMX.FTZ R0, R141, R0, !PT ;  /* 0x000000008d007209 */ /* 0x000fe40007810000 */
[----:B------:R-:W-:Y:S02]  /*3850*/  ISETP.GT.AND P3, PT, R5, 0x31, PT ;  /* 0x000000310500780c */ /* 0x000fe40003f64270 */
[----:B------:R-:W-:Y:S02]  /*3860*/  FSEL R217, R22, -INF , P1 ;  /* 0xff80000016d97808 */ /* 0x000fe40000800000 */
[----:B------:R-:W-:Y:S02]  /*3870*/  FMNMX.FTZ R0, R13, R0, !PT ;  /* 0x000000000d007209 */ /* 0x000fe40007810000 */
[----:B------:R-:W-:-:S02]  /*3880*/  FSETP.NEU.FTZ.AND P1, PT, R143, -INF , PT ;  /* 0xff8000008f00780b */ /* 0x000fc40003f3d000 */
[----:B------:R-:W-:Y:S02]  /*3890*/  FSEL R221, R23, -INF , P3 ;  /* 0xff80000017dd7808 */ /* 0x000fe40001800000 */
[----:B------:R-:W-:Y:S02]  /*38a0*/  ISETP.GT.AND P3, PT, R5, 0x38, PT ;  /* 0x000000380500780c */ /* 0x000fe40003f64270 */
[----:B------:R-:W-:Y:S02]  /*38b0*/  FMNMX.FTZ R2, R217, R0, !PT ;  /* 0x00000000d9027209 */ /* 0x000fe40007810000 */
[----:B------:R-:W-:Y:S02]  /*38c0*/  FSEL R12, R12, RZ, P1 ;  /* 0x000000ff0c0c7208 */ /* 0x000fe40000800000 */
[----:B------:R-:W-:Y:S02]  /*38d0*/  ISETP.GT.AND P1, PT, R5, 0x39, PT ;  /* 0x000000390500780c */ /* 0x000fe40003f24270 */
[----:B------:R-:W-:Y:S01]  /*38e0*/  FSEL R14, R14, -INF , P3 ;  /* 0xff8000000e0e7808 */ /* 0x000fe20001800000 */
[--C-:B------:R-:W-:Y:S01]  /*38f0*/  FFMA.FTZ R0, R44, c[0x0][0x2d0], -R12.reuse ;  /* 0x0000b4002c007a23 */ /* 0x100fe2000001080c */
[----:B------:R-:W-:Y:S01]  /*3900*/  FMNMX.FTZ R2, R221, R2, !PT ;  /* 0x00000002dd027209 */ /* 0x000fe20007810000 */
[----:B------:R-:W-:Y:S01]  /*3910*/  FFMA.FTZ R5, R45, c[0x0][0x2d0], -R12 ;  /* 0x0000b4002d057a23 */ /* 0x000fe2000001080c */
[----:B------:R-:W-:Y:S01]  /*3920*/  FSEL R15, R15, -INF , P1 ;  /* 0xff8000000f0f7808 */ /* 0x000fe20000800000 */
[----:B------:R4:W-:Y:S01]  /*3930*/  MUFU.EX2 R163, R0 ;  /* 0x0000000000a37308 */ /* 0x0009e20000000800 */
[----:B------:R-:W-:-:S02]  /*3940*/  FMNMX.FTZ R2, R14, R2, !PT ;  /* 0x000000020e027209 */ /* 0x000fc40007810000 */
[----:B--2---:R-:W-:Y:S02]  /*3950*/  FMNMX.FTZ R7, R7, R6, !PT ;  /* 0x0000000607077209 */ /* 0x004fe40007810000 */
[----:B------:R-:W-:Y:S01]  /*3960*/  FMNMX.FTZ R6, R15, R2, !PT ;  /* 0x000000020f067209 */ /* 0x000fe20007810000 */
[--C-:B------:R-:W-:Y:S01]  /*3970*/  FFMA.FTZ R2, R46, c[0x0][0x2d0], -R12.reuse ;  /* 0x0000b4002e027a23 */ /* 0x100fe2000001080c */
[----:B---3--:R-:W-:Y:S01]  /*3980*/  FMNMX.FTZ R142, R142, R8, !PT ;  /* 0x000000088e8e7209 */ /* 0x008fe20007810000 */
[----:B------:R2:W-:Y:S01]  /*3990*/  MUFU.EX2 R252, R5 ;  /* 0x0000000500fc7308 */ /* 0x0005e20000000800 */
[----:B------:R-:W3:Y:S01]  /*39a0*/  SHFL.BFLY PT, R10, R7, 0x1, 0x1f ;  /* 0x0c201f00070a7f89 */ /* 0x000ee200000e0000 */
[----:B------:R-:W-:-:S03]  /*39b0*/  FFMA.FTZ R8, R47, c[0x0][0x2d0], -R12 ;  /* 0x0000b4002f087a23 */ /* 0x000fc6000001080c */
[----:B------:R-:W5:Y:S01]  /*39c0*/  SHFL.BFLY PT, R9, R6, 0x2, 0x1f ;  /* 0x0c401f0006097f89 */ /* 0x000f6200000e0000 */
[----:B----4-:R-:W-:Y:S01]  /*39d0*/  IMAD.IADD R0, R160, 0x1, R4 ;  /* 0x00000001a0007824 */ /* 0x010fe200078e0204 */
[----:B------:R-:W-:Y:S01]  /*39e0*/  @P0 LEA R4, P1, R164, R18, 0x1 ;  /* 0x00000012a4040211 */ /* 0x000fe200078208ff */
[----:B------:R4:W-:Y:S02]  /*39f0*/  MUFU.EX2 R251, R2 ;  /* 0x0000000200fb7308 */ /* 0x0009e40000000800 */
[----:B------:R-:W-:Y:S01]  /*3a00*/  IMAD.SHL.U32 R209, R0, 0x2, RZ ;  /* 0x0000000200d17824 */ /* 0x000fe200078e00ff */
[----:B--2---:R-:W-:-:S03]  /*3a10*/  @P0 LEA.HI.X R5, R164, R19, R166, 0x1, P1 ;  /* 0x00000013a4050211 */ /* 0x004fc600008f0ca6 */
[----:B------:R-:W-:Y:S01]  /*3a20*/  IMAD R210, R3, 0x2, R209 ;  /* 0x0000000203d27824 */ /* 0x000fe200078e02d1 */
[C---:B------:R-:W-:Y:S01]  /*3a30*/  FSETP.NEU.FTZ.AND P1, PT, R142.reuse, -INF , PT ;  /* 0xff8000008e00780b */ /* 0x040fe20003f3d000 */
[----:B------:R2:W1:Y:S01]  /*3a40*/  MUFU.EX2 R179, R8 ;  /* 0x0000000800b37308 */ /* 0x0004620000000800 */
[----:B------:R5:W-:Y:S04]  /*3a50*/  @P0 LDGSTS.E.BYPASS.LTC128B.128 [R225+0x3900], [R4.64], !P6 ;  /* 0x0390000004e10fae */ /* 0x000be8000f101d46 */
[----:B------:R5:W-:Y:S01]  /*3a60*/  @P0 LDGSTS.E.BYPASS.LTC128B.128 [R225+0x4900], [R4.64+0x40], !P5 ;  /* 0x0490004004e10fae */ /* 0x000be2000e901d46 */
[----:B----4-:R-:W-:Y:S01]  /*3a70*/  FMUL.FTZ R2, R142, c[0x0][0x2d0] ;  /* 0x0000b4008e027a20 */ /* 0x010fe20000410000 */
[----:B---3--:R-:W-:Y:S02]  /*3a80*/  FMNMX.FTZ R145, R7, R10, !PT ;  /* 0x0000000a07917209 */ /* 0x008fe40007810000 */
[----:B------:R5:W-:Y:S02]  /*3a90*/  @P0 LDGSTS.E.BYPASS.LTC128B.128 [R225+0x5900], [R4.64+0x80], !P4 ;  /* 0x0590008004e10fae */ /* 0x000be4000e101d46 */
[----:B------:R-:W-:-:S02]  /*3aa0*/  FSEL R2, R2, RZ, P1 ;  /* 0x000000ff02027208 */ /* 0x000fc40000800000 */
[----:B------:R-:W-:Y:S01]  /*3ab0*/  LDSM.16.MT88.4 R24, [R209+0x100] ;  /* 0x00010000d118783b */ /* 0x000fe20000004200 */
[----:B------:R-:W-:Y:S02]  /*3ac0*/  FSETP.NEU.FTZ.AND P0, PT, R145, -INF , PT ;  /* 0xff8000009100780b */ /* 0x000fe40003f1d000 */
[--C-:B------:R-:W-:Y:S01]  /*3ad0*/  FFMA.FTZ R0, R17, c[0x0][0x2d0], -R2.reuse ;  /* 0x0000b40011007a23 */ /* 0x100fe20000010802 */
[----:B------:R-:W-:Y:S01]  /*3ae0*/  LDSM.16.MT88.4 R20, [R209+0x1100] ;  /* 0x00110000d114783b */ /* 0x000fe20000004200 */
[--C-:B--2---:R-:W-:Y:S02]  /*3af0*/  FFMA.FTZ R8, R16, c[0x0][0x2d0], -R2.reuse ;  /* 0x0000b40010087a23 */ /* 0x104fe40000010802 */
[----:B------:R2:W-:Y:S01]  /*3b00*/  MUFU.EX2 R248, R0 ;  /* 0x0000000000f87308 */ /* 0x0005e20000000800 */
[--C-:B------:R-:W-:Y:S01]  /*3b10*/  FFMA.FTZ R3, R33, c[0x0][0x2d0], -R2.reuse ;  /* 0x0000b40021037a23 */ /* 0x100fe20000010802 */
[----:B-1----:R-:W-:Y:S04]  /*3b20*/  LDSM.16.MT88.4 R16, [R210+0x100] ;  /* 0x00010000d210783b */ /* 0x002fe80000004200 */
[----:B------:R-:W-:Y:S02]  /*3b30*/  LDSM.16.MT88.4 R28, [R210+0x1100] ;  /* 0x00110000d21c783b */ /* 0x000fe40000004200 */
[----:B------:R-:W-:Y:S02]  /*3b40*/  MUFU.EX2 R250, R8 ;  /* 0x0000000800fa7308 */ /* 0x000fe40000000800 */
[----:B------:R-:W-:Y:S04]  /*3b50*/  LDSM.16.MT88.4 R36, [R210+0x2100] ;  /* 0x00210000d224783b */ /* 0x000fe80000004200 */
[----:B------:R-:W-:Y:S01]  /*3b60*/  LDSM.16.MT88.4 R40, [R210+0x2500] ;  /* 0x00250000d228783b */ /* 0x000fe20000004200 */
[----:B--2---:R-:W-:Y:S01]  /*3b70*/  FFMA.FTZ R0, R32, c[0x0][0x2d0], -R2 ;  /* 0x0000b40020007a23 */ /* 0x004fe20000010802 */
[----:B-----5:R-:W-:-:S02]  /*3b80*/  FMNMX.FTZ R4, R6, R9, !PT ;  /* 0x0000000906047209 */ /* 0x020fc40007810000 */
[----:B------:R-:W-:Y:S01]  /*3b90*/  LDSM.16.MT88.4 R32, [R209+0x2100] ;  /* 0x00210000d120783b */ /* 0x000fe20000004200 */
[----:B------:R-:W-:Y:S01]  /*3ba0*/  MUFU.EX2 R249, R3 ;  /* 0x0000000300f97308 */ /* 0x000fe20000000800 */
[----:B------:R-:W-:Y:S02]  /*3bb0*/  F2FP.PACK_AB R6, R179, R251 ;  /* 0x000000fbb306723e */ /* 0x000fe400000000ff */
[----:B------:R-:W1:Y:S04]  /*3bc0*/  SHFL.BFLY PT, R5, R4, 0x1, 0x1f ;  /* 0x0c201f0004057f89 */ /* 0x000e6800000e0000 */
[----:B------:R-:W0:Y:S01]  /*3bd0*/  LDGDEPBAR ;  /* 0x00000000000079af */ /* 0x000e220000000000 */
[----:B------:R2:W3:Y:S02]  /*3be0*/  MUFU.EX2 R247, R0 ;  /* 0x0000000000f77308 */ /* 0x0004e40000000800 */
[----:B--2---:R-:W-:Y:S01]  /*3bf0*/  FMUL.FTZ R0, R145, c[0x0][0x2d0] ;  /* 0x0000b40091007a20 */ /* 0x004fe20000410000 */
[----:B---3--:R-:W-:-:S02]  /*3c00*/  F2FP.PACK_AB R7, R249, R247 ;  /* 0x000000f7f907723e */ /* 0x008fc400000000ff */
[----:B-1----:R-:W-:Y:S02]  /*3c10*/  FMNMX.FTZ R144, R4, R5, !PT ;  /* 0x0000000504907209 */ /* 0x002fe40007810000 */
[----:B------:R-:W-:Y:S02]  /*3c20*/  FSEL R0, R0, RZ, P0 ;  /* 0x000000ff00007208 */ /* 0x000fe40000000000 */
[----:B------:R-:W-:Y:S02]  /*3c30*/  F2FP.PACK_AB R4, R252, R163 ;  /* 0x000000a3fc04723e */ /* 0x000fe400000000ff */
[----:B------:R-:W-:Y:S01]  /*3c40*/  F2FP.PACK_AB R5, R248, R250 ;  /* 0x000000faf805723e */ /* 0x000fe200000000ff */
[--C-:B------:R-:W-:Y:S01]  /*3c50*/  FFMA.FTZ R3, R72, c[0x0][0x2d0], -R0.reuse ;  /* 0x0000b40048037a23 */ /* 0x100fe20000010800 */
[----:B------:R-:W-:Y:S01]  /*3c60*/  FSETP.NEU.FTZ.AND P0, PT, R144, -INF , PT ;  /* 0xff8000009000780b */ /* 0x000fe20003f1d000 */
[--C-:B------:R-:W-:Y:S02]  /*3c70*/  FFMA.FTZ R8, R74, c[0x0][0x2d0], -R0.reuse ;  /* 0x0000b4004a087a23 */ /* 0x100fe40000010800 */
[----:B------:R1:W-:Y:S02]  /*3c80*/  MUFU.EX2 R244, R3 ;  /* 0x0000000300f47308 */ /* 0x0003e40000000800 */
[C---:B------:R-:W-:Y:S06]  /*3c90*/  HMMA.16816.F32 R116, R4.reuse, R24, RZ ;  /* 0x000000180474723c */ /* 0x040fec00000018ff */
[----:B------:R2:W-:Y:S02]  /*3ca0*/  MUFU.EX2 R245, R8 ;  /* 0x0000000800f57308 */ /* 0x0005e40000000800 */
        /* <DEDUP_REMOVED lines=12> */
[----:B------:R-:W-:-:S05]  /*3d70*/  FFMA.FTZ R8, R57, c[0x0][0x2d0], -R3 ;  /* 0x0000b40039087a23 */ /* 0x000fca0000010803 */
[C---:B------:R-:W-:Y:S01]  /*3d80*/  HMMA.16816.F32 R88, R4.reuse, R26, RZ ;  /* 0x0000001a0458723c */ /* 0x040fe200000018ff */
[----:B------:R1:W-:Y:S07]  /*3d90*/  MUFU.EX2 R236, R8 ;  /* 0x0000000800ec7308 */ /* 0x0003ee0000000800 */
[C---:B------:R-:W-:Y:S08]  /*3da0*/  HMMA.16816.F32 R84, R4.reuse, R18, RZ ;  /* 0x000000120454723c */ /* 0x040ff000000018ff */
[----:B------:R-:W-:Y:S01]  /*3db0*/  HMMA.16816.F32 R80, R4, R22, RZ ;  /* 0x000000160450723c */ /* 0x000fe200000018ff */
[----:B-1----:R-:W-:-:S04]  /*3dc0*/  FFMA.FTZ R8, R56, c[0x0][0x2d0], -R3 ;  /* 0x0000b40038087a23 */ /* 0x002fc80000010803 */
[----:B------:R1:W2:Y:S03]  /*3dd0*/  MUFU.EX2 R235, R8 ;  /* 0x0000000800eb7308 */ /* 0x0002a60000000800 */
[C---:B------:R-:W-:Y:S08]  /*3de0*/  HMMA.16816.F32 R76, R4.reuse, R30, RZ ;  /* 0x0000001e044c723c */ /* 0x040ff000000018ff */
[----:B------:R-:W-:Y:S01]  /*3df0*/  HMMA.16816.F32 R72, R4, R34, RZ ;  /* 0x000000220448723c */ /* 0x000fe200000018ff */
[----:B-1----:R-:W-:Y:S01]  /*3e00*/  FFMA.FTZ R8, R60, c[0x0][0x2d0], -R3 ;  /* 0x0000b4003c087a23 */ /* 0x002fe20000010803 */
[----:B--2---:R-:W-:-:S06]  /*3e10*/  F2FP.PACK_AB R9, R235, R236 ;  /* 0x000000eceb09723e */ /* 0x004fcc00000000ff */
[----:B------:R-:W-:Y:S01]  /*3e20*/  HMMA.16816.F32 R64, R4, R38, RZ ;  /* 0x000000260440723c */ /* 0x000fe200000018ff */
[----:B------:R1:W-:Y:S06]  /*3e30*/  MUFU.EX2 R238, R8 ;  /* 0x0000000800ee7308 */ /* 0x0003ec0000000800 */
[----:B------:R-:W-:-:S04]  /*3e40*/  FFMA.FTZ R4, R120, c[0x0][0x2d0], -R12 ;  /* 0x0000b40078047a23 */ /* 0x000fc8000001080c */
[----:B------:R2:W-:Y:S01]  /*3e50*/  MUFU.EX2 R237, R4 ;  /* 0x0000000400ed7308 */ /* 0x0005e20000000800 */
[----:B-1----:R-:W-:-:S07]  /*3e60*/  FFMA.FTZ R8, R61, c[0x0][0x2d0], -R3 ;  /* 0x0000b4003d087a23 */ /* 0x002fce0000010803 */
[----:B------:R1:W3:Y:S01]  /*3e70*/  MUFU.EX2 R243, R8 ;  /* 0x0000000800f37308 */ /* 0x0002e20000000800 */
[----:B--2---:R-:W-:-:S07]  /*3e80*/  FFMA.FTZ R4, R98, c[0x0][0x2d0], -R12 ;  /* 0x0000b40062047a23 */ /* 0x004fce000001080c */
[----:B------:R2:W-:Y:S01]  /*3e90*/  MUFU.EX2 R242, R4 ;  /* 0x0000000400f27308 */ /* 0x0005e20000000800 */
[----:B-1----:R-:W-:Y:S02]  /*3ea0*/  F2FP.PACK_AB R8, R239, R244 ;  /* 0x000000f4ef08723e */ /* 0x002fe400000000ff */
[----:B---3--:R-:W-:-:S07]  /*3eb0*/  F2FP.PACK_AB R11, R243, R238 ;  /* 0x000000eef30b723e */ /* 0x008fce00000000ff */
[----:B------:R-:W-:Y:S01]  /*3ec0*/  HMMA.16816.F32 R68, R8, R24, RZ ;  /* 0x000000180844723c */ /* 0x000fe200000018ff */
[----:B--2---:R-:W-:-:S04]  /*3ed0*/  FFMA.FTZ R4, R49, c[0x0][0x2d0], -R12 ;  /* 0x0000b40031047a23 */ /* 0x004fc8000001080c */
[----:B------:R1:W-:Y:S03]  /*3ee0*/  MUFU.EX2 R241, R4 ;  /* 0x0000000400f17308 */ /* 0x0003e60000000800 */
[C---:B------:R-:W-:Y:S01]  /*3ef0*/  HMMA.16816.F32 R128, R8.reuse, R26, RZ ;  /* 0x0000001a0880723c */ /* 0x040fe200000018ff */
[----:B------:R-:W-:Y:S07]  /*3f00*/  LDSM.16.MT88.4 R24, [R209+0x500] ;  /* 0x00050000d118783b */ /* 0x000fee0000004200 */
[----:B------:R-:W-:Y:S01]  /*3f10*/  HMMA.16816.F32 R60, R8, R16, RZ ;  /* 0x00000010083c723c */ /* 0x000fe200000018ff */
[----:B-1----:R-:W-:-:S07]  /*3f20*/  FFMA.FTZ R4, R53, c[0x0][0x2d0], -R12 ;  /* 0x0000b40035047a23 */ /* 0x002fce000001080c */
[C---:B------:R-:W-:Y:S01]  /*3f30*/  HMMA.16816.F32 R124, R8.reuse, R18, RZ ;  /* 0x00000012087c723c */ /* 0x040fe200000018ff */
[----:B------:R1:W2:Y:S01]  /*3f40*/  MUFU.EX2 R240, R4 ;  /* 0x0000000400f07308 */ /* 0x0002a20000000800 */
[----:B------:R-:W-:Y:S06]  /*3f50*/  LDSM.16.MT88.4 R16, [R209+0x1500] ;  /* 0x00150000d110783b */ /* 0x000fec0000004200 */
[C---:B------:R-:W-:Y:S08]  /*3f60*/  HMMA.16816.F32 R56, R8.reuse, R20, RZ ;  /* 0x000000140838723c */ /* 0x040ff000000018ff */
[----:B------:R-:W-:Y:S01]  /*3f70*/  HMMA.16816.F32 R120, R8, R22, RZ ;  /* 0x000000160878723c */ /* 0x000fe200000018ff */
[----:B-1----:R-:W-:Y:S01]  /*3f80*/  FFMA.FTZ R4, R50, c[0x0][0x2d0], -R2 ;  /* 0x0000b40032047a23 */ /* 0x002fe20000010802 */
[----:B------:R-:W1:Y:S01]  /*3f90*/  LDSM.16.MT88.4 R20, [R210+0x500] ;  /* 0x00050000d214783b */ /* 0x000e620000004200 */
[----:B--2---:R-:W-:-:S02]  /*3fa0*/  F2FP.PACK_AB R6, R240, R241 ;  /* 0x000000f1f006723e */ /* 0x004fc400000000ff */
[----:B------:R2:W-:Y:S03]  /*3fb0*/  MUFU.EX2 R231, R4 ;  /* 0x0000000400e77308 */ /* 0x0005e60000000800 */
[C---:B------:R-:W-:Y:S08]  /*3fc0*/  HMMA.16816.F32 R52, R8.reuse, R28, RZ ;  /* 0x0000001c0834723c */ /* 0x040ff000000018ff */
[----:B------:R-:W-:Y:S01]  /*3fd0*/  HMMA.16816.F32 R132, R8, R30, RZ ;  /* 0x0000001e0884723c */ /* 0x000fe200000018ff */
[----:B------:R-:W3:Y:S01]  /*3fe0*/  LDSM.16.MT88.4 R28, [R210+0x1500] ;  /* 0x00150000d21c783b */ /* 0x000ee20000004200 */
[----:B--2---:R-:W-:-:S06]  /*3ff0*/  FFMA.FTZ R4, R51, c[0x0][0x2d0], -R2 ;  /* 0x0000b40033047a23 */ /* 0x004fcc0000010802 */
[C---:B------:R-:W-:Y:S01]  /*4000*/  HMMA.16816.F32 R136, R8.reuse, R34, RZ ;  /* 0x000000220888723c */ /* 0x040fe200000018ff */
[----:B------:R2:W4:Y:S07]  /*4010*/  MUFU.EX2 R234, R4 ;  /* 0x0000000400ea7308 */ /* 0x00052e0000000800 */
[----:B------:R-:W-:Y:S01]  /*4020*/  HMMA.16816.F32 R44, R8, R36, RZ ;  /* 0x00000024082c723c */ /* 0x000fe200000018ff */
[----:B--2---:R-:W-:Y:S01]  /*4030*/  FFMA.FTZ R4, R48, c[0x0][0x2d0], -R2 ;  /* 0x0000b40030047a23 */ /* 0x004fe20000010802 */
[----:B----4-:R-:W-:-:S06]  /*4040*/  F2FP.PACK_AB R5, R234, R231 ;  /* 0x000000e7ea05723e */ /* 0x010fcc00000000ff */
[----:B------:R-:W-:Y:S01]  /*4050*/  HMMA.16816.F32 R48, R8, R32, RZ ;  /* 0x000000200830723c */ /* 0x000fe200000018ff */
[----:B------:R-:W2:Y:S01]  /*4060*/  LDSM.16.MT88.4 R32, [R209+0x2500] ;  /* 0x00250000d120783b */ /* 0x000ea20000004200 */
[----:B------:R4:W-:Y:S02]  /*4070*/  MUFU.EX2 R233, R4 ;  /* 0x0000000400e97308 */ /* 0x0009e40000000800 */
[----:B----4-:R-:W-:-:S06]  /*4080*/  FFMA.FTZ R4, R99, c[0x0][0x2d0], -R2 ;  /* 0x0000b40063047a23 */ /* 0x010fcc0000010802 */
[----:B------:R4:W5:Y:S02]  /*4090*/  MUFU.EX2 R232, R4 ;  /* 0x0000000400e87308 */ /* 0x0009640000000800 */
[----:B----4-:R-:W-:Y:S01]  /*40a0*/  FFMA.FTZ R4, R147, c[0x0][0x2d0], -R0 ;  /* 0x0000b40093047a23 */ /* 0x010fe20000010800 */
[----:B-----5:R-:W-:-:S05]  /*40b0*/  F2FP.PACK_AB R7, R232, R233 ;  /* 0x000000e9e807723e */ /* 0x020fca00000000ff */
[----:B------:R4:W-:Y:S02]  /*40c0*/  MUFU.EX2 R226, R4 ;  /* 0x0000000400e27308 */ /* 0x0009e40000000800 */
[--C-:B----4-:R-:W-:Y:S02]  /*40d0*/  FFMA.FTZ R4, R148, c[0x0][0x2d0], -R0.reuse ;  /* 0x0000b40094047a23 */ /* 0x110fe40000010800 */
[----:B------:R-:W-:Y:S01]  /*40e0*/  HMMA.16816.F32 R148, R8, R38, RZ ;  /* 0x000000260894723c */ /* 0x000fe200000018ff */
[----:B------:R-:W-:Y:S03]  /*40f0*/  LDSM.16.MT88.4 R36, [R210+0x2900] ;  /* 0x00290000d224783b */ /* 0x000fe60000004200 */
[----:B------:R4:W5:Y:S03]  /*4100*/  MUFU.EX2 R224, R4 ;  /* 0x0000000400e07308 */ /* 0x0009660000000800 */
[----:B------:R-:W-:-:S02]  /*4110*/  FFMA.FTZ R8, R157, c[0x0][0x2d0], -R0 ;  /* 0x0000b4009d087a23 */ /* 0x000fc40000010800 */
[----:B------:R-:W-:-:S03]  /*4120*/  IMAD.MOV.U32 R9, RZ, RZ, R167 ;  /* 0x000000ffff097224 */ /* 0x000fc600078e00a7 */
[----:B------:R2:W-:Y:S01]  /*4130*/  MUFU.EX2 R222, R8 ;  /* 0x0000000800de7308 */ /* 0x0005e20000000800 */
[----:B------:R-:W-:Y:S02]  /*4140*/  IMAD.MOV.U32 R10, RZ, RZ, R165 ;  /* 0x000000ffff0a7224 */ /* 0x000fe400078e00a5 */
[----:B------:R-:W-:Y:S01]  /*4150*/  IMAD.MOV.U32 R11, RZ, RZ, R163 ;  /* 0x000000ffff0b7224 */ /* 0x000fe200078e00a3 */
[----:B----4-:R-:W-:-:S07]  /*4160*/  F2FP.PACK_AB R4, R242, R237 ;  /* 0x000000edf204723e */ /* 0x010fce00000000ff */
[----:B-1----:R-:W-:Y:S01]  /*4170*/  HMMA.16816.F32 R164, R4, R20, R112 ;  /* 0x0000001404a4723c */ /* 0x002fe20000001870 */
[----:B--2---:R-:W-:-:S04]  /*4180*/  FFMA.FTZ R8, R156, c[0x0][0x2d0], -R0 ;  /* 0x0000b4009c087a23 */ /* 0x004fc80000010800 */
[----:B------:R1:W2:Y:S03]  /*4190*/  MUFU.EX2 R219, R8 ;  /* 0x0000000800db7308 */ /* 0x0002a60000000800 */
[C---:B------:R-:W-:Y:S08]  /*41a0*/  HMMA.16816.F32 R168, R4.reuse, R24, R116 ;  /* 0x0000001804a8723c */ /* 0x040ff00000001874 */
[----:B---3--:R-:W-:Y:S01]  /*41b0*/  HMMA.16816.F32 R112, R4, R28, R104 ;  /* 0x0000001c0470723c */ /* 0x008fe20000001868 */
        /* <DEDUP_REMOVED lines=18> */
[----:B--2---:R-:W-:Y:S02]  /*42e0*/  F2FP.PACK_AB R6, R219, R222 ;  /* 0x000000dedb06723e */ /* 0x004fe400000000ff */
[----:B---3--:R-:W-:Y:S01]  /*42f0*/  F2FP.PACK_AB R5, R203, R202 ;  /* 0x000000cacb05723e */ /* 0x008fe200000000ff */
[----:B-1----:R-:W-:Y:S01]  /*4300*/  FFMA.FTZ R8, R175, c[0x0][0x2d0], -R12 ;  /* 0x0000b400af087a23 */ /* 0x002fe2000001080c */
[----:B----4-:R-:W-:-:S03]  /*4310*/  F2FP.PACK_AB R7, R200, R201 ;  /* 0x000000c9c807723e */ /* 0x010fc600000000ff */
[----:B------:R1:W-:Y:S04]  /*4320*/  MUFU.EX2 R199, R8 ;  /* 0x0000000800c77308 */ /* 0x0003e80000000800 */
[C---:B------:R-:W-:Y:S08]  /*4330*/  HMMA.16816.F32 R76, R4.reuse, R20, R60 ;  /* 0x00000014044c723c */ /* 0x040ff0000000183c */
[----:B------:R-:W-:Y:S01]  /*4340*/  HMMA.16816.F32 R60, R4, R26, R128 ;  /* 0x0000001a043c723c */ /* 0x000fe20000001880 */
[----:B-1----:R-:W-:-:S06]  /*4350*/  FFMA.FTZ R8, R173, c[0x0][0x2d0], -R12 ;  /* 0x0000b400ad087a23 */ /* 0x002fcc000001080c */
[----:B------:R-:W-:Y:S01]  /*4360*/  IMAD.MOV.U32 R131, RZ, RZ, R179 ;  /* 0x000000ffff837224 */ /* 0x000fe200078e00b3 */
[----:B------:R1:W2:Y:S01]  /*4370*/  MUFU.EX2 R198, R8 ;  /* 0x0000000800c67308 */ /* 0x0002a20000000800 */
[C---:B------:R-:W-:Y:S01]  /*4380*/  HMMA.16816.F32 R80, R4.reuse, R24, R68 ;  /* 0x000000180450723c */ /* 0x040fe20000001844 */
[----:B------:R-:W3:Y:S07]  /*4390*/  LDSM.16.MT88.4 R24, [R209+0x900] ;  /* 0x00090000d118783b */ /* 0x000eee0000004200 */
        /* <DEDUP_REMOVED lines=8> */
[C---:B------:R-:W-:Y:S01]  /*4420*/  HMMA.16816.F32 R52, R4.reuse, R22, R124 ;  /* 0x000000160434723c */ /* 0x040fe2000000187c */
[----:B------:R-:W-:Y:S07]  /*4430*/  LDSM.16.MT88.4 R20, [R209+0x1900] ;  /* 0x00190000d114783b */ /* 0x000fee0000004200 */
[----:B------:R-:W-:Y:S01]  /*4440*/  HMMA.16816.F32 R48, R4, R18, R120 ;  /* 0x000000120430723c */ /* 0x000fe20000001878 */
[----:B------:R-:W5:Y:S01]  /*4450*/  LDSM.16.MT88.4 R16, [R210+0x900] ;  /* 0x00090000d210783b */ /* 0x000f620000004200 */
[----:B-1----:R-:W-:-:S06]  /*4460*/  FFMA.FTZ R8, R158, c[0x0][0x2d0], -R2 ;  /* 0x0000b4009e087a23 */ /* 0x002fcc0000010802 */
[C---:B------:R-:W-:Y:S01]  /*4470*/  HMMA.16816.F32 R44, R4.reuse, R30, R132 ;  /* 0x0000001e042c723c */ /* 0x040fe20000001884 */
[----:B------:R-:W1:Y:S01]  /*4480*/  LDSM.16.MT88.4 R28, [R210+0x1900] ;  /* 0x00190000d21c783b */ /* 0x000e620000004200 */
[----:B------:R2:W-:Y:S06]  /*4490*/  MUFU.EX2 R183, R8 ;  /* 0x0000000800b77308 */ /* 0x0005ec0000000800 */
[C---:B------:R-:W-:Y:S01]  /*44a0*/  HMMA.16816.F32 R56, R4.reuse, R34, R136 ;  /* 0x000000220438723c */ /* 0x040fe20000001888 */
[----:B------:R-:W1:Y:S04]  /*44b0*/  LDSM.16.MT88.4 R32, [R209+0x2900] ;  /* 0x00290000d120783b */ /* 0x000e680000004200 */
[----:B------:R-:W-:Y:S03]  /*44c0*/  LDSM.16.MT88.4 R136, [R210+0x1d00] ;  /* 0x001d0000d288783b */ /* 0x000fe60000004200 */
[----:B------:R-:W-:Y:S01]  /*44d0*/  HMMA.16816.F32 R40, R4, R42, R148 ;  /* 0x0000002a0428723c */ /* 0x000fe20000001894 */
[----:B--2---:R-:W-:-:S04]  /*44e0*/  FFMA.FTZ R8, R154, c[0x0][0x2d0], -R2 ;  /* 0x0000b4009a087a23 */ /* 0x004fc80000010802 */
[----:B------:R2:W2:Y:S02]  /*44f0*/  MUFU.EX2 R182, R8 ;  /* 0x0000000800b67308 */ /* 0x0004a40000000800 */
[----:B------:R-:W-:Y:S02]  /*4500*/  F2FP.PACK_AB R4, R198, R199 ;  /* 0x000000c7c604723e */ /* 0x000fe400000000ff */
[----:B----4-:R-:W-:Y:S01]  /*4510*/  F2FP.PACK_AB R6, R196, R197 ;  /* 0x000000c5c406723e */ /* 0x010fe200000000ff */
[----:B--2---:R-:W-:Y:S01]  /*4520*/  FFMA.FTZ R8, R155, c[0x0][0x2d0], -R2 ;  /* 0x0000b4009b087a23 */ /* 0x004fe20000010802 */
[----:B------:R-:W-:-:S03]  /*4530*/  F2FP.PACK_AB R5, R182, R183 ;  /* 0x000000b7b605723e */ /* 0x000fc600000000ff */
[----:B------:R2:W-:Y:S02]  /*4540*/  MUFU.EX2 R180, R8 ;  /* 0x0000000800b47308 */ /* 0x0005e40000000800 */
[----:B--2---:R-:W-:-:S06]  /*4550*/  FFMA.FTZ R8, R159, c[0x0][0x2d0], -R2 ;  /* 0x0000b4009f087a23 */ /* 0x004fcc0000010802 */
[----:B------:R2:W4:Y:S02]  /*4560*/  MUFU.EX2 R181, R8 ;  /* 0x0000000800b57308 */ /* 0x0005240000000800 */
[----:B--2---:R-:W-:Y:S01]  /*4570*/  FFMA.FTZ R8, R176, c[0x0][0x2d0], -R0 ;  /* 0x0000b400b0087a23 */ /* 0x004fe20000010800 */
[----:B----4-:R-:W-:-:S05]  /*4580*/  F2FP.PACK_AB R7, R181, R180 ;  /* 0x000000b4b507723e */ /* 0x010fca00000000ff */
[----:B------:R2:W-:Y:S02]  /*4590*/  MUFU.EX2 R179, R8 ;  /* 0x0000000800b37308 */ /* 0x0005e40000000800 */
[C---:B---3--:R-:W-:Y:S08]  /*45a0*/  HMMA.16816.F32 R156, R4.reuse, R24, R168 ;  /* 0x00000018049c723c */ /* 0x048ff000000018a8 */
[----:B-----5:R-:W-:Y:S01]  /*45b0*/  HMMA.16816.F32 R120, R4, R16, R164 ;  /* 0x000000100478723c */ /* 0x020fe200000018a4 */
[----:B------:R-:W-:Y:S01]  /*45c0*/  LDSM.16.MT88.4 R164, [R209+0xd00] ;  /* 0x000d0000d1a4783b */ /* 0x000fe20000004200 */
[----:B--2---:R-:W-:-:S04]  /*45d0*/  FFMA.FTZ R8, R184, c[0x0][0x2d0], -R0 ;  /* 0x0000b400b8087a23 */ /* 0x004fc80000010800 */
[----:B------:R2:W3:Y:S02]  /*45e0*/  MUFU.EX2 R176, R8 ;  /* 0x0000000800b07308 */ /* 0x0004e40000000800 */
[C---:B------:R-:W-:Y:S08]  /*45f0*/  HMMA.16816.F32 R124, R4.reuse, R20, R116 ;  /* 0x00000014047c723c */ /* 0x040ff00000001874 */
[----:B-1----:R-:W-:Y:S01]  /*4600*/  HMMA.16816.F32 R132, R4, R28, R112 ;  /* 0x0000001c0484723c */ /* 0x002fe20000001870 */
[----:B------:R-:W1:Y:S01]  /*4610*/  LDSM.16.MT88.4 R112, [R210+0xd00] ;  /* 0x000d0000d270783b */ /* 0x000e620000004200 */
[----:B--2---:R-:W-:-:S06]  /*4620*/  FFMA.FTZ R8, R177, c[0x0][0x2d0], -R0 ;  /* 0x0000b400b1087a23 */ /* 0x004fcc0000010800 */
[C---:B------:R-:W-:Y:S01]  /*4630*/  HMMA.16816.F32 R184, R4.reuse, R32, R104 ;  /* 0x0000002004b8723c */ /* 0x040fe20000001868 */
[----:B------:R2:W-:Y:S07]  /*4640*/  MUFU.EX2 R177, R8 ;  /* 0x0000000800b17308 */ /* 0x0005ee0000000800 */
[C---:B------:R-:W-:Y:S08]  /*4650*/  HMMA.16816.F32 R188, R4.reuse, R36, R100 ;  /* 0x0000002404bc723c */ /* 0x040ff00000001864 */
[----:B------:R-:W-:Y:S01]  /*4660*/  HMMA.16816.F32 R160, R4, R26, R160 ;  /* 0x0000001a04a0723c */ /* 0x000fe200000018a0 */
[----:B--2---:R-:W-:-:S04]  /*4670*/  FFMA.FTZ R8, R178, c[0x0][0x2d0], -R0 ;  /* 0x0000b400b2087a23 */ /* 0x004fc80000010800 */
[----:B------:R2:W4:Y:S03]  /*4680*/  MUFU.EX2 R178, R8 ;  /* 0x0000000800b27308 */ /* 0x0005260000000800 */
[C---:B------:R-:W-:Y:S08]  /*4690*/  HMMA.16816.F32 R108, R4.reuse, R18, R108 ;  /* 0x00000012046c723c */ /* 0x040ff0000000186c */
[----:B------:R-:W-:Y:S01]  /*46a0*/  HMMA.16816.F32 R96, R4, R22, R96 ;  /* 0x000000160460723c */ /* 0x000fe20000001860 */
[----:B--2---:R-:W-:-:S07]  /*46b0*/  FFMA.FTZ R8, R153, c[0x0][0x2d0], -R3 ;  /* 0x0000b40099087a23 */ /* 0x004fce0000010803 */
[C---:B------:R-:W-:Y:S01]  /*46c0*/  HMMA.16816.F32 R172, R4.reuse, R30, R92 ;  /* 0x0000001e04ac723c */ /* 0x040fe2000000185c */
[----:B------:R2:W-:Y:S07]  /*46d0*/  MUFU.EX2 R140, R8 ;  /* 0x00000008008c7308 */ /* 0x0005ee0000000800 */
[C---:B------:R-:W-:Y:S08]  /*46e0*/  HMMA.16816.F32 R88, R4.reuse, R34, R88 ;  /* 0x000000220458723c */ /* 0x040ff00000001858 */
[----:B------:R-:W-:Y:S01]  /*46f0*/  HMMA.16816.F32 R148, R4, R38, R84 ;  /* 0x000000260494723c */ /* 0x000fe20000001854 */
[----:B--2---:R-:W-:-:S04]  /*4700*/  FFMA.FTZ R8, R152, c[0x0][0x2d0], -R3 ;  /* 0x0000b40098087a23 */ /* 0x004fc80000010803 */
[----:B------:R2:W5:Y:S02]  /*4710*/  MUFU.EX2 R147, R8 ;  /* 0x0000000800937308 */ /* 0x0005640000000800 */
[----:B---3--:R-:W-:Y:S02]  /*4720*/  F2FP.PACK_AB R4, R176, R179 ;  /* 0x000000b3b004723e */ /* 0x008fe400000000ff */
[----:B----4-:R-:W-:Y:S01]  /*4730*/  F2FP.PACK_AB R6, R178, R177 ;  /* 0x000000b1b206723e */ /* 0x010fe200000000ff */
[----:B--2---:R-:W-:Y:S01]  /*4740*/  FFMA.FTZ R8, R141, c[0x0][0x2d0], -R3 ;  /* 0x0000b4008d087a23 */ /* 0x004fe20000010803 */
[----:B-----5:R-:W-:-:S03]  /*4750*/  F2FP.PACK_AB R5, R147, R140 ;  /* 0x0000008c9305723e */ /* 0x020fc600000000ff */
[----:B------:R2:W-:Y:S02]  /*4760*/  MUFU.EX2 R146, R8 ;  /* 0x0000000800927308 */ /* 0x0005e40000000800 */
[----:B--2---:R-:W-:-:S06]  /*4770*/  FFMA.FTZ R8, R13, c[0x0][0x2d0], -R3 ;  /* 0x0000b4000d087a23 */ /* 0x004fcc0000010803 */
[----:B------:R-:W2:Y:S02]  /*4780*/  MUFU.EX2 R141, R8 ;  /* 0x00000008008d7308 */ /* 0x000ea40000000800 */
[----:B--2---:R-:W-:Y:S01]  /*4790*/  F2FP.PACK_AB R7, R141, R146 ;  /* 0x000000928d07723e */ /* 0x004fe200000000ff */
[----:B------:R-:W-:-:S06]  /*47a0*/  FFMA.FTZ R8, R229, c[0x0][0x2d0], -R12 ;  /* 0x0000b400e5087a23 */ /* 0x000fcc000001080c */
[C---:B------:R-:W-:Y:S08]  /*47b0*/  HMMA.16816.F32 R168, R4.reuse, R26, R60 ;  /* 0x0000001a04a8723c */ /* 0x040ff0000000183c */
[C---:B------:R-:W-:Y:S01]  /*47c0*/  HMMA.16816.F32 R60, R4.reuse, R18, R52 ;  /* 0x00000012043c723c */ /* 0x040fe20000001834 */
[----:B------:R2:W-:Y:S06]  /*47d0*/  MUFU.EX2 R52, R8 ;  /* 0x0000000800347308 */ /* 0x0005ec0000000800 */
[----:B------:R-:W-:Y:S01]  /*47e0*/  IMAD.MOV.U32 R55, RZ, RZ, R131 ;  /* 0x000000ffff377224 */ /* 0x000fe200078e0083 */
[C---:B------:R-:W-:Y:S01]  /*47f0*/  HMMA.16816.F32 R152, R4.reuse, R24, R80 ;  /* 0x000000180498723c */ /* 0x040fe20000001850 */
[----:B------:R-:W3:Y:S04]  /*4800*/  LDSM.16.MT88.4 R128, [R209+0x1d00] ;  /* 0x001d0000d180783b */ /* 0x000ee80000004200 */
[----:B------:R-:W4:Y:S03]  /*4810*/  LDSM.16.MT88.4 R80, [R209+0x2d00] ;  /* 0x002d0000d150783b */ /* 0x000f260000004200 */
[----:B------:R-:W-:Y:S01]  /*4820*/  HMMA.16816.F32 R48, R4, R22, R48 ;  /* 0x000000160430723c */ /* 0x000fe20000001830 */
[----:B--2---:R-:W-:-:S04]  /*4830*/  FFMA.FTZ R8, R230, c[0x0][0x2d0], -R12 ;  /* 0x0000b400e6087a23 */ /* 0x004fc8000001080c */
[----:B------:R2:W5:Y:S03]  /*4840*/  MUFU.EX2 R26, R8 ;  /* 0x00000008001a7308 */ /* 0x0005660000000800 */
[C---:B------:R-:W-:Y:S08]  /*4850*/  HMMA.16816.F32 R116, R4.reuse, R20, R72 ;  /* 0x000000140474723c */ /* 0x040ff00000001848 */
[----:B------:R-:W-:Y:S01]  /*4860*/  HMMA.16816.F32 R100, R4, R16, R76 ;  /* 0x000000100464723c */ /* 0x000fe2000000184c */
[----:B--2---:R-:W-:Y:S01]  /*4870*/  FFMA.FTZ R8, R227, c[0x0][0x2d0], -R12 ;  /* 0x0000b400e3087a23 */ /* 0x004fe2000001080c */
[----:B-----5:R-:W-:-:S06]  /*4880*/  F2FP.PACK_AB R92, R26, R52 ;  /* 0x000000341a5c723e */ /* 0x020fcc00000000ff */
[C---:B------:R-:W-:Y:S01]  /*4890*/  HMMA.16816.F32 R68, R4.reuse, R28, R68 ;  /* 0x0000001c0444723c */ /* 0x040fe20000001844 */
[----:B------:R2:W-:Y:S07]  /*48a0*/  MUFU.EX2 R25, R8 ;  /* 0x0000000800197308 */ /* 0x0005ee0000000800 */
[C---:B------:R-:W-:Y:S08]  /*48b0*/  HMMA.16816.F32 R44, R4.reuse, R30, R44 ;  /* 0x0000001e042c723c */ /* 0x040ff0000000182c */
[----:B------:R-:W-:Y:S01]  /*48c0*/  HMMA.16816.F32 R64, R4, R32, R64 ;  /* 0x000000200440723c */ /* 0x000fe20000001840 */
[----:B--2---:R-:W-:Y:S01]  /*48d0*/  FFMA.FTZ R8, R214, c[0x0][0x2d0], -R12 ;  /* 0x0000b400d6087a23 */ /* 0x004fe2000001080c */
[----:B------:R-:W-:-:S03]  /*48e0*/  IADD3 R214, R213, 0x2c00, RZ ;  /* 0x00002c00d5d67810 */ /* 0x000fc60007ffe0ff */
[----:B------:R2:W5:Y:S03]  /*48f0*/  MUFU.EX2 R24, R8 ;  /* 0x0000000800187308 */ /* 0x0005660000000800 */
[C---:B------:R-:W-:Y:S08]  /*4900*/  HMMA.16816.F32 R56, R4.reuse, R34, R56 ;  /* 0x000000220438723c */ /* 0x040ff00000001838 */
[----:B------:R-:W-:Y:S01]  /*4910*/  HMMA.16816.F32 R84, R4, R36, R192 ;  /* 0x000000240454723c */ /* 0x000fe200000018c0 */
[----:B--2---:R-:W-:Y:S01]  /*4920*/  FFMA.FTZ R8, R207, c[0x0][0x2d0], -R2 ;  /* 0x0000b400cf087a23 */ /* 0x004fe20000010802 */
[----:B-----5:R-:W-:-:S06]  /*4930*/  F2FP.PACK_AB R94, R24, R25 ;  /* 0x00000019185e723e */ /* 0x020fcc00000000ff */
[----:B------:R-:W-:Y:S01]  /*4940*/  HMMA.16816.F32 R40, R4, R38, R40 ;  /* 0x000000260428723c */ /* 0x000fe20000001828 */
[----:B------:R2:W-:Y:S01]  /*4950*/  MUFU.EX2 R23, R8 ;  /* 0x0000000800177308 */ /* 0x0005e20000000800 */
[----:B------:R-:W5:Y:S01]  /*4960*/  LDSM.16.MT88.4 R4, [R210+0x2d00] ;  /* 0x002d0000d204783b */ /* 0x000f620000004200 */
[----:B--2---:R-:W-:Y:S01]  /*4970*/  FFMA.FTZ R8, R220, c[0x0][0x2d0], -R2 ;  /* 0x0000b400dc087a23 */ /* 0x004fe20000010802 */
[----:B------:R-:W-:-:S05]  /*4980*/  IADD3 R220, R213, 0x1400, RZ ;  /* 0x00001400d5dc7810 */ /* 0x000fca0007ffe0ff */
[----:B------:R2:W1:Y:S02]  /*4990*/  MUFU.EX2 R22, R8 ;  /* 0x0000000800167308 */ /* 0x0004640000000800 */
[--C-:B--2---:R-:W-:Y:S01]  /*49a0*/  FFMA.FTZ R8, R205, c[0x0][0x2d0], -R2.reuse ;  /* 0x0000b400cd087a23 */ /* 0x104fe20000010802 */
[----:B-1----:R-:W-:Y:S01]  /*49b0*/  F2FP.PACK_AB R93, R22, R23 ;  /* 0x00000017165d723e */ /* 0x002fe200000000ff */
[----:B------:R-:W-:-:S04]  /*49c0*/  FFMA.FTZ R2, R206, c[0x0][0x2d0], -R2 ;  /* 0x0000b400ce027a23 */ /* 0x000fc80000010802 */
[----:B------:R1:W-:Y:S08]  /*49d0*/  MUFU.EX2 R20, R8 ;  /* 0x0000000800147308 */ /* 0x0003f00000000800 */
[----:B------:R2:W2:Y:S01]  /*49e0*/  MUFU.EX2 R21, R2 ;  /* 0x0000000200157308 */ /* 0x0004a20000000800 */
[----:B-1----:R-:W-:Y:S02]  /*49f0*/  FADD.FTZ R8, R236, R235 ;  /* 0x000000ebec087221 */ /* 0x002fe40000010000 */
[----:B--2---:R-:W-:Y:S01]  /*4a00*/  FFMA.FTZ R2, R218, c[0x0][0x2d0], -R0 ;  /* 0x0000b400da027a23 */ /* 0x004fe20000010800 */
[----:B------:R-:W-:-:S02]  /*4a10*/  F2FP.PACK_AB R95, R21, R20 ;  /* 0x00000014155f723e */ /* 0x000fc400000000ff */
[----:B------:R-:W-:Y:S02]  /*4a20*/  IADD3 R218, R213, 0x1c00, RZ ;  /* 0x00001c00d5da7810 */ /* 0x000fe40007ffe0ff */
[----:B------:R1:W-:Y:S03]  /*4a30*/  MUFU.EX2 R19, R2 ;  /* 0x0000000200137308 */ /* 0x0003e60000000800 */
[C---:B------:R-:W-:Y:S08]  /*4a40*/  HMMA.16816.F32 R104, R92.reuse, R112, R120 ;  /* 0x000000705c68723c */ /* 0x040ff00000001878 */
[----:B---3--:R-:W-:Y:S01]  /*4a50*/  HMMA.16816.F32 R120, R92, R128, R124 ;  /* 0x000000805c78723c */ /* 0x008fe2000000187c */
[----:B-1----:R-:W-:Y:S01]  /*4a60*/  FFMA.FTZ R2, R215, c[0x0][0x2d0], -R0 ;  /* 0x0000b400d7027a23 */ /* 0x002fe20000010800 */
[----:B------:R-:W-:-:S03]  /*4a70*/  IADD3 R215, R213, 0x2800, RZ ;  /* 0x00002800d5d77810 */ /* 0x000fc60007ffe0ff */
[----:B------:R1:W2:Y:S03]  /*4a80*/  MUFU.EX2 R18, R2 ;  /* 0x0000000200127308 */ /* 0x0002a60000000800 */
[C---:B------:R-:W-:Y:S08]  /*4a90*/  HMMA.16816.F32 R124, R92.reuse, R130, R96 ;  /* 0x000000825c7c723c */ /* 0x040ff00000001860 */
[----:B----4-:R-:W-:Y:S01]  /*4aa0*/  HMMA.16816.F32 R76, R92, R82, R88 ;  /* 0x000000525c4c723c */ /* 0x010fe20000001858 */
[--C-:B-1----:R-:W-:Y:S01]  /*4ab0*/  FFMA.FTZ R2, R228, c[0x0][0x2d0], -R0.reuse ;  /* 0x0000b400e4027a23 */ /* 0x102fe20000010800 */
[----:B--2---:R-:W-:Y:S01]  /*4ac0*/  F2FP.PACK_AB R96, R18, R19 ;  /* 0x000000131260723e */ /* 0x004fe200000000ff */
[----:B------:R-:W-:-:S05]  /*4ad0*/  FFMA.FTZ R0, R223, c[0x0][0x2d0], -R0 ;  /* 0x0000b400df007a23 */ /* 0x000fca0000010800 */
[----:B-----5:R-:W-:Y:S01]  /*4ae0*/  HMMA.16816.F32 R88, R92, R4, R188 ;  /* 0x000000045c58723c */ /* 0x020fe200000018bc */
[----:B------:R-:W-:Y:S01]  /*4af0*/  MUFU.EX2 R17, R2 ;  /* 0x0000000200117308 */ /* 0x000fe20000000800 */
[----:B------:R-:W-:-:S06]  /*4b00*/  IADD3 R223, R213, 0x800, RZ ;  /* 0x00000800d5df7810 */ /* 0x000fcc0007ffe0ff */
[C---:B------:R-:W-:Y:S01]  /*4b10*/  HMMA.16816.F32 R156, R92.reuse, R164, R156 ;  /* 0x000000a45c9c723c */ /* 0x040fe2000000189c */
[----:B------:R1:W2:Y:S07]  /*4b20*/  MUFU.EX2 R16, R0 ;  /* 0x0000000000107308 */ /* 0x0002ae0000000800 */
[C---:B------:R-:W-:Y:S08]  /*4b30*/  HMMA.16816.F32 R160, R92.reuse, R166, R160 ;  /* 0x000000a65ca0723c */ /* 0x040ff000000018a0 */
[----:B------:R-:W-:Y:S01]  /*4b40*/  HMMA.16816.F32 R108, R92, R114, R108 ;  /* 0x000000725c6c723c */ /* 0x000fe2000000186c */
[----:B-1----:R-:W-:Y:S01]  /*4b50*/  FFMA.FTZ R0, R217, c[0x0][0x2d0], -R3 ;  /* 0x0000b400d9007a23 */ /* 0x002fe20000010803 */
[----:B--2---:R-:W-:-:S02]  /*4b60*/  F2FP.PACK_AB R98, R16, R17 ;  /* 0x000000111062723e */ /* 0x004fc400000000ff */
[----:B------:R-:W-:Y:S01]  /*4b70*/  IADD3 R217, R213, 0x2000, RZ ;  /* 0x00002000d5d97810 */ /* 0x000fe20007ffe0ff */
        /* <DEDUP_REMOVED lines=10> */
[----:B------:R-:W-:-:S02]  /*4c20*/  FFMA.FTZ R3, R15, c[0x0][0x2d0], -R3 ;  /* 0x0000b4000f037a23 */ /* 0x000fc40000010803 */
[----:B------:R1:W-:Y:S08]  /*4c30*/  MUFU.EX2 R14, R0 ;  /* 0x00000000000e7308 */ /* 0x0003f00000000800 */
[----:B------:R2:W3:Y:S01]  /*4c40*/  MUFU.EX2 R15, R3 ;  /* 0x00000003000f7308 */ /* 0x0004e20000000800 */
[----:B-1----:R-:W-:-:S05]  /*4c50*/  @P2 IMAD.HI.U32 R0, R216, c[0x0][0x2c8], RZ ;  /* 0x0000b200d8002a27 */ /* 0x002fca00078e00ff */
[----:B------:R-:W-:Y:S01]  /*4c60*/  @P2 SHF.R.U32.HI R216, RZ, c[0x0][0x2cc], R0 ;  /* 0x0000b300ffd82a19 */ /* 0x000fe20000011600 */
[----:B--2---:R-:W-:-:S03]  /*4c70*/  FADD.FTZ R3, R11, R252 ;  /* 0x000000fc0b037221 */ /* 0x004fc60000010000 */
[----:B------:R-:W-:Y:S01]  /*4c80*/  IADD3 R0, R216, R10, -R9 ;  /* 0x0000000ad8007210 */ /* 0x000fe20007ffe809 */
[----:B------:R-:W-:Y:S01]  /*4c90*/  FADD.FTZ R11, R238, R8 ;  /* 0x00000008ee0b7221 */ /* 0x000fe20000010000 */
[----:B---3--:R-:W-:Y:S01]  /*4ca0*/  F2FP.PACK_AB R99, R15, R14 ;  /* 0x0000000e0f63723e */ /* 0x008fe200000000ff */
[----:B------:R-:W-:Y:S01]  /*4cb0*/  FADD.FTZ R10, R251, R3 ;  /* 0x00000003fb0a7221 */ /* 0x000fe20000010000 */
[----:B------:R-:W-:Y:S01]  /*4cc0*/  SHF.R.S32.HI R2, RZ, 0x1f, R0 ;  /* 0x0000001fff027819 */ /* 0x000fe20000011400 */
[----:B------:R-:W-:Y:S01]  /*4cd0*/  FADD.FTZ R3, R243, R11 ;  /* 0x0000000bf3037221 */ /* 0x000fe20000010000 */
[----:B------:R-:W-:Y:S02]  /*4ce0*/  IADD3 R216, R213, 0x2400, RZ ;  /* 0x00002400d5d87810 */ /* 0x000fe40007ffe0ff */
[----:B------:R-:W-:Y:S01]  /*4cf0*/  LEA.HI R27, R2, R0, RZ, 0x6 ;  /* 0x00000000021b7211 */ /* 0x000fe200078f30ff */
        /* <DEDUP_REMOVED lines=14> */
[----:B------:R-:W-:Y:S01]  /*4de0*/  FADD.FTZ R0, R224, R5 ;  /* 0x00000005e0007221 */ /* 0x000fe20000010000 */
[----:B------:R-:W-:Y:S01]  /*4df0*/  IADD3 R224, R213, 0x400, RZ ;  /* 0x00000400d5e07810 */ /* 0x000fe20007ffe0ff */
[----:B------:R-:W-:Y:S01]  /*4e00*/  FADD.FTZ R3, R203, R3 ;  /* 0x00000003cb037221 */ /* 0x000fe20000010000 */
[----:B------:R-:W-:Y:S01]  /*4e10*/  HMMA.16816.F32 R168, R96, R136, R68 ;  /* 0x0000008860a8723c */ /* 0x000fe20000001844 */
[----:B------:R-:W-:-:S02]  /*4e20*/  FADD.FTZ R4, R242, R4 ;  /* 0x00000004f2047221 */ /* 0x000fc40000010000 */
[----:B------:R-:W-:Y:S01]  /*4e30*/  FADD.FTZ R0, R222, R0 ;  /* 0x00000000de007221 */ /* 0x000fe20000010000 */
[----:B------:R-:W-:Y:S01]  /*4e40*/  IADD3 R222, R213, 0xc00, RZ ;  /* 0x00000c00d5de7810 */ /* 0x000fe20007ffe0ff */
[----:B------:R-:W-:Y:S02]  /*4e50*/  FADD.FTZ R5, R234, R2 ;  /* 0x00000002ea057221 */ /* 0x000fe40000010000 */
[----:B------:R-:W-:Y:S01]  /*4e60*/  FADD.FTZ R3, R201, R3 ;  /* 0x00000003c9037221 */ /* 0x000fe20000010000 */
[----:B------:R-:W-:Y:S01]  /*4e70*/  HMMA.16816.F32 R100, R96, R112, R100 ;  /* 0x000000706064723c */ /* 0x000fe20000001864 */
[----:B------:R-:W-:Y:S02]  /*4e80*/  FADD.FTZ R4, R241, R4 ;  /* 0x00000004f1047221 */ /* 0x000fe40000010000 */
[----:B------:R-:W-:Y:S01]  /*4e90*/  FADD.FTZ R0, R219, R0 ;  /* 0x00000000db007221 */ /* 0x000fe20000010000 */
[----:B------:R-:W-:Y:S01]  /*4ea0*/  IADD3 R219, R213, 0x1800, RZ ;  /* 0x00001800d5db7810 */ /* 0x000fe20007ffe0ff */
        /* <DEDUP_REMOVED lines=37> */
[----:B------:R-:W-:Y:S01]  /*5100*/  FADD.FTZ R2, R25, R0 ;  /* 0x0000000019027221 */ /* 0x000fe20000010000 */
[----:B------:R-:W-:Y:S01]  /*5110*/  SHF.R.S32.HI R0, RZ, 0x6, R27 ;  /* 0x00000006ff007819 */ /* 0x000fe2000001141b */
[----:B------:R-:W-:-:S02]  /*5120*/  FADD.FTZ R5, R20, R5 ;  /* 0x0000000514057221 */ /* 0x000fc40000010000 */
[----:B------:R-:W-:Y:S01]  /*5130*/  FADD.FTZ R6, R16, R4 ;  /* 0x0000000410067221 */ /* 0x000fe20000010000 */
[----:B------:R-:W-:Y:S01]  /*5140*/  IMNMX R0, RZ, R0, !PT ;  /* 0x00000000ff007217 */ /* 0x000fe20007800200 */
[----:B------:R-:W-:Y:S02]  /*5150*/  FADD.FTZ R4, R15, R3 ;  /* 0x000000030f047221 */ /* 0x000fe40000010000 */
[----:B------:R-:W-:Y:S01]  /*5160*/  FADD.FTZ R3, R24, R2 ;  /* 0x0000000218037221 */ /* 0x000fe20000010000 */
[----:B------:R1:W-:Y:S01]  /*5170*/  STL [R1], R6 ;  /* 0x0000000601007387 */ /* 0x0003e20000100800 */
[----:B------:R-:W-:Y:S01]  /*5180*/  FADD.FTZ R2, R21, R5 ;  /* 0x0000000515027221 */ /* 0x000fe20000010000 */
[----:B------:R-:W-:Y:S02]  /*5190*/  ISETP.GE.AND P0, PT, R204, R0, PT ;  /* 0x00000000cc00720c */ /* 0x000fe40003f06270 */
        /* <DEDUP_REMOVED lines=33> */
.L_x_1377:
[----:B------:R-:W3:Y:S01]  /*53b0*/  LDL.64 R42, [R1+0x48] ;  /* 0x00004800012a7983 */ /* 0x000ee20000100a00 */
[----:B------:R-:W-:Y:S04]  /*53c0*/  DEPBAR.LE SB0, 0x0 ;  /* 0x000080000000791a */ /* 0x000fe80000000000 */
[C---:B------:R-:W-:Y:S01]  /*53d0*/  ISETP.GE.AND P3, PT, R226.reuse, RZ, PT ;  /* 0x000000ffe200720c */ /* 0x040fe20003f66270 */
[----:B------:R-:W4:Y:S01]  /*53e0*/  LDL.64 R142, [R1+0x38] ;  /* 0x00003800018e7983 */ /* 0x000f220000100a00 */
[----:B------:R-:W-:Y:S01]  /*53f0*/  IMAD.MOV.U32 R45, RZ, RZ, c[0x0][0x208] ;  /* 0x00008200ff2d7624 */ /* 0x000fe200078e00ff */
[----:B------:R-:W-:Y:S02]  /*5400*/  MOV R46, c[0x0][0x20c] ;  /* 0x00008300002e7a02 */ /* 0x000fe40000000f00 */
[----:B------:R-:W-:Y:S02]  /*5410*/  MOV R235, 0xffffffc0 ;  /* 0xffffffc000eb7802 */ /* 0x000fe40000000f00 */
[----:B--2---:R-:W2:Y:S04]  /*5420*/  LDL R47, [R1+0x2c] ;  /* 0x00002c00012f7983 */ /* 0x004ea80000100800 */
[----:B------:R-:W2:Y:S02]  /*5430*/  LDL R55, [R1+0x28] ;  /* 0x0000280001377983 */ /* 0x000ea40000100800 */
[----:B------:R-:W-:Y:S01]  /*5440*/  @P3 SHF.R.S32.HI R0, RZ, 0x1f, R226 ;  /* 0x0000001fff003819 */ /* 0x000fe200000114e2 */
[----:B------:R-:W-:Y:S01]  /*5450*/  @P3 IMAD.WIDE.U32 R36, R226, c[0x0][0x208], RZ ;  /* 0x00008200e2243a25 */ /* 0x000fe200078e00ff */
[----:B------:R-:W2:Y:S03]  /*5460*/  LDL R58, [R1+0x24] ;  /* 0x00002400013a7983 */ /* 0x000ea60000100800 */
[----:B------:R-:W-:Y:S01]  /*5470*/  @P3 IMAD R0, R0, c[0x0][0x208], RZ ;  /* 0x0000820000003a24 */ /* 0x000fe200078e02ff */
[----:B------:R-:W2:Y:S01]  /*5480*/  LDL R54, [R1+0x20] ;  /* 0x0000200001367983 */ /* 0x000ea20000100800 */
[----:B------:R-:W-:Y:S02]  /*5490*/  @P3 IMAD.SHL.U32 R2, R36, 0x40, RZ ;  /* 0x0000004024023824 */ /* 0x000fe400078e00ff */
[----:B------:R-:W-:Y:S01]  /*54a0*/  @P3 IMAD R0, R226, c[0x0][0x20c], R0 ;  /* 0x00008300e2003a24 */ /* 0x000fe200078e0200 */
[----:B------:R-:W-:Y:S03]  /*54b0*/  BAR.SYNC.DEFER_BLOCKING 0x0 ;  /* 0x0000000000007b1d */ /* 0x000fe60000010000 */
[----:B------:R-:W-:Y:S05]  /*54c0*/  @P3 IMAD.IADD R0, R37, 0x1, R0 ;  /* 0x0000000125003824 */ /* 0x000fea00078e0200 */
[----:B------:R-:W-:Y:S01]  /*54d0*/  @P3 SHF.L.U64.HI R0, R36, 0x6, R0 ;  /* 0x0000000624003819 */ /* 0x000fe20000010200 */
[----:B-----5:R-:W-:Y:S04]  /*54e0*/  STL [R1+0x68], R213 ;  /* 0x000068d501007387 */ /* 0x020fe80000100800 */
[----:B------:R-:W-:Y:S04]  /*54f0*/  STL [R1+0x6c], R224 ;  /* 0x00006ce001007387 */ /* 0x000fe80000100800 */
[----:B------:R-:W2:Y:S04]  /*5500*/  LDL R234, [R1+0x54] ;  /* 0x0000540001ea7983 */ /* 0x000ea80000100800 */
[----:B------:R-:W2:Y:S06]  /*5510*/  LDL.64 R232, [R1+0x40] ;  /* 0x0000400001e87983 */ /* 0x000eac0000100a00 */
[----:B------:R-:W-:Y:S08]  /*5520*/  LDSM.16.M88.4 R64, [R211+0x6100] ;  /* 0x00610000d340783b */ /* 0x000ff00000000200 */
[----:B------:R-:W1:Y:S08]  /*5530*/  LDSM.16.M88.4 R16, [R208+0x3100] ;  /* 0x00310000d010783b */ /* 0x000e700000000200 */
[----:B------:R-:W1:Y:S08]  /*5540*/  LDSM.16.M88.4 R60, [R211+0x7100] ;  /* 0x00710000d33c783b */ /* 0x000e700000000200 */
[----:B------:R-:W1:Y:S08]  /*5550*/  LDSM.16.M88.4 R32, [R208+0x3500] ;  /* 0x00350000d020783b */ /* 0x000e700000000200 */
[----:B------:R-:W2:Y:S06]  /*5560*/  LDL.64 R230, [R1+0x30] ;  /* 0x0000300001e67983 */ /* 0x000eac0000100a00 */
[----:B------:R-:W2:Y:S08]  /*5570*/  LDSM.16.M88.4 R48, [R208+0x3900] ;  /* 0x00390000d030783b */ /* 0x000eb00000000200 */
[----:B------:R-:W2:Y:S01]  /*5580*/  LDL R227, [R1+0x14] ;  /* 0x0000140001e37983 */ /* 0x000ea20000100800 */
[-C--:B-1----:R-:W-:Y:S03]  /*5590*/  HMMA.16816.F32 R4, R64, R16.reuse, RZ ;  /* 0x000000104004723c */ /* 0x082fe600000018ff */
[----:B------:R-:W1:Y:S05]  /*55a0*/  LDSM.16.M88.4 R148, [R208+0x3d00] ;  /* 0x003d0000d094783b */ /* 0x000e6a0000000200 */
[C---:B------:R-:W-:Y:S03]  /*55b0*/  HMMA.16816.F32 R8, R60.reuse, R16, RZ ;  /* 0x000000103c08723c */ /* 0x040fe600000018ff */
[----:B------:R-:W2:Y:S04]  /*55c0*/  LDL R228, [R1+0x10] ;  /* 0x0000100001e47983 */ /* 0x000ea80000100800 */
[----:B------:R-:W-:Y:S01]  /*55d0*/  LDSM.16.M88.4 R176, [R212+0x6100] ;  /* 0x00610000d4b0783b */ /* 0x000fe20000000200 */
[-C--:B------:R-:W-:Y:S07]  /*55e0*/  HMMA.16816.F32 R12, R60, R18.reuse, RZ ;  /* 0x000000123c0c723c */ /* 0x080fee00000018ff */
[----:B------:R1:W2:Y:S01]  /*55f0*/  LDSM.16.M88.4 R180, [R213] ;  /* 0x00000000d5b4783b */ /* 0x0002a20000000200 */
[C---:B------:R-:W-:Y:S07]  /*5600*/  HMMA.16816.F32 R16, R64.reuse, R18, RZ ;  /* 0x000000124010723c */ /* 0x040fee00000018ff */
[----:B------:R-:W2:Y:S01]  /*5610*/  LDSM.16.M88.4 R184, [R212+0x7100] ;  /* 0x00710000d4b8783b */ /* 0x000ea20000000200 */
[-C--:B------:R-:W-:Y:S07]  /*5620*/  HMMA.16816.F32 R20, R64, R32.reuse, RZ ;  /* 0x000000204014723c */ /* 0x080fee00000018ff */
[----:B------:R1:W2:Y:S01]  /*5630*/  LDSM.16.M88.4 R188, [R224] ;  /* 0x00000000e0bc783b */ /* 0x0002a20000000200 */
[C---:B------:R-:W-:Y:S07]  /*5640*/  HMMA.16816.F32 R24, R60.reuse, R32, RZ ;  /* 0x000000203c18723c */ /* 0x040fee00000018ff */
[----:B-1----:R-:W2:Y:S01]  /*5650*/  LDL R213, [R1+0x1c] ;  /* 0x00001c0001d57983 */ /* 0x002ea20000100800 */
[-C--:B------:R-:W-:Y:S03]  /*5660*/  HMMA.16816.F32 R28, R60, R34.reuse, RZ ;  /* 0x000000223c1c723c */ /* 0x080fe600000018ff */
[----:B------:R-:W1:Y:S05]  /*5670*/  LDSM.16.M88.4 R192, [R223] ;  /* 0x00000000dfc0783b */ /* 0x000e6a0000000200 */
[C---:B------:R-:W-:Y:S03]  /*5680*/  HMMA.16816.F32 R32, R64.reuse, R34, RZ ;  /* 0x000000224020723c */ /* 0x040fe600000018ff */
[----:B------:R-:W1:Y:S08]  /*5690*/  LDSM.16.M88.4 R196, [R222] ;  /* 0x00000000dec4783b */ /* 0x000e700000000200 */
[----:B------:R-:W2:Y:S04]  /*56a0*/  LDL R224, [R1+0x18] ;  /* 0x0000180001e07983 */ /* 0x000ea80000100800 */
[----:B------:R-:W2:Y:S04]  /*56b0*/  LDL R237, [R1+0x5c] ;  /* 0x00005c0001ed7983 */ /* 0x000ea80000100800 */
[----:B------:R-:W2:Y:S04]  /*56c0*/  LDL R236, [R1+0x38] ;  /* 0x0000380001ec7983 */ /* 0x000ea80000100800 */
[----:B------:R-:W2:Y:S01]  /*56d0*/  LDL R229, [R1+0x60] ;  /* 0x0000600001e57983 */ /* 0x000ea20000100800 */
[----:B---3--:R-:W-:Y:S04]  /*56e0*/  @P3 IADD3 R3, P0, R2, R42, RZ ;  /* 0x0000002a02033210 */ /* 0x008fe80007f1e0ff */
[----:B----4-:R-:W-:Y:S02]  /*56f0*/  @P3 IADD3.X R36, R0, R143, RZ, P0, !PT ;  /* 0x0000008f00243210 */ /* 0x010fe400007fe4ff */
[C---:B------:R-:W-:Y:S02]  /*5700*/  @P3 LEA R52, P0, R3.reuse, c[0x0][0x1f8], 0x1 ;  /* 0x00007e0003343a11 */ /* 0x040fe400078008ff */
[-C--:B--2---:R-:W-:Y:S02]  /*5710*/  @P3 IADD3 R40, P1, R2, R47.reuse, RZ ;  /* 0x0000002f02283210 */ /* 0x084fe40007f3e0ff */
[----:B------:R-:W-:Y:S02]  /*5720*/  @P3 LEA.HI.X R53, R3, c[0x0][0x1fc], R36, 0x1, P0 ;  /* 0x00007f0003353a11 */ /* 0x000fe400000f0c24 */
[-C--:B------:R-:W-:Y:S01]  /*5730*/  HMMA.16816.F32 R36, R64, R48.reuse, RZ ;  /* 0x000000304024723c */ /* 0x080fe200000018ff */
[----:B------:R-:W-:Y:S01]  /*5740*/  @P3 IMAD.X R41, R0, 0x1, R55, P1 ;  /* 0x0000000100293824 */ /* 0x000fe200008e0637 */
[C---:B------:R-:W-:Y:S01]  /*5750*/  @P3 LEA R56, P1, R40.reuse, c[0x0][0x1f8], 0x1 ;  /* 0x00007e0028383a11 */ /* 0x040fe200078208ff */
[----:B------:R-:W-:Y:S01]  /*5760*/  @!PT LDS RZ, [RZ] ;  /* 0x00000000fffff984 */ /* 0x000fe20000000800 */
[----:B------:R-:W-:Y:S01]  /*5770*/  @!PT LDS RZ, [RZ] ;  /* 0x00000000fffff984 */ /* 0x000fe20000000800 */
[----:B------:R-:W-:Y:S01]  /*5780*/  @!PT LDS RZ, [RZ] ;  /* 0x00000000fffff984 */ /* 0x000fe20000000800 */
[----:B------:R2:W-:Y:S01]  /*5790*/  @P3 LDGSTS.E.BYPASS.LTC128B.128 [R225+0x100], [R52.64], !P6 ;  /* 0x0010000034e13fae */ /* 0x0005e2000f101d46 */
[C---:B------:R-:W-:Y:S02]  /*57a0*/  @P3 LEA R3, P0, R45.reuse, R2, 0x5 ;  /* 0x000000022d033211 */ /* 0x040fe400078028ff */
[----:B------:R-:W-:Y:S02]  /*57b0*/  @P3 LEA.HI.X R57, R40, c[0x0][0x1fc], R41, 0x1, P1 ;  /* 0x00007f0028393a11 */ /* 0x000fe400008f0c29 */
[----:B------:R-:W-:Y:S03]  /*57c0*/  @P3 IADD3 R44, P1, R2, R58, RZ ;  /* 0x0000003a022c3210 */ /* 0x000fe60007f3e0ff */
[----:B------:R3:W-:Y:S01]  /*57d0*/  @P3 LDGSTS.E.BYPASS.LTC128B.128 [R225+0x1100], [R56.64], !P5 ;  /* 0x0110000038e13fae */ /* 0x0007e2000e901d46 */
[----:B------:R-:W-:Y:S01]  /*57e0*/  @P3 LEA.HI.X R2, R45, R0, R46, 0x5, P0 ;  /* 0x000000002d023211 */ /* 0x000fe200000f2c2e */
[----:B------:R-:W-:Y:S01]  /*57f0*/  @P3 IMAD.X R46, R0, 0x1, R54, P1 ;  /* 0x00000001002e3824 */ /* 0x000fe200008e0636 */
[----:B------:R-:W-:Y:S02]  /*5800*/  @P3 IADD3 R45, P0, R3, R42, RZ ;  /* 0x0000002a032d3210 */ /* 0x000fe40007f1e0ff */
[C---:B------:R-:W-:Y:S02]  /*5810*/  HMMA.16816.F32 R40, R60.reuse, R48, RZ ;  /* 0x000000303c28723c */ /* 0x040fe400000018ff */
[----:B------:R-:W-:Y:S01]  /*5820*/  @P3 LEA R144, P1, R44, c[0x0][0x1f8], 0x1 ;  /* 0x00007e002c903a11 */ /* 0x000fe200078208ff */
[----:B------:R-:W-:Y:S01]  /*5830*/  @P3 IMAD.X R0, R2, 0x1, R143, P0 ;  /* 0x0000000102003824 */ /* 0x000fe200000e068f */
        /* <DEDUP_REMOVED lines=14> */
[----:B------:R-:W-:Y:S01]  /*5920*/  @P3 LEA.HI.X R3, R3, c[0x0][0x1fc], R54, 0x1, P0 ;  /* 0x00007f0003033a11 */ /* 0x000fe200000f0c36 */
[----:B------:R2:W4:Y:S02]  /*5930*/  LDL R0, [R1+0x58] ;  /* 0x0000580001007983 */ /* 0x0005240000100800 */
[-C--:B--2---:R-:W-:Y:S02]  /*5940*/  HMMA.16816.F32 R52, R64, R148.reuse, RZ ;  /* 0x000000944034723c */ /* 0x084fe400000018ff */
[----:B------:R2:W-:Y:S06]  /*5950*/  @P3 LDGSTS.E.BYPASS.LTC128B.128 [R225+0x1900], [R142.64], !P5 ;  /* 0x019000008ee13fae */ /* 0x0005ec000e901d46 */
[C---:B---3--:R-:W-:Y:S02]  /*5960*/  HMMA.16816.F32 R56, R60.reuse, R148, RZ ;  /* 0x000000943c38723c */ /* 0x048fe400000018ff */
[----:B------:R3:W-:Y:S01]  /*5970*/  @P3 LDGSTS.E.BYPASS.LTC128B.128 [R225+0x2900], [R2.64], !P4 ;  /* 0x0290000002e13fae */ /* 0x0007e2000e101d46 */
[----:B------:R-:W-:Y:S05]  /*5980*/  ISETP.GE.AND P3, PT, R226, 0x1, PT ;  /* 0x00000001e200780c */ /* 0x000fea0003f66270 */
[-C--:B------:R-:W-:Y:S02]  /*5990*/  HMMA.16816.F32 R60, R60, R150.reuse, RZ ;  /* 0x000000963c3c723c */ /* 0x080fe400000018ff */
[----:B-1----:R-:W-:Y:S06]  /*59a0*/  LDSM.16.M88.4 R200, [R211+0x9100] ;  /* 0x00910000d3c8783b */ /* 0x002fec0000000200 */
[----:B------:R-:W-:Y:S02]  /*59b0*/  HMMA.16816.F32 R64, R64, R150, RZ ;  /* 0x000000964040723c */ /* 0x000fe400000018ff */
[----:B------:R-:W0:Y:S06]  /*59c0*/  LDGDEPBAR ;  /* 0x00000000000079af */ /* 0x000e2c0000000000 */
[-C--:B------:R-:W-:Y:S02]  /*59d0*/  HMMA.16816.F32 R4, R176, R180.reuse, R4 ;  /* 0x000000b4b004723c */ /* 0x080fe40000001804 */
[----:B------:R-:W-:Y:S06]  /*59e0*/  LDSM.16.M88.4 R148, [R211+0x8100] ;  /* 0x00810000d394783b */ /* 0x000fec0000000200 */
[C---:B------:R-:W-:Y:S02]  /*59f0*/  HMMA.16816.F32 R8, R184.reuse, R180, R8 ;  /* 0x000000b4b808723c */ /* 0x040fe40000001808 */
[----:B------:R-:W-:Y:S06]  /*5a00*/  LDSM.16.M88.4 R204, [R208+0x4900] ;  /* 0x00490000d0cc783b */ /* 0x000fec0000000200 */
[-C--:B------:R-:W-:Y:S08]  /*5a10*/  HMMA.16816.F32 R12, R184, R182.reuse, R12 ;  /* 0x000000b6b80c723c */ /* 0x080ff0000000180c */
[C---:B------:R-:W-:Y:S01]  /*5a20*/  HMMA.16816.F32 R16, R176.reuse, R182, R16 ;  /* 0x000000b6b010723c */ /* 0x040fe20000001810 */
[----:B------:R-:W1:Y:S07]  /*5a30*/  LDSM.16.M88.4 R180, [R208+0x4100] ;  /* 0x00410000d0b4783b */ /* 0x000e6e0000000200 */
[-C--:B------:R-:W-:Y:S08]  /*5a40*/  HMMA.16816.F32 R20, R176, R188.reuse, R20 ;  /* 0x000000bcb014723c */ /* 0x080ff00000001814 */
        /* <DEDUP_REMOVED lines=8> */
[----:B------:R-:W-:Y:S07]  /*5ad0*/  LDSM.16.M88.4 R192, [R220] ;  /* 0x00000000dcc0783b */ /* 0x000fee0000000200 */
[-C--:B------:R-:W-:Y:S08]  /*5ae0*/  HMMA.16816.F32 R52, R176, R196.reuse, R52 ;  /* 0x000000c4b034723c */ /* 0x080ff00000001834 */
[C---:B------:R-:W-:Y:S08]  /*5af0*/  HMMA.16816.F32 R56, R184.reuse, R196, R56 ;  /* 0x000000c4b838723c */ /* 0x040ff00000001838 */
[-C--:B------:R-:W-:Y:S01]  /*5b00*/  HMMA.16816.F32 R60, R184, R198.reuse, R60 ;  /* 0x000000c6b83c723c */ /* 0x080fe2000000183c */
[----:B------:R-:W-:Y:S07]  /*5b10*/  LDSM.16.M88.4 R184, [R221] ;  /* 0x00000000ddb8783b */ /* 0x000fee0000000200 */
[----:B------:R-:W-:Y:S01]  /*5b20*/  HMMA.16816.F32 R64, R176, R198, R64 ;  /* 0x000000c6b040723c */ /* 0x000fe20000001840 */
[----:B------:R-:W2:Y:S07]  /*5b30*/  LDSM.16.M88.4 R176, [R208+0x4d00] ;  /* 0x004d0000d0b0783b */ /* 0x000eae0000000200 */
        /* <DEDUP_REMOVED lines=15> */
[----:B------:R-:W3:Y:S07]  /*5c30*/  LDSM.16.M88.4 R204, [R218] ;  /* 0x00000000dacc783b */ /* 0x000eee0000000200 */
[-C--:B--2---:R-:W-:Y:S08]  /*5c40*/  HMMA.16816.F32 R52, R148, R176.reuse, R52 ;  /* 0x000000b09434723c */ /* 0x084ff00000001834 */
[C---:B------:R-:W-:Y:S08]  /*5c50*/  HMMA.16816.F32 R56, R200.reuse, R176, R56 ;  /* 0x000000b0c838723c */ /* 0x040ff00000001838 */
[-C--:B------:R-:W-:Y:S01]  /*5c60*/  HMMA.16816.F32 R60, R200, R178.reuse, R60 ;  /* 0x000000b2c83c723c */ /* 0x080fe2000000183c */
[----:B------:R-:W-:Y:S07]  /*5c70*/  LDSM.16.M88.4 R200, [R208+0x5d00] ;  /* 0x005d0000d0c8783b */ /* 0x000fee0000000200 */
[----:B------:R-:W-:Y:S01]  /*5c80*/  HMMA.16816.F32 R64, R148, R178, R64 ;  /* 0x000000b29440723c */ /* 0x000fe20000001840 */
[----:B------:R-:W-:Y:S07]  /*5c90*/  LDSM.16.M88.4 R148, [R211+0xa100] ;  /* 0x00a10000d394783b */ /* 0x000fee0000000200 */
[-C--:B-1----:R-:W-:Y:S01]  /*5ca0*/  HMMA.16816.F32 R4, R180, R184.reuse, R4 ;  /* 0x000000b8b404723c */ /* 0x082fe20000001804 */
[----:B------:R-:W1:Y:S07]  /*5cb0*/  LDSM.16.M88.4 R176, [R208+0x5100] ;  /* 0x00510000d0b0783b */ /* 0x000e6e0000000200 */
[C---:B------:R-:W-:Y:S04]  /*5cc0*/  HMMA.16816.F32 R8, R188.reuse, R184, R8 ;  /* 0x000000b8bc08723c */ /* 0x040fe80000001808 */
[----:B----4-:R-:W-:Y:S01]  /*5cd0*/  @P2 SHF.R.U32.HI R0, RZ, c[0x0][0x2cc], R234 ;  /* 0x0000b300ff002a19 */ /* 0x010fe200000116ea */
[----:B------:R-:W-:Y:S03]  /*5ce0*/  IMAD.MOV.U32 R234, RZ, RZ, c[0x0][0x1e0] ;  /* 0x00007800ffea7624 */ /* 0x000fe600078e00ff */
[-C--:B------:R-:W-:Y:S01]  /*5cf0*/  HMMA.16816.F32 R12, R188, R186.reuse, R12 ;  /* 0x000000babc0c723c */ /* 0x080fe2000000180c */
[----:B------:R-:W-:Y:S03]  /*5d00*/  SHFL.IDX PT, R145, R0, 0x3, 0x1c1f ;  /* 0x007c1f0000917f89 */ /* 0x000fe600000e0000 */
[----:B------:R-:W-:Y:S04]  /*5d10*/  IMAD.SHL.U32 R234, R234, 0x20, RZ ;  /* 0x00000020eaea7824 */ /* 0x000fe800078e00ff */
[C---:B------:R-:W-:Y:S01]  /*5d20*/  HMMA.16816.F32 R16, R180.reuse, R186, R16 ;  /* 0x000000bab410723c */ /* 0x040fe20000001810 */
[----:B------:R-:W2:Y:S07]  /*5d30*/  LDSM.16.M88.4 R184, [R211+0xb100] ;  /* 0x00b10000d3b8783b */ /* 0x000eae0000000200 */
        /* <DEDUP_REMOVED lines=9> */
[----:B------:R-:W2:Y:S07]  /*5dd0*/  LDSM.16.M88.4 R196, [R208+0x5900] ;  /* 0x00590000d0c4783b */ /* 0x000eae0000000200 */
[-C--:B---3--:R-:W-:Y:S08]  /*5de0*/  HMMA.16816.F32 R52, R180, R204.reuse, R52 ;  /* 0x000000ccb434723c */ /* 0x088ff00000001834 */
[C---:B------:R-:W-:Y:S07]  /*5df0*/  HMMA.16816.F32 R56, R188.reuse, R204, R56 ;  /* 0x000000ccbc38723c */ /* 0x040fee0000001838 */
[----:B------:R-:W-:Y:S01]  /*5e00*/  IADD3 R204, R226, -0x1, RZ ;  /* 0xffffffffe2cc7810 */ /* 0x000fe20007ffe0ff */
[-C--:B------:R-:W-:Y:S01]  /*5e10*/  HMMA.16816.F32 R60, R188, R206.reuse, R60 ;  /* 0x000000cebc3c723c */ /* 0x080fe2000000183c */
[----:B------:R-:W-:Y:S03]  /*5e20*/  LDSM.16.M88.4 R188, [R212+0xb100] ;  /* 0x00b10000d4bc783b */ /* 0x000fe60000000200 */
[----:B------:R-:W-:Y:S01]  /*5e30*/  @P3 IMAD.WIDE.U32 R2, R204, c[0x0][0x1e0], RZ ;  /* 0x00007800cc023a25 */ /* 0x000fe200078e00ff */
[----:B------:R-:W-:Y:S03]  /*5e40*/  @P3 SHF.R.S32.HI R142, RZ, 0x1f, R204 ;  /* 0x0000001fff8e3819 */ /* 0x000fe600000114cc */
[----:B------:R-:W-:Y:S01]  /*5e50*/  HMMA.16816.F32 R64, R180, R206, R64 ;  /* 0x000000ceb440723c */ /* 0x000fe20000001840 */
[----:B------:R-:W-:Y:S03]  /*5e60*/  LDSM.16.M88.4 R180, [R217] ;  /* 0x00000000d9b4783b */ /* 0x000fe60000000200 */
[----:B------:R-:W-:Y:S04]  /*5e70*/  @P3 IMAD R142, R142, c[0x0][0x1e0], RZ ;  /* 0x000078008e8e3a24 */ /* 0x000fe800078e02ff */
[-C--:B-1----:R-:W-:Y:S05]  /*5e80*/  HMMA.16816.F32 R4, R148, R176.reuse, R4 ;  /* 0x000000b09404723c */ /* 0x082fea0000001804 */
[----:B------:R-:W-:Y:S03]  /*5e90*/  @P3 IMAD R142, R204, c[0x0][0x1e4], R142 ;  /* 0x00007900cc8e3a24 */ /* 0x000fe600078e028e */
[C---:B--2---:R-:W-:Y:S04]  /*5ea0*/  HMMA.16816.F32 R8, R184.reuse, R176, R8 ;  /* 0x000000b0b808723c */ /* 0x044fe80000001808 */
[----:B------:R-:W-:Y:S01]  /*5eb0*/  @P3 IMAD.IADD R142, R3, 0x1, R142 ;  /* 0x00000001038e3824 */ /* 0x000fe200078e028e */
[C---:B------:R-:W-:Y:S03]  /*5ec0*/  @P3 SHF.L.U32 R3, R2.reuse, 0x6, RZ ;  /* 0x0000000602033819 */ /* 0x040fe600000006ff */
[-C--:B------:R-:W-:Y:S04]  /*5ed0*/  HMMA.16816.F32 R12, R184, R178.reuse, R12 ;  /* 0x000000b2b80c723c */ /* 0x080fe8000000180c */
[----:B------:R-:W-:Y:S02]  /*5ee0*/  @P3 SHF.L.U64.HI R2, R2, 0x6, R142 ;  /* 0x0000000602023819 */ /* 0x000fe4000001028e */
[C---:B------:R-:W-:Y:S02]  /*5ef0*/  @P3 IADD3 R142, P1, R3.reuse, R232, RZ ;  /* 0x000000e8038e3210 */ /* 0x040fe40007f3e0ff */
[C---:B------:R-:W-:Y:S01]  /*5f00*/  HMMA.16816.F32 R16, R148.reuse, R178, R16 ;  /* 0x000000b29410723c */ /* 0x040fe20000001810 */
[----:B------:R-:W1:Y:S03]  /*5f10*/  LDSM.16.M88.4 R176, [R212+0xa100] ;  /* 0x00a10000d4b0783b */ /* 0x000e660000000200 */
[----:B------:R-:W-:Y:S01]  /*5f20*/  @P3 IMAD.X R144, R2, 0x1, R231, P1 ;  /* 0x0000000102903824 */ /* 0x000fe200008e06e7 */
[----:B------:R-:W-:Y:S03]  /*5f30*/  @P3 IADD3 R143, P1, R3, R213, RZ ;  /* 0x000000d5038f3210 */ /* 0x000fe60007f3e0ff */
[-C--:B----4-:R-:W-:Y:S08]  /*5f40*/  HMMA.16816.F32 R20, R148, R192.reuse, R20 ;  /* 0x000000c09414723c */ /* 0x090ff00000001814 */
[C---:B------:R-:W-:Y:S01]  /*5f50*/  HMMA.16816.F32 R24, R184.reuse, R192, R24 ;  /* 0x000000c0b818723c */ /* 0x040fe20000001818 */
[----:B------:R-:W-:Y:S07]  /*5f60*/  SHFL.IDX PT, R192, R0, 0x1, 0x1c1f ;  /* 0x003c1f0000c07f89 */ /* 0x000fee00000e0000 */
[-C--:B------:R-:W-:Y:S01]  /*5f70*/  HMMA.16816.F32 R28, R184, R194.reuse, R28 ;  /* 0x000000c2b81c723c */ /* 0x080fe2000000181c */
[----:B------:R-:W-:Y:S07]  /*5f80*/  SHFL.IDX PT, R193, R0, 0x2, 0x1c1f ;  /* 0x005c1f0000c17f89 */ /* 0x000fee00000e0000 */
[C---:B------:R-:W-:Y:S01]  /*5f90*/  HMMA.16816.F32 R32, R148.reuse, R194, R32 ;  /* 0x000000c29420723c */ /* 0x040fe20000001820 */
[----:B------:R-:W-:Y:S07]  /*5fa0*/  SHFL.IDX PT, R194, R0, RZ, 0x1c1f ;  /* 0x001c1fff00c27589 */ /* 0x000fee00000e0000 */
[-C--:B------:R-:W-:Y:S08]  /*5fb0*/  HMMA.16816.F32 R36, R148, R196.reuse, R36 ;  /* 0x000000c49424723c */ /* 0x080ff00000001824 */
[C---:B------:R-:W-:Y:S08]  /*5fc0*/  HMMA.16816.F32 R40, R184.reuse, R196, R40 ;  /* 0x000000c4b828723c */ /* 0x040ff00000001828 */
[-C--:B------:R-:W-:Y:S08]  /*5fd0*/  HMMA.16816.F32 R44, R184, R198.reuse, R44 ;  /* 0x000000c6b82c723c */ /* 0x080ff0000000182c */
[C---:B------:R-:W-:Y:S08]  /*5fe0*/  HMMA.16816.F32 R48, R148.reuse, R198, R48 ;  /* 0x000000c69430723c */ /* 0x040ff00000001830 */
[-C--:B------:R-:W-:Y:S08]  /*5ff0*/  HMMA.16816.F32 R52, R148, R200.reuse, R52 ;  /* 0x000000c89434723c */ /* 0x080ff00000001834 */
[C---:B------:R-:W-:Y:S08]  /*6000*/  HMMA.16816.F32 R56, R184.reuse, R200, R56 ;  /* 0x000000c8b838723c */ /* 0x040ff00000001838 */
[-C--:B------:R-:W-:Y:S01]  /*6010*/  HMMA.16816.F32 R60, R184, R202.reuse, R60 ;  /* 0x000000cab83c723c */ /* 0x080fe2000000183c */
[----:B------:R-:W2:Y:S07]  /*6020*/  LDSM.16.M88.4 R184, [R216] ;  /* 0x00000000d8b8783b */ /* 0x000eae0000000200 */
[----:B------:R-:W-:Y:S01]  /*6030*/  HMMA.16816.F32 R64, R148, R202, R64 ;  /* 0x000000ca9440723c */ /* 0x000fe20000001840 */
[----:B------:R-:W3:Y:S06]  /*6040*/  LDSM.16.M88.4 R148, [R215] ;  /* 0x00000000d794783b */ /* 0x000eec0000000200 */
[C---:B------:R-:W-:Y:S01]  /*6050*/  @P3 LEA R202, P0, R142.reuse, c[0x0][0x1c8], 0x1 ;  /* 0x000072008eca3a11 */ /* 0x040fe200078008ff */
[-C--:B-1----:R-:W-:Y:S05]  /*6060*/  HMMA.16816.F32 R4, R176, R180.reuse, R4 ;  /* 0x000000b4b004723c */ /* 0x082fea0000001804 */
[----:B------:R-:W-:Y:S01]  /*6070*/  @P3 LEA.HI.X R203, R142, c[0x0][0x1cc], R144, 0x1, P0 ;  /* 0x000073008ecb3a11 */ /* 0x000fe200000f0c90 */
[----:B------:R-:W-:Y:S01]  /*6080*/  @P3 IMAD.X R144, R2, 0x1, R224, P1 ;  /* 0x0000000102903824 */ /* 0x000fe200008e06e0 */
[C---:B------:R-:W-:Y:S01]  /*6090*/  @P3 LEA R200, P0, R143.reuse, c[0x0][0x1c8], 0x1 ;  /* 0x000072008fc83a11 */ /* 0x040fe200078008ff */
[C---:B------:R-:W-:Y:S04]  /*60a0*/  HMMA.16816.F32 R8, R188.reuse, R180, R8 ;  /* 0x000000b4bc08723c */ /* 0x040fe80000001808 */
[----:B------:R-:W-:Y:S01]  /*60b0*/  @P3 LEA.HI.X R201, R143, c[0x0][0x1cc], R144, 0x1, P0 ;  /* 0x000073008fc93a11 */ /* 0x000fe200000f0c90 */
[----:B------:R-:W-:Y:S01]  /*60c0*/  IMAD R142, R226, R235, 0x1 ;  /* 0x00000001e28e7424 */ /* 0x000fe200078e02eb */
[----:B------:R-:W-:Y:S02]  /*60d0*/  MOV R235, 0x5 ;  /* 0x0000000500eb7802 */ /* 0x000fe40000000f00 */
[-C--:B------:R-:W-:Y:S04]  /*60e0*/  HMMA.16816.F32 R12, R188, R182.reuse, R12 ;  /* 0x000000b6bc0c723c */ /* 0x080fe8000000180c */
[----:B------:R-:W-:Y:S01]  /*60f0*/  @P3 IADD3 R180, P0, R234, R3, RZ ;  /* 0x00000003eab43210 */ /* 0x000fe20007f1e0ff */
[----:B------:R-:W-:Y:S01]  /*6100*/  IMAD.MOV.U32 R234, RZ, RZ, c[0x0][0x1e0] ;  /* 0x00007800ffea7624 */ /* 0x000fe200078e00ff */
[----:B------:R-:W-:Y:S02]  /*6110*/  @P3 IADD3 R3, P1, R3, R227, RZ ;  /* 0x000000e303033210 */ /* 0x000fe40007f3e0ff */
[C---:B------:R-:W-:Y:S04]  /*6120*/  HMMA.16816.F32 R16, R176.reuse, R182, R16 ;  /* 0x000000b6b010723c */ /* 0x040fe80000001810 */
[----:B------:R-:W-:Y:S02]  /*6130*/  SHF.L.U64.HI R234, R234, R235, c[0x0][0x1e4] ;  /* 0x00007900eaea7619 */ /* 0x000fe400000102eb */
[----:B------:R-:W-:Y:S02]  /*6140*/  IADD3 R142, R236, R142, -R237 ;  /* 0x0000008eec8e7210 */ /* 0x000fe40007ffe8ed */
[-C--:B--2---:R-:W-:Y:S04]  /*6150*/  HMMA.16816.F32 R20, R176, R184.reuse, R20 ;  /* 0x000000b8b014723c */ /* 0x084fe80000001814 */
[----:B------:R-:W-:Y:S01]  /*6160*/  @P3 IMAD.X R181, R234, 0x1, R2, P0 ;  /* 0x00000001eab53824 */ /* 0x000fe200000e0602 */
[----:B------:R-:W-:Y:S01]  /*6170*/  @P3 IADD3 R0, P0, R180, R232, RZ ;  /* 0x000000e8b4003210 */ /* 0x000fe20007f1e0ff */
[----:B------:R-:W-:Y:S01]  /*6180*/  @P3 IMAD.X R2, R2, 0x1, R228, P1 ;  /* 0x0000000102023824 */ /* 0x000fe200008e06e4 */
[----:B------:R-:W-:Y:S01]  /*6190*/  IADD3 R143, R142, -R229, RZ ;  /* 0x800000e58e8f7210 */ /* 0x000fe20007ffe0ff */
[C---:B------:R-:W-:Y:S04]  /*61a0*/  HMMA.16816.F32 R24, R188.reuse, R184, R24 ;  /* 0x000000b8bc18723c */ /* 0x040fe80000001818 */
[----:B------:R-:W-:Y:S01]  /*61b0*/  @P3 LEA R196, P1, R3, c[0x0][0x1c8], 0x1 ;  /* 0x0000720003c43a11 */ /* 0x000fe200078208ff */
[----:B------:R-:W-:Y:S01]  /*61c0*/  @P3 IMAD.X R144, R181, 0x1, R231, P0 ;  /* 0x00000001b5903824 */ /* 0x000fe200000e06e7 */
[C---:B------:R-:W-:Y:S02]  /*61d0*/  @P3 LEA R198, P0, R0.reuse, c[0x0][0x1c8], 0x1 ;  /* 0x0000720000c63a11 */ /* 0x040fe400078008ff */
[-C--:B------:R-:W-:Y:S04]  /*61e0*/  HMMA.16816.F32 R28, R188, R186.reuse, R28 ;  /* 0x000000babc1c723c */ /* 0x080fe8000000181c */
[----:B------:R-:W-:Y:S02]  /*61f0*/  IADD3 R142, R143, R194, RZ ;  /* 0x000000c28f8e7210 */ /* 0x000fe40007ffe0ff */
[----:B------:R-:W-:Y:S01]  /*6200*/  @P3 LEA.HI.X R197, R3, c[0x0][0x1cc], R2, 0x1, P1 ;  /* 0x0000730003c53a11 */ /* 0x000fe200008f0c02 */
[C---:B------:R-:W-:Y:S01]  /*6210*/  IMAD.IADD R3, R143.reuse, 0x1, R192 ;  /* 0x000000018f037824 */ /* 0x040fe200078e02c0 */
[C---:B------:R-:W-:Y:S04]  /*6220*/  HMMA.16816.F32 R32, R176.reuse, R186, R32 ;  /* 0x000000bab020723c */ /* 0x040fe80000001820 */
[----:B------:R-:W-:Y:S01]  /*6230*/  @P3 LEA.HI.X R199, R0, c[0x0][0x1cc], R144, 0x1, P0 ;  /* 0x0000730000c73a11 */ /* 0x000fe200000f0c90 */
[----:B------:R-:W-:Y:S01]  /*6240*/  IMAD.IADD R2, R143, 0x1, R193 ;  /* 0x000000018f027824 */ /* 0x000fe200078e02c1 */
[C---:B------:R-:W-:Y:S02]  /*6250*/  ISETP.GT.AND P1, PT, R142.reuse, RZ, PT ;  /* 0x000000ff8e00720c */ /* 0x040fe40003f24270 */
[-C--:B---3--:R-:W-:Y:S03]  /*6260*/  HMMA.16816.F32 R36, R176, R148.reuse, R36 ;  /* 0x00000094b024723c */ /* 0x088fe60000001824 */
[----:B------:R-:W-:Y:S02]  /*6270*/  ISETP.GT.AND P0, PT, R142, 0x1, PT ;  /* 0x000000018e00780c */ /* 0x000fe40003f04270 */
[----:B------:R-:W-:Y:S02]  /*6280*/  FSEL R182, R4, -INF , P1 ;  /* 0xff80000004b67808 */ /* 0x000fe40000800000 */
[----:B------:R-:W-:Y:S01]  /*6290*/  FSEL R183, R5, -INF , P0 ;  /* 0xff80000005b77808 */ /* 0x000fe20000000000 */
[C---:B------:R-:W-:Y:S04]  /*62a0*/  HMMA.16816.F32 R40, R188.reuse, R148, R40 ;  /* 0x00000094bc28723c */ /* 0x040fe80000001828 */
[C---:B------:R-:W-:Y:S02]  /*62b0*/  ISETP.GT.AND P1, PT, R3.reuse, RZ, PT ;  /* 0x000000ff0300720c */ /* 0x040fe40003f24270 */
[----:B------:R-:W-:Y:S02]  /*62c0*/  ISETP.GT.AND P0, PT, R3, 0x1, PT ;  /* 0x000000010300780c */ /* 0x000fe40003f04270 */
[-C--:B------:R-:W-:Y:S04]  /*62d0*/  HMMA.16816.F32 R44, R188, R150.reuse, R44 ;  /* 0x00000096bc2c723c */ /* 0x080fe8000000182c */
[----:B------:R-:W-:Y:S02]  /*62e0*/  FSEL R185, R6, -INF , P1 ;  /* 0xff80000006b97808 */ /* 0x000fe40000800000 */
[----:B------:R-:W-:Y:S02]  /*62f0*/  FSEL R184, R7, -INF , P0 ;  /* 0xff80000007b87808 */ /* 0x000fe40000000000 */
[C---:B------:R-:W-:Y:S01]  /*6300*/  HMMA.16816.F32 R48, R176.reuse, R150, R48 ;  /* 0x00000096b030723c */ /* 0x040fe20000001830 */
[----:B------:R-:W1:Y:S01]  /*6310*/  LDSM.16.M88.4 R4, [R214] ;  /* 0x00000000d604783b */ /* 0x000e620000000200 */
[----:B------:R-:W-:Y:S04]  /*6320*/  DEPBAR.LE SB0, 0x0 ;  /* 0x000080000000791a */ /* 0x000fe80000000000 */
[----:B------:R-:W-:Y:S01]  /*6330*/  IADD3 R0, R143, R145, RZ ;  /* 0x000000918f007210 */ /* 0x000fe20007ffe0ff */
[----:B------:R-:W-:Y:S02]  /*6340*/  IMAD.MOV.U32 R143, RZ, RZ, R228 ;  /* 0x000000ffff8f7224 */ /* 0x000fe400078e00e4 */
[----:B------:R-:W-:Y:S01]  /*6350*/  BAR.SYNC.DEFER_BLOCKING 0x0 ;  /* 0x0000000000007b1d */ /* 0x000fe20000010000 */
[C---:B------:R-:W-:Y:S02]  /*6360*/  ISETP.GT.AND P1, PT, R2.reuse, RZ, PT ;  /* 0x000000ff0200720c */ /* 0x040fe40003f24270 */
[----:B------:R-:W-:Y:S02]  /*6370*/  ISETP.GT.AND P0, PT, R2, 0x1, PT ;  /* 0x000000010200780c */ /* 0x000fe40003f04270 */
[----:B------:R-:W-:Y:S02]  /*6380*/  FSEL R187, R8, -INF , P1 ;  /* 0xff80000008bb7808 */ /* 0x000fe40000800000 */
[----:B------:R-:W-:Y:S02]  /*6390*/  ISETP.GT.AND P1, PT, R0, RZ, PT ;  /* 0x000000ff0000720c */ /* 0x000fe40003f24270 */
[----:B------:R-:W-:Y:S01]  /*63a0*/  FSEL R186, R9, -INF , P0 ;  /* 0xff80000009ba7808 */ /* 0x000fe20000000000 */
[----:B------:R-:W-:Y:S01]  /*63b0*/  IMAD.MOV.U32 R9, RZ, RZ, R213 ;  /* 0x000000ffff097224 */ /* 0x000fe200078e00d5 */
[----:B------:R-:W-:Y:S02]  /*63c0*/  FSEL R10, R10, -INF , P1 ;  /* 0xff8000000a0a7808 */ /* 0x000fe40000800000 */
[----:B------:R-:W-:Y:S02]  /*63d0*/  ISETP.GT.AND P0, PT, R0, 0x1, PT ;  /* 0x000000010000780c */ /* 0x000fe40003f04270 */
[----:B------:R-:W-:Y:S02]  /*63e0*/  ISETP.GT.AND P1, PT, R2, 0x8, PT ;  /* 0x000000080200780c */ /* 0x000fe40003f24270 */
[----:B------:R-:W-:Y:S02]  /*63f0*/  FSEL R11, R11, -INF , P0 ;  /* 0xff8000000b0b7808 */ /* 0x000fe40000000000 */
[----:B------:R-:W-:Y:S02]  /*6400*/  FSEL R12, R12, -INF , P1 ;  /* 0xff8000000c0c7808 */ /* 0x000fe40000800000 */
[----:B------:R-:W-:Y:S02]  /*6410*/  ISETP.GT.AND P0, PT, R2, 0x9, PT ;  /* 0x000000090200780c */ /* 0x000fe40003f04270 */
[----:B------:R-:W-:Y:S01]  /*6420*/  ISETP.GT.AND P1, PT, R0, 0x8, PT ;  /* 0x000000080000780c */ /* 0x000fe20003f24270 */
[----:B------:R-:W-:Y:S01]  /*6430*/  @!PT LDS RZ, [RZ] ;  /* 0x00000000fffff984 */ /* 0x000fe20000000800 */
[----:B------:R-:W-:Y:S01]  /*6440*/  @!PT LDS RZ, [RZ] ;  /* 0x00000000fffff984 */ /* 0x000fe20000000800 */
[----:B------:R-:W-:Y:S01]  /*6450*/  @!PT LDS RZ, [RZ] ;  /* 0x00000000fffff984 */ /* 0x000fe20000000800 */
[----:B------:R2:W-:Y:S01]  /*6460*/  @P3 LDGSTS.E.BYPASS.LTC128B.128 [R225+0x3100], [R202.64], !P6 ;  /* 0x03100000cae13fae */ /* 0x0005e2000f101d46 */
[----:B------:R-:W-:Y:S02]  /*6470*/  FSEL R13, R13, -INF , P0 ;  /* 0xff8000000d0d7808 */ /* 0x000fe40000000000 */
[----:B------:R-:W-:Y:S02]  /*6480*/  FSEL R14, R14, -INF , P1 ;  /* 0xff8000000e0e7808 */ /* 0x000fe40000800000 */
[----:B------:R-:W-:Y:S02]  /*6490*/  ISETP.GT.AND P0, PT, R0, 0x9, PT ;  /* 0x000000090000780c */ /* 0x000fe40003f04270 */
[----:B------:R-:W-:Y:S01]  /*64a0*/  ISETP.GT.AND P1, PT, R142, 0x8, PT ;  /* 0x000000088e00780c */ /* 0x000fe20003f24270 */
[-C--:B-1----:R-:W-:Y:S01]  /*64b0*/  HMMA.16816.F32 R52, R176, R4.reuse, R52 ;  /* 0x00000004b034723c */ /* 0x082fe20000001834 */
[----:B------:R1:W-:Y:S04]  /*64c0*/  @P3 LDGSTS.E.BYPASS.LTC128B.128 [R225+0x4100], [R200.64], !P5 ;  /* 0x04100000c8e13fae */ /* 0x0003e8000e901d46 */
[----:B------:R-:W-:Y:S02]  /*64d0*/  FSEL R15, R15, -INF , P0 ;  /* 0xff8000000f0f7808 */ /* 0x000fe40000000000 */
[----:B------:R-:W-:Y:S01]  /*64e0*/  FSEL R16, R16, -INF , P1 ;  /* 0xff80000010107808 */ /* 0x000fe20000800000 */
[C---:B------:R-:W-:Y:S01]  /*64f0*/  HMMA.16816.F32 R56, R188.reuse, R4, R56 ;  /* 0x00000004bc38723c */ /* 0x040fe20000001838 */
[----:B------:R3:W-:Y:S03]  /*6500*/  @P3 LDGSTS.E.BYPASS.LTC128B.128 [R225+0x5100], [R196.64], !P4 ;  /* 0x05100000c4e13fae */ /* 0x0007e6000e101d46 */
[----:B------:R-:W-:Y:S02]  /*6510*/  ISETP.GT.AND P1, PT, R3, 0x8, PT ;  /* 0x000000080300780c */ /* 0x000fe40003f24270 */
[----:B------:R-:W-:Y:S02]  /*6520*/  ISETP.GT.AND P0, PT, R142, 0x9, PT ;  /* 0x000000098e00780c */ /* 0x000fe40003f04270 */
[-C--:B------:R-:W-:Y:S01]  /*6530*/  HMMA.16816.F32 R60, R188, R6.reuse, R60 ;  /* 0x00000006bc3c723c */ /* 0x080fe2000000183c */
[----:B------:R4:W-:Y:S03]  /*6540*/  @P3 LDGSTS.E.BYPASS.LTC128B.128 [R225+0x3900], [R198.64], !P6 ;  /* 0x03900000c6e13fae */ /* 0x0009e6000f101d46 */
[----:B------:R-:W-:Y:S02]  /*6550*/  FSEL R17, R17, -INF , P0 ;  /* 0xff80000011117808 */ /* 0x000fe40000000000 */
[----:B------:R-:W-:Y:S02]  /*6560*/  ISETP.GT.AND P0, PT, R3, 0x9, PT ;  /* 0x000000090300780c */ /* 0x000fe40003f04270 */
[----:B------:R-:W-:Y:S04]  /*6570*/  HMMA.16816.F32 R64, R176, R6, R64 ;  /* 0x00000006b040723c */ /* 0x000fe80000001840 */
[----:B------:R-:W-:Y:S02]  /*6580*/  FSEL R18, R18, -INF , P1 ;  /* 0xff80000012127808 */ /* 0x000fe40000800000 */
[C---:B------:R-:W-:Y:S02]  /*6590*/  ISETP.GT.AND P1, PT, R142.reuse, 0x10, PT ;  /* 0x000000108e00780c */ /* 0x040fe40003f24270 */
[----:B------:R-:W-:Y:S02]  /*65a0*/  FSEL R19, R19, -INF , P0 ;  /* 0xff80000013137808 */ /* 0x000fe40000000000 */
[----:B------:R-:W-:Y:S02]  /*65b0*/  ISETP.GT.AND P0, PT, R142, 0x11, PT ;  /* 0x000000118e00780c */ /* 0x000fe40003f04270 */
[----:B------:R-:W-:Y:S01]  /*65c0*/  FSEL R193, R20, -INF , P1 ;  /* 0xff80000014c17808 */ /* 0x000fe20000800000 */
[----:B------:R-:W-:Y:S01]  /*65d0*/  IMAD.MOV.U32 R20, RZ, RZ, R227 ;  /* 0x000000ffff147224 */ /* 0x000fe200078e00e3 */
[----:B------:R-:W-:Y:S02]  /*65e0*/  ISETP.GT.AND P1, PT, R3, 0x10, PT ;  /* 0x000000100300780c */ /* 0x000fe40003f24270 */
[----:B------:R-:W-:Y:S02]  /*65f0*/  FSEL R192, R21, -INF , P0 ;  /* 0xff80000015c07808 */ /* 0x000fe40000000000 */
[----:B------:R-:W-:Y:S02]  /*6600*/  ISETP.GT.AND P0, PT, R3, 0x11, PT ;  /* 0x000000110300780c */ /* 0x000fe40003f04270 */
[----:B------:R-:W-:Y:S02]  /*6610*/  FSEL R194, R22, -INF , P1 ;  /* 0xff80000016c27808 */ /* 0x000fe40000800000 */
[----:B------:R-:W-:Y:S02]  /*6620*/  FMNMX.FTZ R4, R182, R140, !PT ;  /* 0x0000008cb6047209 */ /* 0x000fe40007810000 */
[C---:B------:R-:W-:Y:S02]  /*6630*/  ISETP.GT.AND P1, PT, R2.reuse, 0x10, PT ;  /* 0x000000100200780c */ /* 0x040fe40003f24270 */
[----:B------:R-:W-:Y:S02]  /*6640*/  FSEL R195, R23, -INF , P0 ;  /* 0xff80000017c37808 */ /* 0x000fe40000000000 */
[----:B------:R-:W-:Y:S02]  /*6650*/  FMNMX.FTZ R4, R183, R4, !PT ;  /* 0x00000004b7047209 */ /* 0x000fe40007810000 */
[----:B------:R-:W-:Y:S02]  /*6660*/  ISETP.GT.AND P0, PT, R2, 0x11, PT ;  /* 0x000000110200780c */ /* 0x000fe40003f04270 */
[----:B------:R-:W-:Y:S02]  /*6670*/  FSEL R206, R24, -INF , P1 ;  /* 0xff80000018ce7808 */ /* 0x000fe40000800000 */
[----:B------:R-:W-:Y:S02]  /*6680*/  ISETP.GT.AND P1, PT, R0, 0x10, PT ;  /* 0x000000100000780c */ /* 0x000fe40003f24270 */
        /* <DEDUP_REMOVED lines=27> */
[C---:B------:R-:W-:Y:S02]  /*6840*/  ISETP.GT.AND P0, PT, R142.reuse, 0x21, PT ;  /* 0x000000218e00780c */ /* 0x040fe40003f04270 */
[----:B------:R-:W-:Y:S02]  /*6850*/  FMNMX.FTZ R145, R189, R145, !PT ;  /* 0x00000091bd917209 */ /* 0x000fe40007810000 */
[----:B------:R-:W-:Y:S02]  /*6860*/  FSEL R233, R37, -INF , P0 ;  /* 0xff80000025e97808 */ /* 0x000fe40000000000 */
[C---:B------:R-:W-:Y:S02]  /*6870*/  ISETP.GT.AND P1, PT, R3.reuse, 0x20, PT ;  /* 0x000000200300780c */ /* 0x040fe40003f24270 */
[----:B------:R-:W-:Y:S02]  /*6880*/  ISETP.GT.AND P0, PT, R142, 0x28, PT ;  /* 0x000000288e00780c */ /* 0x000fe40003f04270 */
[----:B------:R-:W-:Y:S02]  /*6890*/  FMNMX.FTZ R145, R232, R145, !PT ;  /* 0x00000091e8917209 */ /* 0x000fe40007810000 */
[----:B------:R-:W-:Y:S02]  /*68a0*/  FSEL R249, R38, -INF , P1 ;  /* 0xff80000026f97808 */ /* 0x000fe40000800000 */
[----:B------:R-:W-:Y:S02]  /*68b0*/  ISETP.GT.AND P1, PT, R3, 0x21, PT ;  /* 0x000000210300780c */ /* 0x000fe40003f24270 */
[----:B------:R-:W-:Y:S02]  /*68c0*/  FSEL R234, R48, -INF , P0 ;  /* 0xff80000030ea7808 */ /* 0x000fe40000000000 */
[C---:B------:R-:W-:Y:S02]  /*68d0*/  ISETP.GT.AND P0, PT, R142.reuse, 0x29, PT ;  /* 0x000000298e00780c */ /* 0x040fe40003f04270 */
[----:B------:R-:W-:Y:S02]  /*68e0*/  FMNMX.FTZ R145, R233, R145, !PT ;  /* 0x00000091e9917209 */ /* 0x000fe40007810000 */
[----:B------:R-:W-:Y:S02]  /*68f0*/  FSEL R252, R39, -INF , P1 ;  /* 0xff80000027fc7808 */ /* 0x000fe40000800000 */
[----:B------:R-:W-:Y:S02]  /*6900*/  ISETP.GT.AND P1, PT, R142, 0x30, PT ;  /* 0x000000308e00780c */ /* 0x000fe40003f24270 */
[----:B------:R-:W-:Y:S02]  /*6910*/  FSEL R235, R49, -INF , P0 ;  /* 0xff80000031eb7808 */ /* 0x000fe40000000000 */
[----:B------:R-:W-:Y:S02]  /*6920*/  FMNMX.FTZ R145, R234, R145, !PT ;  /* 0x00000091ea917209 */ /* 0x000fe40007810000 */
[----:B------:R-:W-:Y:S02]  /*6930*/  FSEL R236, R52, -INF , P1 ;  /* 0xff80000034ec7808 */ /* 0x000fe40000800000 */
[C---:B------:R-:W-:Y:S02]  /*6940*/  ISETP.GT.AND P0, PT, R142.reuse, 0x31, PT ;  /* 0x000000318e00780c */ /* 0x040fe40003f04270 */
[----:B------:R-:W-:Y:S02]  /*6950*/  FMNMX.FTZ R145, R235, R145, !PT ;  /* 0x00000091eb917209 */ /* 0x000fe40007810000 */
[----:B------:R-:W-:Y:S02]  /*6960*/  FSEL R251, R53, -INF , P0 ;  /* 0xff80000035fb7808 */ /* 0x000fe40000000000 */
[----:B------:R-:W-:Y:S02]  /*6970*/  ISETP.GT.AND P1, PT, R142, 0x38, PT ;  /* 0x000000388e00780c */ /* 0x000fe40003f24270 */
[----:B------:R-:W-:Y:S02]  /*6980*/  FMNMX.FTZ R145, R236, R145, !PT ;  /* 0x00000091ec917209 */ /* 0x000fe40007810000 */
[----:B------:R-:W-:Y:S02]  /*6990*/  FSEL R24, R64, -INF , P1 ;  /* 0xff80000040187808 */ /* 0x000fe40000800000 */
[----:B------:R-:W-:Y:S02]  /*69a0*/  ISETP.GT.AND P0, PT, R142, 0x39, PT ;  /* 0x000000398e00780c */ /* 0x000fe40003f04270 */
        /* <DEDUP_REMOVED lines=9> */
[----:B------:R-:W-:Y:S02]  /*6a40*/  ISETP.GT.AND P0, PT, R2, 0x21, PT ;  /* 0x000000210200780c */ /* 0x000fe40003f04270 */
[----:B------:R-:W-:Y:S02]  /*6a50*/  FMNMX.FTZ R144, R19, R144, !PT ;  /* 0x0000009013907209 */ /* 0x000fe40007810000 */
        /* <DEDUP_REMOVED lines=9> */
[----:B------:R-:W-:Y:S02]  /*6af0*/  ISETP.GT.AND P0, PT, R3, 0x29, PT ;  /* 0x000000290300780c */ /* 0x000fe40003f04270 */
[----:B------:R-:W-:Y:S01]  /*6b00*/  FMNMX.FTZ R144, R190, R144, !PT ;  /* 0x00000090be907209 */ /* 0x000fe20007810000 */
[----:B-1----:R-:W-:Y:S01]  /*6b10*/  IMAD.MOV.U32 R200, RZ, RZ, R246 ;  /* 0x000000ffffc87224 */ /* 0x002fe200078e00f6 */
[----:B------:R-:W-:Y:S02]  /*6b20*/  FMNMX.FTZ R4, R187, R146, !PT ;  /* 0x00000092bb047209 */ /* 0x000fe40007810000 */
[----:B------:R-:W-:Y:S02]  /*6b30*/  FSEL R250, R50, -INF , P1 ;  /* 0xff80000032fa7808 */ /* 0x000fe40000800000 */
[----:B------:R-:W-:Y:S02]  /*6b40*/  ISETP.GT.AND P1, PT, R3, 0x30, PT ;  /* 0x000000300300780c */ /* 0x000fe40003f24270 */
[----:B------:R-:W-:Y:S02]  /*6b50*/  FSEL R239, R51, -INF , P0 ;  /* 0xff80000033ef7808 */ /* 0x000fe40000000000 */
[----:B------:R-:W-:Y:S02]  /*6b60*/  ISETP.GT.AND P0, PT, R3, 0x31, PT ;  /* 0x000000310300780c */ /* 0x000fe40003f04270 */
[----:B------:R-:W-:Y:S02]  /*6b70*/  FMNMX.FTZ R145, R145, R5, !PT ;  /* 0x0000000591917209 */ /* 0x000fe40007810000 */
[----:B------:R-:W-:Y:S02]  /*6b80*/  FMNMX.FTZ R144, R191, R144, !PT ;  /* 0x00000090bf907209 */ /* 0x000fe40007810000 */
[----:B------:R-:W-:Y:S01]  /*6b90*/  FSEL R247, R55, -INF , P0 ;  /* 0xff80000037f77808 */ /* 0x000fe20000000000 */
[----:B------:R-:W1:Y:S01]  /*6ba0*/  SHFL.BFLY PT, R6, R145, 0x1, 0x1f ;  /* 0x0c201f0091067f89 */ /* 0x000e6200000e0000 */
[----:B------:R-:W-:Y:S02]  /*6bb0*/  MOV R8, R224 ;  /* 0x000000e000087202 */ /* 0x000fe40000000f00 */
[----:B------:R-:W-:Y:S02]  /*6bc0*/  FSEL R224, R54, -INF , P1 ;  /* 0xff80000036e07808 */ /* 0x000fe40000800000 */
[----:B------:R-:W-:Y:S02]  /*6bd0*/  FMNMX.FTZ R4, R186, R4, !PT ;  /* 0x00000004ba047209 */ /* 0x000fe40007810000 */
[C---:B------:R-:W-:Y:S02]  /*6be0*/  ISETP.GT.AND P1, PT, R3.reuse, 0x38, PT ;  /* 0x000000380300780c */ /* 0x040fe40003f24270 */
[----:B------:R-:W-:Y:S02]  /*6bf0*/  ISETP.GT.AND P0, PT, R3, 0x39, PT ;  /* 0x000000390300780c */ /* 0x000fe40003f04270 */
[----:B------:R-:W-:Y:S02]  /*6c00*/  FMNMX.FTZ R3, R10, R147, !PT ;  /* 0x000000930a037209 */ /* 0x000fe40007810000 */
[----:B------:R-:W-:Y:S02]  /*6c10*/  FMNMX.FTZ R144, R249, R144, !PT ;  /* 0x00000090f9907209 */ /* 0x000fe40007810000 */
[----:B------:R-:W-:Y:S02]  /*6c20*/  FMNMX.FTZ R4, R12, R4, !PT ;  /* 0x000000040c047209 */ /* 0x000fe40007810000 */
[----:B------:R-:W-:Y:S02]  /*6c30*/  FMNMX.FTZ R3, R11, R3, !PT ;  /* 0x000000030b037209 */ /* 0x000fe40007810000 */
[----:B------:R-:W-:Y:S02]  /*6c40*/  FMNMX.FTZ R144, R252, R144, !PT ;  /* 0x00000090fc907209 */ /* 0x000fe40007810000 */
[----:B------:R-:W-:Y:S01]  /*6c50*/  FSEL R25, R66, -INF , P1 ;  /* 0xff80000042197808 */ /* 0x000fe20000800000 */
[----:B------:R-:W-:Y:S01]  /*6c60*/  IMAD.MOV.U32 R66, RZ, RZ, R24 ;  /* 0x000000ffff427224 */ /* 0x000fe200078e0018 */
[----:B------:R-:W-:Y:S02]  /*6c70*/  FMNMX.FTZ R4, R13, R4, !PT ;  /* 0x000000040d047209 */ /* 0x000fe40007810000 */
[----:B------:R-:W-:Y:S02]  /*6c80*/  ISETP.GT.AND P1, PT, R2, 0x28, PT ;  /* 0x000000280200780c */ /* 0x000fe40003f24270 */
[----:B------:R-:W-:Y:S02]  /*6c90*/  FMNMX.FTZ R3, R14, R3, !PT ;  /* 0x000000030e037209 */ /* 0x000fe40007810000 */
[----:B------:R-:W-:Y:S02]  /*6ca0*/  FMNMX.FTZ R144, R250, R144, !PT ;  /* 0x00000090fa907209 */ /* 0x000fe40007810000 */
[----:B------:R-:W-:Y:S02]  /*6cb0*/  FSEL R51, R44, -INF , P1 ;  /* 0xff8000002c337808 */ /* 0x000fe40000800000 */
[----:B------:R-:W-:Y:S01]  /*6cc0*/  FSEL R242, R67, -INF , P0 ;  /* 0xff80000043f27808 */ /* 0x000fe20000000000 */
[----:B------:R-:W-:Y:S01]  /*6cd0*/  IMAD.MOV.U32 R67, RZ, RZ, R251 ;  /* 0x000000ffff437224 */ /* 0x000fe200078e00fb */
[----:B------:R-:W-:Y:S02]  /*6ce0*/  FMNMX.FTZ R4, R206, R4, !PT ;  /* 0x00000004ce047209 */ /* 0x000fe40007810000 */
[----:B------:R-:W-:Y:S02]  /*6cf0*/  FMNMX.FTZ R3, R15, R3, !PT ;  /* 0x000000030f037209 */ /* 0x000fe40007810000 */
[----:B------:R-:W-:Y:S02]  /*6d00*/  ISETP.GT.AND P0, PT, R2, 0x29, PT ;  /* 0x000000290200780c */ /* 0x000fe40003f04270 */
[----:B------:R-:W-:Y:S02]  /*6d10*/  ISETP.GT.AND P1, PT, R0, 0x28, PT ;  /* 0x000000280000780c */ /* 0x000fe40003f24270 */
[----:B------:R-:W-:Y:S02]  /*6d20*/  FMNMX.FTZ R144, R239, R144, !PT ;  /* 0x00000090ef907209 */ /* 0x000fe40007810000 */
[----:B------:R-:W-:Y:S02]  /*6d30*/  FMNMX.FTZ R4, R205, R4, !PT ;  /* 0x00000004cd047209 */ /* 0x000fe40007810000 */
[----:B------:R-:W-:Y:S02]  /*6d40*/  FSEL R245, R45, -INF , P0 ;  /* 0xff8000002df57808 */ /* 0x000fe40000000000 */
[----:B------:R-:W-:Y:S02]  /*6d50*/  FSEL R43, R46, -INF , P1 ;  /* 0xff8000002e2b7808 */ /* 0x000fe40000800000 */
[----:B------:R-:W-:Y:S01]  /*6d60*/  ISETP.GT.AND P0, PT, R0, 0x29, PT ;  /* 0x000000290000780c */ /* 0x000fe20003f04270 */
[----:B------:R-:W-:Y:S01]  /*6d70*/  IMAD.MOV.U32 R201, RZ, RZ, R245 ;  /* 0x000000ffffc97224 */ /* 0x000fe200078e00f5 */
[----:B------:R-:W-:Y:S02]  /*6d80*/  ISETP.GT.AND P1, PT, R2, 0x30, PT ;  /* 0x000000300200780c */ /* 0x000fe40003f24270 */
[----:B------:R-:W-:Y:S02]  /*6d90*/  FMNMX.FTZ R3, R207, R3, !PT ;  /* 0x00000003cf037209 */ /* 0x000fe40007810000 */
[----:B------:R-:W-:Y:S02]  /*6da0*/  FMNMX.FTZ R144, R224, R144, !PT ;  /* 0x00000090e0907209 */ /* 0x000fe40007810000 */
[----:B------:R-:W-:Y:S02]  /*6db0*/  FSEL R56, R56, -INF , P1 ;  /* 0xff80000038387808 */ /* 0x000fe40000800000 */
[----:B------:R-:W-:Y:S02]  /*6dc0*/  FMNMX.FTZ R3, R227, R3, !PT ;  /* 0x00000003e3037209 */ /* 0x000fe40007810000 */
[----:B------:R-:W-:Y:S02]  /*6dd0*/  FMNMX.FTZ R4, R228, R4, !PT ;  /* 0x00000004e4047209 */ /* 0x000fe40007810000 */
        /* <DEDUP_REMOVED lines=10> */
[----:B-1----:R-:W-:Y:S02]  /*6e80*/  FMNMX.FTZ R145, R145, R6, !PT ;  /* 0x0000000691917209 */ /* 0x002fe40007810000 */
[----:B------:R-:W-:Y:S02]  /*6e90*/  FMNMX.FTZ R144, R25, R144, !PT ;  /* 0x0000009019907209 */ /* 0x000fe40007810000 */
[----:B------:R-:W-:Y:S01]  /*6ea0*/  FMNMX.FTZ R2, R231, R2, !PT ;  /* 0x00000002e7027209 */ /* 0x000fe20007810000 */
[----:B------:R-:W-:Y:S01]  /*6eb0*/  FMUL.FTZ R149, R145, c[0x0][0x2d0] ;  /* 0x0000b40091957a20 */ /* 0x000fe20000410000 */
[----:B------:R-:W-:Y:S02]  /*6ec0*/  FMNMX.FTZ R4, R241, R4, !PT ;  /* 0x00000004f1047209 */ /* 0x000fe40007810000 */
[----:B------:R-:W-:Y:S02]  /*6ed0*/  FSEL R244, R61, -INF , P1 ;  /* 0xff8000003df47808 */ /* 0x000fe40000800000 */
[----:B------:R-:W-:Y:S02]  /*6ee0*/  FMNMX.FTZ R144, R242, R144, !PT ;  /* 0x00000090f2907209 */ /* 0x000fe40007810000 */
[----:B------:R-:W-:Y:S02]  /*6ef0*/  FSETP.NEU.FTZ.AND P1, PT, R145, -INF , PT ;  /* 0xff8000009100780b */ /* 0x000fe40003f3d000 */
[----:B------:R-:W-:Y:S01]  /*6f00*/  FSEL R27, R60, -INF , P0 ;  /* 0xff8000003c1b7808 */ /* 0x000fe20000000000 */
[----:B------:R-:W1:Y:S01]  /*6f10*/  SHFL.BFLY PT, R5, R144, 0x2, 0x1f ;  /* 0x0c401f0090057f89 */ /* 0x000e6200000e0000 */
[----:B------:R-:W-:Y:S02]  /*6f20*/  FMNMX.FTZ R2, R64, R2, !PT ;  /* 0x0000000240027209 */ /* 0x000fe40007810000 */
[----:B------:R-:W-:Y:S02]  /*6f30*/  FMNMX.FTZ R4, R243, R4, !PT ;  /* 0x00000004f3047209 */ /* 0x000fe40007810000 */
[C---:B------:R-:W-:Y:S02]  /*6f40*/  ISETP.GT.AND P0, PT, R0.reuse, 0x31, PT ;  /* 0x000000310000780c */ /* 0x040fe40003f04270 */
[----:B------:R-:W-:Y:S02]  /*6f50*/  FSEL R149, R149, RZ, P1 ;  /* 0x000000ff95957208 */ /* 0x000fe40000800000 */
[----:B------:R-:W-:Y:S02]  /*6f60*/  FMNMX.FTZ R4, R51, R4, !PT ;  /* 0x0000000433047209 */ /* 0x000fe40007810000 */
[----:B------:R-:W-:Y:S01]  /*6f70*/  FSEL R26, R59, -INF , P0 ;  /* 0xff8000003b1a7808 */ /* 0x000fe20000000000 */
[--C-:B------:R-:W-:Y:S01]  /*6f80*/  FFMA.FTZ R3, R183, c[0x0][0x2d0], -R149.reuse ;  /* 0x0000b400b7037a23 */ /* 0x100fe20000010895 */
[----:B------:R-:W-:Y:S02]  /*6f90*/  ISETP.GT.AND P0, PT, R0, 0x38, PT ;  /* 0x000000380000780c */ /* 0x000fe40003f04270 */
[----:B------:R-:W-:Y:S01]  /*6fa0*/  FMNMX.FTZ R2, R246, R2, !PT ;  /* 0x00000002f6027209 */ /* 0x000fe20007810000 */
[----:B------:R-:W-:Y:S01]  /*6fb0*/  MUFU.EX2 R22, R3 ;  /* 0x0000000300167308 */ /* 0x000fe20000000800 */
[----:B------:R-:W-:Y:S02]  /*6fc0*/  FSEL R213, R62, -INF , P0 ;  /* 0xff8000003ed57808 */ /* 0x000fe40000000000 */
[----:B------:R-:W-:Y:S02]  /*6fd0*/  ISETP.GT.AND P0, PT, R0, 0x39, PT ;  /* 0x000000390000780c */ /* 0x000fe40003f04270 */
[----:B------:R-:W-:Y:S01]  /*6fe0*/  FMNMX.FTZ R0, R43, R2, !PT ;  /* 0x000000022b007209 */ /* 0x000fe20007810000 */
[----:B------:R-:W-:Y:S01]  /*6ff0*/  FFMA.FTZ R2, R182, c[0x0][0x2d0], -R149 ;  /* 0x0000b400b6027a23 */ /* 0x000fe20000010895 */
[----:B------:R-:W-:Y:S02]  /*7000*/  FMNMX.FTZ R4, R245, R4, !PT ;  /* 0x00000004f5047209 */ /* 0x000fe40007810000 */
[----:B-1----:R-:W-:Y:S01]  /*7010*/  FMNMX.FTZ R144, R144, R5, !PT ;  /* 0x0000000590907209 */ /* 0x002fe20007810000 */
[----:B------:R1:W-:Y:S01]  /*7020*/  MUFU.EX2 R240, R2 ;  /* 0x0000000200f07308 */ /* 0x0003e20000000800 */
[----:B------:R-:W-:Y:S02]  /*7030*/  FMNMX.FTZ R4, R56, R4, !PT ;  /* 0x0000000438047209 */ /* 0x000fe40007810000 */
[----:B------:R-:W-:Y:S01]  /*7040*/  FSEL R148, R63, -INF , P0 ;  /* 0xff8000003f947808 */ /* 0x000fe20000000000 */
[----:B------:R-:W3:Y:S01]  /*7050*/  SHFL.BFLY PT, R7, R144, 0x1, 0x1f ;  /* 0x0c201f0090077f89 */ /* 0x000ee200000e0000 */
[----:B------:R-:W-:Y:S02]  /*7060*/  FMNMX.FTZ R4, R237, R4, !PT ;  /* 0x00000004ed047209 */ /* 0x000fe40007810000 */
[----:B------:R-:W-:Y:S02]  /*7070*/  FMNMX.FTZ R0, R248, R0, !PT ;  /* 0x00000000f8007209 */ /* 0x000fe40007810000 */
[----:B------:R-:W-:Y:S02]  /*7080*/  FMNMX.FTZ R4, R27, R4, !PT ;  /* 0x000000041b047209 */ /* 0x000fe40007810000 */
[----:B------:R-:W-:Y:S02]  /*7090*/  FMNMX.FTZ R0, R238, R0, !PT ;  /* 0x00000000ee007209 */ /* 0x000fe40007810000 */
[----:B------:R-:W-:Y:S02]  /*70a0*/  FMNMX.FTZ R4, R244, R4, !PT ;  /* 0x00000004f4047209 */ /* 0x000fe40007810000 */
[----:B------:R-:W-:Y:S02]  /*70b0*/  FMNMX.FTZ R0, R26, R0, !PT ;  /* 0x000000001a007209 */ /* 0x000fe40007810000 */
[----:B--2---:R-:W-:Y:S01]  /*70c0*/  MOV R203, R244 ;  /* 0x000000f400cb7202 */ /* 0x004fe20000000f00 */
[----:B------:R-:W2:Y:S01]  /*70d0*/  SHFL.BFLY PT, R6, R4, 0x2, 0x1f ;  /* 0x0c401f0004067f89 */ /* 0x000ea200000e0000 */
[----:B------:R-:W-:Y:S02]  /*70e0*/  FMNMX.FTZ R0, R213, R0, !PT ;  /* 0x00000000d5007209 */ /* 0x000fe40007810000 */
[----:B----4-:R-:W-:Y:S02]  /*70f0*/  MOV R199, R43 ;  /* 0x0000002b00c77202 */ /* 0x010fe40000000f00 */
[----:B------:R-:W-:Y:S02]  /*7100*/  FMNMX.FTZ R0, R148, R0, !PT ;  /* 0x0000000094007209 */ /* 0x000fe40007810000 */
[----:B-1----:R-:W-:Y:S02]  /*7110*/  @P3 IADD3 R2, P0, R180, R9, RZ ;  /* 0x00000009b4023210 */ /* 0x002fe40007f1e0ff */
[----:B---3--:R-:W-:Y:S03]  /*7120*/  FMNMX.FTZ R144, R144, R7, !PT ;  /* 0x0000000790907209 */ /* 0x008fe60007810000 */
[C---:B------:R-:W-:Y:S01]  /*7130*/  @P3 IMAD.X R5, R181.reuse, 0x1, R8, P0 ;  /* 0x00000001b5053824 */ /* 0x040fe200000e0608 */
[----:B------:R-:W-:Y:S01]  /*7140*/  @P3 LEA R8, P0, R2, c[0x0][0x1c8], 0x1 ;  /* 0x0000720002083a11 */ /* 0x000fe200078008ff */
[----:B------:R-:W-:Y:S03]  /*7150*/  FMUL.FTZ R150, R144, c[0x0][0x2d0] ;  /* 0x0000b40090967a20 */ /* 0x000fe60000410000 */
[----:B------:R-:W-:Y:S01]  /*7160*/  @P3 LEA.HI.X R9, R2, c[0x0][0x1cc], R5, 0x1, P0 ;  /* 0x0000730002093a11 */ /* 0x000fe200000f0c05 */
[----:B------:R-:W-:Y:S01]  /*7170*/  FFMA.FTZ R2, R16, c[0x0][0x2d0], -R149 ;  /* 0x0000b40010027a23 */ /* 0x000fe20000010895 */
[----:B------:R-:W-:Y:S03]  /*7180*/  @P3 IADD3 R3, P0, R180, R20, RZ ;  /* 0x00000014b4033210 */ /* 0x000fe60007f1e0ff */
[----:B------:R1:W-:Y:S01]  /*7190*/  MUFU.EX2 R20, R2 ;  /* 0x0000000200147308 */ /* 0x0003e20000000800 */
[----:B------:R-:W-:Y:S01]  /*71a0*/  @P3 IADD3.X R5, R181, R143, RZ, P0, !PT ;  /* 0x0000008fb5053210 */ /* 0x000fe200007fe4ff */
[----:B------:R3:W-:Y:S01]  /*71b0*/  @P3 LDGSTS.E.BYPASS.LTC128B.128 [R225+0x4900], [R8.64], !P5 ;  /* 0x0490000008e13fae */ /* 0x0007e2000e901d46 */
[----:B--2---:R-:W-:Y:S02]  /*71c0*/  FMNMX.FTZ R4, R4, R6, !PT ;  /* 0x0000000604047209 */ /* 0x004fe40007810000 */
[C---:B------:R-:W-:Y:S04]  /*71d0*/  @P3 LEA R6, P0, R3.reuse, c[0x0][0x1c8], 0x1 ;  /* 0x0000720003063a11 */ /* 0x040fe800078008ff */
[----:B------:R-:W-:Y:S01]  /*71e0*/  @P3 LEA.HI.X R7, R3, c[0x0][0x1cc], R5, 0x1, P0 ;  /* 0x0000730003073a11 */ /* 0x000fe200000f0c05 */
[----:B------:R-:W-:Y:S01]  /*71f0*/  FFMA.FTZ R3, R17, c[0x0][0x2d0], -R149 ;  /* 0x0000b40011037a23 */ /* 0x000fe20000010895 */
[----:B------:R-:W-:Y:S01]  /*7200*/  FSETP.NEU.FTZ.AND P0, PT, R144, -INF , PT ;  /* 0xff8000009000780b */ /* 0x000fe20003f1d000 */
[----:B------:R-:W2:Y:S02]  /*7210*/  SHFL.BFLY PT, R143, R4, 0x1, 0x1f ;  /* 0x0c201f00048f7f89 */ /* 0x000ea400000e0000 */
[----:B------:R4:W-:Y:S01]  /*7220*/  MUFU.EX2 R48, R3 ;  /* 0x0000000300307308 */ /* 0x0009e20000000800 */
[----:B------:R-:W-:Y:S05]  /*7230*/  FSEL R150, R150, RZ, P0 ;  /* 0x000000ff96967208 */ /* 0x000fea0000000000 */
[----:B------:R3:W-:Y:S08]  /*7240*/  @P3 LDGSTS.E.BYPASS.LTC128B.128 [R225+0x5900], [R6.64], !P4 ;  /* 0x0590000006e13fae */ /* 0x0007f0000e101d46 */
[----:B-1----:R-:W1:Y:S01]  /*7250*/  SHFL.BFLY PT, R2, R0, 0x2, 0x1f ;  /* 0x0c401f0000027f89 */ /* 0x002e6200000e0000 */
[----:B--2---:R-:W-:Y:S01]  /*7260*/  FMNMX.FTZ R143, R4, R143, !PT ;  /* 0x0000008f048f7209 */ /* 0x004fe20007810000 */
[--C-:B------:R-:W-:Y:S06]  /*7270*/  FFMA.FTZ R4, R19, c[0x0][0x2d0], -R150.reuse ;  /* 0x0000b40013047a23 */ /* 0x100fec0000010896 */
[----:B------:R-:W-:Y:S01]  /*7280*/  LDSM.16.MT88.4 R36, [R210+0x100] ;  /* 0x00010000d224783b */ /* 0x000fe20000004200 */
[--C-:B----4-:R-:W-:Y:S02]  /*7290*/  FFMA.FTZ R3, R185, c[0x0][0x2d0], -R150.reuse ;  /* 0x0000b400b9037a23 */ /* 0x110fe40000010896 */
[----:B------:R-:W-:Y:S01]  /*72a0*/  FMUL.FTZ R151, R143, c[0x0][0x2d0] ;  /* 0x0000b4008f977a20 */ /* 0x000fe20000410000 */
[----:B------:R-:W-:Y:S01]  /*72b0*/  MUFU.EX2 R46, R4 ;  /* 0x00000004002e7308 */ /* 0x000fe20000000800 */
[----:B------:R-:W-:Y:S03]  /*72c0*/  IMAD.MOV.U32 R185, RZ, RZ, R27 ;  /* 0x000000ffffb97224 */ /* 0x000fe600078e001b */
[----:B------:R-:W-:Y:S06]  /*72d0*/  LDSM.16.MT88.4 R52, [R209+0x1100] ;  /* 0x00110000d134783b */ /* 0x000fec0000004200 */
[----:B------:R2:W-:Y:S01]  /*72e0*/  MUFU.EX2 R28, R3 ;  /* 0x00000003001c7308 */ /* 0x0005e20000000800 */
[----:B-1----:R-:W-:Y:S01]  /*72f0*/  FMNMX.FTZ R0, R0, R2, !PT ;  /* 0x0000000200007209 */ /* 0x002fe20007810000 */
[--C-:B------:R-:W-:Y:S01]  /*7300*/  FFMA.FTZ R2, R18, c[0x0][0x2d0], -R150.reuse ;  /* 0x0000b40012027a23 */ /* 0x100fe20000010896 */
[----:B------:R-:W0:Y:S07]  /*7310*/  LDGDEPBAR ;  /* 0x00000000000079af */ /* 0x000e2e0000000000 */
[----:B------:R1:W4:Y:S01]  /*7320*/  MUFU.EX2 R49, R2 ;  /* 0x0000000200317308 */ /* 0x0003220000000800 */
[----:B--2---:R-:W-:Y:S09]  /*7330*/  FFMA.FTZ R3, R184, c[0x0][0x2d0], -R150 ;  /* 0x0000b400b8037a23 */ /* 0x004ff20000010896 */
[----:B------:R2:W-:Y:S01]  /*7340*/  MUFU.EX2 R47, R3 ;  /* 0x00000003002f7308 */ /* 0x0005e20000000800 */
[----:B-1----:R-:W1:Y:S01]  /*7350*/  SHFL.BFLY PT, R2, R0, 0x1, 0x1f ;  /* 0x0c201f0000027f89 */ /* 0x002e6200000e0000 */
[----:B----4-:R-:W-:Y:S02]  /*7360*/  F2FP.PACK_AB R179, R46, R49 ;  /* 0x000000312eb3723e */ /* 0x010fe400000000ff */
[----:B--2---:R-:W-:Y:S02]  /*7370*/  FSEL R3, R145, RZ, P1 ;  /* 0x000000ff91037208 */ /* 0x004fe40000800000 */
[----:B------:R-:W-:Y:S04]  /*7380*/  FSETP.NEU.FTZ.AND P1, PT, R143, -INF , PT ;  /* 0xff8000008f00780b */ /* 0x000fe80003f3d000 */
        /* <DEDUP_REMOVED lines=8> */
[----:B------:R-:W-:Y:S01]  /*7410*/  FSEL R184, R184, RZ, P0 ;  /* 0x000000ffb8b87208 */ /* 0x000fe20000000000 */
[----:B------:R-:W-:Y:S06]  /*7420*/  IMAD.MOV.U32 R187, RZ, RZ, R26 ;  /* 0x000000ffffbb7224 */ /* 0x000fec00078e001a */
[----:B------:R2:W4:Y:S01]  /*7430*/  MUFU.EX2 R21, R4 ;  /* 0x0000000400157308 */ /* 0x0005220000000800 */
[--C-:B-1----:R-:W-:Y:S09]  /*7440*/  FFMA.FTZ R0, R13, c[0x0][0x2d0], -R151.reuse ;  /* 0x0000b4000d007a23 */ /* 0x102ff20000010897 */
[----:B------:R1:W-:Y:S01]  /*7450*/  MUFU.EX2 R17, R0 ;  /* 0x0000000000117308 */ /* 0x0003e20000000800 */
[----:B--2---:R-:W-:Y:S02]  /*7460*/  FFMA.FTZ R4, R186, c[0x0][0x2d0], -R151 ;  /* 0x0000b400ba047a23 */ /* 0x004fe40000010897 */
[----:B------:R-:W-:Y:S07]  /*7470*/  IMAD.MOV.U32 R186, RZ, RZ, R22 ;  /* 0x000000ffffba7224 */ /* 0x000fee00078e0016 */
[----:B------:R2:W2:Y:S01]  /*7480*/  MUFU.EX2 R5, R4 ;  /* 0x0000000400057308 */ /* 0x0004a20000000800 */
[----:B----4-:R-:W-:Y:S01]  /*7490*/  IMAD.MOV.U32 R197, RZ, RZ, R21 ;  /* 0x000000ffffc57224 */ /* 0x010fe200078e0015 */
[----:B------:R-:W-:Y:S01]  /*74a0*/  F2FP.PACK_AB R176, R186, R240 ;  /* 0x000000f0bab0723e */ /* 0x000fe200000000ff */
[--C-:B-1----:R-:W-:Y:S07]  /*74b0*/  FFMA.FTZ R0, R10, c[0x0][0x2d0], -R184.reuse ;  /* 0x0000b4000a007a23 */ /* 0x102fee00000108b8 */
[----:B------:R1:W-:Y:S01]  /*74c0*/  MUFU.EX2 R44, R0 ;  /* 0x00000000002c7308 */ /* 0x0003e20000000800 */
[--C-:B--2---:R-:W-:Y:S02]  /*74d0*/  FFMA.FTZ R4, R15, c[0x0][0x2d0], -R184.reuse ;  /* 0x0000b4000f047a23 */ /* 0x104fe400000108b8 */
[----:B------:R-:W-:Y:S07]  /*74e0*/  IMAD.MOV.U32 R198, RZ, RZ, R5 ;  /* 0x000000ffffc67224 */ /* 0x000fee00078e0005 */
[----:B------:R-:W-:Y:S01]  /*74f0*/  MUFU.EX2 R16, R4 ;  /* 0x0000000400107308 */ /* 0x000fe20000000800 */
[----:B------:R-:W-:Y:S01]  /*7500*/  F2FP.PACK_AB R180, R198, R197 ;  /* 0x000000c5c6b4723e */ /* 0x000fe200000000ff */
[--C-:B-1----:R-:W-:Y:S08]  /*7510*/  FFMA.FTZ R0, R11, c[0x0][0x2d0], -R184.reuse ;  /* 0x0000b4000b007a23 */ /* 0x102ff000000108b8 */
[----:B------:R1:W2:Y:S02]  /*7520*/  MUFU.EX2 R18, R0 ;  /* 0x0000000000127308 */ /* 0x0002a40000000800 */
[----:B-1----:R-:W-:Y:S02]  /*7530*/  FFMA.FTZ R0, R14, c[0x0][0x2d0], -R184 ;  /* 0x0000b4000e007a23 */ /* 0x002fe400000108b8 */
[----:B--2---:R-:W-:Y:S06]  /*7540*/  IMAD.MOV.U32 R202, RZ, RZ, R18 ;  /* 0x000000ffffca7224 */ /* 0x004fec00078e0012 */
[----:B------:R1:W2:Y:S01]  /*7550*/  MUFU.EX2 R19, R0 ;  /* 0x0000000000137308 */ /* 0x0002a20000000800 */
[----:B------:R-:W-:Y:S01]  /*7560*/  F2FP.PACK_AB R181, R202, R44 ;  /* 0x0000002ccab5723e */ /* 0x000fe200000000ff */
[----:B-1----:R-:W-:Y:S01]  /*7570*/  FADD.FTZ R0, -R3, R140 ;  /* 0x0000008c03007221 */ /* 0x002fe20000010100 */
[----:B--2---:R-:W-:Y:S03]  /*7580*/  MOV R196, R19 ;  /* 0x0000001300c47202 */ /* 0x004fe60000000f00 */
[----:B------:R-:W-:Y:S04]  /*7590*/  FMUL.FTZ R0, R0, c[0x0][0x2d0] ;  /* 0x0000b40000007a20 */ /* 0x000fe80000410000 */
[----:B------:R1:W2:Y:S02]  /*75a0*/  MUFU.EX2 R140, R0 ;  /* 0x00000000008c7308 */ /* 0x0002a40000000800 */
[----:B-1----:R-:W-:Y:S01]  /*75b0*/  FADD.FTZ R0, -R2, R141 ;  /* 0x0000008d02007221 */ /* 0x002fe20000010100 */
[----:B------:R-:W-:Y:S01]  /*75c0*/  FSEL R2, R143, RZ, P1 ;  /* 0x000000ff8f027208 */ /* 0x000fe20000800000 */
[----:B--2---:R-:W-:Y:S02]  /*75d0*/  FMUL.FTZ R4, R140, R152 ;  /* 0x000000988c047220 */ /* 0x004fe40000410000 */
[----:B------:R-:W-:Y:S02]  /*75e0*/  FMUL.FTZ R0, R0, c[0x0][0x2d0] ;  /* 0x0000b40000007a20 */ /* 0x000fe40000410000 */
[C---:B------:R-:W-:Y:S02]  /*75f0*/  FMUL.FTZ R5, R140.reuse, R153 ;  /* 0x000000998c057220 */ /* 0x040fe40000410000 */
[----:B------:R1:W2:Y:S01]  /*7600*/  MUFU.EX2 R141, R0 ;  /* 0x00000000008d7308 */ /* 0x0002a20000000800 */
[----:B------:R-:W-:Y:S02]  /*7610*/  IMAD.MOV.U32 R153, RZ, RZ, R46 ;  /* 0x000000ffff997224 */ /* 0x000fe400078e002e */
[C---:B------:R-:W-:Y:S02]  /*7620*/  FMUL.FTZ R32, R140.reuse, R112 ;  /* 0x000000708c207220 */ /* 0x040fe40000410000 */
[C---:B------:R-:W-:Y:S02]  /*7630*/  FMUL.FTZ R33, R140.reuse, R113 ;  /* 0x000000718c217220 */ /* 0x040fe40000410000 */
[----:B------:R-:W-:Y:S02]  /*7640*/  IMAD.MOV.U32 R152, RZ, RZ, R47 ;  /* 0x000000ffff987224 */ /* 0x000fe400078e002f */
        /* <DEDUP_REMOVED lines=8> */
[----:B-1----:R-:W-:Y:S01]  /*76d0*/  FADD.FTZ R0, -R2, R146 ;  /* 0x0000009202007221 */ /* 0x002fe20000010100 */
[----:B------:R-:W-:Y:S01]  /*76e0*/  FSEL R2, R142, RZ, P0 ;  /* 0x000000ff8e027208 */ /* 0x000fe20000000000 */
[C---:B--2---:R-:W-:Y:S01]  /*76f0*/  FMUL.FTZ R18, R141.reuse, R166 ;  /* 0x000000a68d127220 */ /* 0x044fe20000410000 */
[----:B------:R-:W-:Y:S01]  /*7700*/  MOV R166, R238 ;  /* 0x000000ee00a67202 */ /* 0x000fe20000000f00 */
[----:B------:R-:W-:Y:S01]  /*7710*/  FMUL.FTZ R0, R0, c[0x0][0x2d0] ;  /* 0x0000b40000007a20 */ /* 0x000fe20000410000 */
[----:B------:R-:W-:Y:S01]  /*7720*/  MOV R146, R20 ;  /* 0x0000001400927202 */ /* 0x000fe20000000f00 */
[C---:B------:R-:W-:Y:S01]  /*7730*/  FMUL.FTZ R19, R141.reuse, R167 ;  /* 0x000000a78d137220 */ /* 0x040fe20000410000 */
[----:B------:R-:W-:Y:S01]  /*7740*/  MOV R167, R237 ;  /* 0x000000ed00a77202 */ /* 0x000fe20000000f00 */
[----:B------:R1:W2:Y:S01]  /*7750*/  MUFU.EX2 R3, R0 ;  /* 0x0000000000037308 */ /* 0x0002a20000000800 */
[----:B------:R-:W4:Y:S01]  /*7760*/  LDSM.16.MT88.4 R20, [R209+0x100] ;  /* 0x00010000d114783b */ /* 0x000f220000004200 */
[----:B------:R-:W-:Y:S01]  /*7770*/  F2FP.PACK_AB R178, R48, R146 ;  /* 0x0000009230b2723e */ /* 0x000fe200000000ff */
[C---:B---3--:R-:W-:Y:S02]  /*7780*/  FMUL.FTZ R6, R141.reuse, R154 ;  /* 0x0000009a8d067220 */ /* 0x048fe40000410000 */
[----:B------:R-:W-:Y:S01]  /*7790*/  FMUL.FTZ R7, R141, R155 ;  /* 0x0000009b8d077220 */ /* 0x000fe20000410000 */
[----:B------:R-:W-:Y:S01]  /*77a0*/  MOV R155, R16 ;  /* 0x00000010009b7202 */ /* 0x000fe20000000f00 */
[----:B------:R-:W-:Y:S02]  /*77b0*/  IMAD.MOV.U32 R154, RZ, RZ, R17 ;  /* 0x000000ffff9a7224 */ /* 0x000fe400078e0011 */
[C---:B------:R-:W-:Y:S01]  /*77c0*/  FMUL.FTZ R16, R140.reuse, R164 ;  /* 0x000000a48c107220 */ /* 0x040fe20000410000 */
[----:B------:R-:W-:Y:S01]  /*77d0*/  F2FP.PACK_AB R183, R155, R196 ;  /* 0x000000c49bb7723e */ /* 0x000fe200000000ff */
[----:B------:R-:W-:Y:S01]  /*77e0*/  FMUL.FTZ R17, R140, R165 ;  /* 0x000000a58c117220 */ /* 0x000fe20000410000 */
[----:B------:R-:W-:Y:S01]  /*77f0*/  F2FP.PACK_AB R182, R154, R50 ;  /* 0x000000329ab6723e */ /* 0x000fe200000000ff */
[C---:B------:R-:W-:Y:S01]  /*7800*/  FMUL.FTZ R34, R141.reuse, R114 ;  /* 0x000000728d227220 */ /* 0x040fe20000410000 */
[----:B------:R-:W-:Y:S01]  /*7810*/  MOV R165, R25 ;  /* 0x0000001900a57202 */ /* 0x000fe20000000f00 */
[C---:B------:R-:W-:Y:S01]  /*7820*/  FMUL.FTZ R35, R141.reuse, R115 ;  /* 0x000000738d237220 */ /* 0x040fe20000410000 */
[----:B------:R-:W-:Y:S01]  /*7830*/  MOV R164, R48 ;  /* 0x0000003000a47202 */ /* 0x000fe20000000f00 */
[----:B------:R-:W-:Y:S01]  /*7840*/  FMUL.FTZ R48, R140, R128 ;  /* 0x000000808c307220 */ /* 0x000fe20000410000 */
[----:B------:R-:W-:Y:S01]  /*7850*/  LDSM.16.MT88.4 R112, [R210+0x500] ;  /* 0x00050000d270783b */ /* 0x000fe20000004200 */
[C---:B------:R-:W-:Y:S02]  /*7860*/  FMUL.FTZ R70, R141.reuse, R70 ;  /* 0x000000468d467220 */ /* 0x040fe40000410000 */
[C---:B------:R-:W-:Y:S02]  /*7870*/  FMUL.FTZ R71, R141.reuse, R71 ;  /* 0x000000478d477220 */ /* 0x040fe40000410000 */
[----:B------:R-:W-:Y:S02]  /*7880*/  FMUL.FTZ R82, R141, R82 ;  /* 0x000000528d527220 */ /* 0x000fe40000410000 */
[----:B-1----:R-:W-:Y:S02]  /*7890*/  FADD.FTZ R0, -R2, R147 ;  /* 0x0000009302007221 */ /* 0x002fe40000010100 */
[----:B------:R-:W-:Y:S02]  /*78a0*/  FFMA.FTZ R2, R193, c[0x0][0x2d0], -R149 ;  /* 0x0000b400c1027a23 */ /* 0x000fe40000010895 */
[----:B------:R-:W-:Y:S02]  /*78b0*/  FMUL.FTZ R0, R0, c[0x0][0x2d0] ;  /* 0x0000b40000007a20 */ /* 0x000fe40000410000 */
[----:B------:R1:W-:Y:S01]  /*78c0*/  MUFU.EX2 R251, R2 ;  /* 0x0000000200fb7308 */ /* 0x0003e20000000800 */
[C---:B--2---:R-:W-:Y:S02]  /*78d0*/  FMUL.FTZ R9, R3.reuse, R157 ;  /* 0x0000009d03097220 */ /* 0x044fe40000410000 */
[----:B------:R-:W-:Y:S02]  /*78e0*/  IMAD.MOV.U32 R157, RZ, RZ, R242 ;  /* 0x000000ffff9d7224 */ /* 0x000fe400078e00f2 */
[C---:B------:R-:W-:Y:S01]  /*78f0*/  FMUL.FTZ R8, R3.reuse, R156 ;  /* 0x0000009c03087220 */ /* 0x040fe20000410000 */
[----:B------:R-:W-:Y:S01]  /*7900*/  MOV R156, R44 ;  /* 0x0000002c009c7202 */ /* 0x000fe20000000f00 */
[C---:B------:R-:W-:Y:S01]  /*7910*/  FMUL.FTZ R44, R3.reuse, R124 ;  /* 0x0000007c032c7220 */ /* 0x040fe20000410000 */
[----:B------:R-:W-:Y:S01]  /*7920*/  MOV R124, R241 ;  /* 0x000000f1007c7202 */ /* 0x000fe20000000f00 */
[C---:B------:R-:W-:Y:S01]  /*7930*/  FMUL.FTZ R45, R3.reuse, R125 ;  /* 0x0000007d032d7220 */ /* 0x040fe20000410000 */
[----:B------:R-:W2:Y:S01]  /*7940*/  MUFU.EX2 R0, R0 ;  /* 0x0000000000007308 */ /* 0x000ea20000000800 */
[----:B------:R-:W-:Y:S02]  /*7950*/  IMAD.MOV.U32 R125, RZ, RZ, R239 ;  /* 0x000000ffff7d7224 */ /* 0x000fe400078e00ef */
[----:B------:R-:W-:Y:S02]  /*7960*/  IMAD.MOV.U32 R193, RZ, RZ, R236 ;  /* 0x000000ffffc17224 */ /* 0x000fe400078e00ec */
[C---:B------:R-:W-:Y:S02]  /*7970*/  FMUL.FTZ R40, R3.reuse, R120 ;  /* 0x0000007803287220 */ /* 0x040fe40000410000 */
[----:B------:R-:W-:Y:S02]  /*7980*/  IMAD.MOV.U32 R120, RZ, RZ, R235 ;  /* 0x000000ffff787224 */ /* 0x000fe400078e00eb */
[----:B------:R-:W-:Y:S02]  /*7990*/  IMAD.MOV.U32 R147, RZ, RZ, R28 ;  /* 0x000000ffff937224 */ /* 0x000fe400078e001c */
[C---:B------:R-:W-:Y:S02]  /*79a0*/  FMUL.FTZ R12, R3.reuse, R160 ;  /* 0x000000a0030c7220 */ /* 0x040fe40000410000 */
[----:B------:R-:W-:Y:S01]  /*79b0*/  FMUL.FTZ R13, R3, R161 ;  /* 0x000000a1030d7220 */ /* 0x000fe20000410000 */
[----:B------:R-:W-:Y:S01]  /*79c0*/  F2FP.PACK_AB R177, R47, R147 ;  /* 0x000000932fb1723e */ /* 0x000fe200000000ff */
[----:B-1----:R-:W-:Y:S01]  /*79d0*/  FFMA.FTZ R2, R192, c[0x0][0x2d0], -R149 ;  /* 0x0000b400c0027a23 */ /* 0x002fe20000010895 */
[----:B------:R-:W-:Y:S01]  /*79e0*/  MOV R192, R248 ;  /* 0x000000f800c07202 */ /* 0x000fe20000000f00 */
[C---:B------:R-:W-:Y:S02]  /*79f0*/  FMUL.FTZ R24, R3.reuse, R104 ;  /* 0x0000006803187220 */ /* 0x040fe40000410000 */
[----:B------:R1:W3:Y:S01]  /*7a00*/  MUFU.EX2 R248, R2 ;  /* 0x0000000200f87308 */ /* 0x0002e20000000800 */
[C---:B------:R-:W-:Y:S01]  /*7a10*/  FMUL.FTZ R25, R3.reuse, R105 ;  /* 0x0000006903197220 */ /* 0x040fe20000410000 */
[-C--:B----4-:R-:W-:Y:S03]  /*7a20*/  HMMA.16816.F32 R4, R176, R20.reuse, R4 ;  /* 0x00000014b004723c */ /* 0x090fe60000001804 */
[C---:B--2---:R-:W-:Y:S02]  /*7a30*/  FMUL.FTZ R11, R0.reuse, R159 ;  /* 0x0000009f000b7220 */ /* 0x044fe40000410000 */
[----:B------:R-:W-:Y:S02]  /*7a40*/  IMAD.MOV.U32 R159, RZ, RZ, R247 ;  /* 0x000000ffff9f7224 */ /* 0x000fe400078e00f7 */
[C---:B------:R-:W-:Y:S02]  /*7a50*/  FMUL.FTZ R10, R0.reuse, R158 ;  /* 0x0000009e000a7220 */ /* 0x040fe40000410000 */
[----:B------:R-:W-:Y:S03]  /*7a60*/  IMAD.MOV.U32 R158, RZ, RZ, R240 ;  /* 0x000000ffff9e7224 */ /* 0x000fe600078e00f0 */
[C---:B------:R-:W-:Y:S01]  /*7a70*/  FMUL.FTZ R46, R0.reuse, R126 ;  /* 0x0000007e002e7220 */ /* 0x040fe20000410000 */
[----:B------:R-:W-:Y:S01]  /*7a80*/  MOV R126, R234 ;  /* 0x000000ea007e7202 */ /* 0x000fe20000000f00 */
[C---:B------:R-:W-:Y:S04]  /*7a90*/  HMMA.16816.F32 R8, R180.reuse, R20, R8 ;  /* 0x00000014b408723c */ /* 0x040fe80000001808 */
[C---:B------:R-:W-:Y:S02]  /*7aa0*/  FMUL.FTZ R14, R0.reuse, R162 ;  /* 0x000000a2000e7220 */ /* 0x040fe40000410000 */
[----:B------:R-:W-:Y:S01]  /*7ab0*/  FMUL.FTZ R15, R0, R163 ;  /* 0x000000a3000f7220 */ /* 0x000fe20000410000 */
[----:B------:R-:W-:Y:S01]  /*7ac0*/  MOV R163, R65 ;  /* 0x0000004100a37202 */ /* 0x000fe20000000f00 */
[--C-:B-1----:R-:W-:Y:S04]  /*7ad0*/  FFMA.FTZ R2, R194, c[0x0][0x2d0], -R150.reuse ;  /* 0x0000b400c2027a23 */ /* 0x102fe80000010896 */
[----:B------:R1:W-:Y:S01]  /*7ae0*/  MUFU.EX2 R247, R2 ;  /* 0x0000000200f77308 */ /* 0x0003e20000000800 */
[-C--:B------:R-:W-:Y:S03]  /*7af0*/  HMMA.16816.F32 R12, R180, R22.reuse, R12 ;  /* 0x00000016b40c723c */ /* 0x080fe6000000180c */
[C---:B------:R-:W-:Y:S02]  /*7b00*/  FMUL.FTZ R20, R140.reuse, R100 ;  /* 0x000000648c147220 */ /* 0x040fe40000410000 */
[----:B------:R-:W-:Y:S02]  /*7b10*/  FMUL.FTZ R21, R140, R101 ;  /* 0x000000658c157220 */ /* 0x000fe40000410000 */
[C---:B------:R-:W-:Y:S01]  /*7b20*/  FMUL.FTZ R26, R0.reuse, R106 ;  /* 0x0000006a001a7220 */ /* 0x040fe20000410000 */
[C---:B------:R-:W-:Y:S04]  /*7b30*/  HMMA.16816.F32 R16, R176.reuse, R22, R16 ;  /* 0x00000016b010723c */ /* 0x040fe80000001810 */
[----:B------:R-:W-:Y:S02]  /*7b40*/  FMUL.FTZ R27, R0, R107 ;  /* 0x0000006b001b7220 */ /* 0x000fe40000410000 */
[----:B------:R-:W-:Y:S01]  /*7b50*/  FMUL.FTZ R28, R3, R108 ;  /* 0x0000006c031c7220 */ /* 0x000fe20000410000 */
[----:B------:R-:W-:Y:S01]  /*7b60*/  LDSM.16.MT88.4 R104, [R209+0x2100] ;  /* 0x00210000d168783b */ /* 0x000fe20000004200 */
[C---:B------:R-:W-:Y:S04]  /*7b70*/  FMUL.FTZ R22, R141.reuse, R102 ;  /* 0x000000668d167220 */ /* 0x040fe80000410000 */
[----:B------:R-:W-:Y:S02]  /*7b80*/  FMUL.FTZ R23, R141, R103 ;  /* 0x000000678d177220 */ /* 0x000fe40000410000 */
[----:B------:R-:W-:Y:S01]  /*7b90*/  FMUL.FTZ R65, R140, R137 ;  /* 0x000000898c417220 */ /* 0x000fe20000410000 */
[----:B------:R-:W2:Y:S01]  /*7ba0*/  LDSM.16.MT88.4 R100, [R210+0x1100] ;  /* 0x00110000d264783b */ /* 0x000ea20000004200 */
[----:B-1----:R-:W-:Y:S02]  /*7bb0*/  FFMA.FTZ R2, R195, c[0x0][0x2d0], -R150 ;  /* 0x0000b400c3027a23 */ /* 0x002fe40000010896 */
[----:B------:R-:W-:Y:S01]  /*7bc0*/  IMAD.MOV.U32 R195, RZ, RZ, R243 ;  /* 0x000000ffffc37224 */ /* 0x000fe200078e00f3 */
[-C--:B------:R-:W-:Y:S01]  /*7bd0*/  HMMA.16816.F32 R20, R176, R36.reuse, R20 ;  /* 0x00000024b014723c */ /* 0x080fe20000001814 */
[----:B------:R1:W4:Y:S02]  /*7be0*/  MUFU.EX2 R246, R2 ;  /* 0x0000000200f67308 */ /* 0x0003240000000800 */
[C---:B------:R-:W-:Y:S02]  /*7bf0*/  FMUL.FTZ R29, R3.reuse, R109 ;  /* 0x0000006d031d7220 */ /* 0x040fe40000410000 */
[C---:B------:R-:W-:Y:S02]  /*7c00*/  FMUL.FTZ R30, R0.reuse, R110 ;  /* 0x0000006e001e7220 */ /* 0x040fe40000410000 */
[C---:B------:R-:W-:Y:S01]  /*7c10*/  FMUL.FTZ R31, R0.reuse, R111 ;  /* 0x0000006f001f7220 */ /* 0x040fe20000410000 */
[C---:B------:R-:W-:Y:S04]  /*7c20*/  HMMA.16816.F32 R24, R180.reuse, R36, R24 ;  /* 0x00000024b418723c */ /* 0x040fe80000001818 */
[----:B------:R-:W-:Y:S02]  /*7c30*/  FMUL.FTZ R41, R3, R121 ;  /* 0x0000007903297220 */ /* 0x000fe40000410000 */
[----:B------:R-:W-:Y:S02]  /*7c40*/  FMUL.FTZ R42, R0, R122 ;  /* 0x0000007a002a7220 */ /* 0x000fe40000410000 */
[-C--:B------:R-:W-:Y:S04]  /*7c50*/  HMMA.16816.F32 R28, R180, R38.reuse, R28 ;  /* 0x00000026b41c723c */ /* 0x080fe8000000181c */
[C---:B------:R-:W-:Y:S02]  /*7c60*/  FMUL.FTZ R36, R140.reuse, R116 ;  /* 0x000000748c247220 */ /* 0x040fe40000410000 */
[----:B------:R-:W-:Y:S02]  /*7c70*/  FMUL.FTZ R37, R140, R117 ;  /* 0x000000758c257220 */ /* 0x000fe40000410000 */
[C---:B------:R-:W-:Y:S04]  /*7c80*/  HMMA.16816.F32 R32, R176.reuse, R38, R32 ;  /* 0x00000026b020723c */ /* 0x040fe80000001820 */
[----:B-1----:R-:W-:Y:S02]  /*7c90*/  FFMA.FTZ R2, R188, c[0x0][0x2d0], -R149 ;  /* 0x0000b400bc027a23 */ /* 0x002fe40000010895 */
[C---:B------:R-:W-:Y:S02]  /*7ca0*/  FMUL.FTZ R43, R0.reuse, R123 ;  /* 0x0000007b002b7220 */ /* 0x040fe40000410000 */
[----:B------:R1:W-:Y:S01]  /*7cb0*/  MUFU.EX2 R245, R2 ;  /* 0x0000000200f57308 */ /* 0x0003e20000000800 */
[C---:B------:R-:W-:Y:S03]  /*7cc0*/  FMUL.FTZ R38, R141.reuse, R118 ;  /* 0x000000768d267220 */ /* 0x040fe60000410000 */
[C---:B------:R-:W-:Y:S02]  /*7cd0*/  FMUL.FTZ R39, R141.reuse, R119 ;  /* 0x000000778d277220 */ /* 0x040fe40000410000 */
[----:B------:R-:W-:Y:S01]  /*7ce0*/  LDSM.16.MT88.4 R116, [R209+0x1500] ;  /* 0x00150000d174783b */ /* 0x000fe20000004200 */
[----:B------:R-:W-:Y:S02]  /*7cf0*/  FMUL.FTZ R47, R0, R127 ;  /* 0x0000007f002f7220 */ /* 0x000fe40000410000 */
[----:B------:R-:W-:Y:S02]  /*7d00*/  IMAD.MOV.U32 R123, RZ, RZ, R51 ;  /* 0x000000ffff7b7224 */ /* 0x000fe400078e0033 */
[-C--:B------:R-:W-:Y:S03]  /*7d10*/  HMMA.16816.F32 R36, R176, R52.reuse, R36 ;  /* 0x00000034b024723c */ /* 0x080fe60000001824 */
[C---:B------:R-:W-:Y:S02]  /*7d20*/  FMUL.FTZ R51, R141.reuse, R131 ;  /* 0x000000838d337220 */ /* 0x040fe40000410000 */
[----:B------:R-:W-:Y:S02]  /*7d30*/  IMAD.MOV.U32 R160, RZ, RZ, R50 ;  /* 0x000000ffffa07224 */ /* 0x000fe400078e0032 */
[----:B------:R-:W-:Y:S01]  /*7d40*/  FMUL.FTZ R50, R141, R130 ;  /* 0x000000828d327220 */ /* 0x000fe20000410000 */
[C---:B------:R-:W-:Y:S04]  /*7d50*/  HMMA.16816.F32 R40, R180.reuse, R52, R40 ;  /* 0x00000034b428723c */ /* 0x040fe80000001828 */
[----:B------:R-:W-:Y:S02]  /*7d60*/  IMAD.MOV.U32 R161, RZ, RZ, R49 ;  /* 0x000000ffffa17224 */ /* 0x000fe400078e0031 */
[----:B-1----:R-:W-:Y:S02]  /*7d70*/  FFMA.FTZ R2, R189, c[0x0][0x2d0], -R149 ;  /* 0x0000b400bd027a23 */ /* 0x002fe40000010895 */
[-C--:B------:R-:W-:Y:S02]  /*7d80*/  HMMA.16816.F32 R44, R180, R54.reuse, R44 ;  /* 0x00000036b42c723c */ /* 0x080fe4000000182c */
[----:B------:R1:W-:Y:S02]  /*7d90*/  MUFU.EX2 R244, R2 ;  /* 0x0000000200f47308 */ /* 0x0003e40000000800 */
[C---:B------:R-:W-:Y:S02]  /*7da0*/  FMUL.FTZ R49, R140.reuse, R129 ;  /* 0x000000818c317220 */ /* 0x040fe40000410000 */
[----:B------:R-:W-:Y:S01]  /*7db0*/  LDSM.16.MT88.4 R128, [R209+0x1d00] ;  /* 0x001d0000d180783b */ /* 0x000fe20000004200 */
[C---:B------:R-:W-:Y:S02]  /*7dc0*/  FMUL.FTZ R52, R140.reuse, R168 ;  /* 0x000000a88c347220 */ /* 0x040fe40000410000 */
[----:B------:R-:W-:Y:S02]  /*7dd0*/  FMUL.FTZ R53, R140, R169 ;  /* 0x000000a98c357220 */ /* 0x000fe40000410000 */
[C---:B------:R-:W-:Y:S04]  /*7de0*/  HMMA.16816.F32 R48, R176.reuse, R54, R48 ;  /* 0x00000036b030723c */ /* 0x040fe80000001830 */
[----:B------:R-:W-:Y:S02]  /*7df0*/  FMUL.FTZ R57, R3, R133 ;  /* 0x0000008503397220 */ /* 0x000fe40000410000 */
[C---:B------:R-:W-:Y:S02]  /*7e00*/  FMUL.FTZ R58, R0.reuse, R134 ;  /* 0x00000086003a7220 */ /* 0x040fe40000410000 */
[C---:B------:R-:W-:Y:S04]  /*7e10*/  FMUL.FTZ R54, R141.reuse, R170 ;  /* 0x000000aa8d367220 */ /* 0x040fe80000410000 */
[----:B------:R-:W-:Y:S02]  /*7e20*/  FMUL.FTZ R55, R141, R171 ;  /* 0x000000ab8d377220 */ /* 0x000fe40000410000 */
[----:B------:R-:W-:Y:S02]  /*7e30*/  FMUL.FTZ R59, R0, R135 ;  /* 0x00000087003b7220 */ /* 0x000fe40000410000 */
[----:B-1----:R-:W-:Y:S02]  /*7e40*/  FFMA.FTZ R2, R190, c[0x0][0x2d0], -R150 ;  /* 0x0000b400be027a23 */ /* 0x002fe40000010896 */
[C---:B------:R-:W-:Y:S01]  /*7e50*/  FMUL.FTZ R60, R3.reuse, R172 ;  /* 0x000000ac033c7220 */ /* 0x040fe20000410000 */
[-C--:B--2---:R-:W-:Y:S01]  /*7e60*/  HMMA.16816.F32 R52, R176, R100.reuse, R52 ;  /* 0x00000064b034723c */ /* 0x084fe20000001834 */
[----:B------:R1:W-:Y:S02]  /*7e70*/  MUFU.EX2 R243, R2 ;  /* 0x0000000200f37308 */ /* 0x0003e40000000800 */
[----:B------:R-:W-:Y:S02]  /*7e80*/  IMAD.MOV.U32 R162, RZ, RZ, R56 ;  /* 0x000000ffffa27224 */ /* 0x000fe400078e0038 */
[C---:B------:R-:W-:Y:S02]  /*7e90*/  FMUL.FTZ R56, R3.reuse, R132 ;  /* 0x0000008403387220 */ /* 0x040fe40000410000 */
[----:B------:R-:W-:Y:S02]  /*7ea0*/  FMUL.FTZ R61, R3, R173 ;  /* 0x000000ad033d7220 */ /* 0x000fe40000410000 */
[C---:B------:R-:W-:Y:S03]  /*7eb0*/  FMUL.FTZ R62, R0.reuse, R174 ;  /* 0x000000ae003e7220 */ /* 0x040fe60000410000 */
[C---:B------:R-:W-:Y:S04]  /*7ec0*/  HMMA.16816.F32 R56, R180.reuse, R100, R56 ;  /* 0x00000064b438723c */ /* 0x040fe80000001838 */
[----:B------:R-:W-:Y:S02]  /*7ed0*/  FMUL.FTZ R63, R0, R175 ;  /* 0x000000af003f7220 */ /* 0x000fe40000410000 */
[----:B------:R-:W-:Y:S02]  /*7ee0*/  IMAD.MOV.U32 R122, RZ, RZ, R67 ;  /* 0x000000ffff7a7224 */ /* 0x000fe400078e0043 */
[----:B------:R-:W-:Y:S03]  /*7ef0*/  FMUL.FTZ R67, R141, R139 ;  /* 0x0000008b8d437220 */ /* 0x000fe60000410000 */
[-C--:B------:R-:W-:Y:S03]  /*7f00*/  HMMA.16816.F32 R60, R180, R102.reuse, R60 ;  /* 0x00000066b43c723c */ /* 0x080fe6000000183c */
[----:B-1----:R-:W-:Y:S02]  /*7f10*/  FFMA.FTZ R2, R191, c[0x0][0x2d0], -R150 ;  /* 0x0000b400bf027a23 */ /* 0x002fe40000010896 */
[----:B------:R-:W-:Y:S02]  /*7f20*/  IMAD.MOV.U32 R121, RZ, RZ, R66 ;  /* 0x000000ffff797224 */ /* 0x000fe400078e0042 */
[----:B------:R1:W-:Y:S01]  /*7f30*/  MUFU.EX2 R242, R2 ;  /* 0x0000000200f27308 */ /* 0x0003e20000000800 */
[----:B------:R-:W-:Y:S04]  /*7f40*/  FMUL.FTZ R66, R141, R138 ;  /* 0x0000008a8d427220 */ /* 0x000fe80000410000 */
[----:B------:R-:W-:Y:S02]  /*7f50*/  IMAD.MOV.U32 R194, RZ, RZ, R64 ;  /* 0x000000ffffc27224 */ /* 0x000fe400078e0040 */
[----:B------:R-:W-:Y:S02]  /*7f60*/  FMUL.FTZ R64, R140, R136 ;  /* 0x000000888c407220 */ /* 0x000fe40000410000 */
[----:B------:R-:W-:Y:S01]  /*7f70*/  LDSM.16.MT88.4 R136, [R210+0x1d00] ;  /* 0x001d0000d288783b */ /* 0x000fe20000004200 */
[C---:B------:R-:W-:Y:S02]  /*7f80*/  FMUL.FTZ R72, R3.reuse, R72 ;  /* 0x0000004803487220 */ /* 0x040fe40000410000 */
[C---:B------:R-:W-:Y:S02]  /*7f90*/  FMUL.FTZ R73, R3.reuse, R73 ;  /* 0x0000004903497220 */ /* 0x040fe40000410000 */
[C---:B------:R-:W-:Y:S03]  /*7fa0*/  HMMA.16816.F32 R64, R176.reuse, R102, R64 ;  /* 0x00000066b040723c */ /* 0x040fe60000001840 */
[----:B------:R-:W2:Y:S01]  /*7fb0*/  LDSM.16.MT88.4 R100, [R210+0x2100] ;  /* 0x00210000d264783b */ /* 0x000ea20000004200 */
[C---:B------:R-:W-:Y:S02]  /*7fc0*/  FMUL.FTZ R74, R0.reuse, R74 ;  /* 0x0000004a004a7220 */ /* 0x040fe40000410000 */
[----:B------:R-:W-:Y:S02]  /*7fd0*/  FMUL.FTZ R75, R0, R75 ;  /* 0x0000004b004b7220 */ /* 0x000fe40000410000 */
[-C--:B------:R-:W-:Y:S04]  /*7fe0*/  HMMA.16816.F32 R68, R176, R104.reuse, R68 ;  /* 0x00000068b044723c */ /* 0x080fe80000001844 */
[--C-:B-1----:R-:W-:Y:S02]  /*7ff0*/  FFMA.FTZ R2, R206, c[0x0][0x2d0], -R151.reuse ;  /* 0x0000b400ce027a23 */ /* 0x102fe40000010897 */
[C---:B------:R-:W-:Y:S02]  /*8000*/  FMUL.FTZ R76, R3.reuse, R76 ;  /* 0x0000004c034c7220 */ /* 0x040fe40000410000 */
[C---:B------:R-:W-:Y:S01]  /*8010*/  HMMA.16816.F32 R72, R180.reuse, R104, R72 ;  /* 0x00000068b448723c */ /* 0x040fe20000001848 */
[----:B------:R1:W-:Y:S03]  /*8020*/  MUFU.EX2 R241, R2 ;  /* 0x0000000200f17308 */ /* 0x0003e60000000800 */
[----:B------:R-:W-:Y:S02]  /*8030*/  FMUL.FTZ R77, R3, R77 ;  /* 0x0000004d034d7220 */ /* 0x000fe40000410000 */
[C---:B------:R-:W-:Y:S02]  /*8040*/  FMUL.FTZ R78, R0.reuse, R78 ;  /* 0x0000004e004e7220 */ /* 0x040fe40000410000 */
[C---:B------:R-:W-:Y:S04]  /*8050*/  FMUL.FTZ R79, R0.reuse, R79 ;  /* 0x0000004f004f7220 */ /* 0x040fe80000410000 */
[----:B------:R-:W-:Y:S02]  /*8060*/  FMUL.FTZ R83, R141, R83 ;  /* 0x000000538d537220 */ /* 0x000fe40000410000 */
[C---:B------:R-:W-:Y:S01]  /*8070*/  FMUL.FTZ R88, R3.reuse, R88 ;  /* 0x0000005803587220 */ /* 0x040fe20000410000 */
[-C--:B------:R-:W-:Y:S03]  /*8080*/  HMMA.16816.F32 R76, R180, R106.reuse, R76 ;  /* 0x0000006ab44c723c */ /* 0x080fe6000000184c */
[----:B------:R-:W-:Y:S02]  /*8090*/  FMUL.FTZ R89, R3, R89 ;  /* 0x0000005903597220 */ /* 0x000fe40000410000 */
[C---:B------:R-:W-:Y:S02]  /*80a0*/  FMUL.FTZ R90, R0.reuse, R90 ;  /* 0x0000005a005a7220 */ /* 0x040fe40000410000 */
[C---:B------:R-:W-:Y:S01]  /*80b0*/  FMUL.FTZ R91, R0.reuse, R91 ;  /* 0x0000005b005b7220 */ /* 0x040fe20000410000 */
[C---:B------:R-:W-:Y:S01]  /*80c0*/  HMMA.16816.F32 R80, R176.reuse, R106, R80 ;  /* 0x0000006ab050723c */ /* 0x040fe20000001850 */
[----:B------:R-:W4:Y:S03]  /*80d0*/  LDSM.16.MT88.4 R104, [R209+0x500] ;  /* 0x00050000d168783b */ /* 0x000f260000004200 */
[----:B-1----:R-:W-:Y:S02]  /*80e0*/  FFMA.FTZ R2, R205, c[0x0][0x2d0], -R151 ;  /* 0x0000b400cd027a23 */ /* 0x002fe40000010897 */
[C---:B------:R-:W-:Y:S02]  /*80f0*/  FMUL.FTZ R86, R141.reuse, R86 ;  /* 0x000000568d567220 */ /* 0x040fe40000410000 */
[----:B------:R1:W1:Y:S01]  /*8100*/  MUFU.EX2 R240, R2 ;  /* 0x0000000200f07308 */ /* 0x0002620000000800 */
[----:B------:R-:W-:Y:S03]  /*8110*/  FMUL.FTZ R87, R141, R87 ;  /* 0x000000578d577220 */ /* 0x000fe60000410000 */
[C---:B------:R-:W-:Y:S02]  /*8120*/  FMUL.FTZ R92, R3.reuse, R92 ;  /* 0x0000005c035c7220 */ /* 0x040fe40000410000 */
[----:B------:R-:W-:Y:S02]  /*8130*/  FMUL.FTZ R93, R3, R93 ;  /* 0x0000005d035d7220 */ /* 0x000fe40000410000 */
[-C--:B--2---:R-:W-:Y:S03]  /*8140*/  HMMA.16816.F32 R84, R176, R100.reuse, R84 ;  /* 0x00000064b054723c */ /* 0x084fe60000001854 */
[C---:B------:R-:W-:Y:S02]  /*8150*/  FMUL.FTZ R94, R0.reuse, R94 ;  /* 0x0000005e005e7220 */ /* 0x040fe40000410000 */
[----:B------:R-:W-:Y:S02]  /*8160*/  FMUL.FTZ R95, R0, R95 ;  /* 0x0000005f005f7220 */ /* 0x000fe40000410000 */
[C---:B------:R-:W-:Y:S01]  /*8170*/  FMUL.FTZ R98, R141.reuse, R98 ;  /* 0x000000628d627220 */ /* 0x040fe20000410000 */
[C---:B------:R-:W-:Y:S04]  /*8180*/  HMMA.16816.F32 R88, R180.reuse, R100, R88 ;  /* 0x00000064b458723c */ /* 0x040fe80000001858 */
[----:B------:R-:W-:Y:S02]  /*8190*/  FMUL.FTZ R99, R141, R99 ;  /* 0x000000638d637220 */ /* 0x000fe40000410000 */
[----:B------:R-:W-:Y:S01]  /*81a0*/  FFMA.FTZ R120, R120, c[0x0][0x2d0], -R149 ;  /* 0x0000b40078787a23 */ /* 0x000fe20000010895 */
[----:B---3--:R-:W-:Y:S01]  /*81b0*/  F2FP.PACK_AB R100, R248, R251 ;  /* 0x000000fbf864723e */ /* 0x008fe200000000ff */
[-C--:B------:R-:W-:Y:S01]  /*81c0*/  HMMA.16816.F32 R92, R180, R102.reuse, R92 ;  /* 0x00000066b45c723c */ /* 0x080fe2000000185c */
[----:B------:R-:W-:Y:S03]  /*81d0*/  LDSM.16.MT88.4 R180, [R209+0x2d00] ;  /* 0x002d0000d1b4783b */ /* 0x000fe60000004200 */
[--C-:B-1----:R-:W-:Y:S01]  /*81e0*/  FFMA.FTZ R2, R207, c[0x0][0x2d0], -R184.reuse ;  /* 0x0000b400cf027a23 */ /* 0x102fe200000108b8 */
[----:B----4-:R-:W-:Y:S02]  /*81f0*/  F2FP.PACK_AB R101, R246, R247 ;  /* 0x000000f7f665723e */ /* 0x010fe400000000ff */
[----:B------:R-:W-:Y:S01]  /*8200*/  F2FP.PACK_AB R108, R240, R241 ;  /* 0x000000f1f06c723e */ /* 0x000fe200000000ff */
[----:B------:R-:W-:Y:S01]  /*8210*/  HMMA.16816.F32 R96, R176, R102, R96 ;  /* 0x00000066b060723c */ /* 0x000fe20000001860 */
[----:B------:R1:W-:Y:S06]  /*8220*/  MUFU.EX2 R239, R2 ;  /* 0x0000000200ef7308 */ /* 0x0003ec0000000800 */
[----:B------:R-:W-:Y:S02]  /*8230*/  F2FP.PACK_AB R102, R244, R245 ;  /* 0x000000f5f466723e */ /* 0x000fe400000000ff */
[----:B------:R-:W-:Y:S07]  /*8240*/  F2FP.PACK_AB R103, R242, R243 ;  /* 0x000000f3f267723e */ /* 0x000fee00000000ff */
[-C--:B------:R-:W-:Y:S05]  /*8250*/  HMMA.16816.F32 R4, R100, R104.reuse, R4 ;  /* 0x000000686404723c */ /* 0x080fea0000001804 */
[--C-:B-1----:R-:W-:Y:S04]  /*8260*/  FFMA.FTZ R2, R227, c[0x0][0x2d0], -R184.reuse ;  /* 0x0000b400e3027a23 */ /* 0x102fe800000108b8 */
[----:B------:R1:W2:Y:S03]  /*8270*/  MUFU.EX2 R238, R2 ;  /* 0x0000000200ee7308 */ /* 0x0002a60000000800 */
[--C-:B-1----:R-:W-:Y:S01]  /*8280*/  FFMA.FTZ R2, R228, c[0x0][0x2d0], -R151.reuse ;  /* 0x0000b400e4027a23 */ /* 0x102fe20000010897 */
[----:B--2---:R-:W-:Y:S06]  /*8290*/  F2FP.PACK_AB R109, R238, R239 ;  /* 0x000000efee6d723e */ /* 0x004fec00000000ff */
[----:B------:R-:W-:Y:S10]  /*82a0*/  MUFU.EX2 R228, R120 ;  /* 0x0000007800e47308 */ /* 0x000ff40000000800 */
        /* <DEDUP_REMOVED lines=15> */
[----:B-1----:R-:W-:Y:S04]  /*83a0*/  FFMA.FTZ R2, R233, c[0x0][0x2d0], -R149 ;  /* 0x0000b400e9027a23 */ /* 0x002fe80000010895 */
[-C--:B------:R-:W-:Y:S01]  /*83b0*/  HMMA.16816.F32 R20, R100, R112.reuse, R20 ;  /* 0x000000706414723c */ /* 0x080fe20000001814 */
[----:B------:R1:W3:Y:S07]  /*83c0*/  MUFU.EX2 R233, R2 ;  /* 0x0000000200e97308 */ /* 0x0002ee0000000800 */
[C---:B------:R-:W-:Y:S08]  /*83d0*/  HMMA.16816.F32 R24, R108.reuse, R112, R24 ;  /* 0x000000706c18723c */ /* 0x040ff00000001818 */
[-C--:B------:R-:W-:Y:S08]  /*83e0*/  HMMA.16816.F32 R28, R108, R114.reuse, R28 ;  /* 0x000000726c1c723c */ /* 0x080ff0000000181c */
[C---:B------:R-:W-:Y:S01]  /*83f0*/  HMMA.16816.F32 R32, R100.reuse, R114, R32 ;  /* 0x000000726420723c */ /* 0x040fe20000001820 */
[----:B------:R-:W4:Y:S03]  /*8400*/  LDSM.16.MT88.4 R112, [R209+0x2500] ;  /* 0x00250000d170783b */ /* 0x000f260000004200 */
[--C-:B-1----:R-:W-:Y:S02]  /*8410*/  FFMA.FTZ R2, R249, c[0x0][0x2d0], -R150.reuse ;  /* 0x0000b400f9027a23 */ /* 0x102fe40000010896 */
[----:B------:R-:W-:Y:S02]  /*8420*/  IMAD.MOV.U32 R249, RZ, RZ, R155 ;  /* 0x000000fffff97224 */ /* 0x000fe400078e009b */
[-C--:B------:R-:W-:Y:S01]  /*8430*/  HMMA.16816.F32 R36, R100, R116.reuse, R36 ;  /* 0x000000746424723c */ /* 0x080fe20000001824 */
[----:B------:R1:W-:Y:S07]  /*8440*/  MUFU.EX2 R231, R2 ;  /* 0x0000000200e77308 */ /* 0x0003ee0000000800 */
[C---:B------:R-:W-:Y:S08]  /*8450*/  HMMA.16816.F32 R40, R108.reuse, R116, R40 ;  /* 0x000000746c28723c */ /* 0x040ff00000001828 */
[-C--:B------:R-:W-:Y:S08]  /*8460*/  HMMA.16816.F32 R44, R108, R118.reuse, R44 ;  /* 0x000000766c2c723c */ /* 0x080ff0000000182c */
[C---:B------:R-:W-:Y:S01]  /*8470*/  HMMA.16816.F32 R48, R100.reuse, R118, R48 ;  /* 0x000000766430723c */ /* 0x040fe20000001830 */
[----:B------:R-:W3:Y:S03]  /*8480*/  LDSM.16.MT88.4 R116, [R210+0x2500] ;  /* 0x00250000d274783b */ /* 0x000ee60000004200 */
[----:B-1----:R-:W-:Y:S02]  /*8490*/  FFMA.FTZ R2, R252, c[0x0][0x2d0], -R150 ;  /* 0x0000b400fc027a23 */ /* 0x002fe40000010896 */
[----:B------:R-:W-:Y:S02]  /*84a0*/  IMAD.MOV.U32 R252, RZ, RZ, R154 ;  /* 0x000000fffffc7224 */ /* 0x000fe400078e009a */
[-C--:B--2---:R-:W-:Y:S01]  /*84b0*/  HMMA.16816.F32 R52, R100, R104.reuse, R52 ;  /* 0x000000686434723c */ /* 0x084fe20000001834 */
[----:B------:R1:W2:Y:S07]  /*84c0*/  MUFU.EX2 R229, R2 ;  /* 0x0000000200e57308 */ /* 0x0002ae0000000800 */
[C---:B------:R-:W-:Y:S08]  /*84d0*/  HMMA.16816.F32 R56, R108.reuse, R104, R56 ;  /* 0x000000686c38723c */ /* 0x040ff00000001838 */
[-C--:B------:R-:W-:Y:S08]  /*84e0*/  HMMA.16816.F32 R60, R108, R106.reuse, R60 ;  /* 0x0000006a6c3c723c */ /* 0x080ff0000000183c */
[C---:B------:R-:W-:Y:S04]  /*84f0*/  HMMA.16816.F32 R64, R100.reuse, R106, R64 ;  /* 0x0000006a6440723c */ /* 0x040fe80000001840 */
[----:B-1----:R-:W-:Y:S02]  /*8500*/  FFMA.FTZ R2, R126, c[0x0][0x2d0], -R149 ;  /* 0x0000b4007e027a23 */ /* 0x002fe40000010895 */
[----:B------:R-:W-:Y:S02]  /*8510*/  IMAD.MOV.U32 R126, RZ, RZ, R125 ;  /* 0x000000ffff7e7224 */ /* 0x000fe400078e007d */
[-C--:B----4-:R-:W-:Y:S01]  /*8520*/  HMMA.16816.F32 R68, R100, R112.reuse, R68 ;  /* 0x000000706444723c */ /* 0x090fe20000001844 */
[----:B------:R1:W4:Y:S03]  /*8530*/  MUFU.EX2 R230, R2 ;  /* 0x0000000200e67308 */ /* 0x0003260000000800 */
[----:B------:R-:W-:Y:S01]  /*8540*/  MOV R127, R126 ;  /* 0x0000007e007f7202 */ /* 0x000fe20000000f00 */
[----:B------:R-:W-:Y:S01]  /*8550*/  IMAD.MOV.U32 R125, RZ, RZ, R124 ;  /* 0x000000ffff7d7224 */ /* 0x000fe200078e007c */
[----:B------:R-:W-:Y:S01]  /*8560*/  MOV R124, R195 ;  /* 0x000000c3007c7202 */ /* 0x000fe20000000f00 */
[----:B------:R-:W-:Y:S01]  /*8570*/  IMAD.MOV.U32 R195, RZ, RZ, R194 ;  /* 0x000000ffffc37224 */ /* 0x000fe200078e00c2 */
[C---:B------:R-:W-:Y:S04]  /*8580*/  HMMA.16816.F32 R72, R108.reuse, R112, R72 ;  /* 0x000000706c48723c */ /* 0x040fe80000001848 */
[----:B------:R-:W-:Y:S02]  /*8590*/  IMAD.MOV.U32 R126, RZ, RZ, R125 ;  /* 0x000000ffff7e7224 */ /* 0x000fe400078e007d */
[----:B------:R-:W-:Y:S01]  /*85a0*/  IMAD.MOV.U32 R194, RZ, RZ, R123 ;  /* 0x000000ffffc27224 */ /* 0x000fe200078e007b */
[----:B------:R-:W-:Y:S01]  /*85b0*/  MOV R123, R192 ;  /* 0x000000c0007b7202 */ /* 0x000fe20000000f00 */
[-C--:B------:R-:W-:Y:S04]  /*85c0*/  HMMA.16816.F32 R76, R108, R114.reuse, R76 ;  /* 0x000000726c4c723c */ /* 0x080fe8000000184c */
[----:B------:R-:W-:Y:S02]  /*85d0*/  IMAD.MOV.U32 R192, RZ, RZ, R165 ;  /* 0x000000ffffc07224 */ /* 0x000fe400078e00a5 */
[----:B------:R-:W-:Y:S02]  /*85e0*/  IMAD.MOV.U32 R165, RZ, RZ, R224 ;  /* 0x000000ffffa57224 */ /* 0x000fe400078e00e0 */
[C---:B------:R-:W-:Y:S01]  /*85f0*/  HMMA.16816.F32 R80, R100.reuse, R114, R80 ;  /* 0x000000726450723c */ /* 0x040fe20000001850 */
[----:B------:R-:W-:Y:S03]  /*8600*/  LDSM.16.MT88.4 R112, [R210+0x900] ;  /* 0x00090000d270783b */ /* 0x000fe60000004200 */
[----:B-1----:R-:W-:Y:S01]  /*8610*/  FFMA.FTZ R2, R250, c[0x0][0x2d0], -R150 ;  /* 0x0000b400fa027a23 */ /* 0x002fe20000010896 */
[----:B------:R-:W-:Y:S01]  /*8620*/  MOV R250, R153 ;  /* 0x0000009900fa7202 */ /* 0x000fe20000000f00 */
[----:B------:R-:W-:Y:S01]  /*8630*/  IMAD.MOV.U32 R125, RZ, RZ, R124 ;  /* 0x000000ffff7d7224 */ /* 0x000fe200078e007c */
[----:B------:R-:W-:Y:S01]  /*8640*/  MOV R124, R195 ;  /* 0x000000c3007c7202 */ /* 0x000fe20000000f00 */
[-C--:B---3--:R-:W-:Y:S01]  /*8650*/  HMMA.16816.F32 R84, R100, R116.reuse, R84 ;  /* 0x000000746454723c */ /* 0x088fe20000001854 */
[----:B------:R1:W-:Y:S01]  /*8660*/  MUFU.EX2 R227, R2 ;  /* 0x0000000200e37308 */ /* 0x0003e20000000800 */
[----:B------:R3:W5:Y:S02]  /*8670*/  LDL.LU R224, [R1+0x6c] ;  /* 0x00006c0001e07983 */ /* 0x0007640000300800 */
[----:B------:R-:W-:Y:S02]  /*8680*/  IMAD.MOV.U32 R195, RZ, RZ, R194 ;  /* 0x000000ffffc37224 */ /* 0x000fe400078e00c2 */
[----:B------:R-:W-:Y:S01]  /*8690*/  IMAD.MOV.U32 R194, RZ, RZ, R123 ;  /* 0x000000ffffc27224 */ /* 0x000fe200078e007b */
[----:B------:R-:W-:Y:S01]  /*86a0*/  MOV R123, R192 ;  /* 0x000000c0007b7202 */ /* 0x000fe20000000f00 */
[C---:B------:R-:W-:Y:S04]  /*86b0*/  HMMA.16816.F32 R88, R108.reuse, R116, R88 ;  /* 0x000000746c58723c */ /* 0x040fe80000001858 */
[----:B------:R-:W-:Y:S02]  /*86c0*/  IMAD.MOV.U32 R192, RZ, RZ, R165 ;  /* 0x000000ffffc07224 */ /* 0x000fe400078e00a5 */
[----:B------:R-:W-:Y:S02]  /*86d0*/  FFMA.FTZ R104, R125, c[0x0][0x2d0], -R151 ;  /* 0x0000b4007d687a23 */ /* 0x000fe40000010897 */
[-C--:B------:R-:W-:Y:S02]  /*86e0*/  HMMA.16816.F32 R92, R108, R118.reuse, R92 ;  /* 0x000000766c5c723c */ /* 0x080fe4000000185c */
[----:B------:R3:W-:Y:S02]  /*86f0*/  MUFU.EX2 R205, R104 ;  /* 0x0000006800cd7308 */ /* 0x0007e40000000800 */
[----:B------:R-:W-:Y:S02]  /*8700*/  IMAD.MOV.U32 R165, RZ, RZ, R213 ;  /* 0x000000ffffa57224 */ /* 0x000fe400078e00d5 */
[----:B------:R3:W5:Y:S02]  /*8710*/  LDL.LU R213, [R1+0x68] ;  /* 0x0000680001d57983 */ /* 0x0007640000300800 */
[----:B------:R-:W-:Y:S02]  /*8720*/  HMMA.16816.F32 R96, R100, R118, R96 ;  /* 0x000000766460723c */ /* 0x000fe40000001860 */
[----:B------:R-:W-:Y:S02]  /*8730*/  LDSM.16.MT88.4 R116, [R209+0x1900] ;  /* 0x00190000d174783b */ /* 0x000fe40000004200 */
[----:B-1----:R-:W-:Y:S03]  /*8740*/  FFMA.FTZ R2, R127, c[0x0][0x2d0], -R150 ;  /* 0x0000b4007f027a23 */ /* 0x002fe60000010896 */
[----:B------:R-:W-:Y:S01]  /*8750*/  F2FP.PACK_AB R100, R233, R232 ;  /* 0x000000e8e964723e */ /* 0x000fe200000000ff */
[----:B------:R1:W1:Y:S01]  /*8760*/  MUFU.EX2 R207, R2 ;  /* 0x0000000200cf7308 */ /* 0x0002620000000800 */
[----:B--2---:R-:W-:Y:S03]  /*8770*/  F2FP.PACK_AB R101, R229, R231 ;  /* 0x000000e7e565723e */ /* 0x004fe600000000ff */
[----:B----4-:R-:W-:Y:S01]  /*8780*/  F2FP.PACK_AB R102, R228, R230 ;  /* 0x000000e6e466723e */ /* 0x010fe200000000ff */
[----:B---3--:R-:W2:Y:S01]  /*8790*/  LDSM.16.MT88.4 R104, [R209+0x900] ;  /* 0x00090000d168783b */ /* 0x008ea20000004200 */
[----:B-1----:R-:W-:Y:S01]  /*87a0*/  FFMA.FTZ R2, R126, c[0x0][0x2d0], -R151 ;  /* 0x0000b4007e027a23 */ /* 0x002fe20000010897 */
[----:B------:R-:W-:Y:S03]  /*87b0*/  F2FP.PACK_AB R103, R207, R227 ;  /* 0x000000e3cf67723e */ /* 0x000fe600000000ff */
[----:B------:R1:W3:Y:S04]  /*87c0*/  MUFU.EX2 R206, R2 ;  /* 0x0000000200ce7308 */ /* 0x0002e80000000800 */
[-C--:B--2---:R-:W-:Y:S03]  /*87d0*/  HMMA.16816.F32 R4, R100, R104.reuse, R4 ;  /* 0x000000686404723c */ /* 0x084fe60000001804 */
[----:B-1----:R-:W-:Y:S01]  /*87e0*/  FFMA.FTZ R2, R124, c[0x0][0x2d0], -R184 ;  /* 0x0000b4007c027a23 */ /* 0x002fe200000108b8 */
[----:B------:R-:W-:Y:S01]  /*87f0*/  MOV R124, R195 ;  /* 0x000000c3007c7202 */ /* 0x000fe20000000f00 */
[----:B------:R-:W-:Y:S01]  /*8800*/  IMAD.MOV.U32 R195, RZ, RZ, R194 ;  /* 0x000000ffffc37224 */ /* 0x000fe200078e00c2 */
[----:B---3--:R-:W-:Y:S01]  /*8810*/  F2FP.PACK_AB R108, R205, R206 ;  /* 0x000000cecd6c723e */ /* 0x008fe200000000ff */
[----:B------:R-:W-:Y:S01]  /*8820*/  IMAD.MOV.U32 R194, RZ, RZ, R123 ;  /* 0x000000ffffc27224 */ /* 0x000fe200078e007b */
[----:B------:R-:W-:Y:S01]  /*8830*/  MOV R123, R192 ;  /* 0x000000c0007b7202 */ /* 0x000fe20000000f00 */
[----:B------:R-:W-:Y:S03]  /*8840*/  IMAD.MOV.U32 R192, RZ, RZ, R193 ;  /* 0x000000ffffc07224 */ /* 0x000fe600078e00c1 */
[----:B------:R-:W-:Y:S01]  /*8850*/  IMAD.MOV.U32 R193, RZ, RZ, R159 ;  /* 0x000000ffffc17224 */ /* 0x000fe200078e009f */
[----:B------:R-:W-:Y:S01]  /*8860*/  MOV R159, R157 ;  /* 0x0000009d009f7202 */ /* 0x000fe20000000f00 */
[----:B------:R-:W-:Y:S02]  /*8870*/  IMAD.MOV.U32 R157, RZ, RZ, R197 ;  /* 0x000000ffff9d7224 */ /* 0x000fe400078e00c5 */
[----:B------:R-:W-:Y:S02]  /*8880*/  IMAD.MOV.U32 R197, RZ, RZ, R203 ;  /* 0x000000ffffc57224 */ /* 0x000fe400078e00cb */
[----:B------:R1:W-:Y:S02]  /*8890*/  MUFU.EX2 R203, R2 ;  /* 0x0000000200cb7308 */ /* 0x0003e40000000800 */
[----:B-1----:R-:W-:Y:S01]  /*88a0*/  FFMA.FTZ R2, R200, c[0x0][0x2d0], -R184 ;  /* 0x0000b400c8027a23 */ /* 0x002fe200000108b8 */
[----:B------:R-:W-:Y:S07]  /*88b0*/  MOV R200, R201 ;  /* 0x000000c900c87202 */ /* 0x000fee0000000f00 */
[----:B------:R1:W2:Y:S02]  /*88c0*/  MUFU.EX2 R201, R2 ;  /* 0x0000000200c97308 */ /* 0x0002a40000000800 */
[----:B-1----:R-:W-:Y:S01]  /*88d0*/  FFMA.FTZ R2, R124, c[0x0][0x2d0], -R151 ;  /* 0x0000b4007c027a23 */ /* 0x002fe20000010897 */
[----:B--2---:R-:W-:Y:S01]  /*88e0*/  F2FP.PACK_AB R109, R201, R203 ;  /* 0x000000cbc96d723e */ /* 0x004fe200000000ff */
[----:B------:R-:W-:Y:S02]  /*88f0*/  IMAD.MOV.U32 R124, RZ, RZ, R195 ;  /* 0x000000ffff7c7224 */ /* 0x000fe400078e00c3 */
[----:B------:R-:W-:Y:S01]  /*8900*/  IMAD.MOV.U32 R195, RZ, RZ, R194 ;  /* 0x000000ffffc37224 */ /* 0x000fe200078e00c2 */
[----:B------:R-:W-:Y:S01]  /*8910*/  MOV R194, R123 ;  /* 0x0000007b00c27202 */ /* 0x000fe20000000f00 */
[----:B------:R-:W-:Y:S02]  /*8920*/  IMAD.MOV.U32 R123, RZ, RZ, R192 ;  /* 0x000000ffff7b7224 */ /* 0x000fe400078e00c0 */
[----:B------:R-:W-:Y:S01]  /*8930*/  IMAD.MOV.U32 R192, RZ, RZ, R163 ;  /* 0x000000ffffc07224 */ /* 0x000fe200078e00a3 */
[----:B------:R-:W-:Y:S02]  /*8940*/  MOV R163, R202 ;  /* 0x000000ca00a37202 */ /* 0x000fe40000000f00 */
[----:B------:R1:W-:Y:S02]  /*8950*/  MUFU.EX2 R202, R2 ;  /* 0x0000000200ca7308 */ /* 0x0003e40000000800 */
[----:B-1----:R-:W-:Y:S08]  /*8960*/  FFMA.FTZ R2, R200, c[0x0][0x2d0], -R151 ;  /* 0x0000b400c8027a23 */ /* 0x002ff00000010897 */
[----:B------:R1:W2:Y:S02]  /*8970*/  MUFU.EX2 R200, R2 ;  /* 0x0000000200c87308 */ /* 0x0002a40000000800 */
[--C-:B-1----:R-:W-:Y:S01]  /*8980*/  FFMA.FTZ R2, R199, c[0x0][0x2d0], -R184.reuse ;  /* 0x0000b400c7027a23 */ /* 0x102fe200000108b8 */
[----:B--2---:R-:W-:Y:S07]  /*8990*/  F2FP.PACK_AB R110, R200, R202 ;  /* 0x000000cac86e723e */ /* 0x004fee00000000ff */
[----:B------:R1:W-:Y:S02]  /*89a0*/  MUFU.EX2 R199, R2 ;  /* 0x0000000200c77308 */ /* 0x0003e40000000800 */
[----:B-1----:R-:W-:Y:S02]  /*89b0*/  FFMA.FTZ R2, R124, c[0x0][0x2d0], -R184 ;  /* 0x0000b4007c027a23 */ /* 0x002fe400000108b8 */
[----:B------:R-:W-:Y:S02]  /*89c0*/  IMAD.MOV.U32 R124, RZ, RZ, R194 ;  /* 0x000000ffff7c7224 */ /* 0x000fe400078e00c2 */
[----:B------:R-:W-:Y:S01]  /*89d0*/  IMAD.MOV.U32 R194, RZ, RZ, R122 ;  /* 0x000000ffffc27224 */ /* 0x000fe200078e007a */
[----:B------:R-:W-:Y:S01]  /*89e0*/  MOV R122, R121 ;  /* 0x00000079007a7202 */ /* 0x000fe20000000f00 */
[----:B------:R-:W-:Y:S02]  /*89f0*/  IMAD.MOV.U32 R121, RZ, RZ, R162 ;  /* 0x000000ffff797224 */ /* 0x000fe400078e00a2 */
[----:B------:R-:W-:Y:S02]  /*8a00*/  IMAD.MOV.U32 R162, RZ, RZ, R198 ;  /* 0x000000ffffa27224 */ /* 0x000fe400078e00c6 */
[----:B------:R-:W1:Y:S02]  /*8a10*/  MUFU.EX2 R198, R2 ;  /* 0x0000000200c67308 */ /* 0x000e640000000800 */
[----:B-1----:R-:W-:Y:S01]  /*8a20*/  F2FP.PACK_AB R111, R198, R199 ;  /* 0x000000c7c66f723e */ /* 0x002fe200000000ff */
[----:B------:R-:W-:Y:S01]  /*8a30*/  FFMA.FTZ R2, R123, c[0x0][0x2d0], -R149 ;  /* 0x0000b4007b027a23 */ /* 0x000fe20000010895 */
[----:B------:R-:W-:Y:S01]  /*8a40*/  MOV R123, R193 ;  /* 0x000000c1007b7202 */ /* 0x000fe20000000f00 */
[----:B------:R-:W-:Y:S02]  /*8a50*/  IMAD.MOV.U32 R193, RZ, RZ, R159 ;  /* 0x000000ffffc17224 */ /* 0x000fe400078e009f */
[----:B------:R-:W-:Y:S02]  /*8a60*/  IMAD.MOV.U32 R159, RZ, RZ, R197 ;  /* 0x000000ffff9f7224 */ /* 0x000fe400078e00c5 */
[C---:B------:R-:W-:Y:S01]  /*8a70*/  HMMA.16816.F32 R8, R108.reuse, R104, R8 ;  /* 0x000000686c08723c */ /* 0x040fe20000001808 */
[----:B------:R1:W-:Y:S07]  /*8a80*/  MUFU.EX2 R197, R2 ;  /* 0x0000000200c57308 */ /* 0x0003ee0000000800 */
[-C--:B------:R-:W-:Y:S08]  /*8a90*/  HMMA.16816.F32 R12, R108, R106.reuse, R12 ;  /* 0x0000006a6c0c723c */ /* 0x080ff0000000180c */
[C---:B------:R-:W-:Y:S01]  /*8aa0*/  HMMA.16816.F32 R16, R100.reuse, R106, R16 ;  /* 0x0000006a6410723c */ /* 0x040fe20000001810 */
[----:B------:R-:W2:Y:S07]  /*8ab0*/  LDSM.16.MT88.4 R104, [R210+0x1900] ;  /* 0x00190000d268783b */ /* 0x000eae0000004200 */
[-C--:B------:R-:W-:Y:S04]  /*8ac0*/  HMMA.16816.F32 R20, R100, R112.reuse, R20 ;  /* 0x000000706414723c */ /* 0x080fe80000001814 */
[----:B-1----:R-:W-:Y:S01]  /*8ad0*/  FFMA.FTZ R2, R194, c[0x0][0x2d0], -R149 ;  /* 0x0000b400c2027a23 */ /* 0x002fe20000010895 */
[----:B------:R-:W-:Y:S01]  /*8ae0*/  MOV R194, R122 ;  /* 0x0000007a00c27202 */ /* 0x000fe20000000f00 */
[----:B------:R-:W-:Y:S02]  /*8af0*/  IMAD.MOV.U32 R122, RZ, RZ, R121 ;  /* 0x000000ffff7a7224 */ /* 0x000fe400078e0079 */
[C---:B------:R-:W-:Y:S04]  /*8b00*/  HMMA.16816.F32 R24, R108.reuse, R112, R24 ;  /* 0x000000706c18723c */ /* 0x040fe80000001818 */
[----:B------:R-:W-:Y:S01]  /*8b10*/  IMAD.MOV.U32 R121, RZ, RZ, R192 ;  /* 0x000000ffff797224 */ /* 0x000fe200078e00c0 */
[----:B------:R-:W-:Y:S01]  /*8b20*/  MOV R192, R167 ;  /* 0x000000a700c07202 */ /* 0x000fe20000000f00 */
[----:B------:R-:W-:Y:S02]  /*8b30*/  IMAD.MOV.U32 R167, RZ, RZ, R166 ;  /* 0x000000ffffa77224 */ /* 0x000fe400078e00a6 */
[-C--:B------:R-:W-:Y:S04]  /*8b40*/  HMMA.16816.F32 R28, R108, R114.reuse, R28 ;  /* 0x000000726c1c723c */ /* 0x080fe8000000181c */
[----:B------:R-:W-:Y:S01]  /*8b50*/  IMAD.MOV.U32 R166, RZ, RZ, R165 ;  /* 0x000000ffffa67224 */ /* 0x000fe200078e00a5 */
[----:B------:R-:W-:Y:S01]  /*8b60*/  MOV R165, R164 ;  /* 0x000000a400a57202 */ /* 0x000fe20000000f00 */
[----:B------:R-:W-:Y:S02]  /*8b70*/  IMAD.MOV.U32 R164, RZ, RZ, R196 ;  /* 0x000000ffffa47224 */ /* 0x000fe400078e00c4 */
[C---:B------:R-:W-:Y:S01]  /*8b80*/  HMMA.16816.F32 R32, R100.reuse, R114, R32 ;  /* 0x000000726420723c */ /* 0x040fe20000001820 */
[----:B------:R-:W1:Y:S01]  /*8b90*/  LDSM.16.MT88.4 R112, [R209+0x2900] ;  /* 0x00290000d170783b */ /* 0x000e620000004200 */
[----:B------:R3:W-:Y:S06]  /*8ba0*/  MUFU.EX2 R196, R2 ;  /* 0x0000000200c47308 */ /* 0x0007ec0000000800 */
[-C--:B------:R-:W-:Y:S08]  /*8bb0*/  HMMA.16816.F32 R36, R100, R116.reuse, R36 ;  /* 0x000000746424723c */ /* 0x080ff00000001824 */
[C---:B------:R-:W-:Y:S08]  /*8bc0*/  HMMA.16816.F32 R40, R108.reuse, R116, R40 ;  /* 0x000000746c28723c */ /* 0x040ff00000001828 */
[-C--:B------:R-:W-:Y:S04]  /*8bd0*/  HMMA.16816.F32 R44, R108, R118.reuse, R44 ;  /* 0x000000766c2c723c */ /* 0x080fe8000000182c */
[--C-:B---3--:R-:W-:Y:S02]  /*8be0*/  FFMA.FTZ R2, R124, c[0x0][0x2d0], -R150.reuse ;  /* 0x0000b4007c027a23 */ /* 0x108fe40000010896 */
[----:B------:R-:W-:Y:S02]  /*8bf0*/  IMAD.MOV.U32 R124, RZ, RZ, R195 ;  /* 0x000000ffff7c7224 */ /* 0x000fe400078e00c3 */
[C---:B------:R-:W-:Y:S01]  /*8c00*/  HMMA.16816.F32 R48, R100.reuse, R118, R48 ;  /* 0x000000766430723c */ /* 0x040fe20000001830 */
[----:B------:R-:W3:Y:S01]  /*8c10*/  LDSM.16.MT88.4 R116, [R210+0x2900] ;  /* 0x00290000d274783b */ /* 0x000ee20000004200 */
[----:B------:R4:W-:Y:S06]  /*8c20*/  MUFU.EX2 R195, R2 ;  /* 0x0000000200c37308 */ /* 0x0009ec0000000800 */
[-C--:B--2---:R-:W-:Y:S08]  /*8c30*/  HMMA.16816.F32 R52, R100, R104.reuse, R52 ;  /* 0x000000686434723c */ /* 0x084ff00000001834 */
[C---:B------:R-:W-:Y:S08]  /*8c40*/  HMMA.16816.F32 R56, R108.reuse, R104, R56 ;  /* 0x000000686c38723c */ /* 0x040ff00000001838 */
[-C--:B------:R-:W-:Y:S04]  /*8c50*/  HMMA.16816.F32 R60, R108, R106.reuse, R60 ;  /* 0x0000006a6c3c723c */ /* 0x080fe8000000183c */
[----:B----4-:R-:W-:Y:S01]  /*8c60*/  FFMA.FTZ R2, R123, c[0x0][0x2d0], -R150 ;  /* 0x0000b4007b027a23 */ /* 0x010fe20000010896 */
[----:B------:R-:W-:Y:S03]  /*8c70*/  MOV R123, R193 ;  /* 0x000000c1007b7202 */ /* 0x000fe60000000f00 */
[C---:B------:R-:W-:Y:S01]  /*8c80*/  HMMA.16816.F32 R64, R100.reuse, R106, R64 ;  /* 0x0000006a6440723c */ /* 0x040fe20000001840 */
[----:B------:R-:W2:Y:S01]  /*8c90*/  LDL.LU R107, [R1] ;  /* 0x00000000016b7983 */ /* 0x000ea20000300800 */
[----:B------:R4:W3:Y:S03]  /*8ca0*/  MUFU.EX2 R193, R2 ;  /* 0x0000000200c17308 */ /* 0x0008e60000000800 */
[----:B------:R-:W2:Y:S03]  /*8cb0*/  LDL.LU R106, [R1+0x4] ;  /* 0x00000400016a7983 */ /* 0x000ea60000300800 */
[-C--:B-1----:R-:W-:Y:S01]  /*8cc0*/  HMMA.16816.F32 R68, R100, R112.reuse, R68 ;  /* 0x000000706444723c */ /* 0x082fe20000001844 */
[----:B------:R-:W2:Y:S04]  /*8cd0*/  LDL.LU R105, [R1+0x8] ;  /* 0x0000080001697983 */ /* 0x000ea80000300800 */
[----:B------:R-:W2:Y:S03]  /*8ce0*/  LDL.LU R104, [R1+0xc] ;  /* 0x00000c0001687983 */ /* 0x000ea60000300800 */
[C---:B------:R-:W-:Y:S08]  /*8cf0*/  HMMA.16816.F32 R72, R108.reuse, R112, R72 ;  /* 0x000000706c48723c */ /* 0x040ff00000001848 */
[-C--:B------:R-:W-:Y:S04]  /*8d00*/  HMMA.16816.F32 R76, R108, R114.reuse, R76 ;  /* 0x000000726c4c723c */ /* 0x080fe8000000184c */
[--C-:B----4-:R-:W-:Y:S02]  /*8d10*/  FFMA.FTZ R2, R194, c[0x0][0x2d0], -R149.reuse ;  /* 0x0000b400c2027a23 */ /* 0x110fe40000010895 */
[----:B------:R-:W-:Y:S02]  /*8d20*/  FFMA.FTZ R149, R121, c[0x0][0x2d0], -R149 ;  /* 0x0000b40079957a23 */ /* 0x000fe40000010895 */
[C---:B------:R-:W-:Y:S01]  /*8d30*/  HMMA.16816.F32 R80, R100.reuse, R114, R80 ;  /* 0x000000726450723c */ /* 0x040fe20000001850 */
[----:B------:R1:W-:Y:S01]  /*8d40*/  MUFU.EX2 R194, R2 ;  /* 0x0000000200c27308 */ /* 0x0003e20000000800 */
[----:B------:R-:W-:Y:S02]  /*8d50*/  LDSM.16.MT88.4 R112, [R210+0xd00] ;  /* 0x000d0000d270783b */ /* 0x000fe40000004200 */
[----:B------:R-:W-:Y:S04]  /*8d60*/  IMAD.MOV.U32 R121, RZ, RZ, R192 ;  /* 0x000000ffff797224 */ /* 0x000fe800078e00c0 */
[-C--:B---3--:R-:W-:Y:S03]  /*8d70*/  HMMA.16816.F32 R84, R100, R116.reuse, R84 ;  /* 0x000000746454723c */ /* 0x088fe60000001854 */
[----:B------:R3:W4:Y:S05]  /*8d80*/  MUFU.EX2 R192, R149 ;  /* 0x0000009500c07308 */ /* 0x00072a0000000800 */
[C---:B------:R-:W-:Y:S08]  /*8d90*/  HMMA.16816.F32 R88, R108.reuse, R116, R88 ;  /* 0x000000746c58723c */ /* 0x040ff00000001858 */
[-C--:B------:R-:W-:Y:S04]  /*8da0*/  HMMA.16816.F32 R92, R108, R118.reuse, R92 ;  /* 0x000000766c5c723c */ /* 0x080fe8000000185c */
[--C-:B-1----:R-:W-:Y:S02]  /*8db0*/  FFMA.FTZ R2, R124, c[0x0][0x2d0], -R150.reuse ;  /* 0x0000b4007c027a23 */ /* 0x102fe40000010896 */
[----:B------:R-:W-:Y:S02]  /*8dc0*/  FFMA.FTZ R150, R123, c[0x0][0x2d0], -R150 ;  /* 0x0000b4007b967a23 */ /* 0x000fe40000010896 */
[----:B------:R-:W-:Y:S01]  /*8dd0*/  HMMA.16816.F32 R96, R100, R118, R96 ;  /* 0x000000766460723c */ /* 0x000fe20000001860 */
[----:B------:R1:W-:Y:S03]  /*8de0*/  MUFU.EX2 R191, R2 ;  /* 0x0000000200bf7308 */ /* 0x0003e60000000800 */
[----:B------:R-:W-:Y:S01]  /*8df0*/  IMAD.MOV.U32 R123, RZ, RZ, R163 ;  /* 0x000000ffff7b7224 */ /* 0x000fe200078e00a3 */
[----:B------:R-:W-:Y:S01]  /*8e00*/  MOV R163, R162 ;  /* 0x000000a200a37202 */ /* 0x000fe20000000f00 */
[----:B------:R-:W-:Y:S01]  /*8e10*/  IMAD.MOV.U32 R162, RZ, RZ, R186 ;  /* 0x000000ffffa27224 */ /* 0x000fe200078e00ba */
[----:B---3--:R-:W-:Y:S01]  /*8e20*/  F2FP.PACK_AB R149, R193, R195 ;  /* 0x000000c3c195723e */ /* 0x008fe200000000ff */
[----:B------:R-:W-:Y:S03]  /*8e30*/  IMAD.MOV.U32 R124, RZ, RZ, R166 ;  /* 0x000000ffff7c7224 */ /* 0x000fe600078e00a6 */
[----:B------:R4:W-:Y:S01]  /*8e40*/  MUFU.EX2 R190, R150 ;  /* 0x0000009600be7308 */ /* 0x0009e20000000800 */
[--C-:B-1----:R-:W-:Y:S02]  /*8e50*/  FFMA.FTZ R2, R122, c[0x0][0x2d0], -R151.reuse ;  /* 0x0000b4007a027a23 */ /* 0x102fe40000010897 */
[----:B------:R-:W-:Y:S07]  /*8e60*/  IMAD.MOV.U32 R122, RZ, RZ, R164 ;  /* 0x000000ffff7a7224 */ /* 0x000fee00078e00a4 */
[----:B------:R1:W-:Y:S01]  /*8e70*/  MUFU.EX2 R188, R2 ;  /* 0x0000000200bc7308 */ /* 0x0003e20000000800 */
[----:B----4-:R-:W-:Y:S01]  /*8e80*/  F2FP.PACK_AB R150, R192, R194 ;  /* 0x000000c2c096723e */ /* 0x010fe200000000ff */
[--C-:B-1----:R-:W-:Y:S01]  /*8e90*/  FFMA.FTZ R2, R121, c[0x0][0x2d0], -R151.reuse ;  /* 0x0000b40079027a23 */ /* 0x102fe20000010897 */
[----:B------:R-:W-:Y:S07]  /*8ea0*/  MOV R121, R165 ;  /* 0x000000a500797202 */ /* 0x000fee0000000f00 */
[----:B------:R1:W3:Y:S02]  /*8eb0*/  MUFU.EX2 R189, R2 ;  /* 0x0000000200bd7308 */ /* 0x0002e40000000800 */
[--C-:B-1----:R-:W-:Y:S01]  /*8ec0*/  FFMA.FTZ R2, R167, c[0x0][0x2d0], -R184.reuse ;  /* 0x0000b400a7027a23 */ /* 0x102fe200000108b8 */
[----:B---3--:R-:W-:Y:S01]  /*8ed0*/  F2FP.PACK_AB R176, R189, R188 ;  /* 0x000000bcbdb0723e */ /* 0x008fe200000000ff */
[----:B------:R-:W1:Y:S06]  /*8ee0*/  LDSM.16.MT88.4 R164, [R209+0xd00] ;  /* 0x000d0000d1a4783b */ /* 0x000e6c0000004200 */
[----:B------:R3:W-:Y:S02]  /*8ef0*/  MUFU.EX2 R186, R2 ;  /* 0x0000000200ba7308 */ /* 0x0007e40000000800 */
[----:B---3--:R-:W-:Y:S08]  /*8f00*/  FFMA.FTZ R2, R187, c[0x0][0x2d0], -R184 ;  /* 0x0000b400bb027a23 */ /* 0x008ff000000108b8 */
[----:B------:R3:W4:Y:S02]  /*8f10*/  MUFU.EX2 R187, R2 ;  /* 0x0000000200bb7308 */ /* 0x0007240000000800 */
[--C-:B---3--:R-:W-:Y:S01]  /*8f20*/  FFMA.FTZ R2, R185, c[0x0][0x2d0], -R151.reuse ;  /* 0x0000b400b9027a23 */ /* 0x108fe20000010897 */
[----:B----4-:R-:W-:Y:S01]  /*8f30*/  F2FP.PACK_AB R177, R187, R186 ;  /* 0x000000babbb1723e */ /* 0x010fe200000000ff */
[----:B------:R-:W-:Y:S06]  /*8f40*/  FFMA.FTZ R151, R159, c[0x0][0x2d0], -R151 ;  /* 0x0000b4009f977a23 */ /* 0x000fec0000010897 */
[----:B------:R3:W-:Y:S01]  /*8f50*/  MUFU.EX2 R185, R2 ;  /* 0x0000000200b97308 */ /* 0x0007e20000000800 */
[----:B------:R-:W-:Y:S01]  /*8f60*/  IMAD.MOV.U32 R159, RZ, RZ, R158 ;  /* 0x000000ffff9f7224 */ /* 0x000fe200078e009e */
[----:B------:R-:W-:Y:S08]  /*8f70*/  MOV R158, R147 ;  /* 0x00000093009e7202 */ /* 0x000ff00000000f00 */
[----:B------:R4:W1:Y:S01]  /*8f80*/  MUFU.EX2 R147, R151 ;  /* 0x0000009700937308 */ /* 0x0008620000000800 */
[--C-:B---3--:R-:W-:Y:S02]  /*8f90*/  FFMA.FTZ R2, R124, c[0x0][0x2d0], -R184.reuse ;  /* 0x0000b4007c027a23 */ /* 0x108fe400000108b8 */
[----:B------:R-:W-:Y:S01]  /*8fa0*/  FFMA.FTZ R184, R148, c[0x0][0x2d0], -R184 ;  /* 0x0000b40094b87a23 */ /* 0x000fe200000108b8 */
[----:B------:R-:W-:Y:S01]  /*8fb0*/  F2FP.PACK_AB R148, R196, R197 ;  /* 0x000000c5c494723e */ /* 0x000fe200000000ff */
[----:B------:R-:W-:Y:S02]  /*8fc0*/  IMAD.MOV.U32 R124, RZ, RZ, R163 ;  /* 0x000000ffff7c7224 */ /* 0x000fe400078e00a3 */
[----:B------:R-:W-:Y:S01]  /*8fd0*/  IMAD.MOV.U32 R163, RZ, RZ, R162 ;  /* 0x000000ffffa37224 */ /* 0x000fe200078e00a2 */
[----:B------:R-:W-:Y:S02]  /*8fe0*/  MOV R162, R146 ;  /* 0x0000009200a27202 */ /* 0x000fe40000000f00 */
[----:B------:R-:W-:Y:S01]  /*8ff0*/  MUFU.EX2 R184, R184 ;  /* 0x000000b800b87308 */ /* 0x000fe20000000800 */
[----:B----4-:R-:W-:Y:S02]  /*9000*/  F2FP.PACK_AB R151, R190, R191 ;  /* 0x000000bfbe97723e */ /* 0x010fe400000000ff */
[----:B-1----:R-:W-:Y:S07]  /*9010*/  F2FP.PACK_AB R178, R147, R185 ;  /* 0x000000b993b2723e */ /* 0x002fee00000000ff */
[----:B------:R-:W1:Y:S02]  /*9020*/  MUFU.EX2 R146, R2 ;  /* 0x0000000200927308 */ /* 0x000e640000000800 */
[----:B-1----:R-:W-:Y:S01]  /*9030*/  F2FP.PACK_AB R179, R184, R146 ;  /* 0x00000092b8b3723e */ /* 0x002fe200000000ff */
[----:B--2---:R-:W-:Y:S02]  /*9040*/  FFMA.FTZ R140, R140, R107, R159 ;  /* 0x0000006b8c8c7223 */ /* 0x004fe4000001009f */
[----:B------:R-:W-:Y:S02]  /*9050*/  FFMA.FTZ R141, R141, R106, R158 ;  /* 0x0000006a8d8d7223 */ /* 0x000fe4000001009e */
[----:B------:R-:W-:Y:S02]  /*9060*/  FFMA.FTZ R2, R3, R105, R157 ;  /* 0x0000006903027223 */ /* 0x000fe4000001009d */
[----:B------:R-:W-:Y:S02]  /*9070*/  IMAD.MOV.U32 R3, RZ, RZ, R152 ;  /* 0x000000ffff037224 */ /* 0x000fe400078e0098 */
[-C--:B------:R-:W-:Y:S01]  /*9080*/  HMMA.16816.F32 R152, R148, R164.reuse, R4 ;  /* 0x000000a49498723c */ /* 0x080fe20000001804 */
[----:B------:R-:W1:Y:S04]  /*9090*/  LDSM.16.MT88.4 R4, [R210+0x2d00] ;  /* 0x002d0000d204783b */ /* 0x000e680000004200 */
[----:B------:R-:W-:Y:S02]  /*90a0*/  FFMA.FTZ R0, R0, R104, R156 ;  /* 0x0000006800007223 */ /* 0x000fe4000001009c */
[----:B------:R-:W-:Y:S01]  /*90b0*/  FADD.FTZ R3, R3, R141 ;  /* 0x0000008d03037221 */ /* 0x000fe20000010000 */
[C---:B------:R-:W-:Y:S04]  /*90c0*/  HMMA.16816.F32 R156, R176.reuse, R164, R8 ;  /* 0x000000a4b09c723c */ /* 0x040fe80000001808 */
[----:B------:R-:W-:Y:S03]  /*90d0*/  MOV R141, R144 ;  /* 0x00000090008d7202 */ /* 0x000fe60000000f00 */
[----:B------:R-:W-:Y:S01]  /*90e0*/  IMAD.MOV.U32 R8, RZ, RZ, R163 ;  /* 0x000000ffff087224 */ /* 0x000fe200078e00a3 */
[----:B------:R-:W-:Y:S01]  /*90f0*/  MOV R11, R162 ;  /* 0x000000a2000b7202 */ /* 0x000fe20000000f00 */
[----:B------:R-:W-:Y:S03]  /*9100*/  IMAD.MOV.U32 R10, RZ, RZ, R161 ;  /* 0x000000ffff0a7224 */ /* 0x000fe600078e00a1 */
[----:B------:R-:W-:Y:S02]  /*9110*/  IMAD.MOV.U32 R9, RZ, RZ, R160 ;  /* 0x000000ffff097224 */ /* 0x000fe400078e00a0 */
[-C--:B------:R-:W-:Y:S03]  /*9120*/  HMMA.16816.F32 R160, R176, R166.reuse, R12 ;  /* 0x000000a6b0a0723c */ /* 0x080fe6000000180c */
[----:B------:R-:W-:Y:S02]  /*9130*/  FADD.FTZ R10, R10, R3 ;  /* 0x000000030a0a7221 */ /* 0x000fe40000010000 */
[----:B------:R-:W-:Y:S02]  /*9140*/  FADD.FTZ R8, R8, R140 ;  /* 0x0000008c08087221 */ /* 0x000fe40000010000 */
[----:B------:R-:W-:Y:S01]  /*9150*/  IMAD.MOV.U32 R15, RZ, RZ, R121 ;  /* 0x000000ffff0f7224 */ /* 0x000fe200078e0079 */
[C---:B------:R-:W-:Y:S01]  /*9160*/  HMMA.16816.F32 R164, R148.reuse, R166, R16 ;  /* 0x000000a694a4723c */ /* 0x040fe20000001810 */
[----:B------:R-:W2:Y:S03]  /*9170*/  LDL R19, [R1+0x50] ;  /* 0x0000500001137983 */ /* 0x000ea60000100800 */
[----:B------:R-:W-:Y:S01]  /*9180*/  FADD.FTZ R11, R11, R8 ;  /* 0x000000080b0b7221 */ /* 0x000fe20000010000 */
[----:B------:R-:W-:Y:S01]  /*9190*/  MOV R14, R122 ;  /* 0x0000007a000e7202 */ /* 0x000fe20000000f00 */
[----:B------:R-:W-:Y:S01]  /*91a0*/  IMAD.MOV.U32 R13, RZ, RZ, R123 ;  /* 0x000000ffff0d7224 */ /* 0x000fe200078e007b */
[----:B------:R-:W-:Y:S01]  /*91b0*/  MOV R12, R124 ;  /* 0x0000007c000c7202 */ /* 0x000fe20000000f00 */
        /* <DEDUP_REMOVED lines=53> */
[-C--:B-1----:R-:W-:Y:S03]  /*9510*/  HMMA.16816.F32 R84, R148, R4.reuse, R84 ;  /* 0x000000049454723c */ /* 0x082fe60000001854 */
[----:B------:R-:W-:Y:S02]  /*9520*/  FADD.FTZ R3, R198, R9 ;  /* 0x00000009c6037221 */ /* 0x000fe40000010000 */
[----:B------:R-:W-:Y:S02]  /*9530*/  IMAD.MOV.U32 R140, RZ, RZ, R145 ;  /* 0x000000ffff8c7224 */ /* 0x000fe400078e0091 */
        /* <DEDUP_REMOVED lines=18> */
[----:B------:R1:W-:Y:S01]  /*9660*/  STL [R1], R5 ;  /* 0x0000000501007387 */ /* 0x0003e20000100800 */
[----:B------:R-:W-:Y:S01]  /*9670*/  FADD.FTZ R3, R190, R4 ;  /* 0x00000004be037221 */ /* 0x000fe20000010000 */
[----:B------:R-:W-:Y:S01]  /*9680*/  MOV R146, R143 ;  /* 0x0000008f00927202 */ /* 0x000fe20000000f00 */
[----:B------:R-:W-:Y:S02]  /*9690*/  FADD.FTZ R2, R147, R2 ;  /* 0x0000000293027221 */ /* 0x000fe40000010000 */
[----:B------:R-:W-:Y:S01]  /*96a0*/  FADD.FTZ R0, R184, R0 ;  /* 0x00000000b8007221 */ /* 0x000fe20000010000 */
[----:B------:R1:W-:Y:S01]  /*96b0*/  STL [R1+0x4], R3 ;  /* 0x0000040301007387 */ /* 0x0003e20000100800 */
[----:B------:R-:W-:Y:S03]  /*96c0*/  IMAD.MOV.U32 R147, RZ, RZ, R142 ;  /* 0x000000ffff937224 */ /* 0x000fe600078e008e */
[----:B------:R1:W-:Y:S04]  /*96d0*/  STL [R1+0x8], R2 ;  /* 0x0000080201007387 */ /* 0x0003e80000100800 */
[----:B------:R1:W-:Y:S01]  /*96e0*/  STL [R1+0xc], R0 ;  /* 0x00000c0001007387 */ /* 0x0003e20000100800 */
[----:B--2---:R-:W-:Y:S02]  /*96f0*/  ISETP.GT.AND P0, PT, R226, R19, PT ;  /* 0x00000013e200720c */ /* 0x004fe40003f04270 */
[----:B------:R-:W-:Y:S11]  /*9700*/  MOV R226, R204 ;  /* 0x000000cc00e27202 */ /* 0x000ff60000000f00 */
[----:B-1----:R-:W-:-:S05]  /*9710*/  @P0 BRA `(.L_x_1377) ;  /* 0xffffbc9000000947 */ /* 0x002fca000383ffff */
.L_x_1376:
[----:B------:R-:W-:-:S13]  /*9720*/  ISETP.GE.AND P0, PT, R204, RZ, PT ;  /* 0x000000ffcc00720c */ /* 0x000fda0003f06270 */
[----:B------:R-:W-:Y:S05]  /*9730*/  @!P0 BRA `(.L_x_1378) ;  /* 0x0000321000008947 */ /* 0x000fea0003800000 */
[----:B-1----:R-:W2:Y:S01]  /*9740*/  LDL.64 R6, [R1+0x48] ;  /* 0x0000480001067983 */ /* 0x002ea20000100a00 */
[----:B------:R-:W-:-:S03]  /*9750*/  ULDC.64 UR4, c[0x0][0x208] ;  /* 0x0000820000047ab9 */ /* 0x000fc60000000a00 */
[----:B------:R-:W2:Y:S04]  /*9760*/  LDL.64 R4, [R1+0x38] ;  /* 0x0000380001047983 */ /* 0x000ea80000100a00 */
[----:B------:R-:W3:Y:S04]  /*9770*/  LDL.64 R10, [R1+0x40] ;  /* 0x00004000010a7983 */ /* 0x000ee80000100a00 */
[----:B------:R-:W4:Y:S01]  /*9780*/  LDL.64 R8, [R1+0x30] ;  /* 0x0000300001087983 */ /* 0x000f220000100a00 */
[----:B------:R-:W-:Y:S01]  /*9790*/  IMAD.MOV.U32 R2, RZ, RZ, R144 ;  /* 0x000000ffff027224 */ /* 0x000fe200078e0090 */
[----:B------:R-:W-:Y:S01]  /*97a0*/  MOV R147, R142 ;  /* 0x0000008e00937202 */ /* 0x000fe20000000f00 */
[----:B------:R-:W-:-:S02]  /*97b0*/  IMAD.MOV.U32 R0, RZ, RZ, R145 ;  /* 0x000000ffff007224 */ /* 0x000fc400078e0091 */
[----:B------:R-:W-:Y:S01]  /*97c0*/  IMAD.MOV.U32 R146, RZ, RZ, R143 ;  /* 0x000000ffff927224 */ /* 0x000fe200078e008f */
[----:B------:R-:W-:Y:S02]  /*97d0*/  USHF.L.U64.HI UR5, UR4, 0x5, UR5 ;  /* 0x0000000504057899 */ /* 0x000fe40008010205 */
[----:B------:R-:W-:Y:S01]  /*97e0*/  USHF.L.U32 UR4, UR4, 0x5, URZ ;  /* 0x0000000504047899 */ /* 0x000fe2000800063f */
[----:B--2---:R-:W-:-:S05]  /*97f0*/  MOV R4, R6 ;  /* 0x0000000600047202 */ /* 0x004fca0000000f00 */
[----:B------:R1:W-:Y:S01]  /*9800*/  STL.64 [R1+0x38], R4 ;  /* 0x0000380401007387 */ /* 0x0003e20000100a00 */
[----:B------:R-:W-:Y:S02]  /*9810*/  IADD3 R230, P2, R6, 0x40, RZ ;  /* 0x0000004006e67810 */ /* 0x000fe40007f5e0ff */
[----:B---3--:R-:W-:Y:S02]  /*9820*/  IADD3 R246, P0, R10, 0x40, RZ ;  /* 0x000000400af67810 */ /* 0x008fe40007f1e0ff */
[----:B------:R-:W-:Y:S02]  /*9830*/  IADD3 R232, P3, R6, 0x20, RZ ;  /* 0x0000002006e87810 */ /* 0x000fe40007f7e0ff */
[----:B------:R-:W-:Y:S01]  /*9840*/  IADD3 R248, P1, R10, 0x20, RZ ;  /* 0x000000200af87810 */ /* 0x000fe20007f3e0ff */
[----:B------:R-:W-:Y:S01]  /*9850*/  IMAD.X R231, RZ, RZ, R5, P2 ;  /* 0x000000ffffe77224 */ /* 0x000fe200010e0605 */
[----:B------:R-:W-:Y:S01]  /*9860*/  IADD3.X R233, RZ, R5, RZ, P3, !PT ;  /* 0x00000005ffe97210 */ /* 0x000fe20001ffe4ff */
[----:B----4-:R-:W-:Y:S01]  /*9870*/  IMAD.X R245, RZ, RZ, R9, P0 ;  /* 0x000000fffff57224 */ /* 0x010fe200000e0609 */
[----:B------:R-:W-:-:S02]  /*9880*/  IADD3.X R247, RZ, R9, RZ, P1, !PT ;  /* 0x00000009fff77210 */ /* 0x000fc40000ffe4ff */
.L_x_1379:
[----:B------:R-:W2:Y:S01]  /*9890*/  LDL.64 R190, [R1+0x38] ;  /* 0x0000380001be7983 */ /* 0x000ea20000100a00 */
[----:B------:R-:W-:Y:S04]  /*98a0*/  DEPBAR.LE SB0, 0x0 ;  /* 0x000080000000791a */ /* 0x000fe80000000000 */
[----:B------:R-:W-:Y:S01]  /*98b0*/  MOV R53, 0x6 ;  /* 0x0000000600357802 */ /* 0x000fe20000000f00 */
[----:B------:R-:W3:Y:S01]  /*98c0*/  LDL.64 R194, [R1+0x48] ;  /* 0x0000480001c27983 */ /* 0x000ee20000100a00 */
[----:B------:R-:W-:Y:S02]  /*98d0*/  MOV R52, c[0x0][0x208] ;  /* 0x0000820000347a02 */ /* 0x000fe40000000f00 */
[----:B------:R-:W-:Y:S02]  /*98e0*/  MOV R189, c[0x0][0x208] ;  /* 0x0000820000bd7a02 */ /* 0x000fe40000000f00 */
[----:B------:R-:W-:Y:S01]  /*98f0*/  SHF.L.U64.HI R52, R52, R53, c[0x0][0x20c] ;  /* 0x0000830034347619 */ /* 0x000fe20000010235 */
[----:B------:R-:W-:Y:S01]  /*9900*/  BAR.SYNC.DEFER_BLOCKING 0x0 ;  /* 0x0000000000007b1d */ /* 0x000fe20000010000 */
[----:B------:R-:W-:Y:S02]  /*9910*/  SHF.L.U32 R189, R189, 0x6, RZ ;  /* 0x00000006bdbd7819 */ /* 0x000fe400000006ff */
[----:B------:R-:W-:Y:S01]  /*9920*/  SHF.R.S32.HI R3, RZ, 0x1f, R204 ;  /* 0x0000001fff037819 */ /* 0x000fe200000114cc */
[----:B------:R-:W-:Y:S01]  /*9930*/  IMAD R188, R52, R204, RZ ;  /* 0x000000cc34bc7224 */ /* 0x000fe200078e02ff */
[----:B------:R-:W-:Y:S01]  /*9940*/  MOV R205, c[0x0][0x1e0] ;  /* 0x0000780000cd7a02 */ /* 0x000fe20000000f00 */
[-C--:B------:R-:W-:Y:S01]  /*9950*/  IMAD.WIDE.U32 R144, R204, R189.reuse, R232 ;  /* 0x000000bdcc907225 */ /* 0x080fe200078e00e8 */
[----:B------:R-:W-:Y:S02]  /*9960*/  MOV R226, 0x5 ;  /* 0x0000000500e27802 */ /* 0x000fe40000000f00 */
[----:B------:R-:W-:Y:S01]  /*9970*/  SHF.L.U32 R205, R205, 0x5, RZ ;  /* 0x00000005cdcd7819 */ /* 0x000fe200000006ff */
[-C--:B------:R-:W-:Y:S01]  /*9980*/  IMAD R188, R3, R189.reuse, R188 ;  /* 0x000000bd03bc7224 */ /* 0x080fe200078e02bc */
[----:B------:R-:W-:Y:S01]  /*9990*/  LEA R200, P0, R144, c[0x0][0x1f8], 0x1 ;  /* 0x00007e0090c87a11 */ /* 0x000fe200078008ff */
[----:B------:R-:W-:Y:S03]  /*99a0*/  IMAD.WIDE.U32 R186, R204, R189, UR4 ;  /* 0x00000004ccba7e25 */ /* 0x000fe6000f8e00bd */
[----:B------:R-:W-:Y:S04]  /*99b0*/  IADD3 R145, R188, R145, RZ ;  /* 0x00000091bc917210 */ /* 0x000fe80007ffe0ff */
[----:B------:R-:W-:Y:S01]  /*99c0*/  LEA.HI.X R201, R144, c[0x0][0x1fc], R145, 0x1, P0 ;  /* 0x00007f0090c97a11 */ /* 0x000fe200000f0c91 */
[----:B------:R-:W-:Y:S08]  /*99d0*/  LDSM.16.M88.4 R64, [R211+0x6100] ;  /* 0x00610000d340783b */ /* 0x000ff00000000200 */
[----:B------:R-:W4:Y:S08]  /*99e0*/  LDSM.16.M88.4 R16, [R208+0x3100] ;  /* 0x00310000d010783b */ /* 0x000f300000000200 */
[----:B------:R-:W1:Y:S08]  /*99f0*/  LDSM.16.M88.4 R60, [R211+0x7100] ;  /* 0x00710000d33c783b */ /* 0x000e700000000200 */
[----:B------:R-:W1:Y:S08]  /*9a00*/  LDSM.16.M88.4 R32, [R208+0x3500] ;  /* 0x00350000d020783b */ /* 0x000e700000000200 */
[----:B------:R-:W3:Y:S06]  /*9a10*/  LDL.64 R228, [R1+0x40] ;  /* 0x0000400001e47983 */ /* 0x000eec0000100a00 */
[----:B------:R-:W1:Y:S08]  /*9a20*/  LDSM.16.M88.4 R48, [R208+0x3900] ;  /* 0x00390000d030783b */ /* 0x000e700000000200 */
[----:B------:R-:W3:Y:S01]  /*9a30*/  LDL.64 R206, [R1+0x30] ;  /* 0x0000300001ce7983 */ /* 0x000ee20000100a00 */
[-C--:B-1--4-:R-:W-:Y:S05]  /*9a40*/  HMMA.16816.F32 R4, R64, R16.reuse, RZ ;  /* 0x000000104004723c */ /* 0x092fea00000018ff */
[----:B------:R-:W1:Y:S03]  /*9a50*/  LDSM.16.M88.4 R140, [R208+0x3d00] ;  /* 0x003d0000d08c783b */ /* 0x000e660000000200 */
[C---:B------:R-:W-:Y:S05]  /*9a60*/  HMMA.16816.F32 R8, R60.reuse, R16, RZ ;  /* 0x000000103c08723c */ /* 0x040fea00000018ff */
[----:B------:R-:W4:Y:S03]  /*9a70*/  LDL.LU R252, [R1] ;  /* 0x0000000001fc7983 */ /* 0x000f260000300800 */
[-C--:B------:R-:W-:Y:S01]  /*9a80*/  HMMA.16816.F32 R12, R60, R18.reuse, RZ ;  /* 0x000000123c0c723c */ /* 0x080fe200000018ff */
[----:B------:R-:W-:Y:S07]  /*9a90*/  LDSM.16.M88.4 R148, [R212+0x6100] ;  /* 0x00610000d494783b */ /* 0x000fee0000000200 */
[C---:B------:R-:W-:Y:S01]  /*9aa0*/  HMMA.16816.F32 R16, R64.reuse, R18, RZ ;  /* 0x000000124010723c */ /* 0x040fe200000018ff */
[----:B------:R-:W4:Y:S04]  /*9ab0*/  LDL.LU R251, [R1+0x4] ;  /* 0x0000040001fb7983 */ /* 0x000f280000300800 */
[----:B-----5:R-:W1:Y:S03]  /*9ac0*/  LDSM.16.M88.4 R176, [R213] ;  /* 0x00000000d5b0783b */ /* 0x020e660000000200 */
[-C--:B------:R-:W-:Y:S05]  /*9ad0*/  HMMA.16816.F32 R20, R64, R32.reuse, RZ ;  /* 0x000000204014723c */ /* 0x080fea00000018ff */
[----:B------:R-:W4:Y:S03]  /*9ae0*/  LDL.LU R250, [R1+0x8] ;  /* 0x0000080001fa7983 */ /* 0x000f260000300800 */
[C---:B------:R-:W-:Y:S01]  /*9af0*/  HMMA.16816.F32 R24, R60.reuse, R32, RZ ;  /* 0x000000203c18723c */ /* 0x040fe200000018ff */
[----:B------:R-:W1:Y:S07]  /*9b00*/  LDSM.16.M88.4 R180, [R212+0x7100] ;  /* 0x00710000d4b4783b */ /* 0x000e6e0000000200 */
[-C--:B------:R-:W-:Y:S01]  /*9b10*/  HMMA.16816.F32 R28, R60, R34.reuse, RZ ;  /* 0x000000223c1c723c */ /* 0x080fe200000018ff */
[----:B------:R-:W4:Y:S07]  /*9b20*/  LDL.LU R249, [R1+0xc] ;  /* 0x00000c0001f97983 */ /* 0x000f2e0000300800 */
[C---:B------:R-:W-:Y:S08]  /*9b30*/  HMMA.16816.F32 R32, R64.reuse, R34, RZ ;  /* 0x000000224020723c */ /* 0x040ff000000018ff */
[-C--:B------:R-:W-:Y:S08]  /*9b40*/  HMMA.16816.F32 R36, R64, R48.reuse, RZ ;  /* 0x000000304024723c */ /* 0x080ff000000018ff */
[C---:B------:R-:W-:Y:S08]  /*9b50*/  HMMA.16816.F32 R40, R60.reuse, R48, RZ ;  /* 0x000000303c28723c */ /* 0x040ff000000018ff */
[-C--:B------:R-:W-:Y:S08]  /*9b60*/  HMMA.16816.F32 R44, R60, R50.reuse, RZ ;  /* 0x000000323c2c723c */ /* 0x080ff000000018ff */
[C---:B------:R-:W-:Y:S08]  /*9b70*/  HMMA.16816.F32 R48, R64.reuse, R50, RZ ;  /* 0x000000324030723c */ /* 0x040ff000000018ff */
[-C--:B-1----:R-:W-:Y:S08]  /*9b80*/  HMMA.16816.F32 R52, R64, R140.reuse, RZ ;  /* 0x0000008c4034723c */ /* 0x082ff000000018ff */
[C---:B------:R-:W-:Y:S07]  /*9b90*/  HMMA.16816.F32 R56, R60.reuse, R140, RZ ;  /* 0x0000008c3c38723c */ /* 0x040fee00000018ff */
[-C--:B------:R-:W-:Y:S01]  /*9ba0*/  IMAD.WIDE.U32 R140, R204, R189.reuse, R230 ;  /* 0x000000bdcc8c7225 */ /* 0x080fe200078e00e6 */
[-C--:B------:R-:W-:Y:S04]  /*9bb0*/  HMMA.16816.F32 R60, R60, R142.reuse, RZ ;  /* 0x0000008e3c3c723c */ /* 0x080fe800000018ff */
[----:B------:R-:W-:Y:S04]  /*9bc0*/  LEA R198, P3, R140, c[0x0][0x1f8], 0x1 ;  /* 0x00007e008cc67a11 */ /* 0x000fe800078608ff */
[----:B------:R-:W-:Y:S08]  /*9bd0*/  HMMA.16816.F32 R64, R64, R142, RZ ;  /* 0x0000008e4040723c */ /* 0x000ff000000018ff */
[-C--:B------:R-:W-:Y:S08]  /*9be0*/  HMMA.16816.F32 R4, R148, R176.reuse, R4 ;  /* 0x000000b09404723c */ /* 0x080ff00000001804 */
[C---:B------:R-:W-:Y:S08]  /*9bf0*/  HMMA.16816.F32 R8, R180.reuse, R176, R8 ;  /* 0x000000b0b408723c */ /* 0x040ff00000001808 */
[-C--:B------:R-:W-:Y:S08]  /*9c00*/  HMMA.16816.F32 R12, R180, R178.reuse, R12 ;  /* 0x000000b2b40c723c */ /* 0x080ff0000000180c */
[C---:B------:R-:W-:Y:S04]  /*9c10*/  HMMA.16816.F32 R16, R148.reuse, R178, R16 ;  /* 0x000000b29410723c */ /* 0x040fe80000001810 */
[----:B--2---:R-:W-:Y:S05]  /*9c20*/  IMAD.WIDE.U32 R184, R204, R189, R190 ;  /* 0x000000bdccb87225 */ /* 0x004fea00078e00be */
[----:B------:R-:W-:Y:S03]  /*9c30*/  IADD3 R3, R185, R188, RZ ;  /* 0x000000bcb9037210 */ /* 0x000fe60007ffe0ff */
[----:B------:R-:W-:Y:S02]  /*9c40*/  LEA R192, P1, R184, c[0x0][0x1f8], 0x1 ;  /* 0x00007e00b8c07a11 */ /* 0x000fe400078208ff */
[-C--:B---3--:R-:W-:Y:S02]  /*9c50*/  IADD3 R144, P0, R194, R186.reuse, RZ ;  /* 0x000000bac2907210 */ /* 0x088fe40007f1e0ff */
[----:B------:R-:W-:Y:S02]  /*9c60*/  LEA.HI.X R193, R184, c[0x0][0x1fc], R3, 0x1, P1 ;  /* 0x00007f00b8c17a11 */ /* 0x000fe400008f0c03 */
[----:B------:R-:W-:Y:S02]  /*9c70*/  IADD3 R3, R188, R187, RZ ;  /* 0x000000bbbc037210 */ /* 0x000fe40007ffe0ff */
[----:B------:R-:W-:Y:S02]  /*9c80*/  LEA R194, P2, R144, c[0x0][0x1f8], 0x1 ;  /* 0x00007e0090c27a11 */ /* 0x000fe400078408ff */
[----:B------:R-:W-:Y:S02]  /*9c90*/  IADD3 R188, R188, R141, RZ ;  /* 0x0000008dbcbc7210 */ /* 0x000fe40007ffe0ff */
[C---:B------:R-:W-:Y:S02]  /*9ca0*/  IADD3.X R141, R3.reuse, R191, RZ, P0, !PT ;  /* 0x000000bf038d7210 */ /* 0x040fe400007fe4ff */
        /* <DEDUP_REMOVED lines=29> */
[----:B------:R-:W-:Y:S07]  /*9e80*/  LDSM.16.M88.4 R196, [R208+0x4100] ;  /* 0x00410000d0c4783b */ /* 0x000fee0000000200 */
[C---:B------:R-:W-:Y:S01]  /*9e90*/  HMMA.16816.F32 R40, R180.reuse, R184, R40 ;  /* 0x000000b8b428723c */ /* 0x040fe20000001828 */
[----:B------:R-:W0:Y:S07]  /*9ea0*/  LDGDEPBAR ;  /* 0x00000000000079af */ /* 0x000e2e0000000000 */
[-C--:B------:R-:W-:Y:S01]  /*9eb0*/  HMMA.16816.F32 R44, R180, R186.reuse, R44 ;  /* 0x000000bab42c723c */ /* 0x080fe2000000182c */
[----:B-1----:R-:W1:Y:S07]  /*9ec0*/  LDSM.16.M88.4 R192, [R211+0x8100] ;  /* 0x00810000d3c0783b */ /* 0x002e6e0000000200 */
[C---:B------:R-:W-:Y:S01]  /*9ed0*/  HMMA.16816.F32 R48, R148.reuse, R186, R48 ;  /* 0x000000ba9430723c */ /* 0x040fe20000001830 */
[----:B------:R-:W2:Y:S07]  /*9ee0*/  LDSM.16.M88.4 R200, [R211+0x9100] ;  /* 0x00910000d3c8783b */ /* 0x000eae0000000200 */
[-C--:B------:R-:W-:Y:S01]  /*9ef0*/  HMMA.16816.F32 R52, R148, R188.reuse, R52 ;  /* 0x000000bc9434723c */ /* 0x080fe20000001834 */
[----:B------:R-:W3:Y:S07]  /*9f00*/  LDSM.16.M88.4 R176, [R208+0x4500] ;  /* 0x00450000d0b0783b */ /* 0x000eee0000000200 */
[C---:B------:R-:W-:Y:S01]  /*9f10*/  HMMA.16816.F32 R56, R180.reuse, R188, R56 ;  /* 0x000000bcb438723c */ /* 0x040fe20000001838 */
[----:B------:R-:W3:Y:S07]  /*9f20*/  LDSM.16.M88.4 R140, [R208+0x4900] ;  /* 0x00490000d08c783b */ /* 0x000eee0000000200 */
[-C--:B------:R-:W-:Y:S01]  /*9f30*/  HMMA.16816.F32 R60, R180, R190.reuse, R60 ;  /* 0x000000beb43c723c */ /* 0x080fe2000000183c */
[----:B------:R-:W-:Y:S07]  /*9f40*/  LDSM.16.M88.4 R180, [R212+0x8100] ;  /* 0x00810000d4b4783b */ /* 0x000fee0000000200 */
[----:B------:R-:W-:Y:S01]  /*9f50*/  HMMA.16816.F32 R64, R148, R190, R64 ;  /* 0x000000be9440723c */ /* 0x000fe20000001840 */
[----:B------:R-:W4:Y:S07]  /*9f60*/  LDSM.16.M88.4 R148, [R208+0x4d00] ;  /* 0x004d0000d094783b */ /* 0x000f2e0000000200 */
[-C--:B-1----:R-:W-:Y:S01]  /*9f70*/  HMMA.16816.F32 R4, R192, R196.reuse, R4 ;  /* 0x000000c4c004723c */ /* 0x082fe20000001804 */
[----:B------:R-:W1:Y:S07]  /*9f80*/  LDSM.16.M88.4 R184, [R221] ;  /* 0x00000000ddb8783b */ /* 0x000e6e0000000200 */
[C---:B--2---:R-:W-:Y:S01]  /*9f90*/  HMMA.16816.F32 R8, R200.reuse, R196, R8 ;  /* 0x000000c4c808723c */ /* 0x044fe20000001808 */
[----:B------:R-:W2:Y:S07]  /*9fa0*/  LDSM.16.M88.4 R188, [R212+0x9100] ;  /* 0x00910000d4bc783b */ /* 0x000eae0000000200 */
[-C--:B------:R-:W-:Y:S08]  /*9fb0*/  HMMA.16816.F32 R12, R200, R198.reuse, R12 ;  /* 0x000000c6c80c723c */ /* 0x080ff0000000180c */
[C---:B------:R-:W-:Y:S01]  /*9fc0*/  HMMA.16816.F32 R16, R192.reuse, R198, R16 ;  /* 0x000000c6c010723c */ /* 0x040fe20000001810 */
[----:B------:R-:W-:Y:S07]  /*9fd0*/  LDSM.16.M88.4 R196, [R218] ;  /* 0x00000000dac4783b */ /* 0x000fee0000000200 */
[-C--:B---3--:R-:W-:Y:S08]  /*9fe0*/  HMMA.16816.F32 R20, R192, R176.reuse, R20 ;  /* 0x000000b0c014723c */ /* 0x088ff00000001814 */
[C---:B------:R-:W-:Y:S08]  /*9ff0*/  HMMA.16816.F32 R24, R200.reuse, R176, R24 ;  /* 0x000000b0c818723c */ /* 0x040ff00000001818 */
[-C--:B------:R-:W-:Y:S08]  /*a000*/  HMMA.16816.F32 R28, R200, R178.reuse, R28 ;  /* 0x000000b2c81c723c */ /* 0x080ff0000000181c */
[C---:B------:R-:W-:Y:S01]  /*a010*/  HMMA.16816.F32 R32, R192.reuse, R178, R32 ;  /* 0x000000b2c020723c */ /* 0x040fe20000001820 */
[----:B------:R-:W3:Y:S07]  /*a020*/  LDSM.16.M88.4 R176, [R220] ;  /* 0x00000000dcb0783b */ /* 0x000eee0000000200 */
[-C--:B------:R-:W-:Y:S08]  /*a030*/  HMMA.16816.F32 R36, R192, R140.reuse, R36 ;  /* 0x0000008cc024723c */ /* 0x080ff00000001824 */
        /* <DEDUP_REMOVED lines=12> */
[C---:B--2---:R-:W-:Y:S08]  /*a100*/  HMMA.16816.F32 R8, R188.reuse, R184, R8 ;  /* 0x000000b8bc08723c */ /* 0x044ff00000001808 */
[-C--:B------:R-:W-:Y:S08]  /*a110*/  HMMA.16816.F32 R12, R188, R186.reuse, R12 ;  /* 0x000000babc0c723c */ /* 0x080ff0000000180c */
[C---:B------:R-:W-:Y:S01]  /*a120*/  HMMA.16816.F32 R16, R180.reuse, R186, R16 ;  /* 0x000000bab410723c */ /* 0x040fe20000001810 */
[----:B------:R-:W2:Y:S07]  /*a130*/  LDSM.16.M88.4 R184, [R208+0x5500] ;  /* 0x00550000d0b8783b */ /* 0x000eae0000000200 */
[-C--:B---3--:R-:W-:Y:S08]  /*a140*/  HMMA.16816.F32 R20, R180, R176.reuse, R20 ;  /* 0x000000b0b414723c */ /* 0x088ff00000001814 */
        /* <DEDUP_REMOVED lines=14> */
[----:B------:R-:W4:Y:S07]  /*a230*/  LDSM.16.M88.4 R180, [R212+0xa100] ;  /* 0x00a10000d4b4783b */ /* 0x000f2e0000000200 */
[-C--:B-1----:R-:W-:Y:S01]  /*a240*/  HMMA.16816.F32 R4, R148, R192.reuse, R4 ;  /* 0x000000c09404723c */ /* 0x082fe20000001804 */
[----:B------:R-:W-:Y:S07]  /*a250*/  LDSM.16.M88.4 R196, [R214] ;  /* 0x00000000d6c4783b */ /* 0x000fee0000000200 */
        /* <DEDUP_REMOVED lines=13> */
[----:B------:R-:W2:Y:S01]  /*a330*/  LDSM.16.M88.4 R140, [R215] ;  /* 0x00000000d78c783b */ /* 0x000ea20000000200 */
[----:B------:R-:W-:Y:S06]  /*a340*/  DEPBAR.LE SB0, 0x0 ;  /* 0x000080000000791a */ /* 0x000fec0000000000 */
[-C--:B------:R-:W-:Y:S01]  /*a350*/  HMMA.16816.F32 R52, R148, R176.reuse, R52 ;  /* 0x000000b09434723c */ /* 0x080fe20000001834 */
[----:B------:R-:W-:Y:S07]  /*a360*/  BAR.SYNC.DEFER_BLOCKING 0x0 ;  /* 0x0000000000007b1d */ /* 0x000fee0000010000 */
[C---:B------:R-:W-:Y:S08]  /*a370*/  HMMA.16816.F32 R56, R200.reuse, R176, R56 ;  /* 0x000000b0c838723c */ /* 0x040ff00000001838 */
[-C--:B------:R-:W-:Y:S08]  /*a380*/  HMMA.16816.F32 R60, R200, R178.reuse, R60 ;  /* 0x000000b2c83c723c */ /* 0x080ff0000000183c */
[----:B------:R-:W-:Y:S08]  /*a390*/  HMMA.16816.F32 R64, R148, R178, R64 ;  /* 0x000000b29440723c */ /* 0x000ff00000001840 */
[-C--:B----4-:R-:W-:Y:S08]  /*a3a0*/  HMMA.16816.F32 R4, R180, R188.reuse, R4 ;  /* 0x000000bcb404723c */ /* 0x090ff00000001804 */
[C---:B-1----:R-:W-:Y:S08]  /*a3b0*/  HMMA.16816.F32 R8, R184.reuse, R188, R8 ;  /* 0x000000bcb808723c */ /* 0x042ff00000001808 */
[-C--:B------:R-:W-:Y:S08]  /*a3c0*/  HMMA.16816.F32 R12, R184, R190.reuse, R12 ;  /* 0x000000beb80c723c */ /* 0x080ff0000000180c */
[C---:B------:R-:W-:Y:S04]  /*a3d0*/  HMMA.16816.F32 R16, R180.reuse, R190, R16 ;  /* 0x000000beb410723c */ /* 0x040fe80000001810 */
[----:B------:R-:W-:Y:S04]  /*a3e0*/  FMNMX.FTZ R3, R4, R0, !PT ;  /* 0x0000000004037209 */ /* 0x000fe80007810000 */
[-C--:B------:R-:W-:Y:S04]  /*a3f0*/  HMMA.16816.F32 R20, R180, R192.reuse, R20 ;  /* 0x000000c0b414723c */ /* 0x080fe80000001814 */
[----:B------:R-:W-:Y:S04]  /*a400*/  FMNMX.FTZ R3, R5, R3, !PT ;  /* 0x0000000305037209 */ /* 0x000fe80007810000 */
[C---:B------:R-:W-:Y:S08]  /*a410*/  HMMA.16816.F32 R24, R184.reuse, R192, R24 ;  /* 0x000000c0b818723c */ /* 0x040ff00000001818 */
[-C--:B------:R-:W-:Y:S04]  /*a420*/  HMMA.16816.F32 R28, R184, R194.reuse, R28 ;  /* 0x000000c2b81c723c */ /* 0x080fe8000000181c */
[----:B------:R-:W-:Y:S04]  /*a430*/  FMNMX.FTZ R3, R16, R3, !PT ;  /* 0x0000000310037209 */ /* 0x000fe80007810000 */
[C---:B------:R-:W-:Y:S04]  /*a440*/  HMMA.16816.F32 R32, R180.reuse, R194, R32 ;  /* 0x000000c2b420723c */ /* 0x040fe80000001820 */
[----:B------:R-:W-:Y:S04]  /*a450*/  FMNMX.FTZ R3, R17, R3, !PT ;  /* 0x0000000311037209 */ /* 0x000fe80007810000 */
[-C--:B--2---:R-:W-:Y:S04]  /*a460*/  HMMA.16816.F32 R36, R180, R140.reuse, R36 ;  /* 0x0000008cb424723c */ /* 0x084fe80000001824 */
[----:B------:R-:W-:Y:S04]  /*a470*/  FMNMX.FTZ R3, R20, R3, !PT ;  /* 0x0000000314037209 */ /* 0x000fe80007810000 */
[C---:B------:R-:W-:Y:S04]  /*a480*/  HMMA.16816.F32 R40, R184.reuse, R140, R40 ;  /* 0x0000008cb828723c */ /* 0x040fe80000001828 */
[----:B------:R-:W-:Y:S03]  /*a490*/  FMNMX.FTZ R3, R21, R3, !PT ;  /* 0x0000000315037209 */ /* 0x000fe60007810000 */
        /* <DEDUP_REMOVED lines=57> */
[----:B--2---:R-:W-:Y:S02]  /*a830*/  FMNMX.FTZ R3, R3, R142, !PT ;  /* 0x0000008e03037209 */ /* 0x004fe40007810000 */
[----:B------:R-:W-:Y:S02]  /*a840*/  FMNMX.FTZ R140, R61, R140, !PT ;  /* 0x0000008c3d8c7209 */ /* 0x000fe40007810000 */
[----:B------:R-:W-:Y:S01]  /*a850*/  FMNMX.FTZ R141, R30, R141, !PT ;  /* 0x0000008d1e8d7209 */ /* 0x000fe20007810000 */
[----:B------:R-:W-:Y:S03]  /*a860*/  SHFL.BFLY PT, R142, R3, 0x1, 0x1f ;  /* 0x0c201f00038e7f89 */ /* 0x000fe600000e0000 */
[----:B------:R-:W-:Y:S04]  /*a870*/  FMNMX.FTZ R141, R31, R141, !PT ;  /* 0x0000008d1f8d7209 */ /* 0x000fe80007810000 */
[----:B------:R-:W-:Y:S01]  /*a880*/  FMNMX.FTZ R141, R42, R141, !PT ;  /* 0x0000008d2a8d7209 */ /* 0x000fe20007810000 */
[----:B------:R-:W2:Y:S03]  /*a890*/  SHFL.BFLY PT, R144, R140, 0x2, 0x1f ;  /* 0x0c401f008c907f89 */ /* 0x000ea600000e0000 */
[----:B------:R-:W-:Y:S02]  /*a8a0*/  FMNMX.FTZ R141, R43, R141, !PT ;  /* 0x0000008d2b8d7209 */ /* 0x000fe40007810000 */
[----:B-1----:R-:W-:Y:S02]  /*a8b0*/  FMNMX.FTZ R145, R145, R143, !PT ;  /* 0x0000008f91917209 */ /* 0x002fe40007810000 */
[----:B------:R-:W-:Y:S03]  /*a8c0*/  FMNMX.FTZ R141, R46, R141, !PT ;  /* 0x0000008d2e8d7209 */ /* 0x000fe60007810000 */
[C---:B------:R-:W-:Y:S02]  /*a8d0*/  FADD.FTZ R0, -R145.reuse, R0 ;  /* 0x0000000091007221 */ /* 0x040fe40000010100 */
[----:B------:R-:W-:Y:S02]  /*a8e0*/  FMUL.FTZ R184, R145, c[0x0][0x2d0] ;  /* 0x0000b40091b87a20 */ /* 0x000fe40000410000 */
[----:B------:R-:W-:Y:S02]  /*a8f0*/  FMUL.FTZ R0, R0, c[0x0][0x2d0] ;  /* 0x0000b40000007a20 */ /* 0x000fe40000410000 */
[--C-:B------:R-:W-:Y:S02]  /*a900*/  FFMA.FTZ R4, R4, c[0x0][0x2d0], -R184.reuse ;  /* 0x0000b40004047a23 */ /* 0x100fe400000108b8 */
[--C-:B------:R-:W-:Y:S02]  /*a910*/  FFMA.FTZ R5, R5, c[0x0][0x2d0], -R184.reuse ;  /* 0x0000b40005057a23 */ /* 0x100fe400000108b8 */
[----:B------:R1:W-:Y:S01]  /*a920*/  MUFU.EX2 R239, R4 ;  /* 0x0000000400ef7308 */ /* 0x0003e20000000800 */
[--C-:B------:R-:W-:Y:S01]  /*a930*/  FFMA.FTZ R16, R16, c[0x0][0x2d0], -R184.reuse ;  /* 0x0000b40010107a23 */ /* 0x100fe200000108b8 */
[----:B--2---:R-:W-:Y:S01]  /*a940*/  FMNMX.FTZ R140, R140, R144, !PT ;  /* 0x000000908c8c7209 */ /* 0x004fe20007810000 */
[--C-:B------:R-:W-:Y:S01]  /*a950*/  FFMA.FTZ R17, R17, c[0x0][0x2d0], -R184.reuse ;  /* 0x0000b40011117a23 */ /* 0x100fe200000108b8 */
[----:B------:R-:W-:Y:S01]  /*a960*/  FMNMX.FTZ R144, R3, R142, !PT ;  /* 0x0000008e03907209 */ /* 0x000fe20007810000 */
[--C-:B------:R-:W-:Y:S01]  /*a970*/  FFMA.FTZ R32, R32, c[0x0][0x2d0], -R184.reuse ;  /* 0x0000b40020207a23 */ /* 0x100fe200000108b8 */
[----:B------:R-:W-:Y:S01]  /*a980*/  FMNMX.FTZ R3, R47, R141, !PT ;  /* 0x0000008d2f037209 */ /* 0x000fe20007810000 */
[----:B------:R-:W2:Y:S01]  /*a990*/  SHFL.BFLY PT, R148, R140, 0x1, 0x1f ;  /* 0x0c201f008c947f89 */ /* 0x000ea200000e0000 */
[--C-:B------:R-:W-:Y:S02]  /*a9a0*/  FFMA.FTZ R36, R36, c[0x0][0x2d0], -R184.reuse ;  /* 0x0000b40024247a23 */ /* 0x100fe400000108b8 */
[----:B------:R3:W4:Y:S01]  /*a9b0*/  MUFU.EX2 R141, R0 ;  /* 0x00000000008d7308 */ /* 0x0007220000000800 */
[----:B------:R-:W-:Y:S01]  /*a9c0*/  FMNMX.FTZ R3, R58, R3, !PT ;  /* 0x000000033a037209 */ /* 0x000fe20007810000 */
[----:B------:R-:W-:Y:S02]  /*a9d0*/  FMUL.FTZ R185, R144, c[0x0][0x2d0] ;  /* 0x0000b40090b97a20 */ /* 0x000fe40000410000 */
[----:B------:R-:W-:Y:S02]  /*a9e0*/  FFMA.FTZ R37, R37, c[0x0][0x2d0], -R184 ;  /* 0x0000b40025257a23 */ /* 0x000fe400000108b8 */
[--C-:B------:R-:W-:Y:S02]  /*a9f0*/  FFMA.FTZ R6, R6, c[0x0][0x2d0], -R185.reuse ;  /* 0x0000b40006067a23 */ /* 0x100fe400000108b9 */
[--C-:B------:R-:W-:Y:S02]  /*aa00*/  FFMA.FTZ R7, R7, c[0x0][0x2d0], -R185.reuse ;  /* 0x0000b40007077a23 */ /* 0x100fe400000108b9 */
[----:B------:R4:W-:Y:S01]  /*aa10*/  MUFU.EX2 R242, R5 ;  /* 0x0000000500f27308 */ /* 0x0009e20000000800 */
[--C-:B------:R-:W-:Y:S02]  /*aa20*/  FFMA.FTZ R18, R18, c[0x0][0x2d0], -R185.reuse ;  /* 0x0000b40012127a23 */ /* 0x100fe400000108b9 */
[--C-:B------:R-:W-:Y:S01]  /*aa30*/  FFMA.FTZ R19, R19, c[0x0][0x2d0], -R185.reuse ;  /* 0x0000b40013137a23 */ /* 0x100fe200000108b9 */
[----:B-1----:R-:W-:Y:S01]  /*aa40*/  @P0 SHF.R.S32.HI R4, RZ, 0x1f, R204 ;  /* 0x0000001fff040819 */ /* 0x002fe200000114cc */
[--C-:B------:R-:W-:Y:S02]  /*aa50*/  FFMA.FTZ R38, R38, c[0x0][0x2d0], -R185.reuse ;  /* 0x0000b40026267a23 */ /* 0x100fe400000108b9 */
[--C-:B------:R-:W-:Y:S02]  /*aa60*/  FFMA.FTZ R39, R39, c[0x0][0x2d0], -R185.reuse ;  /* 0x0000b40027277a23 */ /* 0x100fe400000108b9 */
[----:B------:R-:W-:Y:S01]  /*aa70*/  @P0 IMAD R4, R4, c[0x0][0x1e0], RZ ;  /* 0x0000780004040a24 */ /* 0x000fe200078e02ff */
[----:B------:R-:W-:Y:S01]  /*aa80*/  MUFU.EX2 R237, R6 ;  /* 0x0000000600ed7308 */ /* 0x000fe20000000800 */
[--C-:B------:R-:W-:Y:S01]  /*aa90*/  FFMA.FTZ R48, R48, c[0x0][0x2d0], -R184.reuse ;  /* 0x0000b40030307a23 */ /* 0x100fe200000108b8 */
[----:B--2---:R-:W-:Y:S01]  /*aaa0*/  FMNMX.FTZ R143, R140, R148, !PT ;  /* 0x000000948c8f7209 */ /* 0x004fe20007810000 */
[----:B------:R-:W-:Y:S02]  /*aab0*/  FFMA.FTZ R49, R49, c[0x0][0x2d0], -R184 ;  /* 0x0000b40031317a23 */ /* 0x000fe400000108b8 */
[----:B---3--:R-:W-:Y:S01]  /*aac0*/  FADD.FTZ R0, -R144, R2 ;  /* 0x0000000290007221 */ /* 0x008fe20000010100 */
[----:B------:R-:W-:Y:S01]  /*aad0*/  FMNMX.FTZ R2, R59, R3, !PT ;  /* 0x000000033b027209 */ /* 0x000fe20007810000 */
[C---:B------:R-:W-:Y:S02]  /*aae0*/  FMUL.FTZ R186, R143.reuse, c[0x0][0x2d0] ;  /* 0x0000b4008fba7a20 */ /* 0x040fe40000410000 */
[----:B------:R-:W-:Y:S01]  /*aaf0*/  FMUL.FTZ R3, R0, c[0x0][0x2d0] ;  /* 0x0000b40000037a20 */ /* 0x000fe20000410000 */
[----:B------:R-:W-:Y:S01]  /*ab00*/  FMNMX.FTZ R0, R62, R2, !PT ;  /* 0x000000023e007209 */ /* 0x000fe20007810000 */
[----:B------:R-:W-:Y:S01]  /*ab10*/  FADD.FTZ R2, -R143, R146 ;  /* 0x000000928f027221 */ /* 0x000fe20000010100 */
[----:B------:R1:W-:Y:S01]  /*ab20*/  MUFU.EX2 R240, R7 ;  /* 0x0000000700f07308 */ /* 0x0003e20000000800 */
[----:B------:R-:W-:Y:S01]  /*ab30*/  FFMA.FTZ R8, R8, c[0x0][0x2d0], -R186 ;  /* 0x0000b40008087a23 */ /* 0x000fe200000108ba */
[----:B------:R-:W-:Y:S01]  /*ab40*/  FMNMX.FTZ R0, R63, R0, !PT ;  /* 0x000000003f007209 */ /* 0x000fe20007810000 */
[----:B----4-:R-:W-:Y:S02]  /*ab50*/  @P0 IMAD R5, R204, c[0x0][0x1e4], R4 ;  /* 0x00007900cc050a24 */ /* 0x010fe400078e0204 */
[--C-:B------:R-:W-:Y:S02]  /*ab60*/  FFMA.FTZ R12, R12, c[0x0][0x2d0], -R186.reuse ;  /* 0x0000b4000c0c7a23 */ /* 0x100fe400000108ba */
[--C-:B------:R-:W-:Y:S02]  /*ab70*/  FFMA.FTZ R13, R13, c[0x0][0x2d0], -R186.reuse ;  /* 0x0000b4000d0d7a23 */ /* 0x100fe400000108ba */
[C---:B------:R-:W-:Y:S01]  /*ab80*/  FMUL.FTZ R100, R141.reuse, R100 ;  /* 0x000000648d647220 */ /* 0x040fe20000410000 */
[----:B------:R2:W3:Y:S01]  /*ab90*/  MUFU.EX2 R140, R3 ;  /* 0x00000003008c7308 */ /* 0x0004e20000000800 */
[C---:B------:R-:W-:Y:S02]  /*aba0*/  FMUL.FTZ R101, R141.reuse, R101 ;  /* 0x000000658d657220 */ /* 0x040fe40000410000 */
[C---:B------:R-:W-:Y:S02]  /*abb0*/  FMUL.FTZ R112, R141.reuse, R112 ;  /* 0x000000708d707220 */ /* 0x040fe40000410000 */
[----:B------:R-:W-:Y:S02]  /*abc0*/  FMUL.FTZ R113, R141, R113 ;  /* 0x000000718d717220 */ /* 0x000fe40000410000 */
[--C-:B------:R-:W-:Y:S02]  /*abd0*/  FFMA.FTZ R50, R50, c[0x0][0x2d0], -R185.reuse ;  /* 0x0000b40032327a23 */ /* 0x100fe400000108b9 */
[----:B------:R-:W-:Y:S01]  /*abe0*/  FFMA.FTZ R51, R51, c[0x0][0x2d0], -R185 ;  /* 0x0000b40033337a23 */ /* 0x000fe200000108b9 */
[----:B------:R-:W-:Y:S01]  /*abf0*/  MUFU.EX2 R241, R18 ;  /* 0x0000001200f17308 */ /* 0x000fe20000000800 */
[--C-:B------:R-:W-:Y:S02]  /*ac00*/  FFMA.FTZ R40, R40, c[0x0][0x2d0], -R186.reuse ;  /* 0x0000b40028287a23 */ /* 0x100fe400000108ba */
[--C-:B------:R-:W-:Y:S02]  /*ac10*/  FFMA.FTZ R41, R41, c[0x0][0x2d0], -R186.reuse ;  /* 0x0000b40029297a23 */ /* 0x100fe400000108ba */
[----:B-1----:R-:W-:Y:S04]  /*ac20*/  @P0 IMAD.WIDE.U32 R6, R204, c[0x0][0x1e0], RZ ;  /* 0x00007800cc060a25 */ /* 0x002fe800078e00ff */
[--C-:B------:R-:W-:Y:S01]  /*ac30*/  FFMA.FTZ R44, R44, c[0x0][0x2d0], -R186.reuse ;  /* 0x0000b4002c2c7a23 */ /* 0x100fe200000108ba */
[----:B------:R-:W1:Y:S01]  /*ac40*/  MUFU.EX2 R238, R19 ;  /* 0x0000001300ee7308 */ /* 0x000e620000000800 */
[----:B------:R-:W-:Y:S01]  /*ac50*/  @P0 SHF.L.U32 R4, R6, 0x6, RZ ;  /* 0x0000000606040819 */ /* 0x000fe200000006ff */
[----:B------:R-:W-:Y:S02]  /*ac60*/  FFMA.FTZ R45, R45, c[0x0][0x2d0], -R186 ;  /* 0x0000b4002d2d7a23 */ /* 0x000fe400000108ba */
[----:B--2---:R-:W-:Y:S02]  /*ac70*/  FMUL.FTZ R3, R2, c[0x0][0x2d0] ;  /* 0x0000b40002037a20 */ /* 0x004fe40000410000 */
[----:B------:R-:W2:Y:S01]  /*ac80*/  SHFL.BFLY PT, R2, R0, 0x2, 0x1f ;  /* 0x0c401f0000027f89 */ /* 0x000ea200000e0000 */
[C---:B---3--:R-:W-:Y:S02]  /*ac90*/  FMUL.FTZ R102, R140.reuse, R102 ;  /* 0x000000668c667220 */ /* 0x048fe40000410000 */
[C---:B------:R-:W-:Y:S01]  /*aca0*/  FMUL.FTZ R103, R140.reuse, R103 ;  /* 0x000000678c677220 */ /* 0x040fe20000410000 */
[----:B------:R-:W-:Y:S01]  /*acb0*/  MUFU.EX2 R243, R17 ;  /* 0x0000001100f37308 */ /* 0x000fe20000000800 */
        /* <DEDUP_REMOVED lines=8> */
[----:B-1----:R-:W-:Y:S01]  /*ad40*/  F2FP.PACK_AB R151, R238, R241 ;  /* 0x000000f1ee97723e */ /* 0x002fe200000000ff */
[C---:B------:R-:W-:Y:S02]  /*ad50*/  FMUL.FTZ R129, R141.reuse, R129 ;  /* 0x000000818d817220 */ /* 0x040fe40000410000 */
[C---:B------:R-:W-:Y:S02]  /*ad60*/  FMUL.FTZ R130, R140.reuse, R130 ;  /* 0x000000828c827220 */ /* 0x040fe40000410000 */
[----:B------:R-:W-:Y:S01]  /*ad70*/  FMUL.FTZ R131, R140, R131 ;  /* 0x000000838c837220 */ /* 0x000fe20000410000 */
[----:B--2---:R-:W-:Y:S01]  /*ad80*/  FMNMX.FTZ R0, R0, R2, !PT ;  /* 0x0000000200007209 */ /* 0x004fe20007810000 */
[----:B------:R-:W-:Y:S01]  /*ad90*/  MUFU.EX2 R236, R8 ;  /* 0x0000000800ec7308 */ /* 0x000fe20000000800 */
[C---:B------:R-:W-:Y:S02]  /*ada0*/  FMUL.FTZ R136, R141.reuse, R136 ;  /* 0x000000888d887220 */ /* 0x040fe40000410000 */
[C---:B------:R-:W-:Y:S01]  /*adb0*/  FMUL.FTZ R137, R141.reuse, R137 ;  /* 0x000000898d897220 */ /* 0x040fe20000410000 */
[----:B------:R-:W1:Y:S01]  /*adc0*/  SHFL.BFLY PT, R2, R0, 0x1, 0x1f ;  /* 0x0c201f0000027f89 */ /* 0x000e6200000e0000 */
[C---:B------:R-:W-:Y:S02]  /*add0*/  FMUL.FTZ R138, R140.reuse, R138 ;  /* 0x0000008a8c8a7220 */ /* 0x040fe40000410000 */
[C---:B------:R-:W-:Y:S02]  /*ade0*/  FMUL.FTZ R139, R140.reuse, R139 ;  /* 0x0000008b8c8b7220 */ /* 0x040fe40000410000 */
[C---:B------:R-:W-:Y:S01]  /*adf0*/  FMUL.FTZ R68, R141.reuse, R68 ;  /* 0x000000448d447220 */ /* 0x040fe20000410000 */
[----:B------:R-:W2:Y:S01]  /*ae00*/  MUFU.EX2 R3, R3 ;  /* 0x0000000300037308 */ /* 0x000ea20000000800 */
[----:B------:R-:W-:Y:S01]  /*ae10*/  FMUL.FTZ R69, R141, R69 ;  /* 0x000000458d457220 */ /* 0x000fe20000410000 */
[----:B---3--:R-:W-:Y:S01]  /*ae20*/  F2FP.PACK_AB R150, R243, R244 ;  /* 0x000000f4f396723e */ /* 0x008fe200000000ff */
[C---:B------:R-:W-:Y:S02]  /*ae30*/  FMUL.FTZ R70, R140.reuse, R70 ;  /* 0x000000468c467220 */ /* 0x040fe40000410000 */
[C---:B------:R-:W-:Y:S02]  /*ae40*/  FMUL.FTZ R71, R140.reuse, R71 ;  /* 0x000000478c477220 */ /* 0x040fe40000410000 */
[C---:B------:R-:W-:Y:S03]  /*ae50*/  FMUL.FTZ R80, R141.reuse, R80 ;  /* 0x000000508d507220 */ /* 0x040fe60000410000 */
[----:B------:R3:W-:Y:S01]  /*ae60*/  MUFU.EX2 R234, R12 ;  /* 0x0000000c00ea7308 */ /* 0x0007e20000000800 */
[C---:B------:R-:W-:Y:S02]  /*ae70*/  FMUL.FTZ R81, R141.reuse, R81 ;  /* 0x000000518d517220 */ /* 0x040fe40000410000 */
[C---:B------:R-:W-:Y:S02]  /*ae80*/  FMUL.FTZ R82, R140.reuse, R82 ;  /* 0x000000528c527220 */ /* 0x040fe40000410000 */
[----:B------:R-:W-:Y:S02]  /*ae90*/  FMUL.FTZ R83, R140, R83 ;  /* 0x000000538c537220 */ /* 0x000fe40000410000 */
[C---:B------:R-:W-:Y:S01]  /*aea0*/  FMUL.FTZ R84, R141.reuse, R84 ;  /* 0x000000548d547220 */ /* 0x040fe20000410000 */
[----:B-1----:R-:W-:Y:S01]  /*aeb0*/  FMNMX.FTZ R142, R0, R2, !PT ;  /* 0x00000002008e7209 */ /* 0x002fe20007810000 */
[----:B------:R-:W-:Y:S01]  /*aec0*/  FMUL.FTZ R85, R141, R85 ;  /* 0x000000558d557220 */ /* 0x000fe20000410000 */
[----:B------:R-:W-:Y:S01]  /*aed0*/  @P0 IADD3 R2, R7, R5, RZ ;  /* 0x0000000507020210 */ /* 0x000fe20007ffe0ff */
[----:B------:R1:W-:Y:S01]  /*aee0*/  MUFU.EX2 R229, R13 ;  /* 0x0000000d00e57308 */ /* 0x0003e20000000800 */
[----:B------:R-:W-:Y:S01]  /*aef0*/  @P0 IADD3 R5, P2, R4, R228, RZ ;  /* 0x000000e404050210 */ /* 0x000fe20007f5e0ff */
[----:B------:R-:W-:Y:S01]  /*af00*/  FADD.FTZ R0, -R142, R147 ;  /* 0x000000938e007221 */ /* 0x000fe20000010100 */
[----:B------:R-:W-:Y:S01]  /*af10*/  @P0 SHF.L.U64.HI R2, R6, 0x6, R2 ;  /* 0x0000000606020819 */ /* 0x000fe20000010202 */
[----:B--2---:R-:W-:Y:S01]  /*af20*/  FMUL.FTZ R104, R3, R104 ;  /* 0x0000006803687220 */ /* 0x004fe20000410000 */
[----:B------:R-:W-:Y:S01]  /*af30*/  @P0 LEA R148, P1, R5, c[0x0][0x1c8], 0x1 ;  /* 0x0000720005940a11 */ /* 0x000fe200078208ff */
[----:B------:R-:W-:Y:S01]  /*af40*/  FMUL.FTZ R0, R0, c[0x0][0x2d0] ;  /* 0x0000b40000007a20 */ /* 0x000fe20000410000 */
[----:B------:R-:W-:Y:S01]  /*af50*/  @P0 IADD3.X R6, R2, R207, RZ, P2, !PT ;  /* 0x000000cf02060210 */ /* 0x000fe200017fe4ff */
[C---:B------:R-:W-:Y:S02]  /*af60*/  FMUL.FTZ R105, R3.reuse, R105 ;  /* 0x0000006903697220 */ /* 0x040fe40000410000 */
[----:B------:R-:W-:Y:S01]  /*af70*/  FMUL.FTZ R108, R3, R108 ;  /* 0x0000006c036c7220 */ /* 0x000fe20000410000 */
[----:B------:R-:W-:Y:S01]  /*af80*/  @P0 LEA.HI.X R149, R5, c[0x0][0x1cc], R6, 0x1, P1 ;  /* 0x0000730005950a11 */ /* 0x000fe200008f0c06 */
[----:B------:R-:W2:Y:S01]  /*af90*/  MUFU.EX2 R0, R0 ;  /* 0x0000000000007308 */ /* 0x000ea20000000800 */
[C---:B------:R-:W-:Y:S01]  /*afa0*/  @P0 IADD3 R6, P2, R4.reuse, R246, RZ ;  /* 0x000000f604060210 */ /* 0x040fe20007f5e0ff */
[C---:B---3--:R-:W-:Y:S01]  /*afb0*/  FMUL.FTZ R12, R3.reuse, R160 ;  /* 0x000000a0030c7220 */ /* 0x048fe20000410000 */
[----:B------:R-:W-:Y:S01]  /*afc0*/  @P0 IADD3 R5, P3, R4, R248, RZ ;  /* 0x000000f804050210 */ /* 0x000fe20007f7e0ff */
[----:B------:R3:W-:Y:S01]  /*afd0*/  @P0 LDGSTS.E.BYPASS.LTC128B.128 [R225+0x3100], [R148.64], !P6 ;  /* 0x0310000094e10fae */ /* 0x0007e2000f101d46 */
[----:B------:R-:W-:Y:S01]  /*afe0*/  @P0 IADD3.X R7, R2, R245, RZ, P2, !PT ;  /* 0x000000f502070210 */ /* 0x000fe200017fe4ff */
[C---:B------:R-:W-:Y:S01]  /*aff0*/  FMUL.FTZ R109, R3.reuse, R109 ;  /* 0x0000006d036d7220 */ /* 0x040fe20000410000 */
[----:B------:R-:W-:Y:S01]  /*b000*/  @P0 LEA R18, P2, R6, c[0x0][0x1c8], 0x1 ;  /* 0x0000720006120a11 */ /* 0x000fe200078408ff */
[----:B------:R-:W-:Y:S01]  /*b010*/  FMUL.FTZ R120, R3, R120 ;  /* 0x0000007803787220 */ /* 0x000fe20000410000 */
[----:B------:R-:W-:Y:S01]  /*b020*/  @P0 IADD3.X R17, R2, R247, RZ, P3, !PT ;  /* 0x000000f702110210 */ /* 0x000fe20001ffe4ff */
[----:B------:R-:W-:Y:S01]  /*b030*/  MUFU.EX2 R197, R36 ;  /* 0x0000002400c57308 */ /* 0x000fe20000000800 */
[----:B------:R-:W-:Y:S01]  /*b040*/  @P0 LEA.HI.X R19, R6, c[0x0][0x1cc], R7, 0x1, P2 ;  /* 0x0000730006130a11 */ /* 0x000fe200010f0c07 */
[----:B------:R-:W-:Y:S01]  /*b050*/  FFMA.FTZ R6, R9, c[0x0][0x2d0], -R186 ;  /* 0x0000b40009067a23 */ /* 0x000fe200000108ba */
[----:B------:R-:W-:Y:S01]  /*b060*/  @P0 LEA R16, P3, R5, c[0x0][0x1c8], 0x1 ;  /* 0x0000720005100a11 */ /* 0x000fe200078608ff */
[----:B-1----:R-:W-:Y:S01]  /*b070*/  FMUL.FTZ R13, R3, R161 ;  /* 0x000000a1030d7220 */ /* 0x002fe20000410000 */
[----:B------:R-:W-:Y:S01]  /*b080*/  @P0 IADD3 R4, P1, R205, R4, RZ ;  /* 0x00000004cd040210 */ /* 0x000fe20007f3e0ff */
[----:B------:R-:W-:Y:S01]  /*b090*/  FMUL.FTZ R121, R3, R121 ;  /* 0x0000007903797220 */ /* 0x000fe20000410000 */
[----:B------:R-:W-:Y:S01]  /*b0a0*/  @P0 LEA.HI.X R17, R5, c[0x0][0x1cc], R17, 0x1, P3 ;  /* 0x0000730005110a11 */ /* 0x000fe200018f0c11 */
[----:B------:R-:W-:Y:S01]  /*b0b0*/  FMUL.FTZ R124, R3, R124 ;  /* 0x0000007c037c7220 */ /* 0x000fe20000410000 */
[----:B------:R-:W-:Y:S01]  /*b0c0*/  MOV R205, c[0x0][0x1e0] ;  /* 0x0000780000cd7a02 */ /* 0x000fe20000000f00 */
[----:B------:R1:W4:Y:S01]  /*b0d0*/  MUFU.EX2 R235, R6 ;  /* 0x0000000600eb7308 */ /* 0x0003220000000800 */
[----:B------:R-:W-:Y:S01]  /*b0e0*/  @P0 IADD3 R146, P3, R4, R228, RZ ;  /* 0x000000e404920210 */ /* 0x000fe20007f7e0ff */
[----:B------:R4:W-:Y:S01]  /*b0f0*/  @P0 LDGSTS.E.BYPASS.LTC128B.128 [R225+0x4100], [R16.64], !P5 ;  /* 0x0410000010e10fae */ /* 0x0009e2000e901d46 */
[----:B------:R-:W-:Y:S01]  /*b100*/  SHF.L.U64.HI R205, R205, R226, c[0x0][0x1e4] ;  /* 0x00007900cdcd7619 */ /* 0x000fe200000102e2 */
[----:B--2---:R-:W-:Y:S01]  /*b110*/  FMUL.FTZ R106, R0, R106 ;  /* 0x0000006a006a7220 */ /* 0x004fe20000410000 */
[----:B------:R-:W-:Y:S01]  /*b120*/  @P0 IADD3 R7, P2, R4, R248, RZ ;  /* 0x000000f804070210 */ /* 0x000fe20007f5e0ff */
[C---:B------:R-:W-:Y:S01]  /*b130*/  FMUL.FTZ R107, R0.reuse, R107 ;  /* 0x0000006b006b7220 */ /* 0x040fe20000410000 */
[----:B------:R-:W-:Y:S01]  /*b140*/  @P0 IADD3.X R2, R205, R2, RZ, P1, !PT ;  /* 0x00000002cd020210 */ /* 0x000fe20000ffe4ff */
        /* <DEDUP_REMOVED lines=8> */
[----:B------:R-:W-:Y:S01]  /*b1d0*/  FMUL.FTZ R122, R0, R122 ;  /* 0x0000007a007a7220 */ /* 0x000fe20000410000 */
[----:B------:R-:W-:Y:S01]  /*b1e0*/  @P0 LEA.HI.X R9, R146, c[0x0][0x1cc], R9, 0x1, P3 ;  /* 0x0000730092090a11 */ /* 0x000fe200018f0c09 */
[----:B------:R-:W-:Y:S01]  /*b1f0*/  FMUL.FTZ R123, R0, R123 ;  /* 0x0000007b007b7220 */ /* 0x000fe20000410000 */
[----:B------:R-:W-:Y:S01]  /*b200*/  @P0 IADD3.X R2, R2, R245, RZ, P1, !PT ;  /* 0x000000f502020210 */ /* 0x000fe20000ffe4ff */
[----:B------:R-:W-:Y:S01]  /*b210*/  FMUL.FTZ R125, R3, R125 ;  /* 0x0000007d037d7220 */ /* 0x000fe20000410000 */
[----:B------:R-:W-:Y:S01]  /*b220*/  @P0 LEA R4, P1, R5, c[0x0][0x1c8], 0x1 ;  /* 0x0000720005040a11 */ /* 0x000fe200078208ff */
[----:B------:R2:W-:Y:S01]  /*b230*/  @P0 LDGSTS.E.BYPASS.LTC128B.128 [R225+0x3900], [R8.64], !P6 ;  /* 0x0390000008e10fae */ /* 0x0005e2000f101d46 */
[----:B---3--:R-:W-:Y:S01]  /*b240*/  F2FP.PACK_AB R148, R242, R239 ;  /* 0x000000eff294723e */ /* 0x008fe200000000ff */
[----:B------:R-:W-:Y:S01]  /*b250*/  MUFU.EX2 R196, R37 ;  /* 0x0000002500c47308 */ /* 0x000fe20000000800 */
[----:B-1----:R-:W-:Y:S01]  /*b260*/  @P0 LEA R6, P2, R7, c[0x0][0x1c8], 0x1 ;  /* 0x0000720007060a11 */ /* 0x002fe200078408ff */
[----:B------:R-:W-:Y:S01]  /*b270*/  FMUL.FTZ R126, R0, R126 ;  /* 0x0000007e007e7220 */ /* 0x000fe20000410000 */
[----:B------:R-:W-:Y:S01]  /*b280*/  @P0 LEA.HI.X R5, R5, c[0x0][0x1cc], R2, 0x1, P1 ;  /* 0x0000730005050a11 */ /* 0x000fe200008f0c02 */
[----:B------:R-:W-:Y:S01]  /*b290*/  FMUL.FTZ R2, R142, c[0x0][0x2d0] ;  /* 0x0000b4008e027a20 */ /* 0x000fe20000410000 */
[----:B------:R-:W-:Y:S01]  /*b2a0*/  @P0 LEA.HI.X R7, R7, c[0x0][0x1cc], R147, 0x1, P2 ;  /* 0x0000730007070a11 */ /* 0x000fe200010f0c93 */
[----:B----4-:R-:W-:Y:S01]  /*b2b0*/  FMUL.FTZ R16, R141, R164 ;  /* 0x000000a48d107220 */ /* 0x010fe20000410000 */
[----:B------:R-:W-:Y:S01]  /*b2c0*/  F2FP.PACK_AB R149, R240, R237 ;  /* 0x000000edf095723e */ /* 0x000fe200000000ff */
[--C-:B------:R-:W-:Y:S02]  /*b2d0*/  FFMA.FTZ R10, R10, c[0x0][0x2d0], -R2.reuse ;  /* 0x0000b4000a0a7a23 */ /* 0x100fe40000010802 */
[----:B------:R1:W-:Y:S01]  /*b2e0*/  @P0 LDGSTS.E.BYPASS.LTC128B.128 [R225+0x4900], [R6.64], !P5 ;  /* 0x0490000006e10fae */ /* 0x0003e2000e901d46 */
[--C-:B------:R-:W-:Y:S01]  /*b2f0*/  FFMA.FTZ R11, R11, c[0x0][0x2d0], -R2.reuse ;  /* 0x0000b4000b0b7a23 */ /* 0x100fe20000010802 */
[----:B------:R3:W-:Y:S01]  /*b300*/  MUFU.EX2 R188, R10 ;  /* 0x0000000a00bc7308 */ /* 0x0007e20000000800 */
[--C-:B------:R-:W-:Y:S02]  /*b310*/  FFMA.FTZ R14, R14, c[0x0][0x2d0], -R2.reuse ;  /* 0x0000b4000e0e7a23 */ /* 0x100fe40000010802 */
[--C-:B------:R-:W-:Y:S02]  /*b320*/  FFMA.FTZ R15, R15, c[0x0][0x2d0], -R2.reuse ;  /* 0x0000b4000f0f7a23 */ /* 0x100fe40000010802 */
[----:B------:R-:W-:Y:S01]  /*b330*/  FMUL.FTZ R17, R141, R165 ;  /* 0x000000a58d117220 */ /* 0x000fe20000410000 */
[----:B------:R4:W-:Y:S01]  /*b340*/  @P0 LDGSTS.E.BYPASS.LTC128B.128 [R225+0x5900], [R4.64], !P4 ;  /* 0x0590000004e10fae */ /* 0x0009e2000e101d46 */
[C---:B--2---:R-:W-:Y:S02]  /*b350*/  FMUL.FTZ R18, R140.reuse, R166 ;  /* 0x000000a68c127220 */ /* 0x044fe40000410000 */
[----:B------:R-:W-:Y:S01]  /*b360*/  FMUL.FTZ R19, R140, R167 ;  /* 0x000000a78c137220 */ /* 0x000fe20000410000 */
[----:B------:R-:W2:Y:S01]  /*b370*/  MUFU.EX2 R187, R11 ;  /* 0x0000000b00bb7308 */ /* 0x000ea20000000800 */
[--C-:B------:R-:W-:Y:S02]  /*b380*/  FFMA.FTZ R42, R42, c[0x0][0x2d0], -R2.reuse ;  /* 0x0000b4002a2a7a23 */ /* 0x100fe40000010802 */
[C---:B------:R-:W-:Y:S01]  /*b390*/  FMUL.FTZ R8, R3.reuse, R156 ;  /* 0x0000009c03087220 */ /* 0x040fe20000410000 */
[----:B------:R-:W2:Y:S01]  /*b3a0*/  LDSM.16.MT88.4 R176, [R209+0x100] ;  /* 0x00010000d1b0783b */ /* 0x000ea20000004200 */
[----:B------:R-:W-:Y:S02]  /*b3b0*/  FMUL.FTZ R9, R3, R157 ;  /* 0x0000009d03097220 */ /* 0x000fe40000410000 */
[--C-:B------:R-:W-:Y:S02]  /*b3c0*/  FFMA.FTZ R43, R43, c[0x0][0x2d0], -R2.reuse ;  /* 0x0000b4002b2b7a23 */ /* 0x100fe40000010802 */
[--C-:B------:R-:W-:Y:S01]  /*b3d0*/  FFMA.FTZ R46, R46, c[0x0][0x2d0], -R2.reuse ;  /* 0x0000b4002e2e7a23 */ /* 0x100fe20000010802 */
[----:B------:R2:W-:Y:S01]  /*b3e0*/  MUFU.EX2 R189, R14 ;  /* 0x0000000e00bd7308 */ /* 0x0005e20000000800 */
[----:B------:R-:W-:Y:S01]  /*b3f0*/  FFMA.FTZ R47, R47, c[0x0][0x2d0], -R2 ;  /* 0x0000b4002f2f7a23 */ /* 0x000fe20000010802 */
[----:B------:R-:W2:Y:S01]  /*b400*/  LDSM.16.MT88.4 R180, [R210+0x100] ;  /* 0x00010000d2b4783b */ /* 0x000ea20000004200 */
[----:B------:R-:W-:Y:S02]  /*b410*/  FMUL.FTZ R127, R0, R127 ;  /* 0x0000007f007f7220 */ /* 0x000fe40000410000 */
[C---:B-1----:R-:W-:Y:S01]  /*b420*/  FMUL.FTZ R6, R140.reuse, R154 ;  /* 0x0000009a8c067220 */ /* 0x042fe20000410000 */
[----:B------:R-:W-:Y:S01]  /*b430*/  F2FP.PACK_AB R154, R229, R234 ;  /* 0x000000eae59a723e */ /* 0x000fe200000000ff */
[----:B------:R-:W-:Y:S02]  /*b440*/  FMUL.FTZ R7, R140, R155 ;  /* 0x0000009b8c077220 */ /* 0x000fe40000410000 */
[C---:B---3--:R-:W-:Y:S01]  /*b450*/  FMUL.FTZ R10, R0.reuse, R158 ;  /* 0x0000009e000a7220 */ /* 0x048fe20000410000 */
[----:B------:R-:W1:Y:S01]  /*b460*/  MUFU.EX2 R190, R15 ;  /* 0x0000000f00be7308 */ /* 0x000e620000000800 */
[----:B------:R-:W-:Y:S01]  /*b470*/  LDSM.16.MT88.4 R164, [R210+0x500] ;  /* 0x00050000d2a4783b */ /* 0x000fe20000004200 */
[----:B------:R-:W-:Y:S02]  /*b480*/  FMUL.FTZ R132, R3, R132 ;  /* 0x0000008403847220 */ /* 0x000fe40000410000 */
[----:B----4-:R-:W-:Y:S01]  /*b490*/  FMUL.FTZ R4, R141, R152 ;  /* 0x000000988d047220 */ /* 0x010fe20000410000 */
[----:B------:R-:W-:Y:S01]  /*b4a0*/  F2FP.PACK_AB R152, R235, R236 ;  /* 0x000000eceb98723e */ /* 0x000fe200000000ff */
[----:B------:R-:W-:Y:S01]  /*b4b0*/  FMUL.FTZ R5, R141, R153 ;  /* 0x000000998d057220 */ /* 0x000fe20000410000 */
[----:B--2---:R-:W-:Y:S01]  /*b4c0*/  F2FP.PACK_AB R153, R187, R188 ;  /* 0x000000bcbb99723e */ /* 0x004fe200000000ff */
[C---:B------:R-:W-:Y:S01]  /*b4d0*/  FMUL.FTZ R11, R0.reuse, R159 ;  /* 0x0000009f000b7220 */ /* 0x040fe20000410000 */
[----:B------:R-:W0:Y:S01]  /*b4e0*/  LDGDEPBAR ;  /* 0x00000000000079af */ /* 0x000e220000000000 */
[----:B------:R-:W-:Y:S01]  /*b4f0*/  MUFU.EX2 R193, R38 ;  /* 0x0000002600c17308 */ /* 0x000fe20000000800 */
[----:B------:R-:W-:Y:S02]  /*b500*/  FMUL.FTZ R133, R3, R133 ;  /* 0x0000008503857220 */ /* 0x000fe40000410000 */
[C---:B------:R-:W-:Y:S02]  /*b510*/  FMUL.FTZ R134, R0.reuse, R134 ;  /* 0x0000008600867220 */ /* 0x040fe40000410000 */
[C---:B------:R-:W-:Y:S02]  /*b520*/  FMUL.FTZ R14, R0.reuse, R162 ;  /* 0x000000a2000e7220 */ /* 0x040fe40000410000 */
[----:B------:R-:W2:Y:S01]  /*b530*/  LDSM.16.MT88.4 R156, [R209+0x1100] ;  /* 0x00110000d19c783b */ /* 0x000ea20000004200 */
[C---:B------:R-:W-:Y:S02]  /*b540*/  FMUL.FTZ R135, R0.reuse, R135 ;  /* 0x0000008700877220 */ /* 0x040fe40000410000 */
[----:B------:R3:W-:Y:S01]  /*b550*/  MUFU.EX2 R191, R39 ;  /* 0x0000002700bf7308 */ /* 0x0007e20000000800 */
[--C-:B------:R-:W-:Y:S02]  /*b560*/  FFMA.FTZ R146, R35, c[0x0][0x2d0], -R185.reuse ;  /* 0x0000b40023927a23 */ /* 0x100fe400000108b9 */
[----:B------:R-:W-:Y:S01]  /*b570*/  FMUL.FTZ R35, R0, R175 ;  /* 0x000000af00237220 */ /* 0x000fe20000410000 */
[-C--:B------:R-:W-:Y:S05]  /*b580*/  HMMA.16816.F32 R4, R148, R176.reuse, R4 ;  /* 0x000000b09404723c */ /* 0x080fea0000001804 */
[----:B-1----:R-:W-:Y:S01]  /*b590*/  F2FP.PACK_AB R155, R190, R189 ;  /* 0x000000bdbe9b723e */ /* 0x002fe200000000ff */
[C---:B------:R-:W-:Y:S01]  /*b5a0*/  FMUL.FTZ R15, R0.reuse, R163 ;  /* 0x000000a3000f7220 */ /* 0x040fe20000410000 */
[----:B------:R-:W-:Y:S01]  /*b5b0*/  MUFU.EX2 R195, R48 ;  /* 0x0000003000c37308 */ /* 0x000fe20000000800 */
[----:B------:R-:W1:Y:S01]  /*b5c0*/  LDSM.16.MT88.4 R160, [R210+0x1100] ;  /* 0x00110000d2a0783b */ /* 0x000e620000004200 */
[C---:B------:R-:W-:Y:S03]  /*b5d0*/  FMUL.FTZ R72, R3.reuse, R72 ;  /* 0x0000004803487220 */ /* 0x040fe60000410000 */
[C---:B------:R-:W-:Y:S04]  /*b5e0*/  HMMA.16816.F32 R8, R152.reuse, R176, R8 ;  /* 0x000000b09808723c */ /* 0x040fe80000001808 */
[C---:B------:R-:W-:Y:S01]  /*b5f0*/  FMUL.FTZ R73, R3.reuse, R73 ;  /* 0x0000004903497220 */ /* 0x040fe20000410000 */
[----:B------:R-:W-:Y:S01]  /*b600*/  MUFU.EX2 R194, R49 ;  /* 0x0000003100c27308 */ /* 0x000fe20000000800 */
[C---:B------:R-:W-:Y:S02]  /*b610*/  FMUL.FTZ R74, R0.reuse, R74 ;  /* 0x0000004a004a7220 */ /* 0x040fe40000410000 */
[-C--:B------:R-:W-:Y:S01]  /*b620*/  HMMA.16816.F32 R12, R152, R178.reuse, R12 ;  /* 0x000000b2980c723c */ /* 0x080fe2000000180c */
[----:B---3--:R-:W-:Y:S03]  /*b630*/  LDSM.16.MT88.4 R36, [R210+0x2500] ;  /* 0x00250000d224783b */ /* 0x008fe60000004200 */
[C---:B------:R-:W-:Y:S02]  /*b640*/  FMUL.FTZ R75, R0.reuse, R75 ;  /* 0x0000004b004b7220 */ /* 0x040fe40000410000 */
[C---:B------:R-:W-:Y:S01]  /*b650*/  FMUL.FTZ R76, R3.reuse, R76 ;  /* 0x0000004c034c7220 */ /* 0x040fe20000410000 */
[----:B------:R-:W-:Y:S01]  /*b660*/  MUFU.EX2 R192, R51 ;  /* 0x0000003300c07308 */ /* 0x000fe20000000800 */
[C---:B------:R-:W-:Y:S04]  /*b670*/  HMMA.16816.F32 R16, R148.reuse, R178, R16 ;  /* 0x000000b29410723c */ /* 0x040fe80000001810 */
[C---:B------:R-:W-:Y:S02]  /*b680*/  FMUL.FTZ R77, R3.reuse, R77 ;  /* 0x0000004d034d7220 */ /* 0x040fe40000410000 */
[C---:B------:R-:W-:Y:S02]  /*b690*/  FMUL.FTZ R78, R0.reuse, R78 ;  /* 0x0000004e004e7220 */ /* 0x040fe40000410000 */
[-C--:B------:R-:W-:Y:S01]  /*b6a0*/  HMMA.16816.F32 R100, R148, R180.reuse, R100 ;  /* 0x000000b49464723c */ /* 0x080fe20000001864 */
[----:B------:R-:W-:Y:S03]  /*b6b0*/  MUFU.EX2 R147, R46 ;  /* 0x0000002e00937308 */ /* 0x000fe60000000800 */
[----:B------:R-:W-:Y:S02]  /*b6c0*/  FMUL.FTZ R79, R0, R79 ;  /* 0x0000004f004f7220 */ /* 0x000fe40000410000 */
[C---:B------:R-:W-:Y:S02]  /*b6d0*/  FMUL.FTZ R86, R140.reuse, R86 ;  /* 0x000000568c567220 */ /* 0x040fe40000410000 */
[C---:B------:R-:W-:Y:S03]  /*b6e0*/  HMMA.16816.F32 R104, R152.reuse, R180, R104 ;  /* 0x000000b49868723c */ /* 0x040fe60000001868 */
[----:B------:R-:W-:Y:S01]  /*b6f0*/  MUFU.EX2 R181, R40 ;  /* 0x0000002800b57308 */ /* 0x000fe20000000800 */
[----:B------:R-:W-:Y:S02]  /*b700*/  FMUL.FTZ R87, R140, R87 ;  /* 0x000000578c577220 */ /* 0x000fe40000410000 */
[C---:B------:R-:W-:Y:S02]  /*b710*/  FMUL.FTZ R88, R3.reuse, R88 ;  /* 0x0000005803587220 */ /* 0x040fe40000410000 */
[-C--:B------:R-:W-:Y:S04]  /*b720*/  HMMA.16816.F32 R108, R152, R182.reuse, R108 ;  /* 0x000000b6986c723c */ /* 0x080fe8000000186c */
[----:B------:R-:W-:Y:S01]  /*b730*/  FMUL.FTZ R89, R3, R89 ;  /* 0x0000005903597220 */ /* 0x000fe20000410000 */
[----:B------:R-:W-:Y:S01]  /*b740*/  MUFU.EX2 R180, R45 ;  /* 0x0000002d00b47308 */ /* 0x000fe20000000800 */
[----:B------:R-:W-:Y:S02]  /*b750*/  FMUL.FTZ R90, R0, R90 ;  /* 0x0000005a005a7220 */ /* 0x000fe40000410000 */
[C---:B------:R-:W-:Y:S04]  /*b760*/  HMMA.16816.F32 R112, R148.reuse, R182, R112 ;  /* 0x000000b69470723c */ /* 0x040fe80000001870 */
[--C-:B------:R-:W-:Y:S02]  /*b770*/  FFMA.FTZ R20, R20, c[0x0][0x2d0], -R184.reuse ;  /* 0x0000b40014147a23 */ /* 0x100fe400000108b8 */
[--C-:B------:R-:W-:Y:S01]  /*b780*/  FFMA.FTZ R21, R21, c[0x0][0x2d0], -R184.reuse ;  /* 0x0000b40015157a23 */ /* 0x100fe200000108b8 */
[----:B------:R3:W-:Y:S01]  /*b790*/  MUFU.EX2 R183, R50 ;  /* 0x0000003200b77308 */ /* 0x0007e20000000800 */
[-C--:B--2---:R-:W-:Y:S04]  /*b7a0*/  HMMA.16816.F32 R116, R148, R156.reuse, R116 ;  /* 0x0000009c9474723c */ /* 0x084fe80000001874 */
[--C-:B------:R-:W-:Y:S02]  /*b7b0*/  FFMA.FTZ R22, R22, c[0x0][0x2d0], -R185.reuse ;  /* 0x0000b40016167a23 */ /* 0x100fe400000108b9 */
[----:B------:R-:W-:Y:S02]  /*b7c0*/  FMUL.FTZ R91, R0, R91 ;  /* 0x0000005b005b7220 */ /* 0x000fe40000410000 */
[C---:B------:R-:W-:Y:S01]  /*b7d0*/  HMMA.16816.F32 R120, R152.reuse, R156, R120 ;  /* 0x0000009c9878723c */ /* 0x040fe20000001878 */
[----:B------:R2:W-:Y:S03]  /*b7e0*/  MUFU.EX2 R228, R20 ;  /* 0x0000001400e47308 */ /* 0x0005e60000000800 */
[----:B------:R-:W-:Y:S02]  /*b7f0*/  FFMA.FTZ R33, R33, c[0x0][0x2d0], -R184 ;  /* 0x0000b40021217a23 */ /* 0x000fe400000108b8 */
[--C-:B------:R-:W-:Y:S02]  /*b800*/  FFMA.FTZ R32, R23, c[0x0][0x2d0], -R185.reuse ;  /* 0x0000b40017207a23 */ /* 0x100fe400000108b9 */
[-C--:B------:R-:W-:Y:S03]  /*b810*/  HMMA.16816.F32 R124, R152, R158.reuse, R124 ;  /* 0x0000009e987c723c */ /* 0x080fe6000000187c */
[----:B------:R4:W1:Y:S01]  /*b820*/  MUFU.EX2 R227, R21 ;  /* 0x0000001500e37308 */ /* 0x0008620000000800 */
[--C-:B------:R-:W-:Y:S02]  /*b830*/  FFMA.FTZ R34, R34, c[0x0][0x2d0], -R185.reuse ;  /* 0x0000b40022227a23 */ /* 0x100fe400000108b9 */
[----:B------:R-:W-:Y:S01]  /*b840*/  FMUL.FTZ R23, R140, R171 ;  /* 0x000000ab8c177220 */ /* 0x000fe20000410000 */
[----:B---3--:R-:W-:Y:S01]  /*b850*/  LDSM.16.MT88.4 R48, [R209+0x900] ;  /* 0x00090000d130783b */ /* 0x008fe20000004200 */
[C---:B------:R-:W-:Y:S04]  /*b860*/  HMMA.16816.F32 R128, R148.reuse, R158, R128 ;  /* 0x0000009e9480723c */ /* 0x040fe80000001880 */
[C---:B------:R-:W-:Y:S01]  /*b870*/  FMUL.FTZ R92, R3.reuse, R92 ;  /* 0x0000005c035c7220 */ /* 0x040fe20000410000 */
[----:B------:R3:W-:Y:S01]  /*b880*/  MUFU.EX2 R206, R22 ;  /* 0x0000001600ce7308 */ /* 0x0007e20000000800 */
[----:B------:R-:W-:Y:S01]  /*b890*/  FMUL.FTZ R93, R3, R93 ;  /* 0x0000005d035d7220 */ /* 0x000fe20000410000 */
[----:B------:R-:W1:Y:S01]  /*b8a0*/  LDSM.16.MT88.4 R156, [R209+0x2100] ;  /* 0x00210000d19c783b */ /* 0x000e620000004200 */
[C---:B------:R-:W-:Y:S04]  /*b8b0*/  FMUL.FTZ R94, R0.reuse, R94 ;  /* 0x0000005e005e7220 */ /* 0x040fe80000410000 */
[C---:B--2---:R-:W-:Y:S02]  /*b8c0*/  FMUL.FTZ R20, R141.reuse, R168 ;  /* 0x000000a88d147220 */ /* 0x044fe40000410000 */
[----:B------:R-:W-:Y:S01]  /*b8d0*/  FMUL.FTZ R95, R0, R95 ;  /* 0x0000005f005f7220 */ /* 0x000fe20000410000 */
[----:B------:R2:W-:Y:S01]  /*b8e0*/  MUFU.EX2 R207, R33 ;  /* 0x0000002100cf7308 */ /* 0x0005e20000000800 */
[C---:B------:R-:W-:Y:S02]  /*b8f0*/  FMUL.FTZ R96, R141.reuse, R96 ;  /* 0x000000608d607220 */ /* 0x040fe40000410000 */
[C---:B------:R-:W-:Y:S02]  /*b900*/  FMUL.FTZ R97, R141.reuse, R97 ;  /* 0x000000618d617220 */ /* 0x040fe40000410000 */
[----:B----4-:R-:W-:Y:S02]  /*b910*/  FMUL.FTZ R21, R141, R169 ;  /* 0x000000a98d157220 */ /* 0x010fe40000410000 */
[C---:B------:R-:W-:Y:S02]  /*b920*/  FMUL.FTZ R98, R140.reuse, R98 ;  /* 0x000000628c627220 */ /* 0x040fe40000410000 */
[----:B------:R-:W-:Y:S01]  /*b930*/  FMUL.FTZ R99, R140, R99 ;  /* 0x000000638c637220 */ /* 0x000fe20000410000 */
[----:B------:R4:W4:Y:S01]  /*b940*/  MUFU.EX2 R205, R32 ;  /* 0x0000002000cd7308 */ /* 0x0009220000000800 */
[--C-:B------:R-:W-:Y:S02]  /*b950*/  FFMA.FTZ R24, R24, c[0x0][0x2d0], -R186.reuse ;  /* 0x0000b40018187a23 */ /* 0x100fe400000108ba */
[----:B------:R-:W-:Y:S02]  /*b960*/  FFMA.FTZ R25, R25, c[0x0][0x2d0], -R186 ;  /* 0x0000b40019197a23 */ /* 0x000fe400000108ba */
[----:B---3--:R-:W-:Y:S02]  /*b970*/  FMUL.FTZ R22, R140, R170 ;  /* 0x000000aa8c167220 */ /* 0x008fe40000410000 */
[--C-:B------:R-:W-:Y:S02]  /*b980*/  FFMA.FTZ R26, R26, c[0x0][0x2d0], -R2.reuse ;  /* 0x0000b4001a1a7a23 */ /* 0x100fe40000010802 */
[----:B------:R-:W-:Y:S01]  /*b990*/  FFMA.FTZ R27, R27, c[0x0][0x2d0], -R2 ;  /* 0x0000b4001b1b7a23 */ /* 0x000fe20000010802 */
[----:B------:R3:W-:Y:S01]  /*b9a0*/  MUFU.EX2 R203, R34 ;  /* 0x0000002200cb7308 */ /* 0x0007e20000000800 */
[--C-:B------:R-:W-:Y:S01]  /*b9b0*/  FFMA.FTZ R28, R28, c[0x0][0x2d0], -R186.reuse ;  /* 0x0000b4001c1c7a23 */ /* 0x100fe200000108ba */
[-C--:B-1----:R-:W-:Y:S03]  /*b9c0*/  HMMA.16816.F32 R20, R148, R160.reuse, R20 ;  /* 0x000000a09414723c */ /* 0x082fe60000001814 */
[----:B--2---:R-:W-:Y:S02]  /*b9d0*/  FMUL.FTZ R33, R3, R173 ;  /* 0x000000ad03217220 */ /* 0x004fe40000410000 */
[----:B------:R-:W-:Y:S02]  /*b9e0*/  FFMA.FTZ R29, R29, c[0x0][0x2d0], -R186 ;  /* 0x0000b4001d1d7a23 */ /* 0x000fe400000108ba */
[--C-:B------:R-:W-:Y:S01]  /*b9f0*/  FFMA.FTZ R30, R30, c[0x0][0x2d0], -R2.reuse ;  /* 0x0000b4001e1e7a23 */ /* 0x100fe20000010802 */
[C---:B------:R-:W-:Y:S01]  /*ba00*/  HMMA.16816.F32 R132, R152.reuse, R160, R132 ;  /* 0x000000a09884723c */ /* 0x040fe20000001884 */
[----:B------:R-:W1:Y:S03]  /*ba10*/  MUFU.EX2 R202, R146 ;  /* 0x0000009200ca7308 */ /* 0x000e660000000800 */
[----:B----4-:R-:W-:Y:S02]  /*ba20*/  FMUL.FTZ R32, R3, R172 ;  /* 0x000000ac03207220 */ /* 0x010fe40000410000 */
[----:B------:R-:W-:Y:S02]  /*ba30*/  FFMA.FTZ R31, R31, c[0x0][0x2d0], -R2 ;  /* 0x0000b4001f1f7a23 */ /* 0x000fe40000010802 */
[--C-:B------:R-:W-:Y:S03]  /*ba40*/  FFMA.FTZ R65, R65, c[0x0][0x2d0], -R184.reuse ;  /* 0x0000b40041417a23 */ /* 0x100fe600000108b8 */
[----:B------:R2:W-:Y:S01]  /*ba50*/  MUFU.EX2 R201, R24 ;  /* 0x0000001800c97308 */ /* 0x0005e20000000800 */
[--C-:B------:R-:W-:Y:S02]  /*ba60*/  FFMA.FTZ R67, R67, c[0x0][0x2d0], -R185.reuse ;  /* 0x0000b40043437a23 */ /* 0x100fe400000108b9 */
[----:B---3--:R-:W-:Y:S02]  /*ba70*/  FMUL.FTZ R34, R0, R174 ;  /* 0x000000ae00227220 */ /* 0x008fe40000410000 */
[----:B------:R-:W-:Y:S02]  /*ba80*/  FFMA.FTZ R52, R52, c[0x0][0x2d0], -R184 ;  /* 0x0000b40034347a23 */ /* 0x000fe400000108b8 */
[----:B------:R-:W-:Y:S02]  /*ba90*/  FFMA.FTZ R61, R61, c[0x0][0x2d0], -R186 ;  /* 0x0000b4003d3d7a23 */ /* 0x000fe400000108ba */
[--C-:B------:R-:W-:Y:S01]  /*baa0*/  FFMA.FTZ R53, R53, c[0x0][0x2d0], -R184.reuse ;  /* 0x0000b40035357a23 */ /* 0x100fe200000108b8 */
[-C--:B------:R-:W-:Y:S01]  /*bab0*/  HMMA.16816.F32 R32, R152, R162.reuse, R32 ;  /* 0x000000a29820723c */ /* 0x080fe20000001820 */
[----:B------:R-:W-:Y:S02]  /*bac0*/  MUFU.EX2 R182, R41 ;  /* 0x0000002900b67308 */ /* 0x000fe40000000800 */
[----:B------:R-:W-:Y:S02]  /*bad0*/  FFMA.FTZ R64, R64, c[0x0][0x2d0], -R184 ;  /* 0x0000b40040407a23 */ /* 0x000fe400000108b8 */
[--C-:B------:R-:W-:Y:S02]  /*bae0*/  FFMA.FTZ R54, R54, c[0x0][0x2d0], -R185.reuse ;  /* 0x0000b40036367a23 */ /* 0x100fe400000108b9 */
[--C-:B------:R-:W-:Y:S01]  /*baf0*/  FFMA.FTZ R55, R55, c[0x0][0x2d0], -R185.reuse ;  /* 0x0000b40037377a23 */ /* 0x100fe200000108b9 */
[C---:B------:R-:W-:Y:S01]  /*bb00*/  HMMA.16816.F32 R136, R148.reuse, R162, R136 ;  /* 0x000000a29488723c */ /* 0x040fe20000001888 */
[----:B------:R-:W3:Y:S02]  /*bb10*/  LDSM.16.MT88.4 R160, [R210+0x2100] ;  /* 0x00210000d2a0783b */ /* 0x000ee40000004200 */
[----:B------:R-:W-:Y:S01]  /*bb20*/  MUFU.EX2 R146, R47 ;  /* 0x0000002f00927308 */ /* 0x000fe20000000800 */
[----:B------:R-:W-:Y:S01]  /*bb30*/  FFMA.FTZ R66, R66, c[0x0][0x2d0], -R185 ;  /* 0x0000b40042427a23 */ /* 0x000fe200000108b9 */
[----:B--2---:R-:W-:Y:S01]  /*bb40*/  F2FP.PACK_AB R24, R227, R228 ;  /* 0x000000e4e318723e */ /* 0x004fe200000000ff */
[--C-:B------:R-:W-:Y:S02]  /*bb50*/  FFMA.FTZ R57, R57, c[0x0][0x2d0], -R186.reuse ;  /* 0x0000b40039397a23 */ /* 0x100fe400000108ba */
[-C--:B------:R-:W-:Y:S04]  /*bb60*/  HMMA.16816.F32 R68, R148, R156.reuse, R68 ;  /* 0x0000009c9444723c */ /* 0x080fe80000001844 */
[----:B------:R-:W-:Y:S01]  /*bb70*/  FFMA.FTZ R60, R60, c[0x0][0x2d0], -R186 ;  /* 0x0000b4003c3c7a23 */ /* 0x000fe200000108ba */
[----:B------:R-:W-:Y:S01]  /*bb80*/  MUFU.EX2 R65, R65 ;  /* 0x0000004100417308 */ /* 0x000fe20000000800 */
[--C-:B------:R-:W-:Y:S02]  /*bb90*/  FFMA.FTZ R58, R58, c[0x0][0x2d0], -R2.reuse ;  /* 0x0000b4003a3a7a23 */ /* 0x100fe40000010802 */
[C---:B------:R-:W-:Y:S04]  /*bba0*/  HMMA.16816.F32 R72, R152.reuse, R156, R72 ;  /* 0x0000009c9848723c */ /* 0x040fe80000001848 */
[--C-:B------:R-:W-:Y:S02]  /*bbb0*/  FFMA.FTZ R59, R59, c[0x0][0x2d0], -R2.reuse ;  /* 0x0000b4003b3b7a23 */ /* 0x100fe40000010802 */
[--C-:B------:R-:W-:Y:S01]  /*bbc0*/  FFMA.FTZ R62, R62, c[0x0][0x2d0], -R2.reuse ;  /* 0x0000b4003e3e7a23 */ /* 0x100fe20000010802 */
[----:B------:R-:W-:Y:S01]  /*bbd0*/  MUFU.EX2 R67, R67 ;  /* 0x0000004300437308 */ /* 0x000fe20000000800 */
[-C--:B------:R-:W-:Y:S04]  /*bbe0*/  HMMA.16816.F32 R76, R152, R158.reuse, R76 ;  /* 0x0000009e984c723c */ /* 0x080fe8000000184c */
[----:B------:R-:W-:Y:S02]  /*bbf0*/  FFMA.FTZ R2, R63, c[0x0][0x2d0], -R2 ;  /* 0x0000b4003f027a23 */ /* 0x000fe40000010802 */
[----:B------:R-:W-:Y:S02]  /*bc00*/  FFMA.FTZ R56, R56, c[0x0][0x2d0], -R186 ;  /* 0x0000b40038387a23 */ /* 0x000fe400000108ba */
[C---:B------:R-:W-:Y:S01]  /*bc10*/  HMMA.16816.F32 R80, R148.reuse, R158, R80 ;  /* 0x0000009e9450723c */ /* 0x040fe20000001850 */
[----:B------:R-:W2:Y:S01]  /*bc20*/  LDSM.16.MT88.4 R156, [R209+0x500] ;  /* 0x00050000d19c783b */ /* 0x000ea20000004200 */
[----:B------:R-:W-:Y:S02]  /*bc30*/  MUFU.EX2 R61, R61 ;  /* 0x0000003d003d7308 */ /* 0x000fe40000000800 */
[----:B------:R-:W-:Y:S02]  /*bc40*/  FFMA.FTZ R3, R3, R250, R236 ;  /* 0x000000fa03037223 */ /* 0x000fe400000100ec */
[----:B------:R-:W-:Y:S02]  /*bc50*/  FFMA.FTZ R0, R0, R249, R188 ;  /* 0x000000f900007223 */ /* 0x000fe400000100bc */
[----:B------:R-:W-:Y:S01]  /*bc60*/  FADD.FTZ R3, R235, R3 ;  /* 0x00000003eb037221 */ /* 0x000fe20000010000 */
[-C--:B---3--:R-:W-:Y:S03]  /*bc70*/  HMMA.16816.F32 R84, R148, R160.reuse, R84 ;  /* 0x000000a09454723c */ /* 0x088fe60000001854 */
[----:B------:R3:W4:Y:S01]  /*bc80*/  MUFU.EX2 R200, R25 ;  /* 0x0000001900c87308 */ /* 0x0007220000000800 */
[----:B------:R-:W-:Y:S02]  /*bc90*/  FADD.FTZ R3, R234, R3 ;  /* 0x00000003ea037221 */ /* 0x000fe40000010000 */
[----:B------:R-:W-:Y:S02]  /*bca0*/  FADD.FTZ R0, R187, R0 ;  /* 0x00000000bb007221 */ /* 0x000fe40000010000 */
[C---:B------:R-:W-:Y:S04]  /*bcb0*/  HMMA.16816.F32 R88, R152.reuse, R160, R88 ;  /* 0x000000a09858723c */ /* 0x040fe80000001858 */
[----:B------:R-:W-:Y:S01]  /*bcc0*/  FFMA.FTZ R141, R141, R252, R239 ;  /* 0x000000fc8d8d7223 */ /* 0x000fe200000100ef */
[----:B------:R1:W-:Y:S01]  /*bcd0*/  MUFU.EX2 R179, R26 ;  /* 0x0000001a00b37308 */ /* 0x0003e20000000800 */
[----:B------:R-:W-:Y:S02]  /*bce0*/  FFMA.FTZ R140, R140, R251, R237 ;  /* 0x000000fb8c8c7223 */ /* 0x000fe400000100ed */
[-C--:B------:R-:W-:Y:S01]  /*bcf0*/  HMMA.16816.F32 R92, R152, R162.reuse, R92 ;  /* 0x000000a2985c723c */ /* 0x080fe2000000185c */
[----:B------:R-:W-:Y:S06]  /*bd00*/  LDSM.16.MT88.4 R152, [R210+0x1500] ;  /* 0x00150000d298783b */ /* 0x000fec0000004200 */
[----:B------:R2:W2:Y:S01]  /*bd10*/  MUFU.EX2 R178, R27 ;  /* 0x0000001b00b27308 */ /* 0x0004a20000000800 */
[----:B------:R-:W-:Y:S01]  /*bd20*/  HMMA.16816.F32 R96, R148, R162, R96 ;  /* 0x000000a29460723c */ /* 0x000fe20000001860 */
[----:B------:R-:W4:Y:S03]  /*bd30*/  LDSM.16.MT88.4 R148, [R209+0x1500] ;  /* 0x00150000d194783b */ /* 0x000f260000004200 */
[----:B---3--:R-:W-:Y:S05]  /*bd40*/  F2FP.PACK_AB R25, R205, R206 ;  /* 0x000000cecd19723e */ /* 0x008fea00000000ff */
[----:B------:R4:W-:Y:S03]  /*bd50*/  MUFU.EX2 R199, R28 ;  /* 0x0000001c00c77308 */ /* 0x0009e60000000800 */
[----:B-1----:R-:W-:Y:S07]  /*bd60*/  F2FP.PACK_AB R26, R207, R226 ;  /* 0x000000e2cf1a723e */ /* 0x002fee00000000ff */
[----:B------:R1:W3:Y:S01]  /*bd70*/  MUFU.EX2 R198, R29 ;  /* 0x0000001d00c67308 */ /* 0x0002e20000000800 */
[----:B--2---:R-:W-:Y:S09]  /*bd80*/  F2FP.PACK_AB R27, R202, R203 ;  /* 0x000000cbca1b723e */ /* 0x004ff200000000ff */
[----:B------:R3:W-:Y:S01]  /*bd90*/  MUFU.EX2 R177, R30 ;  /* 0x0000001e00b17308 */ /* 0x0007e20000000800 */
[-C--:B------:R-:W-:Y:S05]  /*bda0*/  HMMA.16816.F32 R4, R24, R156.reuse, R4 ;  /* 0x0000009c1804723c */ /* 0x080fea0000001804 */
[----:B----4-:R-:W-:Y:S04]  /*bdb0*/  F2FP.PACK_AB R28, R200, R201 ;  /* 0x000000c9c81c723e */ /* 0x010fe800000000ff */
[----:B------:R-:W2:Y:S03]  /*bdc0*/  MUFU.EX2 R176, R31 ;  /* 0x0000001f00b07308 */ /* 0x000ea60000000800 */
[----:B-1----:R-:W-:Y:S07]  /*bdd0*/  F2FP.PACK_AB R29, R178, R179 ;  /* 0x000000b3b21d723e */ /* 0x002fee00000000ff */
[----:B------:R-:W-:Y:S01]  /*bde0*/  MUFU.EX2 R53, R53 ;  /* 0x0000003500357308 */ /* 0x000fe20000000800 */
[----:B---3--:R-:W-:Y:S09]  /*bdf0*/  F2FP.PACK_AB R30, R198, R199 ;  /* 0x000000c7c61e723e */ /* 0x008ff200000000ff */
        /* <DEDUP_REMOVED lines=15> */
[----:B------:R-:W-:Y:S01]  /*bef0*/  LDSM.16.MT88.4 R164, [R209+0xd00] ;  /* 0x000d0000d1a4783b */ /* 0x000fe20000004200 */
[----:B------:R-:W-:Y:S06]  /*bf00*/  MUFU.EX2 R62, R62 ;  /* 0x0000003e003e7308 */ /* 0x000fec0000000800 */
[-C--:B------:R-:W-:Y:S04]  /*bf10*/  HMMA.16816.F32 R116, R24, R148.reuse, R116 ;  /* 0x000000941874723c */ /* 0x080fe80000001874 */
[----:B------:R-:W-:Y:S04]  /*bf20*/  MUFU.EX2 R56, R56 ;  /* 0x0000003800387308 */ /* 0x000fe80000000800 */
[C---:B------:R-:W-:Y:S06]  /*bf30*/  HMMA.16816.F32 R120, R28.reuse, R148, R120 ;  /* 0x000000941c78723c */ /* 0x040fec0000001878 */
[----:B------:R-:W-:Y:S02]  /*bf40*/  MUFU.EX2 R148, R42 ;  /* 0x0000002a00947308 */ /* 0x000fe40000000800 */
[-C--:B------:R-:W-:Y:S08]  /*bf50*/  HMMA.16816.F32 R124, R28, R150.reuse, R124 ;  /* 0x000000961c7c723c */ /* 0x080ff0000000187c */
[C---:B------:R-:W-:Y:S01]  /*bf60*/  HMMA.16816.F32 R128, R24.reuse, R150, R128 ;  /* 0x000000961880723c */ /* 0x040fe20000001880 */
[----:B------:R2:W-:Y:S07]  /*bf70*/  MUFU.EX2 R149, R43 ;  /* 0x0000002b00957308 */ /* 0x0005ee0000000800 */
[-C--:B------:R-:W-:Y:S03]  /*bf80*/  HMMA.16816.F32 R20, R24, R152.reuse, R20 ;  /* 0x000000981814723c */ /* 0x080fe60000001814 */
[----:B------:R3:W4:Y:S05]  /*bf90*/  MUFU.EX2 R151, R44 ;  /* 0x0000002c00977308 */ /* 0x00072a0000000800 */
[C---:B------:R-:W-:Y:S05]  /*bfa0*/  HMMA.16816.F32 R132, R28.reuse, R152, R132 ;  /* 0x000000981c84723c */ /* 0x040fea0000001884 */
[----:B------:R-:W-:Y:S03]  /*bfb0*/  MUFU.EX2 R150, R52 ;  /* 0x0000003400967308 */ /* 0x000fe60000000800 */
[-C--:B------:R-:W-:Y:S01]  /*bfc0*/  HMMA.16816.F32 R32, R28, R154.reuse, R32 ;  /* 0x0000009a1c20723c */ /* 0x080fe20000001820 */
[----:B--2---:R-:W2:Y:S06]  /*bfd0*/  LDSM.16.MT88.4 R40, [R210+0x900] ;  /* 0x00090000d228783b */ /* 0x004eac0000004200 */
[----:B------:R4:W-:Y:S01]  /*bfe0*/  MUFU.EX2 R52, R2 ;  /* 0x0000000200347308 */ /* 0x0009e20000000800 */
[C---:B------:R-:W-:Y:S01]  /*bff0*/  HMMA.16816.F32 R136, R24.reuse, R154, R136 ;  /* 0x0000009a1888723c */ /* 0x040fe20000001888 */
[----:B---3--:R-:W-:Y:S07]  /*c000*/  LDSM.16.MT88.4 R44, [R210+0x1900] ;  /* 0x00190000d22c783b */ /* 0x008fee0000004200 */
[-C--:B-1----:R-:W-:Y:S01]  /*c010*/  HMMA.16816.F32 R68, R24, R156.reuse, R68 ;  /* 0x0000009c1844723c */ /* 0x082fe20000001844 */
[----:B------:R-:W-:Y:S07]  /*c020*/  MUFU.EX2 R58, R58 ;  /* 0x0000003a003a7308 */ /* 0x000fee0000000800 */
[C---:B------:R-:W-:Y:S03]  /*c030*/  HMMA.16816.F32 R72, R28.reuse, R156, R72 ;  /* 0x0000009c1c48723c */ /* 0x040fe60000001848 */
[----:B------:R-:W1:Y:S01]  /*c040*/  MUFU.EX2 R59, R59 ;  /* 0x0000003b003b7308 */ /* 0x000e620000000800 */
[----:B----4-:R-:W-:Y:S04]  /*c050*/  FADD.FTZ R2, R189, R0 ;  /* 0x00000000bd027221 */ /* 0x010fe80000010000 */
[-C--:B------:R-:W-:Y:S08]  /*c060*/  HMMA.16816.F32 R76, R28, R158.reuse, R76 ;  /* 0x0000009e1c4c723c */ /* 0x080ff0000000184c */
[C---:B------:R-:W-:Y:S08]  /*c070*/  HMMA.16816.F32 R80, R24.reuse, R158, R80 ;  /* 0x0000009e1850723c */ /* 0x040ff00000001850 */
[-C--:B------:R-:W-:Y:S08]  /*c080*/  HMMA.16816.F32 R84, R24, R36.reuse, R84 ;  /* 0x000000241854723c */ /* 0x080ff00000001854 */
[C---:B------:R-:W-:Y:S08]  /*c090*/  HMMA.16816.F32 R88, R28.reuse, R36, R88 ;  /* 0x000000241c58723c */ /* 0x040ff00000001858 */
[-C--:B------:R-:W-:Y:S07]  /*c0a0*/  HMMA.16816.F32 R92, R28, R38.reuse, R92 ;  /* 0x000000261c5c723c */ /* 0x080fee000000185c */
[----:B------:R-:W-:Y:S01]  /*c0b0*/  F2FP.PACK_AB R28, R182, R181 ;  /* 0x000000b5b61c723e */ /* 0x000fe200000000ff */
[----:B------:R-:W-:Y:S01]  /*c0c0*/  HMMA.16816.F32 R96, R24, R38, R96 ;  /* 0x000000261860723c */ /* 0x000fe20000001860 */
[----:B------:R-:W3:Y:S03]  /*c0d0*/  LDSM.16.MT88.4 R36, [R209+0x1900] ;  /* 0x00190000d124783b */ /* 0x000ee60000004200 */
        /* <DEDUP_REMOVED lines=17> */
[-C--:B---3--:R-:W-:Y:S08]  /*c1f0*/  HMMA.16816.F32 R116, R24, R36.reuse, R116 ;  /* 0x000000241874723c */ /* 0x088ff00000001874 */
        /* <DEDUP_REMOVED lines=16> */
[-C--:B------:R-:W-:Y:S07]  /*c300*/  HMMA.16816.F32 R92, R28, R38.reuse, R92 ;  /* 0x000000261c5c723c */ /* 0x080fee000000185c */
[----:B------:R-:W-:Y:S01]  /*c310*/  F2FP.PACK_AB R28, R57, R56 ;  /* 0x00000038391c723e */ /* 0x000fe200000000ff */
[----:B------:R-:W-:Y:S01]  /*c320*/  HMMA.16816.F32 R96, R24, R38, R96 ;  /* 0x000000261860723c */ /* 0x000fe20000001860 */
[----:B------:R-:W3:Y:S03]  /*c330*/  LDSM.16.MT88.4 R36, [R209+0x2d00] ;  /* 0x002d0000d124783b */ /* 0x000ee60000004200 */
[----:B------:R-:W-:Y:S02]  /*c340*/  F2FP.PACK_AB R30, R61, R60 ;  /* 0x0000003c3d1e723e */ /* 0x000fe400000000ff */
[----:B-1----:R-:W-:Y:S02]  /*c350*/  F2FP.PACK_AB R29, R59, R58 ;  /* 0x0000003a3b1d723e */ /* 0x002fe400000000ff */
        /* <DEDUP_REMOVED lines=62> */
[-C--:B-1----:R-:W-:Y:S08]  /*c740*/  HMMA.16816.F32 R84, R24, R4.reuse, R84 ;  /* 0x000000041854723c */ /* 0x082ff00000001854 */
[C---:B------:R-:W-:Y:S07]  /*c750*/  HMMA.16816.F32 R88, R28.reuse, R4, R88 ;  /* 0x000000041c58723c */ /* 0x040fee0000001858 */
[----:B------:R-:W-:Y:S01]  /*c760*/  FADD.FTZ R5, R151, R3 ;  /* 0x0000000397057221 */ /* 0x000fe20000010000 */
[-C--:B------:R-:W-:Y:S04]  /*c770*/  HMMA.16816.F32 R92, R28, R6.reuse, R92 ;  /* 0x000000061c5c723c */ /* 0x080fe8000000185c */
[----:B------:R-:W-:Y:S01]  /*c780*/  FADD.FTZ R4, R147, R2 ;  /* 0x0000000293047221 */ /* 0x000fe20000010000 */
[----:B------:R-:W-:Y:S01]  /*c790*/  MOV R147, R142 ;  /* 0x0000008e00937202 */ /* 0x000fe20000000f00 */
        /* <DEDUP_REMOVED lines=16> */
[----:B------:R-:W-:Y:S01]  /*c8a0*/  STL [R1], R4 ;  /* 0x0000000401007387 */ /* 0x000fe20000100800 */
[----:B------:R-:W-:Y:S02]  /*c8b0*/  FADD.FTZ R2, R61, R2 ;  /* 0x000000023d027221 */ /* 0x000fe40000010000 */
[----:B------:R-:W-:Y:S02]  /*c8c0*/  FADD.FTZ R3, R67, R3 ;  /* 0x0000000343037221 */ /* 0x000fe40000010000 */
[----:B------:R-:W-:Y:S03]  /*c8d0*/  FADD.FTZ R0, R62, R6 ;  /* 0x000000063e007221 */ /* 0x000fe60000010000 */
[----:B------:R-:W-:Y:S01]  /*c8e0*/  STL [R1+0x4], R3 ;  /* 0x0000040301007387 */ /* 0x000fe20000100800 */
[----:B------:R-:W-:Y:S03]  /*c8f0*/  FADD.FTZ R0, R52, R0 ;  /* 0x0000000034007221 */ /* 0x000fe60000010000 */
[----:B------:R1:W-:Y:S04]  /*c900*/  STL [R1+0x8], R2 ;  /* 0x0000080201007387 */ /* 0x0003e80000100800 */
[----:B------:R2:W-:Y:S01]  /*c910*/  STL [R1+0xc], R0 ;  /* 0x00000c0001007387 */ /* 0x0005e20000100800 */
[----:B-1----:R-:W-:Y:S02]  /*c920*/  MOV R2, R144 ;  /* 0x0000009000027202 */ /* 0x002fe40000000f00 */
[----:B--2---:R-:W-:Y:S01]  /*c930*/  MOV R0, R145 ;  /* 0x0000009100007202 */ /* 0x004fe20000000f00 */
[----:B------:R-:W-:-:S05]  /*c940*/  @P0 BRA `(.L_x_1379) ;  /* 0xffffcf4000000947 */ /* 0x000fca000383ffff */
.L_x_1378:
[----:B------:R-:W2:Y:S04]  /*c950*/  LDL.LU R5, [R1] ;  /* 0x0000000001057983 */ /* 0x000ea80000300800 */
[----:B-1----:R-:W3:Y:S04]  /*c960*/  LDL.LU R3, [R1+0x4] ;  /* 0x0000040001037983 */ /* 0x002ee80000300800 */
[----:B------:R-:W4:Y:S04]  /*c970*/  LDL.LU R9, [R1+0x8] ;  /* 0x0000080001097983 */ /* 0x000f280000300800 */
[----:B------:R-:W4:Y:S01]  /*c980*/  LDL.LU R7, [R1+0xc] ;  /* 0x00000c0001077983 */ /* 0x000f220000300800 */
[----:B------:R-:W-:-:S02]  /*c990*/  MOV R50, 0xff800000 ;  /* 0xff80000000327802 */ /* 0x000fc40000000f00 */
[----:B------:R-:W-:Y:S02]  /*c9a0*/  MOV R51, 0xff800000 ;  /* 0xff80000000337802 */ /* 0x000fe40000000f00 */
[----:B------:R-:W-:Y:S02]  /*c9b0*/  MOV R53, 0xff800000 ;  /* 0xff80000000357802 */ /* 0x000fe40000000f00 */
[----:B------:R-:W-:Y:S02]  /*c9c0*/  MOV R54, 0xff800000 ;  /* 0xff80000000367802 */ /* 0x000fe40000000f00 */
[----:B------:R-:W-:Y:S01]  /*c9d0*/  PLOP3.LUT P0, PT, PT, PT, PT, 0x8, 0x0 ;  /* 0x000000000000781c */ /* 0x000fe20003f0e170 */
[----:B--2---:R-:W1:Y:S04]  /*c9e0*/  SHFL.BFLY PT, R4, R5, 0x2, 0x1f ;  /* 0x0c401f0005047f89 */ /* 0x004e6800000e0000 */
[----:B---3--:R-:W2:Y:S04]  /*c9f0*/  SHFL.BFLY PT, R8, R3, 0x2, 0x1f ;  /* 0x0c401f0003087f89 */ /* 0x008ea800000e0000 */
[----:B----4-:R-:W3:Y:S01]  /*ca00*/  SHFL.BFLY PT, R6, R9, 0x2, 0x1f ;  /* 0x0c401f0009067f89 */ /* 0x010ee200000e0000 */
[----:B-1----:R-:W-:-:S03]  /*ca10*/  FADD.FTZ R4, R4, R5 ;  /* 0x0000000504047221 */ /* 0x002fc60000010000 */
[----:B------:R-:W1:Y:S01]  /*ca20*/  SHFL.BFLY PT, R5, R7, 0x2, 0x1f ;  /* 0x0c401f0007057f89 */ /* 0x000e6200000e0000 */
[----:B--2---:R-:W-:-:S03]  /*ca30*/  FADD.FTZ R8, R8, R3 ;  /* 0x0000000308087221 */ /* 0x004fc60000010000 */
[----:B------:R-:W2:Y:S01]  /*ca40*/  SHFL.BFLY PT, R0, R4, 0x1, 0x1f ;  /* 0x0c201f0004007f89 */ /* 0x000ea200000e0000 */
[----:B---3--:R-:W-:-:S03]  /*ca50*/  FADD.FTZ R6, R6, R9 ;  /* 0x0000000906067221 */ /* 0x008fc60000010000 */
[----:B------:R-:W3:Y:S04]  /*ca60*/  SHFL.BFLY PT, R3, R8, 0x1, 0x1f ;  /* 0x0c201f0008037f89 */ /* 0x000ee800000e0000 */
[----:B------:R-:W4:Y:S01]  /*ca70*/  SHFL.BFLY PT, R2, R6, 0x1, 0x1f ;  /* 0x0c201f0006027f89 */ /* 0x000f2200000e0000 */
[----:B-1----:R-:W-:Y:S02]  /*ca80*/  FADD.FTZ R5, R5, R7 ;  /* 0x0000000705057221 */ /* 0x002fe40000010000 */
[----:B--2---:R-:W-:-:S03]  /*ca90*/  FADD.FTZ R4, R4, R0 ;  /* 0x0000000004047221 */ /* 0x004fc60000010000 */
[----:B------:R-:W1:Y:S01]  /*caa0*/  SHFL.BFLY PT, R7, R5, 0x1, 0x1f ;  /* 0x0c201f0005077f89 */ /* 0x000e6200000e0000 */
[----:B------:R-:W-:Y:S01]  /*cab0*/  MOV R0, RZ ;  /* 0x000000ff00007202 */ /* 0x000fe20000000f00 */
[----:B---3--:R-:W-:Y:S01]  /*cac0*/  FADD.FTZ R8, R8, R3 ;  /* 0x0000000308087221 */ /* 0x008fe20000010000 */
[----:B------:R-:W-:Y:S02]  /*cad0*/  FSETP.NE.FTZ.AND P4, PT, R4, RZ, PT ;  /* 0x000000ff0400720b */ /* 0x000fe40003f95000 */
[----:B------:R-:W-:Y:S01]  /*cae0*/  MOV R3, RZ ;  /* 0x000000ff00037202 */ /* 0x000fe20000000f00 */
[----:B----4-:R-:W-:Y:S01]  /*caf0*/  FADD.FTZ R6, R6, R2 ;  /* 0x0000000206067221 */ /* 0x010fe20000010000 */
[----:B------:R-:W-:Y:S02]  /*cb00*/  FSETP.NE.FTZ.AND P3, PT, R8, RZ, PT ;  /* 0x000000ff0800720b */ /* 0x000fe40003f75000 */
[----:B------:R-:W-:Y:S02]  /*cb10*/  MOV R2, RZ ;  /* 0x000000ff00027202 */ /* 0x000fe40000000f00 */
[----:B------:R-:W-:-:S05]  /*cb20*/  FSETP.NE.FTZ.AND P2, PT, R6, RZ, PT ;  /* 0x000000ff0600720b */ /* 0x000fca0003f55000 */
[----:B------:R-:W2:Y:S01]  /*cb30*/  @P4 MUFU.RCP R0, R4 ;  /* 0x0000000400004308 */ /* 0x000ea20000001000 */
[----:B-1----:R-:W-:-:S07]  /*cb40*/  FADD.FTZ R5, R7, R5 ;  /* 0x0000000507057221 */ /* 0x002fce0000010000 */
[----:B------:R-:W1:Y:S01]  /*cb50*/  @P2 MUFU.RCP R2, R6 ;  /* 0x0000000600022308 */ /* 0x000e620000001000 */
[----:B------:R-:W-:Y:S01]  /*cb60*/  FSETP.NE.FTZ.AND P1, PT, R5, RZ, PT ;  /* 0x000000ff0500720b */ /* 0x000fe20003f35000 */
[----:B--2---:R-:W-:-:S06]  /*cb70*/  FMUL.FTZ R152, R0, R152 ;  /* 0x0000009800987220 */ /* 0x004fcc0000410000 */
[----:B------:R-:W2:Y:S01]  /*cb80*/  @P3 MUFU.RCP R3, R8 ;  /* 0x0000000800033308 */ /* 0x000ea20000001000 */
[C---:B------:R-:W-:Y:S02]  /*cb90*/  FMUL.FTZ R45, R0.reuse, R153 ;  /* 0x00000099002d7220 */ /* 0x040fe40000410000 */
[C---:B------:R-:W-:Y:S02]  /*cba0*/  FMUL.FTZ R164, R0.reuse, R164 ;  /* 0x000000a400a47220 */ /* 0x040fe40000410000 */
[C---:B------:R-:W-:Y:S02]  /*cbb0*/  FMUL.FTZ R43, R0.reuse, R165 ;  /* 0x000000a5002b7220 */ /* 0x040fe40000410000 */
[C---:B------:R-:W-:Y:S01]  /*cbc0*/  FMUL.FTZ R100, R0.reuse, R100 ;  /* 0x0000006400647220 */ /* 0x040fe20000410000 */
[----:B------:R-:W-:Y:S01]  /*cbd0*/  @P4 MUFU.LG2 R10, R4 ;  /* 0x00000004000a4308 */ /* 0x000fe20000000c00 */
[C---:B------:R-:W-:Y:S01]  /*cbe0*/  FMUL.FTZ R41, R0.reuse, R101 ;  /* 0x0000006500297220 */ /* 0x040fe20000410000 */
[----:B------:R-:W-:Y:S01]  /*cbf0*/  @P1 MOV R7, 0x3f317218 ;  /* 0x3f31721800071802 */ /* 0x000fe20000000f00 */
        /* <DEDUP_REMOVED lines=21> */
[C---:B-1----:R-:W-:Y:S02]  /*cd50*/  FMUL.FTZ R156, R2.reuse, R156 ;  /* 0x0000009c029c7220 */ /* 0x042fe40000410000 */
[----:B------:R-:W-:-:S02]  /*cd60*/  FMUL.FTZ R47, R2, R157 ;  /* 0x0000009d022f7220 */ /* 0x000fc40000410000 */
[C---:B------:R-:W-:Y:S01]  /*cd70*/  FMUL.FTZ R160, R2.reuse, R160 ;  /* 0x000000a002a07220 */ /* 0x040fe20000410000 */
[----:B------:R-:W1:Y:S01]  /*cd80*/  @P1 MUFU.RCP R0, R5 ;  /* 0x0000000500001308 */ /* 0x000e620000001000 */
        /* <DEDUP_REMOVED lines=85> */
.L_x_1369:
        /* <DEDUP_REMOVED lines=135> */
[----:B------:R3:W-:Y:S04]  /*db50*/  STS [R4+0x5000], R11 ;  /* 0x0050000b04007388 */ /* 0x0007e80000000800 */
[----:B------:R3:W-:Y:S01]  /*db60*/  STS [R4+0x5200], R10 ;  /* 0x0052000a04007388 */ /* 0x0007e20000000800 */
[----:B--2---:R-:W-:-:S03]  /*db70*/  IMAD.WIDE R6, R57, R2, c[0x0][0x500] ;  /* 0x0001400039067625 */ /* 0x004fc600078e0202 */
[----:B------:R-:W-:Y:S06]  /*db80*/  BAR.SYNC.DEFER_BLOCKING 0x1, 0x80 ;  /* 0x0042000000007b1d */ /* 0x000fec0000010000 */
[----:B------:R-:W2:Y:S01]  /*db90*/  @P1 LDG.E R0, [R6.64] ;  /* 0x0000000606001981 */ /* 0x000ea2000c1e1900 */
[----:B------:R-:W-:Y:S02]  /*dba0*/  IMAD.MOV.U32 R24, RZ, RZ, c[0x0][0x388] ;  /* 0x0000e200ff187624 */ /* 0x000fe400078e00ff */
[----:B----4-:R-:W-:-:S05]  /*dbb0*/  @P0 IMAD.WIDE R2, R57, R2, c[0x0][0x508] ;  /* 0x0001420039020625 */ /* 0x010fca00078e0202 */
[----:B------:R4:W5:Y:S02]  /*dbc0*/  @P0 LDG.E R24, [R2.64] ;  /* 0x0000000602180981 */ /* 0x000964000c1e1900 */
[----:B----4-:R-:W-:Y:S02]  /*dbd0*/  CS2R R2, SRZ ;  /* 0x0000000000027805 */ /* 0x010fe4000001ff00 */
[--C-:B--2---:R-:W-:Y:S01]  /*dbe0*/  @P1 SHF.R.S32.HI R3, RZ, 0x1f, R0.reuse ;  /* 0x0000001fff031819 */ /* 0x104fe20000011400 */
[----:B------:R-:W-:Y:S01]  /*dbf0*/  @P1 IMAD.MOV.U32 R2, RZ, RZ, R0 ;  /* 0x000000ffff021224 */ /* 0x000fe200078e0000 */
[----:B------:R-:W-:Y:S05]  /*dc00*/  @P0 BRA `(.L_x_1381) ;  /* 0x0000004000000947 */ /* 0x000fea0003800000 */
[----:B---3--:R-:W-:Y:S05]  /*dc10*/  @!P1 BRA `(.L_x_1381) ;  /* 0x0000003000009947 */ /* 0x008fea0003800000 */
[----:B------:R-:W2:Y:S04]  /*dc20*/  LDG.E R4, [R6.64] ;  /* 0x0000000606047981 */ /* 0x000ea8000c1e1900 */
[----:B------:R-:W2:Y:S02]  /*dc30*/  LDG.E R0, [R6.64+0x4] ;  /* 0x0000040606007981 */ /* 0x000ea4000c1e1900 */
[----:B--2--5:R-:W-:-:S02]  /*dc40*/  IADD3 R24, -R4, R0, RZ ;  /* 0x0000000004187210 */ /* 0x024fc40007ffe1ff */
.L_x_1381:
[----:B---3--:R-:W-:Y:S01]  /*dc50*/  LOP3.LUT R0, R48, 0xffffffe0, RZ, 0xc0, !PT ;  /* 0xffffffe030007812 */ /* 0x008fe200078ec0ff */
[----:B------:R-:W2:Y:S01]  /*dc60*/  S2R R21, SR_CTAID.X ;  /* 0x0000000000157919 */ /* 0x000ea20000002500 */
[----:B------:R-:W-:Y:S01]  /*dc70*/  SHF.R.S32.HI R7, RZ, 0x1f, R49 ;  /* 0x0000001fff077819 */ /* 0x000fe20000011431 */
[----:B------:R-:W-:Y:S01]  /*dc80*/  IMAD.MOV.U32 R13, RZ, RZ, c[0x0][0x4e8] ;  /* 0x00013a00ff0d7624 */ /* 0x000fe200078e00ff */
[----:B------:R-:W-:Y:S01]  /*dc90*/  LEA.HI R6, R29, R29, RZ, 0x1 ;  /* 0x0000001d1d067211 */ /* 0x000fe200078f08ff */
[----:B------:R-:W-:Y:S01]  /*dca0*/  IMAD.IADD R0, R55, 0x1, -R0 ;  /* 0x0000000137007824 */ /* 0x000fe200078e0a00 */
[----:B------:R-:W-:Y:S01]  /*dcb0*/  LEA.HI R7, R7, R49, RZ, 0x2 ;  /* 0x0000003107077211 */ /* 0x000fe200078f10ff */
[----:B------:R-:W3:Y:S01]  /*dcc0*/  S2R R14, SR_CTAID.Y ;  /* 0x00000000000e7919 */ /* 0x000ee20000002600 */
        /* <DEDUP_REMOVED lines=23> */
[----:B---3--:R-:W-:Y:S01]  /*de40*/  IMAD.WIDE.U32 R12, R14, c[0x0][0x490], R2 ;  /* 0x000124000e0c7a25 */ /* 0x008fe200078e0002 */
[----:B------:R-:W-:Y:S02]  /*de50*/  SHF.R.S32.HI R7, RZ, 0x1f, R14 ;  /* 0x0000001fff077819 */ /* 0x000fe4000001140e */
[----:B------:R-:W-:Y:S01]  /*de60*/  SEL R10, R57, RZ, !P1 ;  /* 0x000000ff390a7207 */ /* 0x000fe20004800000 */
[----:B--2---:R-:W-:Y:S01]  /*de70*/  IMAD R6, R21, 0x80, R6 ;  /* 0x0000008015067824 */ /* 0x004fe200078e0206 */
        /* <DEDUP_REMOVED lines=116> */
.L_x_1383:
[----:B---3--:R-:W-:Y:S05]  /*e5c0*/  BSYNC B0 ;  /* 0x0000000000007941 */ /* 0x008fea0003800000 */
.L_x_1382:
        /* <DEDUP_REMOVED lines=23> */
.L_x_1385:
[----:B------:R-:W-:Y:S05]  /*e740*/  BSYNC B0 ;  /* 0x0000000000007941 */ /* 0x000fea0003800000 */
.L_x_1384:
        /* <DEDUP_REMOVED lines=23> */
.L_x_1387:
[----:B------:R-:W-:Y:S05]  /*e8c0*/  BSYNC B0 ;  /* 0x0000000000007941 */ /* 0x000fea0003800000 */
.L_x_1386:
        /* <DEDUP_REMOVED lines=24> */
.L_x_1380:
        /* <DEDUP_REMOVED lines=19> */
.L_x_1388:
        /* <DEDUP_REMOVED lines=42> */
.L_x_1390:
[----:B------:R-:W-:Y:S05]  /*ee20*/  BSYNC B0 ;  /* 0x0000000000007941 */ /* 0x000fea0003800000 */
.L_x_1389:
        /* <DEDUP_REMOVED lines=66> */
.L_x_1392:
[----:B------:R-:W-:Y:S05]  /*f250*/  BSYNC B0 ;  /* 0x0000000000007941 */ /* 0x000fea0003800000 */
.L_x_1391:
        /* <DEDUP_REMOVED lines=21> */
.L_x_1394:
[----:B------:R-:W-:Y:S05]  /*f3b0*/  BSYNC B0 ;  /* 0x0000000000007941 */ /* 0x000fea0003800000 */
.L_x_1393:
        /* <DEDUP_REMOVED lines=21> */
.L_x_1396:
[----:B------:R-:W-:Y:S05]  /*f510*/  BSYNC B0 ;  /* 0x0000000000007941 */ /* 0x000fea0003800000 */
.L_x_1395:
        /* <DEDUP_REMOVED lines=22> */
.L_x_1397:
        /* <DEDUP_REMOVED lines=16> */
.L_x_1528:


//--------------------- .text._ZN7cutlass13device_kernelIN5flash19enable_sm80_to_sm89INS1_16FlashAttnFwdSm80INS1_25CollectiveMainloopFwdSm80ILi4ELi1ELb0EN4cute5tupleIJNS5_1CILi128EEENS7_ILi64EEENS7_ILi96EEEEEELi96ENS_6half_tEfNS_4arch4Sm80ELb1ELb0ELb0ELb1ELb0ELb1ELb1ELb0EEENS1_21CollectiveEpilogueFwdINS6_IJS8_SA_S9_EEENS6_IJNS7_ILi1EEESI_SI_EEESC_SE_Li128ELb1ELb1ELb0ELb0EEENS1_19SingleTileSchedulerILb1ELb0ELb1ELi128EEEEEEEEEvNT_6ParamsE --------------------------
	.section	.text._ZN7cutlass13device_kernelIN5flash19enable_sm80_to_sm89INS1_16FlashAttnFwdSm80INS1_25CollectiveMainloopFwdSm80ILi4ELi1ELb0EN4cute5tupleIJNS5_1CILi128EEENS7_ILi64EEENS7_ILi96EEEEEELi96ENS_6half_tEfNS_4arch4Sm80ELb1ELb0ELb0ELb1ELb0ELb1ELb1ELb0EEENS1_21CollectiveEpilogueFwdINS6_IJS8_SA_S9_EEENS6_IJNS7_ILi1EEESI_SI_EEESC_SE_Li128ELb1ELb1ELb0ELb0EEENS1_19SingleTileSchedulerILb1ELb0ELb1ELi128EEEEEEEEEvNT_6ParamsE,"ax",@progbits
	.sectioninfo	@"SHI_REGISTERS=255"
	.align	128
.text._ZN7cutlass13device_kernelIN5flash19enable_sm80_to_sm89INS1_16FlashAttnFwdSm80INS1_25CollectiveMainloopFwdSm80ILi4ELi1ELb0EN4cute5tupleIJNS5_1CILi128EEENS7_ILi64EEENS7_ILi96EEEEEELi96ENS_6half_tEfNS_4arch4Sm80ELb1ELb0ELb0ELb1ELb0ELb1ELb1ELb0EEENS1_21CollectiveEpilogueFwdINS6_IJS8_SA_S9_EEENS6_IJNS7_ILi1EEESI_SI_EEESC_SE_Li128ELb1ELb1ELb0ELb0EEENS1_19SingleTileSchedulerILb1ELb0ELb1ELi128EEEEEEEEEvNT_6ParamsE:
        .type           _ZN7cutlass13device_kernelIN5flash19enable_sm80_to_sm89INS1_16FlashAttnFwdSm80INS1_25CollectiveMainloopFwdSm80ILi4ELi1ELb0EN4cute5tupleIJNS5_1CILi128EEENS7_ILi64EEENS7_ILi96EEEEEELi96ENS_6half_tEfNS_4arch4Sm80ELb1ELb0ELb0ELb1ELb0ELb1ELb1ELb0EEENS1_21CollectiveEpilogueFwdINS6_IJS8_SA_S9_EEENS6_IJNS7_ILi1EEESI_SI_EEESC_SE_Li128ELb1ELb1ELb0ELb0EEENS1_19SingleTileSchedulerILb1ELb0ELb1ELi128EEEEEEEEEvNT_6ParamsE,@function
        .size           _ZN7cutlass13device_kernelIN5flash19enable_sm80_to_sm89INS1_16FlashAttnFwdSm80INS1_25CollectiveMainloopFwdSm80ILi4ELi1ELb0EN4cute5tupleIJNS5_1CILi128EEENS7_ILi64EEENS7_ILi96EEEEEELi96ENS_6half_tEfNS_4arch4Sm80ELb1ELb0ELb0ELb1ELb0ELb1ELb1ELb0EEENS1_21CollectiveEpilogueFwdINS6_IJS8_SA_S9_EEENS6_IJNS7_ILi1EEESI_SI_EEESC_SE_Li128ELb1ELb1ELb0ELb0EEENS1_19SingleTileSchedulerILb1ELb0ELb1ELi128EEEEEEEEEvNT_6ParamsE,(.L_x_1529 - _ZN7cutlass13device_kernelIN5flash19enable_sm80_to_sm89INS1_16FlashAttnFwdSm80INS1_25CollectiveMainloopFwdSm80ILi4ELi1ELb0EN4cute5tupleIJNS5_1CILi128EEENS7_ILi64EEENS7_ILi96EEEEEELi96ENS_6half_tEfNS_4arch4Sm80ELb1ELb0ELb0ELb1ELb0ELb1ELb1ELb0EEENS1_21CollectiveEpilogueFwdINS6_IJS8_SA_S9_EEENS6_IJNS7_ILi1EEESI_SI_EEESC_SE_Li128ELb1ELb1ELb0ELb0EEENS1_19SingleTileSchedulerILb1ELb0ELb1ELi128EEEEEEEEEvNT_6ParamsE)
        .other          _ZN7cutlass13device_kernelIN5flash19enable_sm80_to_sm89INS1_16FlashAttnFwdSm80INS1_25CollectiveMainloopFwdSm80ILi4ELi1ELb0EN4cute5tupleIJNS5_1CILi128EEENS7_ILi64EEENS7_ILi96EEEEEELi96ENS_6half_tEfNS_4arch4Sm80ELb1ELb0ELb0ELb1ELb0ELb1ELb1ELb0EEENS1_21CollectiveEpilogueFwdINS6_IJS8_SA_S9_EEENS6_IJNS7_ILi1EEESI_SI_EEESC_SE_Li128ELb1ELb1ELb0ELb0EEENS1_19SingleTileSchedulerILb1ELb0ELb1ELi128EEEEEEEEEvNT_6ParamsE,@"STO_CUDA_ENTRY STV_DEFAULT"
_ZN7cutlass13device_kernelIN5flash19enable_sm80_to_sm89INS1_16FlashAttnFwdSm80INS1_25CollectiveMainloopFwdSm80ILi4ELi1ELb0EN4cute5tupleIJNS5_1CILi128EEENS7_ILi64EEENS7_ILi96EEEEEELi96ENS_6half_tEfNS_4arch4Sm80ELb1ELb0ELb0ELb1ELb0ELb1ELb1ELb0EEENS1_21CollectiveEpilogueFwdINS6_IJS8_SA_S9_EEENS6_IJNS7_ILi1EEESI_SI_EEESC_SE_Li128ELb1ELb1ELb0ELb0EEENS1_19SingleTileSchedulerILb1ELb0ELb1ELi128EEEEEEEEEvNT_6ParamsE:
        /* <DEDUP_REMOVED lines=17> */
.L_x_1399:
        /* <DEDUP_REMOVED lines=8> */
.L_x_1401:
[----:B------:R-:W-:-:S04]  /*0190*/  MOV R0, c[0x0][0x54c] ;  /* 0x0001530000007a02 */ /* 0x000fc80000000f00 */
.L_x_1400:
[----:B------:R-:W-:Y:S01]  /*01a0*/  USHF.L.U32 UR4, UR4, 0x7, URZ ;  /* 0x0000000704047899 */ /* 0x000fe2000800063f */
[----:B-----5:R-:W-:-:S05]  /*01b0*/  IMAD R0, R0, c[0x0][0x548], RZ ;  /* 0x0001520000007a24 */ /* 0x020fca00078e02ff */
[----:B------:R-:W-:-:S04]  /*01c0*/  MOV R12, UR4 ;  /* 0x00000004000c7c02 */ /* 0x000fc80008000f00 */
[----:B------:R-:W-:-:S04]  /*01d0*/  ISETP.GE.AND P0, PT, R12, R0, PT ;  /* 0x000000000c00720c */ /* 0x000fc80003f06270 */
[----:B------:R-:W-:-:S05]  /*01e0*/  SEL R0, R5, 0xffffffff, !P0 ;  /* 0xffffffff05007807 */ /* 0x000fca0004000000 */
[----:B------:R2:W-:Y:S01]  /*01f0*/  STL [R1+0x70], R0 ;  /* 0x0000700001007387 */ /* 0x0005e20000100800 */
[----:B------:R-:W-:Y:S05]  /*0200*/  BRA `(.L_x_1402) ;  /* 0x0000014000007947 */ /* 0x000fea0003800000 */
.L_x_1398:
[----:B------:R-:W-:-:S04]  /*0210*/  ISETP.NE.U32.AND P0, PT, RZ, c[0x0][0x568], PT ;  /* 0x00015a00ff007a0c */ /* 0x000fc80003f05070 */
[----:B------:R-:W-:-:S13]  /*0220*/  ISETP.NE.AND.EX P0, PT, RZ, c[0x0][0x56c], PT, P0 ;  /* 0x00015b00ff007a0c */ /* 0x000fda0003f05300 */
[----:B------:R-:W-:Y:S05]  /*0230*/  @!P0 BRA `(.L_x_1403) ;  /* 0x0000002000008947 */ /* 0x000fea0003800000 */
[----:B------:R1:W5:Y:S01]  /*0240*/  LDG.E R0, [R2.64] ;  /* 0x0000000602007981 */ /* 0x000362000c1e1900 */
[----:B------:R-:W-:Y:S05]  /*0250*/  BRA `(.L_x_1404) ;  /* 0x0000009000007947 */ /* 0x000fea0003800000 */
.L_x_1403:
        /* <DEDUP_REMOVED lines=8> */
.L_x_1405:
[----:B------:R-:W-:-:S04]  /*02e0*/  MOV R0, c[0x0][0x54c] ;  /* 0x0001530000007a02 */ /* 0x000fc80000000f00 */
.L_x_1404:
[----:B------:R-:W-:Y:S01]  /*02f0*/  USHF.L.U32 UR4, UR4, 0x7, URZ ;  /* 0x0000000704047899 */ /* 0x000fe2000800063f */
[----:B-----5:R-:W-:-:S05]  /*0300*/  IMAD R0, R0, c[0x0][0x548], RZ ;  /* 0x0001520000007a24 */ /* 0x020fca00078e02ff */
[----:B------:R-:W-:-:S04]  /*0310*/  MOV R12, UR4 ;  /* 0x00000004000c7c02 */ /* 0x000fc80008000f00 */
[----:B------:R-:W-:-:S04]  /*0320*/  ISETP.GE.AND P0, PT, R12, R0, PT ;  /* 0x000000000c00720c */ /* 0x000fc80003f06270 */
[----:B------:R-:W-:-:S05]  /*0330*/  SEL R0, R5, 0xffffffff, !P0 ;  /* 0xffffffff05007807 */ /* 0x000fca0004000000 */
[----:B------:R2:W-:Y:S04]  /*0340*/  STL [R1+0x70], R0 ;  /* 0x0000700001007387 */ /* 0x0005e80000100800 */
.L_x_1402:
        /* <DEDUP_REMOVED lines=39> */
.L_x_1406:
[----:B------:R-:W-:-:S04]  /*05c0*/  ISETP.NE.U32.AND P0, PT, RZ, c[0x0][0x368], PT ;  /* 0x0000da00ff007a0c */ /* 0x000fc80003f05070 */
[----:B------:R-:W-:-:S13]  /*05d0*/  ISETP.NE.AND.EX P0, PT, RZ, c[0x0][0x36c], PT, P0 ;  /* 0x0000db00ff007a0c */ /* 0x000fda0003f05300 */
[----:B------:R-:W-:Y:S05]  /*05e0*/  @!P0 BRA `(.L_x_1407) ;  /* 0x0000003000008947 */ /* 0x000fea0003800000 */
[----:B--2---:R-:W-:-:S05]  /*05f0*/  IMAD.WIDE R4, R25, R19, c[0x0][0x368] ;  /* 0x0000da0019047625 */ /* 0x004fca00078e0213 */
[----:B------:R2:W5:Y:S01]  /*0600*/  LDG.E R14, [R4.64] ;  /* 0x00000006040e7981 */ /* 0x000562000c1e1900 */
[----:B------:R-:W-:Y:S05]  /*0610*/  BRA `(.L_x_1408) ;  /* 0x0000004000007947 */ /* 0x000fea0003800000 */
.L_x_1407:
[----:B------:R-:W-:Y:S05]  /*0620*/  @!P6 BRA `(.L_x_1408) ;  /* 0x000000300000e947 */ /* 0x000fea0003800000 */
[----:B--2---:R2:W3:Y:S04]  /*0630*/  LDG.E R0, [R4.64] ;  /* 0x0000000604007981 */ /* 0x0044e8000c1e1900 */
[----:B--2---:R-:W3:Y:S02]  /*0640*/  LDG.E R4, [R4.64+0x4] ;  /* 0x0000040604047981 */ /* 0x004ee4000c1e1900 */
[----:B---3--:R-:W-:Y:S02]  /*0650*/  IADD3 R14, -R0, R4, RZ ;  /* 0x00000004000e7210 */ /* 0x008fe40007ffe1ff */
.L_x_1408:
        /* <DEDUP_REMOVED lines=265> */
[----:B------:R-:W-:Y:S01]  /*16f0*/  IMAD.WIDE.U32 R110, R146, c[0x0][0x280], R24 ;  /* 0x0000a000926e7a25 */ /* 0x000fe200078e0018 */
        /* <DEDUP_REMOVED lines=63> */
[----:B------:R-:W-:Y:S01]  /*1af0*/  IMAD R2, R146, c[0x0][0x284], R2 ;  /* 0x0000a10092027a24 */ /* 0x000fe200078e0202 */
        /* <DEDUP_REMOVED lines=14> */
.L_x_1434:
        /* <DEDUP_REMOVED lines=78> */
.L_x_1414:
[----:B------:R-:W-:Y:S05]  /*20c0*/  BSYNC B0 ;  /* 0x0000000000007941 */ /* 0x000fea0003800000 */
.L_x_1413:
        /* <DEDUP_REMOVED lines=89> */
.L_x_1417:
[----:B------:R-:W-:Y:S05]  /*2660*/  BSYNC B0 ;  /* 0x0000000000007941 */ /* 0x000fea0003800000 */
.L_x_1416:
        /* <DEDUP_REMOVED lines=54> */
.L_x_1419:
[----:B------:R-:W-:Y:S05]  /*29d0*/  BSYNC B0 ;  /* 0x0000000000007941 */ /* 0x000fea0003800000 */
.L_x_1418:
        /* <DEDUP_REMOVED lines=54> */
.L_x_1421:
[----:B------:R-:W-:Y:S05]  /*2d40*/  BSYNC B0 ;  /* 0x0000000000007941 */ /* 0x000fea0003800000 */
.L_x_1420:
        /* <DEDUP_REMOVED lines=54> */
.L_x_1423:
[----:B------:R-:W-:Y:S05]  /*30b0*/  BSYNC B0 ;  /* 0x0000000000007941 */ /* 0x000fea0003800000 */
.L_x_1422:
        /* <DEDUP_REMOVED lines=54> */
.L_x_1425:
[----:B------:R-:W-:Y:S05]  /*3420*/  BSYNC B0 ;  /* 0x0000000000007941 */ /* 0x000fea0003800000 */
.L_x_1424:
        /* <DEDUP_REMOVED lines=54> */
.L_x_1412:
        /* <DEDUP_REMOVED lines=44> */
.L_x_1427:
[----:B------:R-:W-:Y:S05]  /*3a50*/  BSYNC B0 ;  /* 0x0000000000007941 */ /* 0x000fea0003800000 */
.L_x_1426:
        /* <DEDUP_REMOVED lines=148> */
.L_x_1429:
[----:B------:R-:W-:Y:S05]  /*43a0*/  BSYNC B0 ;  /* 0x0000000000007941 */ /* 0x000fea0003800000 */
.L_x_1428:
        /* <DEDUP_REMOVED lines=113> */
.L_x_1431:
[----:B------:R-:W-:Y:S05]  /*4ac0*/  BSYNC B0 ;  /* 0x0000000000007941 */ /* 0x000fea0003800000 */
.L_x_1430:
        /* <DEDUP_REMOVED lines=114> */
.L_x_1411:
        /* <DEDUP_REMOVED lines=22> */
.L_x_1415:
[----:B------:R-:W-:Y:S05]  /*5350*/  BSYNC B1 ;  /* 0x0000000000017941 */ /* 0x000fea0003800000 */
.L_x_1410:
        /* <DEDUP_REMOVED lines=70> */
.L_x_1433:
[----:B-1----:R-:W-:Y:S05]  /*57c0*/  BSYNC B0 ;  /* 0x0000000000007941 */ /* 0x002fea0003800000 */
.L_x_1432:
        /* <DEDUP_REMOVED lines=25> */
.L_x_1409:
        /* <DEDUP_REMOVED lines=82> */
[----:B------:R-:W-:Y:S02]  /*5e80*/  ISETP.GE.AND P0, PT, R155, 0x1, PT ;  /* 0x000000019b00780c */ /* 0x000fe40003f06270 */
[----:B------:R-:W-:-:S11]  /*5e90*/  MOV R156, RZ ;  /* 0x000000ff009c7202 */ /* 0x000fd60000000f00 */
        /* <DEDUP_REMOVED lines=144> */
[----:B--2---:R-:W-:Y:S02]  /*67a0*/  LEA R6, P0, R11, R4, 0x1 ;  /* 0x000000040b067211 */ /* 0x004fe400078008ff */
        /* <DEDUP_REMOVED lines=10> */
.L_x_1437:
[----:B------:R-:W-:Y:S05]  /*6850*/  BSYNC B0 ;  /* 0x0000000000007941 */ /* 0x000fea0003800000 */
.L_x_1436:
        /* <DEDUP_REMOVED lines=22> */
.L_x_1439:
[----:B------:R-:W-:Y:S05]  /*69c0*/  BSYNC B0 ;  /* 0x0000000000007941 */ /* 0x000fea0003800000 */
.L_x_1438:
        /* <DEDUP_REMOVED lines=22> */
.L_x_1441:
[----:B------:R-:W-:Y:S05]  /*6b30*/  BSYNC B0 ;  /* 0x0000000000007941 */ /* 0x000fea0003800000 */
.L_x_1440:
        /* <DEDUP_REMOVED lines=72> */
.L_x_1442:
        /* <DEDUP_REMOVED lines=9> */
[----:B------:R-:W-:Y:S01]  /*7050*/  IMAD R2, R146, c[0x0][0x284], R2 ;  /* 0x0000a10092027a24 */ /* 0x000fe200078e0202 */
        /* <DEDUP_REMOVED lines=110> */
.L_x_1446:
[----:B------:R-:W-:Y:S05]  /*7740*/  BSYNC B0 ;  /* 0x0000000000007941 */ /* 0x000fea0003800000 */
.L_x_1445:
        /* <DEDUP_REMOVED lines=123> */
.L_x_1448:
[----:B---34-:R-:W-:Y:S05]  /*7f00*/  BSYNC B0 ;  /* 0x0000000000007941 */ /* 0x018fea0003800000 */
.L_x_1447:
        /* <DEDUP_REMOVED lines=113> */
.L_x_1452:
[----:B------:R-:W-:Y:S05]  /*8620*/  BSYNC B0 ;  /* 0x0000000000007941 */ /* 0x000fea0003800000 */
.L_x_1451:
        /* <DEDUP_REMOVED lines=46> */
.L_x_1454:
[----:B------:R-:W-:Y:S05]  /*8910*/  BSYNC B0 ;  /* 0x0000000000007941 */ /* 0x000fea0003800000 */
.L_x_1453:
        /* <DEDUP_REMOVED lines=46> */
.L_x_1456:
[----:B------:R-:W-:Y:S05]  /*8c00*/  BSYNC B0 ;  /* 0x0000000000007941 */ /* 0x000fea0003800000 */
.L_x_1455:
        /* <DEDUP_REMOVED lines=46> */
.L_x_1458:
[----:B------:R-:W-:Y:S05]  /*8ef0*/  BSYNC B0 ;  /* 0x0000000000007941 */ /* 0x000fea0003800000 */
.L_x_1457:
        /* <DEDUP_REMOVED lines=46> */
.L_x_1460:
[----:B------:R-:W-:Y:S05]  /*91e0*/  BSYNC B0 ;  /* 0x0000000000007941 */ /* 0x000fea0003800000 */
.L_x_1459:
        /* <DEDUP_REMOVED lines=45> */
.L_x_1450:
[----:B------:R-:W-:Y:S05]  /*94c0*/  BSYNC B1 ;  /* 0x0000000000017941 */ /* 0x000fea0003800000 */
.L_x_1449:
        /* <DEDUP_REMOVED lines=48> */
.L_x_1463:
[----:B------:R-:W-:Y:S05]  /*97d0*/  BSYNC B0 ;  /* 0x0000000000007941 */ /* 0x000fea0003800000 */
.L_x_1462:
        /* <DEDUP_REMOVED lines=46> */
.L_x_1465:
[----:B------:R-:W-:Y:S05]  /*9ac0*/  BSYNC B0 ;  /* 0x0000000000007941 */ /* 0x000fea0003800000 */
.L_x_1464:
        /* <DEDUP_REMOVED lines=46> */
.L_x_1467:
[----:B------:R-:W-:Y:S05]  /*9db0*/  BSYNC B0 ;  /* 0x0000000000007941 */ /* 0x000fea0003800000 */
.L_x_1466:
        /* <DEDUP_REMOVED lines=46> */
.L_x_1469:
[----:B------:R-:W-:Y:S05]  /*a0a0*/  BSYNC B0 ;  /* 0x0000000000007941 */ /* 0x000fea0003800000 */
.L_x_1468:
        /* <DEDUP_REMOVED lines=46> */
.L_x_1471:
[----:B------:R-:W-:Y:S05]  /*a390*/  BSYNC B0 ;  /* 0x0000000000007941 */ /* 0x000fea0003800000 */
.L_x_1470:
        /* <DEDUP_REMOVED lines=46> */
.L_x_1444:
        /* <DEDUP_REMOVED lines=72> */
.L_x_1473:
[----:B------:R-:W-:Y:S05]  /*ab00*/  BSYNC B0 ;  /* 0x0000000000007941 */ /* 0x000fea0003800000 */
.L_x_1472:
        /* <DEDUP_REMOVED lines=99> */
.L_x_1475:
[----:B-1-34-:R-:W-:Y:S05]  /*b140*/  BSYNC B0 ;  /* 0x0000000000007941 */ /* 0x01afea0003800000 */
.L_x_1474:
        /* <DEDUP_REMOVED lines=161> */
.L_x_1479:
[----:B------:R-:W-:Y:S05]  /*bb60*/  BSYNC B0 ;  /* 0x0000000000007941 */ /* 0x000fea0003800000 */
.L_x_1478:
        /* <DEDUP_REMOVED lines=117> */
.L_x_1481:
[----:B------:R-:W-:Y:S05]  /*c2c0*/  BSYNC B0 ;  /* 0x0000000000007941 */ /* 0x000fea0003800000 */
.L_x_1480:
        /* <DEDUP_REMOVED lines=116> */
.L_x_1477:
[----:B------:R-:W-:Y:S05]  /*ca10*/  BSYNC B1 ;  /* 0x0000000000017941 */ /* 0x000fea0003800000 */
.L_x_1476:
        /* <DEDUP_REMOVED lines=116> */
.L_x_1483:
[----:B------:R-:W-:Y:S05]  /*d160*/  BSYNC B0 ;  /* 0x0000000000007941 */ /* 0x000fea0003800000 */
.L_x_1482:
        /* <DEDUP_REMOVED lines=120> */
.L_x_1485:
[----:B------:R-:W-:Y:S05]  /*d8f0*/  BSYNC B0 ;  /* 0x0000000000007941 */ /* 0x000fea0003800000 */
.L_x_1484:
        /* <DEDUP_REMOVED lines=119> */
.L_x_1461:
[----:B------:R-:W-:Y:S05]  /*e070*/  BSYNC B2 ;  /* 0x0000000000027941 */ /* 0x000fea0003800000 */
.L_x_1443:
        /* <DEDUP_REMOVED lines=10> */
[----:B------:R-:W-:Y:S01]  /*e120*/  IMAD.MOV.U32 R22, RZ, RZ, c[0x0][0x208] ;  /* 0x00008200ff167624 */ /* 0x000fe200078e00ff */
[----:B------:R-:W-:Y:S01]  /*e130*/  LOP3.LUT R6, R6, 0xfffffffe, RZ, 0xc0, !PT ;  /* 0xfffffffe06067812 */ /* 0x000fe200078ec0ff */
[----:B------:R-:W-:Y:S01]  /*e140*/  IMAD.SHL.U32 R225, R225, 0x2, RZ ;  /* 0x00000002e1e17824 */ /* 0x000fe200078e00ff */
        /* <DEDUP_REMOVED lines=13> */
[----:B------:R-:W-:-:S02]  /*e220*/  LOP3.LUT R150, R4, 0xffffff00, RZ, 0xc0, !PT ;  /* 0xffffff0004967812 */ /* 0x000fc400078ec0ff */
        /* <DEDUP_REMOVED lines=8> */
[----:B------:R-:W-:Y:S01]  /*e2b0*/  IMAD R2, R160, 0x20, R2 ;  /* 0x00000020a0027824 */ /* 0x000fe200078e0202 */
[----:B------:R-:W-:Y:S01]  /*e2c0*/  SHF.L.U64.HI R11, R22, R116, c[0x0][0x20c] ;  /* 0x00008300160b7619 */ /* 0x000fe20000010274 */
[----:B------:R-:W-:Y:S01]  /*e2d0*/  IMAD.WIDE.U32 R8, R149, c[0x0][0x208], RZ ;  /* 0x0000820095087a25 */ /* 0x000fe200078e00ff */
[----:B------:R-:W-:-:S03]  /*e2e0*/  IADD3 R204, R155, -0x2, RZ ;  /* 0xfffffffe9bcc7810 */ /* 0x000fc60007ffe0ff */
[----:B------:R-:W-:Y:S02]  /*e2f0*/  IMAD.U32 R0, R4, 0x20, R0 ;  /* 0x0000002004007824 */ /* 0x000fe400078e0000 */
[----:B------:R-:W-:Y:S02]  /*e300*/  IMAD.IADD R2, R151, 0x1, R2 ;  /* 0x0000000197027824 */ /* 0x000fe400078e0202 */
[----:B------:R-:W-:Y:S02]  /*e310*/  IMAD.SHL.U32 R208, R0, 0x2, RZ ;  /* 0x0000000200d07824 */ /* 0x000fe400078e00ff */
[----:B------:R-:W-:Y:S02]  /*e320*/  IMAD R0, R111, c[0x0][0x208], RZ ;  /* 0x000082006f007a24 */ /* 0x000fe400078e02ff */
[----:B------:R-:W-:Y:S01]  /*e330*/  IMAD.SHL.U32 R211, R2, 0x2, RZ ;  /* 0x0000000202d37824 */ /* 0x000fe200078e00ff */
[----:B------:R-:W-:Y:S01]  /*e340*/  IADD3 R213, R208, 0x3120, RZ ;  /* 0x00003120d0d57810 */ /* 0x000fe20007ffe0ff */
[----:B------:R-:W-:Y:S01]  /*e350*/  IMAD R2, R149, c[0x0][0x20c], R0 ;  /* 0x0000830095027a24 */ /* 0x000fe200078e0200 */
[----:B------:R-:W-:Y:S01]  /*e360*/  LEA R0, P0, R8, R120, 0x6 ;  /* 0x0000007808007211 */ /* 0x000fe200078030ff */
[----:B------:R-:W-:Y:S01]  /*e370*/  LDSM.16.M88.4 R40, [R208+0x3100] ;  /* 0x00310000d028783b */ /* 0x000fe20000000200 */
[----:B------:R-:W-:-:S02]  /*e380*/  IMAD.SHL.U32 R22, R22, 0x40, RZ ;  /* 0x0000004016167824 */ /* 0x000fc400078e00ff */
[----:B------:R-:W-:Y:S01]  /*e390*/  IMAD.IADD R2, R9, 0x1, R2 ;  /* 0x0000000109027824 */ /* 0x000fe200078e0202 */
[----:B------:R-:W-:Y:S01]  /*e3a0*/  SEL R9, RZ, 0x2, P6 ;  /* 0x00000002ff097807 */ /* 0x000fe20003000000 */
[----:B------:R-:W1:Y:S01]  /*e3b0*/  LDSM.16.M88.4 R4, [R211+0x7100] ;  /* 0x00710000d304783b */ /* 0x000e620000000200 */
[----:B------:R-:W-:Y:S02]  /*e3c0*/  IMAD R212, R3, 0x2, R211 ;  /* 0x0000000203d47824 */ /* 0x000fe400078e02d3 */
[----:B------:R-:W-:Y:S01]  /*e3d0*/  LEA.HI.X R2, R8, R119, R2, 0x6, P0 ;  /* 0x0000007708027211 */ /* 0x000fe200000f3402 */
[----:B------:R-:W2:Y:S01]  /*e3e0*/  LDSM.16.M88.4 R36, [R208+0x3500] ;  /* 0x00350000d024783b */ /* 0x000ea20000000200 */
[C---:B------:R-:W-:Y:S02]  /*e3f0*/  LEA R20, P0, R0.reuse, c[0x0][0x1f8], 0x1 ;  /* 0x00007e0000147a11 */ /* 0x040fe400078008ff */
[----:B------:R-:W-:Y:S01]  /*e400*/  SEL R8, RZ, 0x4, P3 ;  /* 0x00000004ff087807 */ /* 0x000fe20001800000 */
[----:B------:R-:W4:Y:S01]  /*e410*/  LDSM.16.M88.4 R32, [R208+0x3900] ;  /* 0x00390000d020783b */ /* 0x000f220000000200 */
[----:B------:R-:W-:Y:S01]  /*e420*/  LEA.HI.X R21, R0, c[0x0][0x1fc], R2, 0x1, P0 ;  /* 0x00007f0000157a11 */ /* 0x000fe200000f0c02 */
[----:B------:R-:W-:Y:S01]  /*e430*/  IMAD.IADD R0, R148, 0x1, -R88 ;  /* 0x0000000194007824 */ /* 0x000fe200078e0a58 */
[----:B------:R-:W-:Y:S01]  /*e440*/  IADD3 R2, R208, 0x3100, RZ ;  /* 0x00003100d0027810 */ /* 0x000fe20007ffe0ff */
[----:B------:R-:W3:Y:S01]  /*e450*/  LDSM.16.M88.4 R28, [R208+0x3d00] ;  /* 0x003d0000d01c783b */ /* 0x000ee20000000200 */
[----:B------:R-:W-:-:S02]  /*e460*/  IADD3 R24, R8, R9, R114 ;  /* 0x0000000908187210 */ /* 0x000fc40007ffe072 */
[----:B------:R-:W-:Y:S01]  /*e470*/  @P1 IADD3 R213, R2, -0x20, RZ ;  /* 0xffffffe002d51810 */ /* 0x000fe20007ffe0ff */
[----:B---3--:R-:W3:Y:S01]  /*e480*/  LDSM.16.M88.4 R16, [R211+0x6100] ;  /* 0x00610000d310783b */ /* 0x008ee20000000200 */
[----:B------:R-:W-:Y:S02]  /*e490*/  LOP3.LUT P1, RZ, R24, 0x2, RZ, 0xc0, !PT ;  /* 0x0000000218ff7812 */ /* 0x000fe4000782c0ff */
[C---:B------:R-:W-:Y:S01]  /*e4a0*/  ISETP.LT.OR P3, PT, R0.reuse, 0x1, P5 ;  /* 0x000000010000780c */ /* 0x040fe20002f61670 */
[----:B------:R-:W-:Y:S01]  /*e4b0*/  LDSM.16.M88.4 R12, [R212+0x6100] ;  /* 0x00610000d40c783b */ /* 0x000fe20000000200 */
[----:B------:R-:W-:Y:S02]  /*e4c0*/  ISETP.LT.OR P2, PT, R0, 0x1, !P1 ;  /* 0x000000010000780c */ /* 0x000fe40004f41670 */
[----:B------:R-:W-:Y:S01]  /*e4d0*/  IADD3 R22, P0, R22, R20, RZ ;  /* 0x0000001416167210 */ /* 0x000fe20007f1e0ff */
[----:B------:R-:W-:Y:S01]  /*e4e0*/  LDSM.16.M88.4 R56, [R213] ;  /* 0x00000000d538783b */ /* 0x000fe20000000200 */
[----:B------:R-:W-:-:S02]  /*e4f0*/  ISETP.LT.OR P1, PT, R0, 0x21, !P1 ;  /* 0x000000210000780c */ /* 0x000fc40004f21670 */
[----:B------:R-:W-:Y:S01]  /*e500*/  LOP3.LUT R2, R154, 0xffffffe0, RZ, 0xc0, !PT ;  /* 0xffffffe09a027812 */ /* 0x000fe200078ec0ff */
[----:B------:R-:W-:Y:S01]  /*e510*/  IMAD.X R23, R11, 0x1, R21, P0 ;  /* 0x000000010b177824 */ /* 0x000fe200000e0615 */
[----:B------:R-:W-:Y:S01]  /*e520*/  LOP3.LUT P0, RZ, R24, 0x4, RZ, 0xc0, !PT ;  /* 0x0000000418ff7812 */ /* 0x000fe2000780c0ff */
[----:B------:R-:W3:Y:S02]  /*e530*/  LDSM.16.M88.4 R8, [R212+0x7100] ;  /* 0x00710000d408783b */ /* 0x000ee40000000200 */
[----:B------:R-:W-:Y:S02]  /*e540*/  IMAD.IADD R2, R165, 0x1, -R2 ;  /* 0x00000001a5027824 */ /* 0x000fe400078e0a02 */
[----:B------:R-:W3:Y:S04]  /*e550*/  LDSM.16.M88.4 R52, [R213+0x400] ;  /* 0x00040000d534783b */ /* 0x000ee80000000200 */
[----:B------:R-:W3:Y:S01]  /*e560*/  LDSM.16.M88.4 R48, [R213+0x800] ;  /* 0x00080000d530783b */ /* 0x000ee20000000200 */
[C---:B-1----:R-:W-:Y:S03]  /*e570*/  HMMA.16816.F32 R80, R4.reuse, R40, RZ ;  /* 0x000000280450723c */ /* 0x042fe600000018ff */
[----:B------:R-:W1:Y:S04]  /*e580*/  LDSM.16.M88.4 R44, [R213+0xc00] ;  /* 0x000c0000d52c783b */ /* 0x000e680000000200 */
[----:B------:R-:W-:Y:S01]  /*e590*/  @!PT LDS RZ, [RZ] ;  /* 0x00000000fffff984 */ /* 0x000fe20000000800 */
[----:B------:R-:W-:Y:S01]  /*e5a0*/  @!PT LDS RZ, [RZ] ;  /* 0x00000000fffff984 */ /* 0x000fe20000000800 */
[----:B------:R-:W-:Y:S01]  /*e5b0*/  @!PT LDS RZ, [RZ] ;  /* 0x00000000fffff984 */ /* 0x000fe20000000800 */
[----:B------:R1:W-:Y:S01]  /*e5c0*/  LDGSTS.E.BYPASS.LTC128B.128 [R225+0x100], [R20.64], !P3 ;  /* 0x0010000014e17fae */ /* 0x0003e2000d901d46 */
[----:B------:R-:W-:Y:S01]  /*e5d0*/  ISETP.NE.AND P3, PT, R117, RZ, PT ;  /* 0x000000ff7500720c */ /* 0x000fe20003f65270 */
[----:B--2---:R-:W-:Y:S02]  /*e5e0*/  HMMA.16816.F32 R88, R4, R36, RZ ;  /* 0x000000240458723c */ /* 0x004fe400000018ff */
[----:B------:R1:W-:Y:S01]  /*e5f0*/  LDGSTS.E.BYPASS.LTC128B.128 [R225+0x1100], [R20.64+0x40], !P2 ;  /* 0x0110004014e17fae */ /* 0x0003e2000d101d46 */
[----:B------:R-:W-:-:S02]  /*e600*/  ISETP.LT.OR P2, PT, R0, 0x1, !P0 ;  /* 0x000000010000780c */ /* 0x000fc40004741670 */
[----:B------:R-:W-:-:S03]  /*e610*/  ISETP.LT.OR P0, PT, R0, 0x21, !P0 ;  /* 0x000000210000780c */ /* 0x000fc60004701670 */
[C---:B----4-:R-:W-:Y:S08]  /*e620*/  HMMA.16816.F32 R92, R4.reuse, R32, RZ ;  /* 0x00000020045c723c */ /* 0x050ff000000018ff */
[----:B------:R1:W-:Y:S01]  /*e630*/  LDGSTS.E.BYPASS.LTC128B.128 [R225+0x2100], [R20.64+0x80], !P2 ;  /* 0x0210008014e17fae */ /* 0x0003e2000d101d46 */
[----:B------:R-:W-:Y:S01]  /*e640*/  ISETP.LT.OR P2, PT, R0, 0x21, P5 ;  /* 0x000000210000780c */ /* 0x000fe20002f41670 */
[----:B------:R-:W-:Y:S01]  /*e650*/  HMMA.16816.F32 R104, R4, R28, RZ ;  /* 0x0000001c0468723c */ /* 0x000fe200000018ff */
[----:B------:R-:W-:-:S04]  /*e660*/  SHF.R.S32.HI R0, RZ, 0x1f, R153 ;  /* 0x0000001fff007819 */ /* 0x000fc80000011499 */
[----:B------:R-:W-:-:S03]  /*e670*/  LEA.HI R0, R0, R153, RZ, 0x2 ;  /* 0x0000009900007211 */ /* 0x000fc600078f10ff */
[----:B------:R-:W-:Y:S01]  /*e680*/  HMMA.16816.F32 R116, R4, R42, RZ ;  /* 0x0000002a0474723c */ /* 0x000fe200000018ff */
[----:B------:R-:W-:-:S03]  /*e690*/  LOP3.LUT R0, R0, 0xffffffc, RZ, 0xc0, !PT ;  /* 0x0ffffffc00007812 */ /* 0x000fc600078ec0ff */
[----:B------:R1:W-:Y:S01]  /*e6a0*/  LDGSTS.E.BYPASS.LTC128B.128 [R225+0x900], [R22.64], !P2 ;  /* 0x0090000016e17fae */ /* 0x0003e2000d101d46 */
[----:B------:R-:W-:-:S03]  /*e6b0*/  ISETP.GE.AND P2, PT, R155, 0x2, PT ;  /* 0x000000029b00780c */ /* 0x000fc60003f46270 */
[C---:B------:R-:W-:Y:S01]  /*e6c0*/  HMMA.16816.F32 R112, R4.reuse, R38, RZ ;  /* 0x000000260470723c */ /* 0x040fe200000018ff */
[----:B------:R1:W-:Y:S04]  /*e6d0*/  LDGSTS.E.BYPASS.LTC128B.128 [R225+0x1900], [R22.64+0x40], !P1 ;  /* 0x0190004016e17fae */ /* 0x0003e8000c901d46 */
[----:B------:R1:W-:Y:S03]  /*e6e0*/  LDGSTS.E.BYPASS.LTC128B.128 [R225+0x2900], [R22.64+0x80], !P0 ;  /* 0x0290008016e17fae */ /* 0x0003e6000c101d46 */
[C---:B------:R-:W-:Y:S01]  /*e6f0*/  HMMA.16816.F32 R108, R4.reuse, R34, RZ ;  /* 0x00000022046c723c */ /* 0x040fe200000018ff */
[----:B------:R-:W-:Y:S04]  /*e700*/  LDSM.16.M88.4 R60, [R208+0x4100] ;  /* 0x00410000d03c783b */ /* 0x000fe80000000200 */
[----:B------:R-:W-:Y:S03]  /*e710*/  LDSM.16.M88.4 R64, [R208+0x4500] ;  /* 0x00450000d040783b */ /* 0x000fe60000000200 */
[----:B------:R-:W-:Y:S01]  /*e720*/  HMMA.16816.F32 R100, R4, R30, RZ ;  /* 0x0000001e0464723c */ /* 0x000fe200000018ff */
[----:B------:R-:W2:Y:S04]  /*e730*/  LDSM.16.M88.4 R4, [R211+0x9100] ;  /* 0x00910000d304783b */ /* 0x000ea80000000200 */
[----:B------:R-:W4:Y:S03]  /*e740*/  LDSM.16.M88.4 R68, [R208+0x4900] ;  /* 0x00490000d044783b */ /* 0x000f260000000200 */
[C---:B---3--:R-:W-:Y:S01]  /*e750*/  HMMA.16816.F32 R96, R16.reuse, R40, RZ ;  /* 0x000000281060723c */ /* 0x048fe200000018ff */
[----:B------:R-:W3:Y:S04]  /*e760*/  LDSM.16.M88.4 R72, [R208+0x4d00] ;  /* 0x004d0000d048783b */ /* 0x000ee80000000200 */
[----:B------:R-:W0:Y:S03]  /*e770*/  LDGDEPBAR ;  /* 0x00000000000079af */ /* 0x000e260000000000 */
[C---:B------:R-:W-:Y:S01]  /*e780*/  HMMA.16816.F32 R124, R16.reuse, R42, RZ ;  /* 0x0000002a107c723c */ /* 0x040fe200000018ff */
[----:B-1----:R-:W1:Y:S07]  /*e790*/  LDSM.16.M88.4 R20, [R211+0x8100] ;  /* 0x00810000d314783b */ /* 0x002e6e0000000200 */
[C---:B------:R-:W-:Y:S08]  /*e7a0*/  HMMA.16816.F32 R84, R16.reuse, R36, RZ ;  /* 0x000000241054723c */ /* 0x040ff000000018ff */
[C---:B------:R-:W-:Y:S08]  /*e7b0*/  HMMA.16816.F32 R120, R16.reuse, R38, RZ ;  /* 0x000000261078723c */ /* 0x040ff000000018ff */
[C---:B------:R-:W-:Y:S08]  /*e7c0*/  HMMA.16816.F32 R76, R16.reuse, R32, RZ ;  /* 0x00000020104c723c */ /* 0x040ff000000018ff */
[C---:B------:R-:W-:Y:S08]  /*e7d0*/  HMMA.16816.F32 R40, R16.reuse, R34, RZ ;  /* 0x000000221028723c */ /* 0x040ff000000018ff */
[C---:B------:R-:W-:Y:S08]  /*e7e0*/  HMMA.16816.F32 R36, R16.reuse, R28, RZ ;  /* 0x0000001c1024723c */ /* 0x040ff000000018ff */
        /* <DEDUP_REMOVED lines=13> */
[----:B------:R-:W-:Y:S08]  /*e8c0*/  HMMA.16816.F32 R84, R12, R54, R120 ;  /* 0x000000360c54723c */ /* 0x000ff00000001878 */
[C---:B--2---:R-:W-:Y:S01]  /*e8d0*/  HMMA.16816.F32 R56, R4.reuse, R60, R28 ;  /* 0x0000003c0438723c */ /* 0x044fe2000000181c */
[----:B------:R-:W2:Y:S07]  /*e8e0*/  LDSM.16.M88.4 R28, [R213+0x1400] ;  /* 0x00140000d51c783b */ /* 0x000eae0000000200 */
[----:B------:R-:W-:Y:S01]  /*e8f0*/  HMMA.16816.F32 R52, R4, R64, R24 ;  /* 0x000000400434723c */ /* 0x000fe20000001818 */
[----:B------:R-:W1:Y:S07]  /*e900*/  LDSM.16.M88.4 R24, [R213+0x1800] ;  /* 0x00180000d518783b */ /* 0x000e6e0000000200 */
[C---:B------:R-:W-:Y:S08]  /*e910*/  HMMA.16816.F32 R136, R12.reuse, R48, R76 ;  /* 0x000000300c88723c */ /* 0x040ff0000000184c */
[C---:B------:R-:W-:Y:S08]  /*e920*/  HMMA.16816.F32 R140, R12.reuse, R44, R36 ;  /* 0x0000002c0c8c723c */ /* 0x040ff00000001824 */
[C---:B------:R-:W-:Y:S01]  /*e930*/  HMMA.16816.F32 R88, R12.reuse, R50, R40 ;  /* 0x000000320c58723c */ /* 0x040fe20000001828 */
[----:B------:R-:W-:Y:S07]  /*e940*/  LDSM.16.M88.4 R48, [R208+0x5100] ;  /* 0x00510000d030783b */ /* 0x000fee0000000200 */
[----:B------:R-:W-:Y:S01]  /*e950*/  HMMA.16816.F32 R76, R12, R46, R32 ;  /* 0x0000002e0c4c723c */ /* 0x000fe20000001820 */
[----:B------:R-:W1:Y:S04]  /*e960*/  LDSM.16.M88.4 R32, [R213+0x1000] ;  /* 0x00100000d520783b */ /* 0x000e680000000200 */
[----:B------:R-:W-:Y:S03]  /*e970*/  LDSM.16.M88.4 R12, [R213+0x1c00] ;  /* 0x001c0000d50c783b */ /* 0x000fe60000000200 */
[C---:B----4-:R-:W-:Y:S01]  /*e980*/  HMMA.16816.F32 R36, R4.reuse, R68, R16 ;  /* 0x000000440424723c */ /* 0x050fe20000001810 */
[----:B------:R-:W-:Y:S07]  /*e990*/  LDSM.16.M88.4 R16, [R211+0xb100] ;  /* 0x00b10000d310783b */ /* 0x000fee0000000200 */
[C---:B---3-5:R-:W-:Y:S01]  /*e9a0*/  HMMA.16816.F32 R144, R4.reuse, R72, R104 ;  /* 0x000000480490723c */ /* 0x068fe20000001868 */
[----:B------:R-:W-:Y:S07]  /*e9b0*/  LDSM.16.M88.4 R104, [R208+0x5d00] ;  /* 0x005d0000d068783b */ /* 0x000fee0000000200 */
[C---:B------:R-:W-:Y:S08]  /*e9c0*/  HMMA.16816.F32 R44, R4.reuse, R62, R116 ;  /* 0x0000003e042c723c */ /* 0x040ff00000001874 */
[C---:B------:R-:W-:Y:S08]  /*e9d0*/  HMMA.16816.F32 R40, R4.reuse, R66, R112 ;  /* 0x000000420428723c */ /* 0x040ff00000001870 */
[C---:B------:R-:W-:Y:S08]  /*e9e0*/  HMMA.16816.F32 R124, R4.reuse, R70, R108 ;  /* 0x00000046047c723c */ /* 0x040ff0000000186c */
[----:B------:R-:W-:Y:S01]  /*e9f0*/  HMMA.16816.F32 R132, R4, R74, R100 ;  /* 0x0000004a0484723c */ /* 0x000fe20000001864 */
[----:B------:R-:W3:Y:S07]  /*ea00*/  LDSM.16.M88.4 R4, [R212+0x8100] ;  /* 0x00810000d404783b */ /* 0x000eee0000000200 */
[C---:B-1----:R-:W-:Y:S08]  /*ea10*/  HMMA.16816.F32 R128, R20.reuse, R60, R96 ;  /* 0x0000003c1480723c */ /* 0x042ff00000001860 */
        /* <DEDUP_REMOVED lines=10> */
[C---:B------:R-:W-:Y:S01]  /*eac0*/  HMMA.16816.F32 R76, R8.reuse, R24, R36 ;  /* 0x00000018084c723c */ /* 0x040fe20000001824 */
[----:B------:R-:W4:Y:S07]  /*ead0*/  LDSM.16.M88.4 R36, [R208+0x5900] ;  /* 0x00590000d024783b */ /* 0x000f2e0000000200 */
[C---:B------:R-:W-:Y:S08]  /*eae0*/  HMMA.16816.F32 R96, R8.reuse, R34, R44 ;  /* 0x000000220860723c */ /* 0x040ff0000000182c */
[-C--:B------:R-:W-:Y:S08]  /*eaf0*/  HMMA.16816.F32 R88, R8, R32.reuse, R56 ;  /* 0x000000200858723c */ /* 0x080ff00000001838 */
[C---:B---3--:R-:W-:Y:S08]  /*eb00*/  HMMA.16816.F32 R44, R4.reuse, R32, R128 ;  /* 0x00000020042c723c */ /* 0x048ff00000001880 */
        /* <DEDUP_REMOVED lines=8> */
[----:B------:R-:W3:Y:S07]  /*eb90*/  LDSM.16.M88.4 R8, [R212+0xb100] ;  /* 0x00b10000d408783b */ /* 0x000eee0000000200 */
[C---:B------:R-:W-:Y:S08]  /*eba0*/  HMMA.16816.F32 R100, R4.reuse, R12, R108 ;  /* 0x0000000c0464723c */ /* 0x040ff0000000186c */
[C---:B------:R-:W-:Y:S01]  /*ebb0*/  HMMA.16816.F32 R112, R4.reuse, R14, R92 ;  /* 0x0000000e0470723c */ /* 0x040fe2000000185c */
[----:B------:R-:W1:Y:S07]  /*ebc0*/  LDSM.16.M88.4 R12, [R212+0xa100] ;  /* 0x00a10000d40c783b */ /* 0x000e6e0000000200 */
        /* <DEDUP_REMOVED lines=20> */
[----:B------:R-:W-:Y:S02]  /*ed10*/  IMAD R162, R5, 0x8, R0 ;  /* 0x0000000805a27824 */ /* 0x000fe400078e0200 */
[----:B------:R-:W-:Y:S02]  /*ed20*/  @P2 IMAD R4, R156, R204, RZ ;  /* 0x000000cc9c042224 */ /* 0x000fe400078e02ff */
        /* <DEDUP_REMOVED lines=10> */
[----:B------:R-:W-:-:S04]  /*edd0*/  IADD3 R2, -R7, R2, R161 ;  /* 0x0000000207027210 */ /* 0x000fc80007ffe1a1 */
[----:B----4-:R-:W-:Y:S01]  /*ede0*/  HMMA.16816.F32 R76, R16, R36, R76 ;  /* 0x00000024104c723c */ /* 0x010fe2000000184c */
        /* <DEDUP_REMOVED lines=10> */
[-C--:B---3--:R-:W-:Y:S01]  /*ee90*/  HMMA.16816.F32 R72, R8, R24.reuse, R28 ;  /* 0x000000180848723c */ /* 0x088fe2000000181c */
[----:B------:R-:W1:Y:S04]  /*eea0*/  SHFL.IDX PT, R29, R0, RZ, 0x1c1f ;  /* 0x001c1fff001d7589 */ /* 0x000e6800000e0000 */
[----:B------:R-:W-:Y:S03]  /*eeb0*/  SHFL.IDX PT, R28, R0, 0x1, 0x1c1f ;  /* 0x003c1f00001c7f89 */ /* 0x000fe600000e0000 */
[----:B------:R-:W-:Y:S08]  /*eec0*/  HMMA.16816.F32 R44, R12, R24, R44 ;  /* 0x000000180c2c723c */ /* 0x000ff0000000182c */
[-C--:B------:R-:W-:Y:S08]  /*eed0*/  HMMA.16816.F32 R96, R8, R26.reuse, R96 ;  /* 0x0000001a0860723c */ /* 0x080ff00000001860 */
[----:B------:R-:W-:Y:S01]  /*eee0*/  HMMA.16816.F32 R32, R12, R26, R48 ;  /* 0x0000001a0c20723c */ /* 0x000fe20000001830 */
[----:B------:R-:W2:Y:S01]  /*eef0*/  LDSM.16.M88.4 R24, [R213+0x2800] ;  /* 0x00280000d518783b */ /* 0x000ea20000000200 */
[----:B-1----:R-:W-:-:S05]  /*ef00*/  IMAD.IADD R4, R6, 0x1, R29 ;  /* 0x0000000106047824 */ /* 0x002fca00078e021d */
[----:B------:R-:W-:Y:S01]  /*ef10*/  IMNMX R4, R7, R4, PT ;  /* 0x0000000407047217 */ /* 0x000fe20003800200 */
[----:B------:R-:W-:Y:S03]  /*ef20*/  HMMA.16816.F32 R60, R20, R42, R80 ;  /* 0x0000002a143c723c */ /* 0x000fe60000001850 */
[----:B------:R-:W-:-:S04]  /*ef30*/  ISETP.GT.AND P1, PT, R4, 0x1, PT ;  /* 0x000000010400780c */ /* 0x000fc80003f24270 */
        /* <DEDUP_REMOVED lines=16> */
[----:B------:R-:W-:Y:S01]  /*f040*/  ISETP.GT.AND P0, PT, R4, RZ, PT ;  /* 0x000000ff0400720c */ /* 0x000fe20003f04270 */
        /* <DEDUP_REMOVED lines=11> */
[----:B------:R-:W-:Y:S02]  /*f100*/  IMNMX R5, R7, R2, PT ;  /* 0x0000000207057217 */ /* 0x000fe40003800200 */
[----:B------:R-:W-:-:S02]  /*f110*/  FSEL R147, R40, -INF , P0 ;  /* 0xff80000028937808 */ /* 0x000fc40000000000 */
[----:B------:R-:W-:Y:S02]  /*f120*/  ISETP.GT.AND P0, PT, R4, 0x18, PT ;  /* 0x000000180400780c */ /* 0x000fe40003f04270 */
[----:B------:R-:W-:Y:S01]  /*f130*/  FSEL R156, R61, -INF , P1 ;  /* 0xff8000003d9c7808 */ /* 0x000fe20000800000 */
[----:B-1----:R-:W-:Y:S01]  /*f140*/  IMAD.IADD R2, R6, 0x1, R16 ;  /* 0x0000000106027824 */ /* 0x002fe200078e0210 */
[----:B------:R-:W-:Y:S01]  /*f150*/  FSEL R157, R60, -INF , P0 ;  /* 0xff8000003c9d7808 */ /* 0x000fe20000000000 */
[----:B------:R-:W-:Y:S01]  /*f160*/  HMMA.16816.F32 R24, R8, R26, R88 ;  /* 0x0000001a0818723c */ /* 0x000fe20000001858 */
[C---:B------:R-:W-:Y:S02]  /*f170*/  ISETP.GT.AND P0, PT, R4.reuse, 0x20, PT ;  /* 0x000000200400780c */ /* 0x040fe40003f04270 */
[----:B------:R-:W-:Y:S02]  /*f180*/  ISETP.GT.AND P1, PT, R4, 0x21, PT ;  /* 0x000000210400780c */ /* 0x000fe40003f24270 */
[----:B------:R-:W-:-:S02]  /*f190*/  FSEL R176, R56, -INF , P0 ;  /* 0xff80000038b07808 */ /* 0x000fc40000000000 */
[----:B------:R-:W-:Y:S01]  /*f1a0*/  ISETP.GT.AND P0, PT, R5, RZ, PT ;  /* 0x000000ff0500720c */ /* 0x000fe20003f04270 */
[----:B------:R-:W-:Y:S01]  /*f1b0*/  HMMA.16816.F32 R80, R20, R104, R100 ;  /* 0x000000681450723c */ /* 0x000fe20000001864 */
[----:B------:R-:W-:Y:S01]  /*f1c0*/  FSEL R184, R57, -INF , P1 ;  /* 0xff80000039b87808 */ /* 0x000fe20000800000 */
[----:B--2---:R-:W-:Y:S01]  /*f1d0*/  IMAD.IADD R0, R6, 0x1, R0 ;  /* 0x0000000106007824 */ /* 0x004fe200078e0200 */
        /* <DEDUP_REMOVED lines=8> */
[----:B------:R-:W-:-:S02]  /*f260*/  FSEL R60, R34, -INF , P0 ;  /* 0xff800000223c7808 */ /* 0x000fc40000000000 */
[----:B------:R-:W-:Y:S01]  /*f270*/  FSEL R56, R47, -INF , P1 ;  /* 0xff8000002f387808 */ /* 0x000fe20000800000 */
[----:B------:R1:W-:Y:S01]  /*f280*/  @P2 LDGSTS.E.BYPASS.LTC128B.128 [R225+0x5100], [R18.64+0x80], !P3 ;  /* 0x0510008012e12fae */ /* 0x0003e2000d901d46 */
[----:B------:R-:W-:Y:S02]  /*f290*/  ISETP.GT.AND P0, PT, R4, 0x28, PT ;  /* 0x000000280400780c */ /* 0x000fe40003f04270 */
[----:B------:R-:W-:Y:S02]  /*f2a0*/  ISETP.GT.AND P1, PT, R5, 0x9, PT ;  /* 0x000000090500780c */ /* 0x000fe40003f24270 */
[----:B------:R-:W-:Y:S02]  /*f2b0*/  FSEL R177, R64, -INF , P0 ;  /* 0xff80000040b17808 */ /* 0x000fe40000000000 */
[----:B------:R-:W-:Y:S02]  /*f2c0*/  FSEL R61, R35, -INF , P1 ;  /* 0xff800000233d7808 */ /* 0x000fe40000800000 */
[----:B------:R-:W-:Y:S01]  /*f2d0*/  ISETP.GT.AND P0, PT, R5, 0x10, PT ;  /* 0x000000100500780c */ /* 0x000fe20003f04270 */
[----:B------:R-:W-:Y:S01]  /*f2e0*/  HMMA.16816.F32 R32, R8, R28, R92 ;  /* 0x0000001c0820723c */ /* 0x000fe2000000185c */
[----:B------:R-:W-:-:S02]  /*f2f0*/  IMNMX R2, R7, R2, PT ;  /* 0x0000000207027217 */ /* 0x000fc40003800200 */
[----:B------:R-:W-:Y:S02]  /*f300*/  ISETP.GT.AND P1, PT, R5, 0x11, PT ;  /* 0x000000110500780c */ /* 0x000fe40003f24270 */
[----:B------:R-:W-:Y:S02]  /*f310*/  FSEL R146, R42, -INF , P0 ;  /* 0xff8000002a927808 */ /* 0x000fe40000000000 */
[C---:B------:R-:W-:Y:S01]  /*f320*/  ISETP.GT.AND P0, PT, R2.reuse, RZ, PT ;  /* 0x000000ff0200720c */ /* 0x040fe20003f04270 */
[----:B------:R-:W-:Y:S01]  /*f330*/  HMMA.16816.F32 R8, R8, R30, R108 ;  /* 0x0000001e0808723c */ /* 0x000fe2000000186c */
[----:B------:R-:W-:Y:S02]  /*f340*/  FSEL R140, R43, -INF , P1 ;  /* 0xff8000002b8c7808 */ /* 0x000fe40000800000 */
[----:B------:R-:W-:Y:S02]  /*f350*/  ISETP.GT.AND P1, PT, R2, 0x1, PT ;  /* 0x000000010200780c */ /* 0x000fe40003f24270 */
[----:B------:R-:W-:-:S02]  /*f360*/  FSEL R44, R72, -INF , P0 ;  /* 0xff800000482c7808 */ /* 0x000fc40000000000 */
[C---:B------:R-:W-:Y:S01]  /*f370*/  ISETP.GT.AND P0, PT, R2.reuse, 0x8, PT ;  /* 0x000000080200780c */ /* 0x040fe20003f04270 */
[----:B------:R-:W-:Y:S01]  /*f380*/  HMMA.16816.F32 R40, R20, R106, R112 ;  /* 0x0000006a1428723c */ /* 0x000fe20000001870 */
[----:B------:R-:W-:Y:S02]  /*f390*/  FSEL R45, R73, -INF , P1 ;  /* 0xff800000492d7808 */ /* 0x000fe40000800000 */
[----:B------:R-:W-:Y:S02]  /*f3a0*/  ISETP.GT.AND P1, PT, R2, 0x9, PT ;  /* 0x000000090200780c */ /* 0x000fe40003f24270 */
[----:B------:R-:W-:Y:S02]  /*f3b0*/  FSEL R46, R96, -INF , P0 ;  /* 0xff800000602e7808 */ /* 0x000fe40000000000 */
[----:B------:R-:W-:Y:S01]  /*f3c0*/  ISETP.GT.AND P0, PT, R2, 0x10, PT ;  /* 0x000000100200780c */ /* 0x000fe20003f04270 */
[----:B------:R-:W-:Y:S01]  /*f3d0*/  HMMA.16816.F32 R20, R12, R28, R80 ;  /* 0x0000001c0c14723c */ /* 0x000fe20000001850 */
[----:B------:R-:W-:-:S02]  /*f3e0*/  FSEL R47, R97, -INF , P1 ;  /* 0xff800000612f7808 */ /* 0x000fc40000800000 */
[----:B------:R-:W-:Y:S02]  /*f3f0*/  ISETP.GT.AND P1, PT, R2, 0x11, PT ;  /* 0x000000110200780c */ /* 0x000fe40003f24270 */
[----:B------:R-:W-:Y:S02]  /*f400*/  FSEL R120, R48, -INF , P0 ;  /* 0xff80000030787808 */ /* 0x000fe40000000000 */
[C---:B------:R-:W-:Y:S02]  /*f410*/  ISETP.GT.AND P0, PT, R2.reuse, 0x18, PT ;  /* 0x000000180200780c */ /* 0x040fe40003f04270 */
[----:B------:R-:W-:Y:S02]  /*f420*/  FSEL R102, R49, -INF , P1 ;  /* 0xff80000031667808 */ /* 0x000fe40000800000 */
[----:B------:R-:W-:Y:S02]  /*f430*/  ISETP.GT.AND P1, PT, R2, 0x19, PT ;  /* 0x000000190200780c */ /* 0x000fe40003f24270 */
[----:B------:R-:W-:-:S02]  /*f440*/  FMNMX.FTZ R6, R44, R45, !PT ;  /* 0x0000002d2c067209 */ /* 0x000fc40007810000 */
[----:B------:R-:W-:Y:S01]  /*f450*/  FSEL R49, R52, -INF , P0 ;  /* 0xff80000034317808 */ /* 0x000fe20000000000 */
[----:B------:R-:W-:Y:S01]  /*f460*/  HMMA.16816.F32 R12, R12, R30, R40 ;  /* 0x0000001e0c0c723c */ /* 0x000fe20000001828 */
[C---:B------:R-:W-:Y:S02]  /*f470*/  ISETP.GT.AND P0, PT, R2.reuse, 0x20, PT ;  /* 0x000000200200780c */ /* 0x040fe40003f04270 */
[----:B------:R-:W-:Y:S02]  /*f480*/  FSEL R53, R53, -INF , P1 ;  /* 0xff80000035357808 */ /* 0x000fe40000800000 */
[----:B------:R-:W-:Y:S02]  /*f490*/  ISETP.GT.AND P1, PT, R2, 0x21, PT ;  /* 0x000000210200780c */ /* 0x000fe40003f24270 */
[----:B------:R-:W-:Y:S02]  /*f4a0*/  FMNMX.FTZ R6, R46, R6, !PT ;  /* 0x000000062e067209 */ /* 0x000fe40007810000 */
[----:B------:R-:W-:-:S02]  /*f4b0*/  FSEL R175, R36, -INF , P0 ;  /* 0xff80000024af7808 */ /* 0x000fc40000000000 */
[C---:B------:R-:W-:Y:S02]  /*f4c0*/  ISETP.GT.AND P0, PT, R2.reuse, 0x28, PT ;  /* 0x000000280200780c */ /* 0x040fe40003f04270 */
[----:B------:R-:W-:Y:S02]  /*f4d0*/  FSEL R173, R37, -INF , P1 ;  /* 0xff80000025ad7808 */ /* 0x000fe40000800000 */
[----:B------:R-:W-:Y:S02]  /*f4e0*/  ISETP.GT.AND P1, PT, R2, 0x29, PT ;  /* 0x000000290200780c */ /* 0x000fe40003f24270 */
[----:B------:R-:W-:Y:S02]  /*f4f0*/  FMNMX.FTZ R6, R47, R6, !PT ;  /* 0x000000062f067209 */ /* 0x000fe40007810000 */
[----:B------:R-:W-:Y:S02]  /*f500*/  FSEL R172, R24, -INF , P0 ;  /* 0xff80000018ac7808 */ /* 0x000fe40000000000 */
[----:B------:R-:W-:-:S02]  /*f510*/  ISETP.GT.AND P0, PT, R2, 0x30, PT ;  /* 0x000000300200780c */ /* 0x000fc40003f04270 */
[----:B------:R-:W-:Y:S02]  /*f520*/  FSEL R174, R25, -INF , P1 ;  /* 0xff80000019ae7808 */ /* 0x000fe40000800000 */
[----:B------:R-:W-:Y:S02]  /*f530*/  FMNMX.FTZ R6, R120, R6, !PT ;  /* 0x0000000678067209 */ /* 0x000fe40007810000 */
[----:B------:R-:W-:Y:S02]  /*f540*/  IMNMX R0, R7, R0, PT ;  /* 0x0000000007007217 */ /* 0x000fe40003800200 */
[----:B------:R-:W-:Y:S02]  /*f550*/  ISETP.GT.AND P1, PT, R2, 0x31, PT ;  /* 0x000000310200780c */ /* 0x000fe40003f24270 */
[----:B------:R-:W-:Y:S02]  /*f560*/  FSEL R228, R32, -INF , P0 ;  /* 0xff80000020e47808 */ /* 0x000fe40000000000 */
[----:B------:R-:W-:-:S02]  /*f570*/  FMNMX.FTZ R6, R102, R6, !PT ;  /* 0x0000000666067209 */ /* 0x000fc40007810000 */
[C---:B------:R-:W-:Y:S02]  /*f580*/  ISETP.GT.AND P0, PT, R0.reuse, RZ, PT ;  /* 0x000000ff0000720c */ /* 0x040fe40003f04270 */
[----:B------:R-:W-:Y:S02]  /*f590*/  FSEL R229, R33, -INF , P1 ;  /* 0xff80000021e57808 */ /* 0x000fe40000800000 */
[----:B------:R-:W-:Y:S02]  /*f5a0*/  ISETP.GT.AND P1, PT, R0, 0x1, PT ;  /* 0x000000010000780c */ /* 0x000fe40003f24270 */
[----:B------:R-:W-:Y:S02]  /*f5b0*/  FMNMX.FTZ R6, R49, R6, !PT ;  /* 0x0000000631067209 */ /* 0x000fe40007810000 */
[----:B------:R-:W-:Y:S02]  /*f5c0*/  FSEL R16, R74, -INF , P0 ;  /* 0xff8000004a107808 */ /* 0x000fe40000000000 */
[----:B------:R-:W-:-:S02]  /*f5d0*/  ISETP.GT.AND P0, PT, R0, 0x8, PT ;  /* 0x000000080000780c */ /* 0x000fc40003f04270 */
[----:B------:R-:W-:Y:S02]  /*f5e0*/  FSEL R17, R75, -INF , P1 ;  /* 0xff8000004b117808 */ /* 0x000fe40000800000 */
[----:B------:R-:W-:Y:S02]  /*f5f0*/  ISETP.GT.AND P1, PT, R0, 0x9, PT ;  /* 0x000000090000780c */ /* 0x000fe40003f24270 */
[----:B------:R-:W-:Y:S02]  /*f600*/  FMNMX.FTZ R6, R53, R6, !PT ;  /* 0x0000000635067209 */ /* 0x000fe40007810000 */
[----:B------:R-:W-:Y:S02]  /*f610*/  FSEL R32, R98, -INF , P0 ;  /* 0xff80000062207808 */ /* 0x000fe40000000000 */
[----:B------:R-:W-:Y:S02]  /*f620*/  FMNMX.FTZ R7, R16, R17, !PT ;  /* 0x0000001110077209 */ /* 0x000fe40007810000 */
[----:B------:R-:W-:-:S02]  /*f630*/  FSEL R33, R99, -INF , P1 ;  /* 0xff80000063217808 */ /* 0x000fc40000800000 */
[----:B------:R-:W-:Y:S02]  /*f640*/  FMNMX.FTZ R6, R175, R6, !PT ;  /* 0x00000006af067209 */ /* 0x000fe40007810000 */
[C---:B------:R-:W-:Y:S02]  /*f650*/  ISETP.GT.AND P0, PT, R0.reuse, 0x10, PT ;  /* 0x000000100000780c */ /* 0x040fe40003f04270 */
[----:B------:R-:W-:Y:S02]  /*f660*/  ISETP.GT.AND P1, PT, R0, 0x11, PT ;  /* 0x000000110000780c */ /* 0x000fe40003f24270 */
[----:B------:R-:W-:Y:S02]  /*f670*/  FMNMX.FTZ R7, R32, R7, !PT ;  /* 0x0000000720077209 */ /* 0x000fe40007810000 */
[----:B------:R-:W-:Y:S02]  /*f680*/  FMNMX.FTZ R6, R173, R6, !PT ;  /* 0x00000006ad067209 */ /* 0x000fe40007810000 */
[----:B------:R-:W-:-:S02]  /*f690*/  FSEL R50, R50, -INF , P0 ;  /* 0xff80000032327808 */ /* 0x000fc40000000000 */
[----:B------:R-:W-:Y:S02]  /*f6a0*/  FSEL R51, R51, -INF , P1 ;  /* 0xff80000033337808 */ /* 0x000fe40000800000 */
[C---:B------:R-:W-:Y:S02]  /*f6b0*/  ISETP.GT.AND P0, PT, R0.reuse, 0x18, PT ;  /* 0x000000180000780c */ /* 0x040fe40003f04270 */
[----:B------:R-:W-:Y:S02]  /*f6c0*/  ISETP.GT.AND P1, PT, R0, 0x19, PT ;  /* 0x000000190000780c */ /* 0x000fe40003f24270 */
[----:B------:R-:W-:Y:S02]  /*f6d0*/  FMNMX.FTZ R7, R33, R7, !PT ;  /* 0x0000000721077209 */ /* 0x000fe40007810000 */
[----:B------:R-:W-:Y:S02]  /*f6e0*/  FMNMX.FTZ R6, R172, R6, !PT ;  /* 0x00000006ac067209 */ /* 0x000fe40007810000 */
[----:B------:R-:W-:-:S02]  /*f6f0*/  FSEL R48, R54, -INF , P0 ;  /* 0xff80000036307808 */ /* 0x000fc40000000000 */
[----:B------:R-:W-:Y:S02]  /*f700*/  FSEL R103, R55, -INF , P1 ;  /* 0xff80000037677808 */ /* 0x000fe40000800000 */
[----:B------:R-:W-:Y:S02]  /*f710*/  FMNMX.FTZ R7, R50, R7, !PT ;  /* 0x0000000732077209 */ /* 0x000fe40007810000 */
[C---:B------:R-:W-:Y:S02]  /*f720*/  ISETP.GT.AND P0, PT, R2.reuse, 0x38, PT ;  /* 0x000000380200780c */ /* 0x040fe40003f04270 */
[----:B------:R-:W-:Y:S02]  /*f730*/  ISETP.GT.AND P1, PT, R2, 0x39, PT ;  /* 0x000000390200780c */ /* 0x000fe40003f24270 */
[----:B------:R-:W-:Y:S02]  /*f740*/  FMNMX.FTZ R2, R174, R6, !PT ;  /* 0x00000006ae027209 */ /* 0x000fe40007810000 */
[----:B------:R-:W-:-:S02]  /*f750*/  FMNMX.FTZ R6, R51, R7, !PT ;  /* 0x0000000733067209 */ /* 0x000fc40007810000 */
[----:B------:R-:W-:Y:S02]  /*f760*/  FSEL R226, R8, -INF , P0 ;  /* 0xff80000008e27808 */ /* 0x000fe40000000000 */
[----:B------:R-:W-:Y:S02]  /*f770*/  ISETP.GT.AND P0, PT, R0, 0x20, PT ;  /* 0x000000200000780c */ /* 0x000fe40003f04270 */
[----:B------:R-:W-:Y:S02]  /*f780*/  FMNMX.FTZ R2, R228, R2, !PT ;  /* 0x00000002e4027209 */ /* 0x000fe40007810000 */
[----:B------:R-:W-:Y:S02]  /*f790*/  FMNMX.FTZ R6, R48, R6, !PT ;  /* 0x0000000630067209 */ /* 0x000fe40007810000 */
[----:B------:R-:W-:Y:S02]  /*f7a0*/  FSEL R158, R38, -INF , P0 ;  /* 0xff800000269e7808 */ /* 0x000fe40000000000 */
[----:B------:R-:W-:-:S02]  /*f7b0*/  FMNMX.FTZ R2, R229, R2, !PT ;  /* 0x00000002e5027209 */ /* 0x000fc40007810000 */
[----:B------:R-:W-:Y:S02]  /*f7c0*/  ISETP.GT.AND P0, PT, R0, 0x21, PT ;  /* 0x000000210000780c */ /* 0x000fe40003f04270 */
[----:B------:R-:W-:Y:S02]  /*f7d0*/  FMNMX.FTZ R6, R103, R6, !PT ;  /* 0x0000000667067209 */ /* 0x000fe40007810000 */
[----:B------:R-:W-:Y:S02]  /*f7e0*/  FSEL R214, R9, -INF , P1 ;  /* 0xff80000009d67808 */ /* 0x000fe40000800000 */
[----:B------:R-:W-:Y:S02]  /*f7f0*/  FMNMX.FTZ R2, R226, R2, !PT ;  /* 0x00000002e2027209 */ /* 0x000fe40007810000 */
[----:B------:R-:W-:Y:S02]  /*f800*/  FSEL R154, R39, -INF , P0 ;  /* 0xff800000279a7808 */ /* 0x000fe40000000000 */
[----:B------:R-:W-:-:S02]  /*f810*/  ISETP.GT.AND P0, PT, R0, 0x28, PT ;  /* 0x000000280000780c */ /* 0x000fc40003f04270 */
[----:B------:R-:W-:Y:S02]  /*f820*/  FMNMX.FTZ R6, R158, R6, !PT ;  /* 0x000000069e067209 */ /* 0x000fe40007810000 */
[----:B------:R-:W-:Y:S02]  /*f830*/  FMNMX.FTZ R7, R214, R2, !PT ;  /* 0x00000002d6077209 */ /* 0x000fe40007810000 */
[----:B------:R-:W-:Y:S02]  /*f840*/  ISETP.GT.AND P1, PT, R0, 0x29, PT ;  /* 0x000000290000780c */ /* 0x000fe40003f24270 */
[----:B------:R-:W-:Y:S01]  /*f850*/  FSEL R155, R26, -INF , P0 ;  /* 0xff8000001a9b7808 */ /* 0x000fe20000000000 */
[----:B------:R-:W2:Y:S01]  /*f860*/  SHFL.BFLY PT, R8, R7, 0x2, 0x1f ;  /* 0x0c401f0007087f89 */ /* 0x000ea200000e0000 */
[----:B------:R-:W-:Y:S02]  /*f870*/  FMNMX.FTZ R2, R154, R6, !PT ;  /* 0x000000069a027209 */ /* 0x000fe40007810000 */
[----:B------:R-:W-:-:S02]  /*f880*/  ISETP.GT.AND P0, PT, R0, 0x30, PT ;  /* 0x000000300000780c */ /* 0x000fc40003f04270 */
[----:B------:R-:W-:Y:S02]  /*f890*/  FMNMX.FTZ R6, R68, R69, !PT ;  /* 0x0000004544067209 */ /* 0x000fe40007810000 */
[----:B------:R-:W-:Y:S02]  /*f8a0*/  FSEL R159, R27, -INF , P1 ;  /* 0xff8000001b9f7808 */ /* 0x000fe40000800000 */
[----:B------:R-:W-:Y:S02]  /*f8b0*/  FMNMX.FTZ R2, R155, R2, !PT ;  /* 0x000000029b027209 */ /* 0x000fe40007810000 */
[----:B------:R-:W-:Y:S02]  /*f8c0*/  FSEL R207, R34, -INF , P0 ;  /* 0xff80000022cf7808 */ /* 0x000fe40000000000 */
[----:B------:R-:W-:Y:S02]  /*f8d0*/  FMNMX.FTZ R6, R70, R6, !PT ;  /* 0x0000000646067209 */ /* 0x000fe40007810000 */
[----:B------:R-:W-:-:S02]  /*f8e0*/  ISETP.GT.AND P1, PT, R0, 0x31, PT ;  /* 0x000000310000780c */ /* 0x000fc40003f24270 */
[----:B------:R-:W-:Y:S02]  /*f8f0*/  ISETP.GT.AND P0, PT, R4, 0x29, PT ;  /* 0x000000290400780c */ /* 0x000fe40003f04270 */
[----:B------:R-:W-:Y:S02]  /*f900*/  FMNMX.FTZ R2, R159, R2, !PT ;  /* 0x000000029f027209 */ /* 0x000fe40007810000 */
[----:B------:R-:W-:Y:S02]  /*f910*/  FMNMX.FTZ R6, R71, R6, !PT ;  /* 0x0000000647067209 */ /* 0x000fe40007810000 */
[----:B------:R-:W-:Y:S02]  /*f920*/  FSEL R219, R35, -INF , P1 ;  /* 0xff80000023db7808 */ /* 0x000fe40000800000 */
[----:B------:R-:W-:Y:S02]  /*f930*/  FSEL R178, R65, -INF , P0 ;  /* 0xff80000041b27808 */ /* 0x000fe40000000000 */
[----:B------:R-:W-:-:S02]  /*f940*/  ISETP.GT.AND P0, PT, R0, 0x38, PT ;  /* 0x000000380000780c */ /* 0x000fc40003f04270 */
[----:B------:R-:W-:Y:S02]  /*f950*/  ISETP.GT.AND P1, PT, R0, 0x39, PT ;  /* 0x000000390000780c */ /* 0x000fe40003f24270 */
        /* <DEDUP_REMOVED lines=8> */
[----:B------:R-:W-:Y:S02]  /*f9e0*/  ISETP.GT.AND P0, PT, R4, 0x30, PT ;  /* 0x000000300400780c */ /* 0x000fe40003f04270 */
[----:B------:R-:W-:Y:S02]  /*f9f0*/  FMNMX.FTZ R6, R206, R0, !PT ;  /* 0x00000000ce067209 */ /* 0x000fe40007810000 */
[----:B------:R-:W-:-:S02]  /*fa00*/  FMNMX.FTZ R0, R156, R2, !PT ;  /* 0x000000029c007209 */ /* 0x000fc40007810000 */
[----:B--2---:R-:W-:Y:S02]  /*fa10*/  FMNMX.FTZ R7, R7, R8, !PT ;  /* 0x0000000807077209 */ /* 0x004fe40007810000 */
[----:B------:R-:W-:Y:S01]  /*fa20*/  FSEL R217, R20, -INF , P0 ;  /* 0xff80000014d97808 */ /* 0x000fe20000000000 */
[----:B------:R-:W-:Y:S01]  /*fa30*/  SHFL.BFLY PT, R8, R6, 0x2, 0x1f ;  /* 0x0c401f0006087f89 */ /* 0x000fe200000e0000 */
[----:B------:R-:W-:Y:S02]  /*fa40*/  ISETP.GT.AND P0, PT, R4, 0x31, PT ;  /* 0x000000310400780c */ /* 0x000fe40003f04270 */
[----:B------:R-:W-:Y:S01]  /*fa50*/  FMNMX.FTZ R0, R176, R0, !PT ;  /* 0x00000000b0007209 */ /* 0x000fe20007810000 */
[----:B------:R-:W2:Y:S01]  /*fa60*/  SHFL.BFLY PT, R9, R7, 0x1, 0x1f ;  /* 0x0c201f0007097f89 */ /* 0x000ea200000e0000 */
[----:B------:R-:W-:Y:S02]  /*fa70*/  FMNMX.FTZ R2, R57, R56, !PT ;  /* 0x0000003839027209 */ /* 0x000fe40007810000 */
[----:B------:R-:W-:-:S02]  /*fa80*/  FSEL R215, R21, -INF , P0 ;  /* 0xff80000015d77808 */ /* 0x000fc40000000000 */
[----:B------:R-:W-:Y:S02]  /*fa90*/  FMNMX.FTZ R0, R184, R0, !PT ;  /* 0x00000000b8007209 */ /* 0x000fe40007810000 */
[----:B------:R-:W-:Y:S02]  /*faa0*/  ISETP.GT.AND P0, PT, R5, 0x18, PT ;  /* 0x000000180500780c */ /* 0x000fe40003f04270 */
[----:B------:R-:W-:Y:S02]  /*fab0*/  FMNMX.FTZ R2, R60, R2, !PT ;  /* 0x000000023c027209 */ /* 0x000fe40007810000 */
[----:B------:R-:W-:Y:S02]  /*fac0*/  FMNMX.FTZ R0, R177, R0, !PT ;  /* 0x00000000b1007209 */ /* 0x000fe40007810000 */
[----:B------:R-:W-:Y:S02]  /*fad0*/  FSEL R101, R62, -INF , P0 ;  /* 0xff8000003e657808 */ /* 0x000fe40000000000 */
[----:B------:R-:W-:-:S02]  /*fae0*/  ISETP.GT.AND P0, PT, R4, 0x38, PT ;  /* 0x000000380400780c */ /* 0x000fc40003f04270 */
[----:B------:R-:W-:Y:S02]  /*faf0*/  FMNMX.FTZ R2, R61, R2, !PT ;  /* 0x000000023d027209 */ /* 0x000fe40007810000 */
[----:B------:R-:W-:Y:S02]  /*fb00*/  FMNMX.FTZ R0, R178, R0, !PT ;  /* 0x00000000b2007209 */ /* 0x000fe40007810000 */
[----:B------:R-:W-:Y:S02]  /*fb10*/  FSEL R227, R12, -INF , P0 ;  /* 0xff8000000ce37808 */ /* 0x000fe40000000000 */
[----:B------:R-:W-:Y:S02]  /*fb20*/  FMNMX.FTZ R2, R146, R2, !PT ;  /* 0x0000000292027209 */ /* 0x000fe40007810000 */
[----:B------:R-:W-:Y:S02]  /*fb30*/  ISETP.GT.AND P0, PT, R5, 0x20, PT ;  /* 0x000000200500780c */ /* 0x000fe40003f04270 */
[----:B------:R-:W-:-:S02]  /*fb40*/  FMNMX.FTZ R0, R217, R0, !PT ;  /* 0x00000000d9007209 */ /* 0x000fc40007810000 */
[----:B------:R-:W-:Y:S02]  /*fb50*/  ISETP.GT.AND P1, PT, R5, 0x19, PT ;  /* 0x000000190500780c */ /* 0x000fe40003f24270 */
[----:B------:R-:W-:Y:S02]  /*fb60*/  FMNMX.FTZ R2, R140, R2, !PT ;  /* 0x000000028c027209 */ /* 0x000fe40007810000 */
[----:B------:R-:W-:Y:S02]  /*fb70*/  FSEL R153, R58, -INF , P0 ;  /* 0xff8000003a997808 */ /* 0x000fe40000000000 */
[----:B------:R-:W-:Y:S01]  /*fb80*/  ISETP.GT.AND P0, PT, R4, 0x39, PT ;  /* 0x000000390400780c */ /* 0x000fe20003f04270 */
[----:B------:R-:W-:Y:S01]  /*fb90*/  IMAD R4, R160, 0x20, R150 ;  /* 0x00000020a0047824 */ /* 0x000fe200078e0296 */
[----:B------:R-:W-:Y:S02]  /*fba0*/  FMNMX.FTZ R0, R215, R0, !PT ;  /* 0x00000000d7007209 */ /* 0x000fe40007810000 */
[----:B------:R-:W-:-:S02]  /*fbb0*/  FSEL R100, R63, -INF , P1 ;  /* 0xff8000003f647808 */ /* 0x000fc40000800000 */
[----:B------:R-:W-:Y:S02]  /*fbc0*/  FMNMX.FTZ R2, R101, R2, !PT ;  /* 0x0000000265027209 */ /* 0x000fe40007810000 */
[----:B------:R-:W-:Y:S02]  /*fbd0*/  FSEL R222, R13, -INF , P0 ;  /* 0xff8000000dde7808 */ /* 0x000fe40000000000 */
[----:B------:R-:W-:Y:S02]  /*fbe0*/  FMNMX.FTZ R0, R227, R0, !PT ;  /* 0x00000000e3007209 */ /* 0x000fe40007810000 */
[----:B------:R-:W-:Y:S02]  /*fbf0*/  ISETP.GT.AND P1, PT, R5, 0x21, PT ;  /* 0x000000210500780c */ /* 0x000fe40003f24270 */
[----:B------:R-:W-:Y:S02]  /*fc00*/  FMNMX.FTZ R2, R100, R2, !PT ;  /* 0x0000000264027209 */ /* 0x000fe40007810000 */
[----:B--2---:R-:W-:-:S02]  /*fc10*/  FMNMX.FTZ R143, R7, R9, !PT ;  /* 0x00000009078f7209 */ /* 0x004fc40007810000 */
[----:B------:R-:W-:Y:S02]  /*fc20*/  FMNMX.FTZ R7, R222, R0, !PT ;  /* 0x00000000de077209 */ /* 0x000fe40007810000 */
[----:B------:R-:W-:Y:S01]  /*fc30*/  FSEL R152, R59, -INF , P1 ;  /* 0xff8000003b987808 */ /* 0x000fe20000800000 */
[----:B------:R-:W-:Y:S01]  /*fc40*/  FMUL.FTZ R12, R143, c[0x0][0x2d0] ;  /* 0x0000b4008f0c7a20 */ /* 0x000fe20000410000 */
[----:B------:R-:W-:Y:S02]  /*fc50*/  ISETP.GT.AND P0, PT, R5, 0x28, PT ;  /* 0x000000280500780c */ /* 0x000fe40003f04270 */
[----:B------:R-:W-:Y:S02]  /*fc60*/  FMNMX.FTZ R2, R153, R2, !PT ;  /* 0x0000000299027209 */ /* 0x000fe40007810000 */
[----:B------:R-:W-:Y:S02]  /*fc70*/  FMNMX.FTZ R142, R6, R8, !PT ;  /* 0x00000008068e7209 */ /* 0x000fe40007810000 */
[----:B------:R-:W2:Y:S01]  /*fc80*/  SHFL.BFLY PT, R6, R7, 0x2, 0x1f ;  /* 0x0c401f0007067f89 */ /* 0x000ea200000e0000 */
[----:B------:R-:W-:-:S02]  /*fc90*/  ISETP.GT.AND P1, PT, R5, 0x29, PT ;  /* 0x000000290500780c */ /* 0x000fc40003f24270 */
[----:B------:R-:W-:Y:S01]  /*fca0*/  FSEL R141, R66, -INF , P0 ;  /* 0xff800000428d7808 */ /* 0x000fe20000000000 */
[----:B------:R-:W3:Y:S01]  /*fcb0*/  SHFL.BFLY PT, R8, R142, 0x1, 0x1f ;  /* 0x0c201f008e087f89 */ /* 0x000ee200000e0000 */
[----:B------:R-:W-:Y:S02]  /*fcc0*/  FMNMX.FTZ R0, R152, R2, !PT ;  /* 0x0000000298007209 */ /* 0x000fe40007810000 */
[----:B------:R-:W-:Y:S02]  /*fcd0*/  ISETP.GT.AND P0, PT, R5, 0x30, PT ;  /* 0x000000300500780c */ /* 0x000fe40003f04270 */
[----:B------:R-:W-:Y:S02]  /*fce0*/  FSEL R13, R67, -INF , P1 ;  /* 0xff800000430d7808 */ /* 0x000fe40000800000 */
[----:B------:R-:W-:Y:S02]  /*fcf0*/  FMNMX.FTZ R0, R141, R0, !PT ;  /* 0x000000008d007209 */ /* 0x000fe40007810000 */
[----:B------:R-:W-:-:S02]  /*fd00*/  ISETP.GT.AND P1, PT, R5, 0x31, PT ;  /* 0x000000310500780c */ /* 0x000fc40003f24270 */
[----:B------:R-:W-:Y:S02]  /*fd10*/  FSEL R216, R22, -INF , P0 ;  /* 0xff80000016d87808 */ /* 0x000fe40000000000 */
[----:B------:R-:W-:Y:S02]  /*fd20*/  FMNMX.FTZ R0, R13, R0, !PT ;  /* 0x000000000d007209 */ /* 0x000fe40007810000 */
[----:B------:R-:W-:Y:S02]  /*fd30*/  FSETP.NEU.FTZ.AND P0, PT, R143, -INF , PT ;  /* 0xff8000008f00780b */ /* 0x000fe40003f1d000 */
[----:B------:R-:W-:Y:S02]  /*fd40*/  FSEL R220, R23, -INF , P1 ;  /* 0xff80000017dc7808 */ /* 0x000fe40000800000 */
[----:B------:R-:W-:Y:S02]  /*fd50*/  ISETP.GT.AND P1, PT, R5, 0x38, PT ;  /* 0x000000380500780c */ /* 0x000fe40003f24270 */
[----:B------:R-:W-:-:S02]  /*fd60*/  FMNMX.FTZ R2, R216, R0, !PT ;  /* 0x00000000d8027209 */ /* 0x000fc40007810000 */
        /* <DEDUP_REMOVED lines=16> */
[----:B------:R-:W1:Y:S01]  /*fe70*/  SHFL.BFLY PT, R9, R6, 0x2, 0x1f ;  /* 0x0c401f0006097f89 */ /* 0x000e6200000e0000 */
[----:B----4-:R-:W-:Y:S01]  /*fe80*/  IMAD.IADD R0, R151, 0x1, R4 ;  /* 0x0000000197007824 */ /* 0x010fe200078e0204 */
[C---:B------:R-:W-:Y:S01]  /*fe90*/  @P2 LEA R4, P0, R163.reuse, R18, 0x1 ;  /* 0x00000012a3042211 */ /* 0x040fe200078008ff */
        /* <DEDUP_REMOVED lines=25> */
[----:B---3--:R-:W-:-:S02]  /*10030*/  FMNMX.FTZ R4, R6, R9, !PT ;  /* 0x0000000906047209 */ /* 0x008fc40007810000 */
        /* <DEDUP_REMOVED lines=55> */
[----:B------:R-:W2:Y:S07]  /*103b0*/  LDSM.16.MT88.4 R24, [R209+0x500] ;  /* 0x00050000d118783b */ /* 0x000eae0000004200 */
[----:B------:R-:W-:Y:S01]  /*103c0*/  HMMA.16816.F32 R60, R8, R16, RZ ;  /* 0x00000010083c723c */ /* 0x000fe200000018ff */
[----:B-1----:R-:W-:-:S07]  /*103d0*/  FFMA.FTZ R4, R53, c[0x0][0x2d0], -R12 ;  /* 0x0000b40035047a23 */ /* 0x002fce000001080c */
[C---:B------:R-:W-:Y:S01]  /*103e0*/  HMMA.16816.F32 R124, R8.reuse, R18, RZ ;  /* 0x00000012087c723c */ /* 0x040fe200000018ff */
[----:B------:R1:W3:Y:S01]  /*103f0*/  MUFU.EX2 R239, R4 ;  /* 0x0000000400ef7308 */ /* 0x0002e20000000800 */
[----:B------:R-:W-:Y:S06]  /*10400*/  LDSM.16.MT88.4 R16, [R209+0x1500] ;  /* 0x00150000d110783b */ /* 0x000fec0000004200 */
[C---:B------:R-:W-:Y:S08]  /*10410*/  HMMA.16816.F32 R56, R8.reuse, R20, RZ ;  /* 0x000000140838723c */ /* 0x040ff000000018ff */
[----:B------:R-:W-:Y:S01]  /*10420*/  HMMA.16816.F32 R120, R8, R22, RZ ;  /* 0x000000160878723c */ /* 0x000fe200000018ff */
[----:B-1----:R-:W-:Y:S01]  /*10430*/  FFMA.FTZ R4, R50, c[0x0][0x2d0], -R2 ;  /* 0x0000b40032047a23 */ /* 0x002fe20000010802 */
[----:B------:R-:W1:Y:S01]  /*10440*/  LDSM.16.MT88.4 R20, [R210+0x500] ;  /* 0x00050000d214783b */ /* 0x000e620000004200 */
[----:B---3--:R-:W-:-:S02]  /*10450*/  F2FP.PACK_AB R6, R239, R240 ;  /* 0x000000f0ef06723e */ /* 0x008fc400000000ff */
[----:B------:R3:W-:Y:S03]  /*10460*/  MUFU.EX2 R230, R4 ;  /* 0x0000000400e67308 */ /* 0x0007e60000000800 */
[C---:B------:R-:W-:Y:S08]  /*10470*/  HMMA.16816.F32 R52, R8.reuse, R28, RZ ;  /* 0x0000001c0834723c */ /* 0x040ff000000018ff */
[----:B------:R-:W-:Y:S01]  /*10480*/  HMMA.16816.F32 R132, R8, R30, RZ ;  /* 0x0000001e0884723c */ /* 0x000fe200000018ff */
[----:B------:R-:W4:Y:S01]  /*10490*/  LDSM.16.MT88.4 R28, [R210+0x1500] ;  /* 0x00150000d21c783b */ /* 0x000f220000004200 */
[----:B---3--:R-:W-:-:S06]  /*104a0*/  FFMA.FTZ R4, R51, c[0x0][0x2d0], -R2 ;  /* 0x0000b40033047a23 */ /* 0x008fcc0000010802 */
[C---:B------:R-:W-:Y:S01]  /*104b0*/  HMMA.16816.F32 R136, R8.reuse, R34, RZ ;  /* 0x000000220888723c */ /* 0x040fe200000018ff */
[----:B------:R3:W1:Y:S07]  /*104c0*/  MUFU.EX2 R233, R4 ;  /* 0x0000000400e97308 */ /* 0x00066e0000000800 */
[----:B------:R-:W-:Y:S01]  /*104d0*/  HMMA.16816.F32 R44, R8, R36, RZ ;  /* 0x00000024082c723c */ /* 0x000fe200000018ff */
[----:B---3--:R-:W-:Y:S01]  /*104e0*/  FFMA.FTZ R4, R48, c[0x0][0x2d0], -R2 ;  /* 0x0000b40030047a23 */ /* 0x008fe20000010802 */
[----:B-1----:R-:W-:-:S06]  /*104f0*/  F2FP.PACK_AB R5, R233, R230 ;  /* 0x000000e6e905723e */ /* 0x002fcc00000000ff */
[----:B------:R-:W-:Y:S01]  /*10500*/  HMMA.16816.F32 R48, R8, R32, RZ ;  /* 0x000000200830723c */ /* 0x000fe200000018ff */
[----:B------:R-:W1:Y:S01]  /*10510*/  LDSM.16.MT88.4 R32, [R209+0x2500] ;  /* 0x00250000d120783b */ /* 0x000e620000004200 */
[----:B------:R3:W-:Y:S02]  /*10520*/  MUFU.EX2 R232, R4 ;  /* 0x0000000400e87308 */ /* 0x0007e40000000800 */
[----:B---3--:R-:W-:-:S06]  /*10530*/  FFMA.FTZ R4, R103, c[0x0][0x2d0], -R2 ;  /* 0x0000b40067047a23 */ /* 0x008fcc0000010802 */
[----:B------:R3:W2:Y:S02]  /*10540*/  MUFU.EX2 R231, R4 ;  /* 0x0000000400e77308 */ /* 0x0006a40000000800 */
[----:B---3--:R-:W-:Y:S01]  /*10550*/  FFMA.FTZ R4, R147, c[0x0][0x2d0], -R0 ;  /* 0x0000b40093047a23 */ /* 0x008fe20000010800 */
[----:B--2---:R-:W-:-:S05]  /*10560*/  F2FP.PACK_AB R7, R231, R232 ;  /* 0x000000e8e707723e */ /* 0x004fca00000000ff */
[----:B------:R2:W-:Y:S02]  /*10570*/  MUFU.EX2 R224, R4 ;  /* 0x0000000400e07308 */ /* 0x0005e40000000800 */
[--C-:B--2---:R-:W-:Y:S02]  /*10580*/  FFMA.FTZ R4, R148, c[0x0][0x2d0], -R0.reuse ;  /* 0x0000b40094047a23 */ /* 0x104fe40000010800 */
[----:B------:R-:W-:Y:S01]  /*10590*/  HMMA.16816.F32 R148, R8, R38, RZ ;  /* 0x000000260894723c */ /* 0x000fe200000018ff */
[----:B------:R-:W-:Y:S03]  /*105a0*/  LDSM.16.MT88.4 R36, [R210+0x2900] ;  /* 0x00290000d224783b */ /* 0x000fe60000004200 */
[----:B------:R2:W3:Y:S03]  /*105b0*/  MUFU.EX2 R223, R4 ;  /* 0x0000000400df7308 */ /* 0x0004e60000000800 */
[----:B------:R-:W-:-:S02]  /*105c0*/  FFMA.FTZ R8, R157, c[0x0][0x2d0], -R0 ;  /* 0x0000b4009d087a23 */ /* 0x000fc40000010800 */
[----:B------:R-:W-:-:S03]  /*105d0*/  IMAD.MOV.U32 R10, RZ, RZ, R169 ;  /* 0x000000ffff0a7224 */ /* 0x000fc600078e00a9 */
[----:B------:R1:W-:Y:S01]  /*105e0*/  MUFU.EX2 R221, R8 ;  /* 0x0000000800dd7308 */ /* 0x0003e20000000800 */
[----:B------:R-:W-:Y:S02]  /*105f0*/  IMAD.MOV.U32 R11, RZ, RZ, R162 ;  /* 0x000000ffff0b7224 */ /* 0x000fe400078e00a2 */
[----:B------:R-:W-:Y:S01]  /*10600*/  IMAD.MOV.U32 R9, RZ, RZ, R161 ;  /* 0x000000ffff097224 */ /* 0x000fe200078e00a1 */
[----:B--2---:R-:W-:-:S07]  /*10610*/  F2FP.PACK_AB R4, R241, R236 ;  /* 0x000000ecf104723e */ /* 0x004fce00000000ff */
[----:B------:R-:W-:Y:S01]  /*10620*/  HMMA.16816.F32 R168, R4, R24, R116 ;  /* 0x0000001804a8723c */ /* 0x000fe20000001874 */
[----:B-1----:R-:W-:-:S04]  /*10630*/  FFMA.FTZ R8, R156, c[0x0][0x2d0], -R0 ;  /* 0x0000b4009c087a23 */ /* 0x002fc80000010800 */
[----:B------:R1:W2:Y:S03]  /*10640*/  MUFU.EX2 R218, R8 ;  /* 0x0000000800da7308 */ /* 0x0002a60000000800 */
[C---:B------:R-:W-:Y:S08]  /*10650*/  HMMA.16816.F32 R164, R4.reuse, R20, R112 ;  /* 0x0000001404a4723c */ /* 0x040ff00000001870 */
[----:B------:R-:W-:Y:S01]  /*10660*/  HMMA.16816.F32 R116, R4, R16, R108 ;  /* 0x000000100474723c */ /* 0x000fe2000000186c */
[----:B-1----:R-:W-:-:S07]  /*10670*/  FFMA.FTZ R8, R146, c[0x0][0x2d0], -R3 ;  /* 0x0000b40092087a23 */ /* 0x002fce0000010803 */
[C---:B----4-:R-:W-:Y:S01]  /*10680*/  HMMA.16816.F32 R112, R4.reuse, R28, R104 ;  /* 0x0000001c0470723c */ /* 0x050fe20000001868 */
        /* <DEDUP_REMOVED lines=8> */
[C---:B------:R-:W-:Y:S01]  /*10710*/  HMMA.16816.F32 R88, R4.reuse, R34, R72 ;  /* 0x000000220458723c */ /* 0x040fe20000001848 */
[----:B------:R1:W-:Y:S07]  /*10720*/  MUFU.EX2 R201, R8 ;  /* 0x0000000800c97308 */ /* 0x0003ee0000000800 */
[----:B------:R-:W-:Y:S01]  /*10730*/  HMMA.16816.F32 R84, R4, R42, R64 ;  /* 0x0000002a0454723c */ /* 0x000fe20000001840 */
[----:B-1----:R-:W-:-:S07]  /*10740*/  FFMA.FTZ R8, R100, c[0x0][0x2d0], -R3 ;  /* 0x0000b40064087a23 */ /* 0x002fce0000010803 */
[C---:B------:R-:W-:Y:S01]  /*10750*/  HMMA.16816.F32 R100, R4.reuse, R40, R92 ;  /* 0x000000280464723c */ /* 0x040fe2000000185c */
[----:B------:R1:W1:Y:S07]  /*10760*/  MUFU.EX2 R200, R8 ;  /* 0x0000000800c87308 */ /* 0x00026e0000000800 */
[----:B------:R-:W-:Y:S07]  /*10770*/  HMMA.16816.F32 R92, R4, R30, R76 ;  /* 0x0000001e045c723c */ /* 0x000fee000000184c */
[----:B---3--:R-:W-:-:S02]  /*10780*/  F2FP.PACK_AB R4, R223, R224 ;  /* 0x000000e0df04723e */ /* 0x008fc400000000ff */
[----:B--2---:R-:W-:Y:S01]  /*10790*/  F2FP.PACK_AB R6, R218, R221 ;  /* 0x000000ddda06723e */ /* 0x004fe200000000ff */
[--C-:B-1----:R-:W-:Y:S01]  /*107a0*/  FFMA.FTZ R8, R175, c[0x0][0x2d0], -R12.reuse ;  /* 0x0000b400af087a23 */ /* 0x102fe2000001080c */
[----:B----4-:R-:W-:Y:S02]  /*107b0*/  F2FP.PACK_AB R5, R203, R202 ;  /* 0x000000cacb05723e */ /* 0x010fe400000000ff */
[----:B------:R-:W-:Y:S01]  /*107c0*/  F2FP.PACK_AB R7, R200, R201 ;  /* 0x000000c9c807723e */ /* 0x000fe200000000ff */
[----:B------:R1:W-:Y:S06]  /*107d0*/  MUFU.EX2 R199, R8 ;  /* 0x0000000800c77308 */ /* 0x0003ec0000000800 */
[C---:B------:R-:W-:Y:S08]  /*107e0*/  HMMA.16816.F32 R76, R4.reuse, R20, R60 ;  /* 0x00000014044c723c */ /* 0x040ff0000000183c */
[----:B------:R-:W-:Y:S01]  /*107f0*/  HMMA.16816.F32 R60, R4, R26, R128 ;  /* 0x0000001a043c723c */ /* 0x000fe20000001880 */
[----:B-1----:R-:W-:-:S04]  /*10800*/  FFMA.FTZ R8, R173, c[0x0][0x2d0], -R12 ;  /* 0x0000b400ad087a23 */ /* 0x002fc8000001080c */
[----:B------:R1:W2:Y:S02]  /*10810*/  MUFU.EX2 R198, R8 ;  /* 0x0000000800c67308 */ /* 0x0002a40000000800 */
[----:B------:R-:W-:Y:S01]  /*10820*/  IMAD.MOV.U32 R131, RZ, RZ, R179 ;  /* 0x000000ffff837224 */ /* 0x000fe200078e00b3 */
        /* <DEDUP_REMOVED lines=13> */
[----:B------:R-:W3:Y:S01]  /*10900*/  LDSM.16.MT88.4 R16, [R210+0x900] ;  /* 0x00090000d210783b */ /* 0x000ee20000004200 */
        /* <DEDUP_REMOVED lines=21> */
[----:B------:R-:W-:Y:S01]  /*10a60*/  HMMA.16816.F32 R120, R4, R16, R164 ;  /* 0x000000100478723c */ /* 0x000fe200000018a4 */
        /* <DEDUP_REMOVED lines=21> */
[----:B------:R2:W1:Y:S02]  /*10bc0*/  MUFU.EX2 R147, R8 ;  /* 0x0000000800937308 */ /* 0x0004640000000800 */
[----:B---3--:R-:W-:Y:S02]  /*10bd0*/  F2FP.PACK_AB R4, R176, R179 ;  /* 0x000000b3b004723e */ /* 0x008fe400000000ff */
[----:B----4-:R-:W-:Y:S01]  /*10be0*/  F2FP.PACK_AB R6, R178, R177 ;  /* 0x000000b1b206723e */ /* 0x010fe200000000ff */
[----:B--2---:R-:W-:Y:S01]  /*10bf0*/  FFMA.FTZ R8, R141, c[0x0][0x2d0], -R3 ;  /* 0x0000b4008d087a23 */ /* 0x004fe20000010803 */
[----:B-1----:R-:W-:-:S03]  /*10c00*/  F2FP.PACK_AB R5, R147, R140 ;  /* 0x0000008c9305723e */ /* 0x002fc600000000ff */
[----:B------:R1:W-:Y:S02]  /*10c10*/  MUFU.EX2 R146, R8 ;  /* 0x0000000800927308 */ /* 0x0003e40000000800 */
[----:B-1----:R-:W-:-:S06]  /*10c20*/  FFMA.FTZ R8, R13, c[0x0][0x2d0], -R3 ;  /* 0x0000b4000d087a23 */ /* 0x002fcc0000010803 */
[----:B------:R-:W1:Y:S02]  /*10c30*/  MUFU.EX2 R141, R8 ;  /* 0x00000008008d7308 */ /* 0x000e640000000800 */
[----:B-1----:R-:W-:Y:S01]  /*10c40*/  F2FP.PACK_AB R7, R141, R146 ;  /* 0x000000928d07723e */ /* 0x002fe200000000ff */
[----:B------:R-:W-:-:S06]  /*10c50*/  FFMA.FTZ R8, R228, c[0x0][0x2d0], -R12 ;  /* 0x0000b400e4087a23 */ /* 0x000fcc000001080c */
[C---:B------:R-:W-:Y:S07]  /*10c60*/  HMMA.16816.F32 R168, R4.reuse, R26, R60 ;  /* 0x0000001a04a8723c */ /* 0x040fee000000183c */
[----:B------:R-:W-:Y:S01]  /*10c70*/  IMAD.MOV.U32 R27, RZ, RZ, R131 ;  /* 0x000000ffff1b7224 */ /* 0x000fe200078e0083 */
[C---:B------:R-:W-:Y:S01]  /*10c80*/  HMMA.16816.F32 R60, R4.reuse, R18, R52 ;  /* 0x00000012043c723c */ /* 0x040fe20000001834 */
[----:B------:R1:W-:Y:S01]  /*10c90*/  MUFU.EX2 R52, R8 ;  /* 0x0000000800347308 */ /* 0x0003e20000000800 */
[----:B------:R-:W2:Y:S06]  /*10ca0*/  LDSM.16.MT88.4 R128, [R209+0x1d00] ;  /* 0x001d0000d180783b */ /* 0x000eac0000004200 */
[C---:B------:R-:W-:Y:S01]  /*10cb0*/  HMMA.16816.F32 R152, R4.reuse, R24, R80 ;  /* 0x000000180498723c */ /* 0x040fe20000001850 */
[----:B------:R-:W3:Y:S07]  /*10cc0*/  LDSM.16.MT88.4 R80, [R209+0x2d00] ;  /* 0x002d0000d150783b */ /* 0x000eee0000004200 */
[----:B------:R-:W-:Y:S01]  /*10cd0*/  HMMA.16816.F32 R48, R4, R22, R48 ;  /* 0x000000160430723c */ /* 0x000fe20000001830 */
[----:B-1----:R-:W-:-:S04]  /*10ce0*/  FFMA.FTZ R8, R229, c[0x0][0x2d0], -R12 ;  /* 0x0000b400e5087a23 */ /* 0x002fc8000001080c */
[----:B------:R1:W4:Y:S03]  /*10cf0*/  MUFU.EX2 R26, R8 ;  /* 0x00000008001a7308 */ /* 0x0003260000000800 */
[C---:B------:R-:W-:Y:S08]  /*10d00*/  HMMA.16816.F32 R116, R4.reuse, R20, R72 ;  /* 0x000000140474723c */ /* 0x040ff00000001848 */
[----:B------:R-:W-:Y:S01]  /*10d10*/  HMMA.16816.F32 R100, R4, R16, R76 ;  /* 0x000000100464723c */ /* 0x000fe2000000184c */
[----:B-1----:R-:W-:Y:S01]  /*10d20*/  FFMA.FTZ R8, R226, c[0x0][0x2d0], -R12 ;  /* 0x0000b400e2087a23 */ /* 0x002fe2000001080c */
[----:B----4-:R-:W-:-:S06]  /*10d30*/  F2FP.PACK_AB R92, R26, R52 ;  /* 0x000000341a5c723e */ /* 0x010fcc00000000ff */
[C---:B------:R-:W-:Y:S01]  /*10d40*/  HMMA.16816.F32 R68, R4.reuse, R28, R68 ;  /* 0x0000001c0444723c */ /* 0x040fe20000001844 */
[----:B------:R1:W-:Y:S07]  /*10d50*/  MUFU.EX2 R25, R8 ;  /* 0x0000000800197308 */ /* 0x0003ee0000000800 */
[C---:B------:R-:W-:Y:S08]  /*10d60*/  HMMA.16816.F32 R44, R4.reuse, R30, R44 ;  /* 0x0000001e042c723c */ /* 0x040ff0000000182c */
[----:B------:R-:W-:Y:S01]  /*10d70*/  HMMA.16816.F32 R64, R4, R32, R64 ;  /* 0x000000200440723c */ /* 0x000fe20000001840 */
[----:B-1----:R-:W-:Y:S01]  /*10d80*/  FFMA.FTZ R8, R214, c[0x0][0x2d0], -R12 ;  /* 0x0000b400d6087a23 */ /* 0x002fe2000001080c */
[----:B------:R-:W-:-:S03]  /*10d90*/  IADD3 R214, R213, 0x2c00, RZ ;  /* 0x00002c00d5d67810 */ /* 0x000fc60007ffe0ff */
[----:B------:R1:W4:Y:S03]  /*10da0*/  MUFU.EX2 R24, R8 ;  /* 0x0000000800187308 */ /* 0x0003260000000800 */
[C---:B------:R-:W-:Y:S08]  /*10db0*/  HMMA.16816.F32 R56, R4.reuse, R34, R56 ;  /* 0x000000220438723c */ /* 0x040ff00000001838 */
[----:B------:R-:W-:Y:S01]  /*10dc0*/  HMMA.16816.F32 R84, R4, R36, R192 ;  /* 0x000000240454723c */ /* 0x000fe200000018c0 */
[----:B-1----:R-:W-:Y:S01]  /*10dd0*/  FFMA.FTZ R8, R207, c[0x0][0x2d0], -R2 ;  /* 0x0000b400cf087a23 */ /* 0x002fe20000010802 */
[----:B----4-:R-:W-:-:S06]  /*10de0*/  F2FP.PACK_AB R94, R24, R25 ;  /* 0x00000019185e723e */ /* 0x010fcc00000000ff */
[----:B------:R-:W-:Y:S01]  /*10df0*/  HMMA.16816.F32 R40, R4, R38, R40 ;  /* 0x000000260428723c */ /* 0x000fe20000001828 */
[----:B------:R1:W-:Y:S01]  /*10e00*/  MUFU.EX2 R23, R8 ;  /* 0x0000000800177308 */ /* 0x0003e20000000800 */
[----:B------:R-:W4:Y:S01]  /*10e10*/  LDSM.16.MT88.4 R4, [R210+0x2d00] ;  /* 0x002d0000d204783b */ /* 0x000f220000004200 */
[----:B-1----:R-:W-:Y:S01]  /*10e20*/  FFMA.FTZ R8, R219, c[0x0][0x2d0], -R2 ;  /* 0x0000b400db087a23 */ /* 0x002fe20000010802 */
[----:B------:R-:W-:-:S05]  /*10e30*/  IADD3 R219, R213, 0x1800, RZ ;  /* 0x00001800d5db7810 */ /* 0x000fca0007ffe0ff */
[----:B------:R1:W1:Y:S02]  /*10e40*/  MUFU.EX2 R22, R8 ;  /* 0x0000000800167308 */ /* 0x0002640000000800 */
[--C-:B-1----:R-:W-:Y:S01]  /*10e50*/  FFMA.FTZ R8, R205, c[0x0][0x2d0], -R2.reuse ;  /* 0x0000b400cd087a23 */ /* 0x102fe20000010802 */
[----:B------:R-:W-:Y:S01]  /*10e60*/  F2FP.PACK_AB R93, R22, R23 ;  /* 0x00000017165d723e */ /* 0x000fe200000000ff */
        /* <DEDUP_REMOVED lines=9> */
[----:B------:R-:W-:Y:S01]  /*10f00*/  HMMA.16816.F32 R120, R92, R128, R124 ;  /* 0x000000805c78723c */ /* 0x000fe2000000187c */
[----:B-1----:R-:W-:Y:S01]  /*10f10*/  FFMA.FTZ R2, R215, c[0x0][0x2d0], -R0 ;  /* 0x0000b400d7027a23 */ /* 0x002fe20000010800 */
[----:B------:R-:W-:-:S03]  /*10f20*/  IADD3 R215, R213, 0x2800, RZ ;  /* 0x00002800d5d77810 */ /* 0x000fc60007ffe0ff */
[----:B------:R1:W2:Y:S03]  /*10f30*/  MUFU.EX2 R18, R2 ;  /* 0x0000000200127308 */ /* 0x0002a60000000800 */
[C---:B------:R-:W-:Y:S08]  /*10f40*/  HMMA.16816.F32 R124, R92.reuse, R130, R96 ;  /* 0x000000825c7c723c */ /* 0x040ff00000001860 */
[----:B---3--:R-:W-:Y:S01]  /*10f50*/  HMMA.16816.F32 R76, R92, R82, R88 ;  /* 0x000000525c4c723c */ /* 0x008fe20000001858 */
[--C-:B-1----:R-:W-:Y:S01]  /*10f60*/  FFMA.FTZ R2, R227, c[0x0][0x2d0], -R0.reuse ;  /* 0x0000b400e3027a23 */ /* 0x102fe20000010800 */
[----:B--2---:R-:W-:Y:S01]  /*10f70*/  F2FP.PACK_AB R96, R18, R19 ;  /* 0x000000131260723e */ /* 0x004fe200000000ff */
[----:B------:R-:W-:-:S05]  /*10f80*/  FFMA.FTZ R0, R222, c[0x0][0x2d0], -R0 ;  /* 0x0000b400de007a23 */ /* 0x000fca0000010800 */
[----:B----4-:R-:W-:Y:S01]  /*10f90*/  HMMA.16816.F32 R88, R92, R4, R188 ;  /* 0x000000045c58723c */ /* 0x010fe200000018bc */
        /* <DEDUP_REMOVED lines=8> */
[C---:B------:R-:W-:Y:S01]  /*11020*/  IADD3 R216, R213.reuse, 0x2400, RZ ;  /* 0x00002400d5d87810 */ /* 0x040fe20007ffe0ff */
        /* <DEDUP_REMOVED lines=21> */
[----:B------:R-:W-:-:S03]  /*11180*/  FADD.FTZ R3, R242, R11 ;  /* 0x0000000bf2037221 */ /* 0x000fc60000010000 */
        /* <DEDUP_REMOVED lines=11> */
[----:B------:R-:W-:Y:S01]  /*11240*/  IADD3 R224, R213, 0x400, RZ ;  /* 0x00000400d5e07810 */ /* 0x000fe20007ffe0ff */
        /* <DEDUP_REMOVED lines=61> */
[----:B------:R1:W-:Y:S01]  /*11620*/  STL [R1+0x4], R6 ;  /* 0x0000040601007387 */ /* 0x0003e20000100800 */
        /* <DEDUP_REMOVED lines=36> */
.L_x_1487:
[----:B-1----:R-:W2:Y:S01]  /*11870*/  LDL R0, [R1+0x64] ;  /* 0x0000640001007983 */ /* 0x002ea20000100800 */
[----:B------:R-:W-:Y:S04]  /*11880*/  DEPBAR.LE SB0, 0x0 ;  /* 0x000080000000791a */ /* 0x000fe80000000000 */
[----:B------:R-:W3:Y:S01]  /*11890*/  LDL.64 R42, [R1+0x58] ;  /* 0x00005800012a7983 */ /* 0x000ee20000100a00 */
[C---:B------:R-:W-:Y:S01]  /*118a0*/  ISETP.GE.AND P0, PT, R226.reuse, RZ, PT ;  /* 0x000000ffe200720c */ /* 0x040fe20003f06270 */
[----:B------:R-:W-:Y:S01]  /*118b0*/  IMAD.MOV.U32 R45, RZ, RZ, c[0x0][0x208] ;  /* 0x00008200ff2d7624 */ /* 0x000fe200078e00ff */
[----:B------:R-:W-:Y:S01]  /*118c0*/  MOV R46, c[0x0][0x20c] ;  /* 0x00008300002e7a02 */ /* 0x000fe20000000f00 */
[----:B------:R-:W-:Y:S02]  /*118d0*/  IMAD.MOV.U32 R235, RZ, RZ, c[0x0][0x2c4] ;  /* 0x0000b100ffeb7624 */ /* 0x000fe400078e00ff */
[----:B------:R-:W4:Y:S06]  /*118e0*/  LDL.64 R142, [R1+0x48] ;  /* 0x00004800018e7983 */ /* 0x000f2c0000100a00 */
[----:B------:R-:W4:Y:S02]  /*118f0*/  LDL R47, [R1+0x24] ;  /* 0x00002400012f7983 */ /* 0x000f240000100800 */
[----:B------:R-:W-:Y:S02]  /*11900*/  @P0 IMAD.WIDE.U32 R36, R226, c[0x0][0x208], RZ ;  /* 0x00008200e2240a25 */ /* 0x000fe400078e00ff */
[----:B------:R-:W4:Y:S02]  /*11910*/  LDL R55, [R1+0x20] ;  /* 0x0000200001377983 */ /* 0x000f240000100800 */
[----:B------:R-:W-:Y:S02]  /*11920*/  @P0 IMAD.SHL.U32 R2, R36, 0x40, RZ ;  /* 0x0000004024020824 */ /* 0x000fe400078e00ff */
[----:B------:R-:W4:Y:S04]  /*11930*/  LDL R58, [R1+0x2c] ;  /* 0x00002c00013a7983 */ /* 0x000f280000100800 */
[----:B------:R-:W4:Y:S04]  /*11940*/  LDL R54, [R1+0x28] ;  /* 0x0000280001367983 */ /* 0x000f280000100800 */
[----:B------:R-:W-:Y:S08]  /*11950*/  BAR.SYNC.DEFER_BLOCKING 0x0 ;  /* 0x0000000000007b1d */ /* 0x000ff00000010000 */
[----:B-----5:R-:W-:Y:S04]  /*11960*/  STL [R1+0x74], R213 ;  /* 0x000074d501007387 */ /* 0x020fe80000100800 */
[----:B------:R-:W-:Y:S04]  /*11970*/  STL [R1+0x78], R224 ;  /* 0x000078e001007387 */ /* 0x000fe80000100800 */
[----:B------:R-:W4:Y:S04]  /*11980*/  LDL R234, [R1+0x54] ;  /* 0x0000540001ea7983 */ /* 0x000f280000100800 */
[----:B------:R-:W4:Y:S06]  /*11990*/  LDL.64 R232, [R1+0x38] ;  /* 0x0000380001e87983 */ /* 0x000f2c0000100a00 */
[----:B------:R-:W-:Y:S08]  /*119a0*/  LDSM.16.M88.4 R64, [R211+0x6100] ;  /* 0x00610000d340783b */ /* 0x000ff00000000200 */
[----:B------:R-:W1:Y:S08]  /*119b0*/  LDSM.16.M88.4 R16, [R208+0x3100] ;  /* 0x00310000d010783b */ /* 0x000e700000000200 */
[----:B------:R-:W1:Y:S08]  /*119c0*/  LDSM.16.M88.4 R60, [R211+0x7100] ;  /* 0x00710000d33c783b */ /* 0x000e700000000200 */
[----:B------:R-:W1:Y:S08]  /*119d0*/  LDSM.16.M88.4 R32, [R208+0x3500] ;  /* 0x00350000d020783b */ /* 0x000e700000000200 */
[----:B------:R-:W4:Y:S06]  /*119e0*/  LDL.64 R230, [R1+0x40] ;  /* 0x0000400001e67983 */ /* 0x000f2c0000100a00 */
[----:B------:R-:W2:Y:S08]  /*119f0*/  LDSM.16.M88.4 R48, [R208+0x3900] ;  /* 0x00390000d030783b */ /* 0x000eb00000000200 */
[----:B------:R-:W4:Y:S01]  /*11a00*/  LDL R227, [R1+0x1c] ;  /* 0x00001c0001e37983 */ /* 0x000f220000100800 */
[-C--:B-1----:R-:W-:Y:S03]  /*11a10*/  HMMA.16816.F32 R4, R64, R16.reuse, RZ ;  /* 0x000000104004723c */ /* 0x082fe600000018ff */
[----:B------:R-:W1:Y:S05]  /*11a20*/  LDSM.16.M88.4 R148, [R208+0x3d00] ;  /* 0x003d0000d094783b */ /* 0x000e6a0000000200 */
[C---:B------:R-:W-:Y:S03]  /*11a30*/  HMMA.16816.F32 R8, R60.reuse, R16, RZ ;  /* 0x000000103c08723c */ /* 0x040fe600000018ff */
[----:B------:R-:W4:Y:S04]  /*11a40*/  LDL R228, [R1+0x30] ;  /* 0x0000300001e47983 */ /* 0x000f280000100800 */
        /* <DEDUP_REMOVED lines=8> */
[----:B-1----:R-:W4:Y:S01]  /*11ad0*/  LDL R213, [R1+0x18] ;  /* 0x0000180001d57983 */ /* 0x002f220000100800 */
[-C--:B------:R-:W-:Y:S03]  /*11ae0*/  HMMA.16816.F32 R28, R60, R34.reuse, RZ ;  /* 0x000000223c1c723c */ /* 0x080fe600000018ff */
[----:B------:R-:W1:Y:S05]  /*11af0*/  LDSM.16.M88.4 R192, [R223] ;  /* 0x00000000dfc0783b */ /* 0x000e6a0000000200 */
[C---:B------:R-:W-:Y:S03]  /*11b00*/  HMMA.16816.F32 R32, R64.reuse, R34, RZ ;  /* 0x000000224020723c */ /* 0x040fe600000018ff */
[----:B------:R-:W1:Y:S08]  /*11b10*/  LDSM.16.M88.4 R196, [R222] ;  /* 0x00000000dec4783b */ /* 0x000e700000000200 */
[----:B------:R-:W4:Y:S04]  /*11b20*/  LDL R224, [R1+0x14] ;  /* 0x0000140001e07983 */ /* 0x000f280000100800 */
[----:B------:R-:W4:Y:S04]  /*11b30*/  LDL R237, [R1+0x68] ;  /* 0x0000680001ed7983 */ /* 0x000f280000100800 */
[----:B------:R-:W4:Y:S04]  /*11b40*/  LDL R236, [R1+0x48] ;  /* 0x0000480001ec7983 */ /* 0x000f280000100800 */
[----:B------:R-:W4:Y:S01]  /*11b50*/  LDL R229, [R1+0x6c] ;  /* 0x00006c0001e57983 */ /* 0x000f220000100800 */
[----:B--2---:R-:W-:Y:S02]  /*11b60*/  ISETP.NE.AND P4, PT, R0, RZ, PT ;  /* 0x000000ff0000720c */ /* 0x004fe40003f85270 */
[----:B------:R-:W-:Y:S02]  /*11b70*/  @P0 SHF.R.S32.HI R0, RZ, 0x1f, R226 ;  /* 0x0000001fff000819 */ /* 0x000fe400000114e2 */
[----:B---3--:R-:W-:Y:S03]  /*11b80*/  @P0 IADD3 R3, P2, R2, R42, RZ ;  /* 0x0000002a02030210 */ /* 0x008fe60007f5e0ff */
[----:B------:R-:W-:Y:S01]  /*11b90*/  @P0 IMAD R0, R0, c[0x0][0x208], RZ ;  /* 0x0000820000000a24 */ /* 0x000fe200078e02ff */
[----:B------:R-:W-:Y:S03]  /*11ba0*/  @P0 LEA R52, P3, R3, c[0x0][0x1f8], 0x1 ;  /* 0x00007e0003340a11 */ /* 0x000fe600078608ff */
[----:B------:R-:W-:Y:S04]  /*11bb0*/  @P0 IMAD R0, R226, c[0x0][0x20c], R0 ;  /* 0x00008300e2000a24 */ /* 0x000fe800078e0200 */
[----:B------:R-:W-:Y:S01]  /*11bc0*/  @P0 IMAD.IADD R0, R37, 0x1, R0 ;  /* 0x0000000125000824 */ /* 0x000fe200078e0200 */
[----:B----4-:R-:W-:Y:S04]  /*11bd0*/  @P0 IADD3 R40, P1, R2, R47, RZ ;  /* 0x0000002f02280210 */ /* 0x010fe80007f3e0ff */
[----:B------:R-:W-:Y:S04]  /*11be0*/  @P0 SHF.L.U64.HI R0, R36, 0x6, R0 ;  /* 0x0000000624000819 */ /* 0x000fe80000010200 */
[C---:B------:R-:W-:Y:S01]  /*11bf0*/  @P0 IADD3.X R36, R0.reuse, R143, RZ, P2, !PT ;  /* 0x0000008f00240210 */ /* 0x040fe200017fe4ff */
[----:B------:R-:W-:Y:S01]  /*11c00*/  @P0 IMAD.X R41, R0, 0x1, R55, P1 ;  /* 0x0000000100290824 */ /* 0x000fe200008e0637 */
[C---:B------:R-:W-:Y:S02]  /*11c10*/  @P0 LEA R56, P2, R40.reuse, c[0x0][0x1f8], 0x1 ;  /* 0x00007e0028380a11 */ /* 0x040fe400078408ff */
[----:B------:R-:W-:Y:S02]  /*11c20*/  @P0 LEA.HI.X R53, R3, c[0x0][0x1fc], R36, 0x1, P3 ;  /* 0x00007f0003350a11 */ /* 0x000fe400018f0c24 */
[-C--:B------:R-:W-:Y:S01]  /*11c30*/  HMMA.16816.F32 R36, R64, R48.reuse, RZ ;  /* 0x000000304024723c */ /* 0x080fe200000018ff */
[C---:B------:R-:W-:Y:S02]  /*11c40*/  @P0 LEA R3, P1, R45.reuse, R2, 0x5 ;  /* 0x000000022d030211 */ /* 0x040fe400078228ff */
[----:B------:R-:W-:Y:S01]  /*11c50*/  @P0 LEA.HI.X R57, R40, c[0x0][0x1fc], R41, 0x1, P2 ;  /* 0x00007f0028390a11 */ /* 0x000fe200010f0c29 */
[----:B------:R-:W-:Y:S01]  /*11c60*/  @!PT LDS RZ, [RZ] ;  /* 0x00000000fffff984 */ /* 0x000fe20000000800 */
[----:B------:R-:W-:Y:S01]  /*11c70*/  @!PT LDS RZ, [RZ] ;  /* 0x00000000fffff984 */ /* 0x000fe20000000800 */
[----:B------:R-:W-:Y:S01]  /*11c80*/  @!PT LDS RZ, [RZ] ;  /* 0x00000000fffff984 */ /* 0x000fe20000000800 */
[----:B------:R2:W-:Y:S01]  /*11c90*/  @P0 LDGSTS.E.BYPASS.LTC128B.128 [R225+0x100], [R52.64], !P5 ;  /* 0x0010000034e10fae */ /* 0x0005e2000e901d46 */
[----:B------:R-:W-:Y:S02]  /*11ca0*/  @P0 IADD3 R44, P2, R2, R58, RZ ;  /* 0x0000003a022c0210 */ /* 0x000fe40007f5e0ff */
[----:B------:R-:W-:Y:S02]  /*11cb0*/  @P0 LEA.HI.X R2, R45, R0, R46, 0x5, P1 ;  /* 0x000000002d020211 */ /* 0x000fe400008f2c2e */
[----:B------:R-:W-:Y:S02]  /*11cc0*/  @P0 IADD3 R45, P1, R3, R42, RZ ;  /* 0x0000002a032d0210 */ /* 0x000fe40007f3e0ff */
[C---:B------:R-:W-:Y:S01]  /*11cd0*/  HMMA.16816.F32 R40, R60.reuse, R48, RZ ;  /* 0x000000303c28723c */ /* 0x040fe200000018ff */
[----:B------:R3:W-:Y:S01]  /*11ce0*/  @P0 LDGSTS.E.BYPASS.LTC128B.128 [R225+0x1100], [R56.64], !P6 ;  /* 0x0110000038e10fae */ /* 0x0007e2000f101d46 */
[----:B------:R-:W-:Y:S01]  /*11cf0*/  @P0 IMAD.X R46, R0, 0x1, R54, P2 ;  /* 0x00000001002e0824 */ /* 0x000fe200010e0636 */
[----:B------:R-:W-:Y:S01]  /*11d00*/  @P0 LEA R144, P2, R44, c[0x0][0x1f8], 0x1 ;  /* 0x00007e002c900a11 */ /* 0x000fe200078408ff */
[----:B------:R-:W-:Y:S01]  /*11d10*/  @P0 IMAD.X R0, R2, 0x1, R143, P1 ;  /* 0x0000000102000824 */ /* 0x000fe200008e068f */
[C---:B------:R-:W-:Y:S02]  /*11d20*/  @P0 LEA R200, P1, R45.reuse, c[0x0][0x1f8], 0x1 ;  /* 0x00007e002dc80a11 */ /* 0x040fe400078208ff */
[----:B------:R-:W-:Y:S02]  /*11d30*/  @P0 LEA.HI.X R145, R44, c[0x0][0x1fc], R46, 0x1, P2 ;  /* 0x00007f002c910a11 */ /* 0x000fe400010f0c2e */
[----:B------:R-:W-:Y:S02]  /*11d40*/  @P0 LEA.HI.X R201, R45, c[0x0][0x1fc], R0, 0x1, P1 ;  /* 0x00007f002dc90a11 */ /* 0x000fe400008f0c00 */
[----:B------:R-:W-:Y:S01]  /*11d50*/  ISETP.GE.AND P3, PT, R226, 0x1, PT ;  /* 0x00000001e200780c */ /* 0x000fe20003f66270 */
        /* <DEDUP_REMOVED lines=12> */
[----:B------:R4:W4:Y:S01]  /*11e20*/  LDL R0, [R1+0x60] ;  /* 0x0000600001007983 */ /* 0x0009220000100800 */
[-C--:B--2---:R-:W-:Y:S01]  /*11e30*/  HMMA.16816.F32 R52, R64, R148.reuse, RZ ;  /* 0x000000944034723c */ /* 0x084fe200000018ff */
[----:B------:R-:W-:Y:S01]  /*11e40*/  ISETP.NE.AND P2, PT, R235, 0x1, PT ;  /* 0x00000001eb00780c */ /* 0x000fe20003f45270 */
[----:B------:R-:W-:Y:S01]  /*11e50*/  IMAD.MOV.U32 R235, RZ, RZ, -0x40 ;  /* 0xffffffc0ffeb7424 */ /* 0x000fe200078e00ff */
[----:B------:R2:W-:Y:S05]  /*11e60*/  @P0 LDGSTS.E.BYPASS.LTC128B.128 [R225+0x1900], [R142.64], !P6 ;  /* 0x019000008ee10fae */ /* 0x0005ea000f101d46 */
[C---:B---3--:R-:W-:Y:S03]  /*11e70*/  HMMA.16816.F32 R56, R60.reuse, R148, RZ ;  /* 0x000000943c38723c */ /* 0x048fe600000018ff */
[----:B------:R3:W-:Y:S05]  /*11e80*/  @P0 LDGSTS.E.BYPASS.LTC128B.128 [R225+0x2900], [R2.64], !P4 ;  /* 0x0290000002e10fae */ /* 0x0007ea000e101d46 */
[-C--:B------:R-:W-:Y:S03]  /*11e90*/  HMMA.16816.F32 R60, R60, R150.reuse, RZ ;  /* 0x000000963c3c723c */ /* 0x080fe600000018ff */
[----:B-1----:R-:W-:Y:S05]  /*11ea0*/  LDSM.16.M88.4 R200, [R211+0x9100] ;  /* 0x00910000d3c8783b */ /* 0x002fea0000000200 */
[----:B------:R-:W-:Y:S03]  /*11eb0*/  HMMA.16816.F32 R64, R64, R150, RZ ;  /* 0x000000964040723c */ /* 0x000fe600000018ff */
[----:B------:R-:W0:Y:S05]  /*11ec0*/  LDGDEPBAR ;  /* 0x00000000000079af */ /* 0x000e2a0000000000 */
[-C--:B------:R-:W-:Y:S03]  /*11ed0*/  HMMA.16816.F32 R4, R176, R180.reuse, R4 ;  /* 0x000000b4b004723c */ /* 0x080fe60000001804 */
[----:B------:R-:W-:Y:S05]  /*11ee0*/  LDSM.16.M88.4 R148, [R211+0x8100] ;  /* 0x00810000d394783b */ /* 0x000fea0000000200 */
[C---:B------:R-:W-:Y:S03]  /*11ef0*/  HMMA.16816.F32 R8, R184.reuse, R180, R8 ;  /* 0x000000b4b808723c */ /* 0x040fe60000001808 */
[----:B------:R-:W-:Y:S05]  /*11f00*/  LDSM.16.M88.4 R204, [R208+0x4900] ;  /* 0x00490000d0cc783b */ /* 0x000fea0000000200 */
        /* <DEDUP_REMOVED lines=48> */
[----:B------:R-:W-:Y:S04]  /*12210*/  SHF.L.U32 R234, R234, 0x5, RZ ;  /* 0x00000005eaea7819 */ /* 0x000fe800000006ff */
        /* <DEDUP_REMOVED lines=25> */
[----:B------:R-:W-:Y:S01]  /*123b0*/  @P3 IADD3 R142, R3, R142, RZ ;  /* 0x0000008e038e3210 */ /* 0x000fe20007ffe0ff */
[C---:B------:R-:W-:Y:S03]  /*123c0*/  @P3 IMAD.SHL.U32 R3, R2.reuse, 0x40, RZ ;  /* 0x0000004002033824 */ /* 0x040fe600078e00ff */
[-C--:B------:R-:W-:Y:S04]  /*123d0*/  HMMA.16816.F32 R12, R184, R178.reuse, R12 ;  /* 0x000000b2b80c723c */ /* 0x080fe8000000180c */
[C---:B------:R-:W-:Y:S02]  /*123e0*/  @P3 IADD3 R143, P1, R3.reuse, R213, RZ ;  /* 0x000000d5038f3210 */ /* 0x040fe40007f3e0ff */
[----:B------:R-:W-:Y:S02]  /*123f0*/  @P3 SHF.L.U64.HI R2, R2, 0x6, R142 ;  /* 0x0000000602023819 */ /* 0x000fe4000001028e */
[C---:B------:R-:W-:Y:S01]  /*12400*/  HMMA.16816.F32 R16, R148.reuse, R178, R16 ;  /* 0x000000b29410723c */ /* 0x040fe20000001810 */
[----:B------:R-:W1:Y:S03]  /*12410*/  LDSM.16.M88.4 R176, [R212+0xa100] ;  /* 0x00a10000d4b0783b */ /* 0x000e660000000200 */
[----:B------:R-:W-:Y:S04]  /*12420*/  @P3 IADD3 R142, P0, R3, R232, RZ ;  /* 0x000000e8038e3210 */ /* 0x000fe80007f1e0ff */
[-C--:B----4-:R-:W-:Y:S04]  /*12430*/  HMMA.16816.F32 R20, R148, R192.reuse, R20 ;  /* 0x000000c09414723c */ /* 0x090fe80000001814 */
[----:B------:R-:W-:Y:S04]  /*12440*/  @P3 IMAD.X R144, R2, 0x1, R231, P0 ;  /* 0x0000000102903824 */ /* 0x000fe800000e06e7 */
[C---:B------:R-:W-:Y:S01]  /*12450*/  HMMA.16816.F32 R24, R184.reuse, R192, R24 ;  /* 0x000000c0b818723c */ /* 0x040fe20000001818 */
[----:B------:R-:W-:Y:S07]  /*12460*/  SHFL.IDX PT, R192, R0, 0x1, 0x1c1f ;  /* 0x003c1f0000c07f89 */ /* 0x000fee00000e0000 */
[-C--:B------:R-:W-:Y:S01]  /*12470*/  HMMA.16816.F32 R28, R184, R194.reuse, R28 ;  /* 0x000000c2b81c723c */ /* 0x080fe2000000181c */
[----:B------:R-:W-:Y:S07]  /*12480*/  SHFL.IDX PT, R193, R0, 0x2, 0x1c1f ;  /* 0x005c1f0000c17f89 */ /* 0x000fee00000e0000 */
[C---:B------:R-:W-:Y:S01]  /*12490*/  HMMA.16816.F32 R32, R148.reuse, R194, R32 ;  /* 0x000000c29420723c */ /* 0x040fe20000001820 */
[----:B------:R-:W2:Y:S07]  /*124a0*/  SHFL.IDX PT, R194, R0, RZ, 0x1c1f ;  /* 0x001c1fff00c27589 */ /* 0x000eae00000e0000 */
[-C--:B------:R-:W-:Y:S08]  /*124b0*/  HMMA.16816.F32 R36, R148, R196.reuse, R36 ;  /* 0x000000c49424723c */ /* 0x080ff00000001824 */
[C---:B------:R-:W-:Y:S08]  /*124c0*/  HMMA.16816.F32 R40, R184.reuse, R196, R40 ;  /* 0x000000c4b828723c */ /* 0x040ff00000001828 */
[-C--:B------:R-:W-:Y:S08]  /*124d0*/  HMMA.16816.F32 R44, R184, R198.reuse, R44 ;  /* 0x000000c6b82c723c */ /* 0x080ff0000000182c */
[C---:B------:R-:W-:Y:S08]  /*124e0*/  HMMA.16816.F32 R48, R148.reuse, R198, R48 ;  /* 0x000000c69430723c */ /* 0x040ff00000001830 */
[-C--:B------:R-:W-:Y:S08]  /*124f0*/  HMMA.16816.F32 R52, R148, R200.reuse, R52 ;  /* 0x000000c89434723c */ /* 0x080ff00000001834 */
[C---:B------:R-:W-:Y:S07]  /*12500*/  HMMA.16816.F32 R56, R184.reuse, R200, R56 ;  /* 0x000000c8b838723c */ /* 0x040fee0000001838 */
[C---:B------:R-:W-:Y:S01]  /*12510*/  @P3 LEA R200, P0, R143.reuse, c[0x0][0x1c8], 0x1 ;  /* 0x000072008fc83a11 */ /* 0x040fe200078008ff */
[-C--:B------:R-:W-:Y:S01]  /*12520*/  HMMA.16816.F32 R60, R184, R202.reuse, R60 ;  /* 0x000000cab83c723c */ /* 0x080fe2000000183c */
[----:B------:R-:W3:Y:S07]  /*12530*/  LDSM.16.M88.4 R184, [R216] ;  /* 0x00000000d8b8783b */ /* 0x000eee0000000200 */
[----:B------:R-:W-:Y:S01]  /*12540*/  HMMA.16816.F32 R64, R148, R202, R64 ;  /* 0x000000ca9440723c */ /* 0x000fe20000001840 */
[----:B------:R-:W4:Y:S06]  /*12550*/  LDSM.16.M88.4 R148, [R215] ;  /* 0x00000000d794783b */ /* 0x000f2c0000000200 */
[C---:B------:R-:W-:Y:S01]  /*12560*/  @P3 LEA R202, P2, R142.reuse, c[0x0][0x1c8], 0x1 ;  /* 0x000072008eca3a11 */ /* 0x040fe200078408ff */
[-C--:B-1----:R-:W-:Y:S05]  /*12570*/  HMMA.16816.F32 R4, R176, R180.reuse, R4 ;  /* 0x000000b4b004723c */ /* 0x082fea0000001804 */
[----:B------:R-:W-:Y:S01]  /*12580*/  @P3 LEA.HI.X R203, R142, c[0x0][0x1cc], R144, 0x1, P2 ;  /* 0x000073008ecb3a11 */ /* 0x000fe200010f0c90 */
[----:B------:R-:W-:Y:S01]  /*12590*/  IMAD R142, R226, R235, 0x1 ;  /* 0x00000001e28e7424 */ /* 0x000fe200078e02eb */
[----:B------:R-:W-:Y:S01]  /*125a0*/  @P3 IADD3.X R144, R2, R224, RZ, P1, !PT ;  /* 0x000000e002903210 */ /* 0x000fe20000ffe4ff */
[C---:B------:R-:W-:Y:S01]  /*125b0*/  HMMA.16816.F32 R8, R188.reuse, R180, R8 ;  /* 0x000000b4bc08723c */ /* 0x040fe20000001808 */
[----:B------:R-:W-:Y:S03]  /*125c0*/  IMAD.MOV.U32 R235, RZ, RZ, 0x5 ;  /* 0x00000005ffeb7424 */ /* 0x000fe600078e00ff */
[----:B------:R-:W-:Y:S02]  /*125d0*/  @P3 LEA.HI.X R201, R143, c[0x0][0x1cc], R144, 0x1, P0 ;  /* 0x000073008fc93a11 */ /* 0x000fe400000f0c90 */
[----:B------:R-:W-:Y:S02]  /*125e0*/  IADD3 R142, R236, R142, -R237 ;  /* 0x0000008eec8e7210 */ /* 0x000fe40007ffe8ed */
[-C--:B------:R-:W-:Y:S04]  /*125f0*/  HMMA.16816.F32 R12, R188, R182.reuse, R12 ;  /* 0x000000b6bc0c723c */ /* 0x080fe8000000180c */
[----:B------:R-:W-:Y:S01]  /*12600*/  @P3 IADD3 R180, P0, R234, R3, RZ ;  /* 0x00000003eab43210 */ /* 0x000fe20007f1e0ff */
[----:B------:R-:W-:Y:S01]  /*12610*/  IMAD.IADD R143, R142, 0x1, -R229 ;  /* 0x000000018e8f7824 */ /* 0x000fe200078e0ae5 */
[----:B------:R-:W-:Y:S01]  /*12620*/  @P3 IADD3 R3, P1, R3, R227, RZ ;  /* 0x000000e303033210 */ /* 0x000fe20007f3e0ff */
[----:B------:R-:W-:Y:S01]  /*12630*/  IMAD.MOV.U32 R234, RZ, RZ, c[0x0][0x1e0] ;  /* 0x00007800ffea7624 */ /* 0x000fe200078e00ff */
[C---:B------:R-:W-:Y:S04]  /*12640*/  HMMA.16816.F32 R16, R176.reuse, R182, R16 ;  /* 0x000000b6b010723c */ /* 0x040fe80000001810 */
[----:B------:R-:W-:Y:S01]  /*12650*/  SHF.L.U64.HI R234, R234, R235, c[0x0][0x1e4] ;  /* 0x00007900eaea7619 */ /* 0x000fe200000102eb */
[----:B--2---:R-:W-:Y:S03]  /*12660*/  IMAD.IADD R142, R143, 0x1, R194 ;  /* 0x000000018f8e7824 */ /* 0x004fe600078e02c2 */
[-C--:B---3--:R-:W-:Y:S04]  /*12670*/  HMMA.16816.F32 R20, R176, R184.reuse, R20 ;  /* 0x000000b8b014723c */ /* 0x088fe80000001814 */
[----:B------:R-:W-:Y:S01]  /*12680*/  @P3 IADD3.X R181, R234, R2, RZ, P0, !PT ;  /* 0x00000002eab53210 */ /* 0x000fe200007fe4ff */
[----:B------:R-:W-:Y:S01]  /*12690*/  @P3 IMAD.X R2, R2, 0x1, R228, P1 ;  /* 0x0000000102023824 */ /* 0x000fe200008e06e4 */
[----:B------:R-:W-:Y:S02]  /*126a0*/  @P3 IADD3 R0, P0, R180, R232, RZ ;  /* 0x000000e8b4003210 */ /* 0x000fe40007f1e0ff */
[C---:B------:R-:W-:Y:S04]  /*126b0*/  HMMA.16816.F32 R24, R188.reuse, R184, R24 ;  /* 0x000000b8bc18723c */ /* 0x040fe80000001818 */
[----:B------:R-:W-:Y:S02]  /*126c0*/  @P3 LEA R196, P1, R3, c[0x0][0x1c8], 0x1 ;  /* 0x0000720003c43a11 */ /* 0x000fe400078208ff */
[----:B------:R-:W-:Y:S02]  /*126d0*/  @P3 IADD3.X R144, R181, R231, RZ, P0, !PT ;  /* 0x000000e7b5903210 */ /* 0x000fe400007fe4ff */
[-C--:B------:R-:W-:Y:S04]  /*126e0*/  HMMA.16816.F32 R28, R188, R186.reuse, R28 ;  /* 0x000000babc1c723c */ /* 0x080fe8000000181c */
[C---:B------:R-:W-:Y:S02]  /*126f0*/  @P3 LEA R198, P0, R0.reuse, c[0x0][0x1c8], 0x1 ;  /* 0x0000720000c63a11 */ /* 0x040fe400078008ff */
[----:B------:R-:W-:Y:S01]  /*12700*/  @P3 LEA.HI.X R197, R3, c[0x0][0x1cc], R2, 0x1, P1 ;  /* 0x0000730003c53a11 */ /* 0x000fe200008f0c02 */
[C---:B------:R-:W-:Y:S01]  /*12710*/  IMAD.IADD R3, R143.reuse, 0x1, R192 ;  /* 0x000000018f037824 */ /* 0x040fe200078e02c0 */
[C---:B------:R-:W-:Y:S04]  /*12720*/  HMMA.16816.F32 R32, R176.reuse, R186, R32 ;  /* 0x000000bab020723c */ /* 0x040fe80000001820 */
[----:B------:R-:W-:Y:S01]  /*12730*/  @P3 LEA.HI.X R199, R0, c[0x0][0x1cc], R144, 0x1, P0 ;  /* 0x0000730000c73a11 */ /* 0x000fe200000f0c90 */
[----:B------:R-:W-:Y:S01]  /*12740*/  IMAD.IADD R0, R143, 0x1, R145 ;  /* 0x000000018f007824 */ /* 0x000fe200078e0291 */
[C---:B------:R-:W-:Y:S02]  /*12750*/  ISETP.GT.AND P0, PT, R142.reuse, RZ, PT ;  /* 0x000000ff8e00720c */ /* 0x040fe40003f04270 */
[-C--:B----4-:R-:W-:Y:S03]  /*12760*/  HMMA.16816.F32 R36, R176, R148.reuse, R36 ;  /* 0x00000094b024723c */ /* 0x090fe60000001824 */
        /* <DEDUP_REMOVED lines=15> */
[----:B------:R-:W-:Y:S02]  /*12860*/  ISETP.GT.AND P0, PT, R2, RZ, PT ;  /* 0x000000ff0200720c */ /* 0x000fe40003f04270 */
[----:B------:R-:W-:Y:S02]  /*12870*/  ISETP.GT.AND P1, PT, R0, RZ, PT ;  /* 0x000000ff0000720c */ /* 0x000fe40003f24270 */
[----:B------:R-:W-:Y:S01]  /*12880*/  FSEL R187, R8, -INF , P0 ;  /* 0xff80000008bb7808 */ /* 0x000fe20000000000 */
[----:B------:R-:W-:Y:S01]  /*12890*/  IMAD.MOV.U32 R8, RZ, RZ, R224 ;  /* 0x000000ffff087224 */ /* 0x000fe200078e00e0 */
[----:B------:R-:W-:Y:S02]  /*128a0*/  ISETP.GT.AND P0, PT, R0, 0x1, PT ;  /* 0x000000010000780c */ /* 0x000fe40003f04270 */
[----:B------:R-:W-:Y:S02]  /*128b0*/  FSEL R10, R10, -INF , P1 ;  /* 0xff8000000a0a7808 */ /* 0x000fe40000800000 */
[----:B------:R-:W-:Y:S02]  /*128c0*/  FSEL R11, R11, -INF , P0 ;  /* 0xff8000000b0b7808 */ /* 0x000fe40000000000 */
[C---:B------:R-:W-:Y:S02]  /*128d0*/  ISETP.GT.AND P0, PT, R2.reuse, 0x9, PT ;  /* 0x000000090200780c */ /* 0x040fe40003f04270 */
[----:B------:R-:W-:Y:S02]  /*128e0*/  ISETP.GT.AND P2, PT, R2, 0x1, PT ;  /* 0x000000010200780c */ /* 0x000fe40003f44270 */
[----:B------:R-:W-:Y:S02]  /*128f0*/  FSEL R13, R13, -INF , P0 ;  /* 0xff8000000d0d7808 */ /* 0x000fe40000000000 */
[----:B------:R-:W-:Y:S02]  /*12900*/  ISETP.GT.AND P0, PT, R0, 0x9, PT ;  /* 0x000000090000780c */ /* 0x000fe40003f04270 */
[----:B------:R-:W-:Y:S01]  /*12910*/  FSEL R186, R9, -INF , P2 ;  /* 0xff80000009ba7808 */ /* 0x000fe20001000000 */
[----:B------:R-:W-:Y:S01]  /*12920*/  IMAD.MOV.U32 R9, RZ, RZ, R213 ;  /* 0x000000ffff097224 */ /* 0x000fe200078e00d5 */
[----:B------:R-:W-:Y:S01]  /*12930*/  FSEL R15, R15, -INF , P0 ;  /* 0xff8000000f0f7808 */ /* 0x000fe20000000000 */
[----:B------:R-:W-:Y:S01]  /*12940*/  @!PT LDS RZ, [RZ] ;  /* 0x00000000fffff984 */ /* 0x000fe20000000800 */
[----:B------:R-:W-:Y:S01]  /*12950*/  @!PT LDS RZ, [RZ] ;  /* 0x00000000fffff984 */ /* 0x000fe20000000800 */
[----:B------:R-:W-:Y:S01]  /*12960*/  @!PT LDS RZ, [RZ] ;  /* 0x00000000fffff984 */ /* 0x000fe20000000800 */
[----:B------:R2:W-:Y:S01]  /*12970*/  @P3 LDGSTS.E.BYPASS.LTC128B.128 [R225+0x3100], [R202.64], !P5 ;  /* 0x03100000cae13fae */ /* 0x0005e2000e901d46 */
[----:B------:R-:W-:Y:S02]  /*12980*/  ISETP.GT.AND P0, PT, R142, 0x9, PT ;  /* 0x000000098e00780c */ /* 0x000fe40003f04270 */
[----:B------:R-:W-:Y:S02]  /*12990*/  FMNMX.FTZ R144, R185, R141, !PT ;  /* 0x0000008db9907209 */ /* 0x000fe40007810000 */
        /* <DEDUP_REMOVED lines=8> */
[----:B------:R-:W-:Y:S02]  /*12a20*/  ISETP.GT.AND P1, PT, R0, 0x8, PT ;  /* 0x000000080000780c */ /* 0x000fe40003f24270 */
[----:B------:R-:W-:Y:S02]  /*12a30*/  FSEL R19, R19, -INF , P0 ;  /* 0xff80000013137808 */ /* 0x000fe40000000000 */
[-C--:B------:R-:W-:Y:S01]  /*12a40*/  HMMA.16816.F32 R60, R188, R6.reuse, R60 ;  /* 0x00000006bc3c723c */ /* 0x080fe2000000183c */
[----:B------:R4:W-:Y:S02]  /*12a50*/  @P3 LDGSTS.E.BYPASS.LTC128B.128 [R225+0x3900], [R198.64], !P5 ;  /* 0x03900000c6e13fae */ /* 0x0009e4000e901d46 */
[----:B------:R-:W-:Y:S02]  /*12a60*/  ISETP.GT.AND P0, PT, R142, 0x11, PT ;  /* 0x000000118e00780c */ /* 0x000fe40003f04270 */
[----:B------:R-:W-:Y:S02]  /*12a70*/  FSEL R14, R14, -INF , P1 ;  /* 0xff8000000e0e7808 */ /* 0x000fe40000800000 */
[----:B------:R-:W-:Y:S01]  /*12a80*/  FSEL R192, R21, -INF , P0 ;  /* 0xff80000015c07808 */ /* 0x000fe20000000000 */
[----:B------:R-:W-:Y:S04]  /*12a90*/  HMMA.16816.F32 R64, R176, R6, R64 ;  /* 0x00000006b040723c */ /* 0x000fe80000001840 */
[----:B------:R-:W-:Y:S02]  /*12aa0*/  ISETP.GT.AND P0, PT, R3, 0x11, PT ;  /* 0x000000110300780c */ /* 0x000fe40003f04270 */
[----:B------:R-:W-:Y:S02]  /*12ab0*/  ISETP.GT.AND P1, PT, R142, 0x8, PT ;  /* 0x000000088e00780c */ /* 0x000fe40003f24270 */
        /* <DEDUP_REMOVED lines=9> */
[----:B------:R-:W-:Y:S02]  /*12b50*/  ISETP.GT.AND P0, PT, R0, 0x11, PT ;  /* 0x000000110000780c */ /* 0x000fe40003f04270 */
[----:B------:R-:W-:Y:S02]  /*12b60*/  FSEL R193, R20, -INF , P1 ;  /* 0xff80000014c17808 */ /* 0x000fe40000800000 */
[----:B------:R-:W-:Y:S02]  /*12b70*/  MOV R20, R227 ;  /* 0x000000e300147202 */ /* 0x000fe40000000f00 */
[----:B------:R-:W-:Y:S02]  /*12b80*/  ISETP.GT.AND P1, PT, R3, 0x10, PT ;  /* 0x000000100300780c */ /* 0x000fe40003f24270 */
[----:B------:R-:W-:Y:S02]  /*12b90*/  FSEL R227, R27, -INF , P0 ;  /* 0xff8000001be37808 */ /* 0x000fe40000000000 */
        /* <DEDUP_REMOVED lines=11> */
[----:B------:R-:W-:Y:S02]  /*12c50*/  ISETP.GT.AND P2, PT, R2, 0x19, PT ;  /* 0x000000190200780c */ /* 0x000fe40003f44270 */
[----:B------:R-:W-:Y:S02]  /*12c60*/  FMNMX.FTZ R4, R193, R4, !PT ;  /* 0x00000004c1047209 */ /* 0x000fe40007810000 */
[----:B------:R-:W-:Y:S02]  /*12c70*/  FSEL R188, R32, -INF , P0 ;  /* 0xff80000020bc7808 */ /* 0x000fe40000000000 */
[----:B------:R-:W-:Y:S02]  /*12c80*/  FSEL R207, R26, -INF , P1 ;  /* 0xff8000001acf7808 */ /* 0x000fe40000800000 */
[----:B------:R-:W-:Y:S02]  /*12c90*/  FSEL R229, R29, -INF , P2 ;  /* 0xff8000001de57808 */ /* 0x000fe40001000000 */
[----:B------:R-:W-:Y:S02]  /*12ca0*/  ISETP.GT.AND P2, PT, R142, 0x19, PT ;  /* 0x000000198e00780c */ /* 0x000fe40003f44270 */
[----:B------:R-:W-:Y:S02]  /*12cb0*/  ISETP.GT.AND P0, PT, R3, 0x19, PT ;  /* 0x000000190300780c */ /* 0x000fe40003f04270 */
[----:B------:R-:W-:Y:S02]  /*12cc0*/  FMNMX.FTZ R4, R192, R4, !PT ;  /* 0x00000004c0047209 */ /* 0x000fe40007810000 */
[----:B------:R-:W-:Y:S02]  /*12cd0*/  ISETP.GT.AND P1, PT, R0, 0x18, PT ;  /* 0x000000180000780c */ /* 0x000fe40003f24270 */
[----:B------:R-:W-:Y:S02]  /*12ce0*/  FSEL R189, R33, -INF , P2 ;  /* 0xff80000021bd7808 */ /* 0x000fe40001000000 */
[----:B------:R-:W-:Y:S02]  /*12cf0*/  FSEL R191, R35, -INF , P0 ;  /* 0xff80000023bf7808 */ /* 0x000fe40000000000 */
[----:B------:R-:W-:Y:S02]  /*12d00*/  ISETP.GT.AND P0, PT, R142, 0x20, PT ;  /* 0x000000208e00780c */ /* 0x000fe40003f04270 */
[----:B------:R-:W-:Y:S02]  /*12d10*/  FSEL R230, R30, -INF , P1 ;  /* 0xff8000001ee67808 */ /* 0x000fe40000800000 */
        /* <DEDUP_REMOVED lines=30> */
[----:B------:R-:W-:Y:S02]  /*12f00*/  ISETP.GT.AND P0, PT, R2, 0x20, PT ;  /* 0x000000200200780c */ /* 0x000fe40003f04270 */
[----:B------:R-:W-:Y:S02]  /*12f10*/  FMNMX.FTZ R145, R65, R145, !PT ;  /* 0x0000009141917209 */ /* 0x000fe40007810000 */
[----:B------:R-:W-:Y:S02]  /*12f20*/  FMNMX.FTZ R144, R184, R144, !PT ;  /* 0x00000090b8907209 */ /* 0x000fe40007810000 */
[----:B------:R-:W-:Y:S01]  /*12f30*/  FSEL R241, R40, -INF , P0 ;  /* 0xff80000028f17808 */ /* 0x000fe20000000000 */
[----:B------:R-:W2:Y:S01]  /*12f40*/  SHFL.BFLY PT, R5, R145, 0x2, 0x1f ;  /* 0x0c401f0091057f89 */ /* 0x000ea200000e0000 */
[C---:B------:R-:W-:Y:S02]  /*12f50*/  ISETP.GT.AND P1, PT, R0.reuse, 0x20, PT ;  /* 0x000000200000780c */ /* 0x040fe40003f24270 */
        /* <DEDUP_REMOVED lines=8> */
[----:B------:R-:W-:Y:S02]  /*12fe0*/  FSEL R250, R50, -INF , P1 ;  /* 0xff80000032fa7808 */ /* 0x000fe40000800000 */
[----:B------:R-:W-:Y:S02]  /*12ff0*/  ISETP.GT.AND P1, PT, R3, 0x30, PT ;  /* 0x000000300300780c */ /* 0x000fe40003f24270 */
[----:B------:R-:W-:Y:S02]  /*13000*/  FSEL R239, R51, -INF , P0 ;  /* 0xff80000033ef7808 */ /* 0x000fe40000000000 */
[----:B------:R-:W-:Y:S02]  /*13010*/  ISETP.GT.AND P0, PT, R3, 0x31, PT ;  /* 0x000000310300780c */ /* 0x000fe40003f04270 */
[----:B--2---:R-:W-:Y:S02]  /*13020*/  FMNMX.FTZ R145, R145, R5, !PT ;  /* 0x0000000591917209 */ /* 0x004fe40007810000 */
[----:B------:R-:W-:Y:S02]  /*13030*/  FMNMX.FTZ R144, R194, R144, !PT ;  /* 0x00000090c2907209 */ /* 0x000fe40007810000 */
[----:B------:R-:W-:Y:S01]  /*13040*/  FSEL R224, R54, -INF , P1 ;  /* 0xff80000036e07808 */ /* 0x000fe20000800000 */
[----:B------:R-:W1:Y:S01]  /*13050*/  SHFL.BFLY PT, R6, R145, 0x1, 0x1f ;  /* 0x0c201f0091067f89 */ /* 0x000e6200000e0000 */
        /* <DEDUP_REMOVED lines=8> */
[----:B------:R-:W-:Y:S02]  /*130e0*/  FSEL R242, R67, -INF , P0 ;  /* 0xff80000043f27808 */ /* 0x000fe40000000000 */
[----:B------:R-:W-:Y:S02]  /*130f0*/  ISETP.GT.AND P0, PT, R2, 0x28, PT ;  /* 0x000000280200780c */ /* 0x000fe40003f04270 */
[----:B------:R-:W-:Y:S02]  /*13100*/  FMNMX.FTZ R144, R191, R144, !PT ;  /* 0x00000090bf907209 */ /* 0x000fe40007810000 */
[----:B------:R-:W-:Y:S02]  /*13110*/  FMNMX.FTZ R3, R15, R3, !PT ;  /* 0x000000030f037209 */ /* 0x000fe40007810000 */
[----:B------:R-:W-:Y:S02]  /*13120*/  FSEL R51, R44, -INF , P0 ;  /* 0xff8000002c337808 */ /* 0x000fe40000000000 */
[----:B------:R-:W-:Y:S02]  /*13130*/  FMNMX.FTZ R144, R249, R144, !PT ;  /* 0x00000090f9907209 */ /* 0x000fe40007810000 */
[----:B------:R-:W-:Y:S02]  /*13140*/  ISETP.GT.AND P0, PT, R0, 0x29, PT ;  /* 0x000000290000780c */ /* 0x000fe40003f04270 */
[----:B------:R-:W-:Y:S01]  /*13150*/  FSEL R25, R66, -INF , P1 ;  /* 0xff80000042197808 */ /* 0x000fe20000800000 */
[----:B------:R-:W-:Y:S01]  /*13160*/  IMAD.MOV.U32 R66, RZ, RZ, R24 ;  /* 0x000000ffff427224 */ /* 0x000fe200078e0018 */
[----:B------:R-:W-:Y:S02]  /*13170*/  ISETP.GT.AND P2, PT, R2, 0x21, PT ;  /* 0x000000210200780c */ /* 0x000fe40003f44270 */
[----:B------:R-:W-:Y:S02]  /*13180*/  ISETP.GT.AND P1, PT, R0, 0x28, PT ;  /* 0x000000280000780c */ /* 0x000fe40003f24270 */
[----:B------:R-:W-:Y:S02]  /*13190*/  FMNMX.FTZ R3, R207, R3, !PT ;  /* 0x00000003cf037209 */ /* 0x000fe40007810000 */
[----:B------:R-:W-:Y:S02]  /*131a0*/  FMNMX.FTZ R144, R252, R144, !PT ;  /* 0x00000090fc907209 */ /* 0x000fe40007810000 */
[----:B------:R-:W-:Y:S02]  /*131b0*/  FSEL R248, R47, -INF , P0 ;  /* 0xff8000002ff87808 */ /* 0x000fe40000000000 */
[----:B------:R-:W-:Y:S02]  /*131c0*/  ISETP.GT.AND P0, PT, R2, 0x30, PT ;  /* 0x000000300200780c */ /* 0x000fe40003f04270 */
[----:B------:R-:W-:Y:S02]  /*131d0*/  FSEL R243, R41, -INF , P2 ;  /* 0xff80000029f37808 */ /* 0x000fe40001000000 */
[----:B------:R-:W-:Y:S02]  /*131e0*/  FSEL R43, R46, -INF , P1 ;  /* 0xff8000002e2b7808 */ /* 0x000fe40000800000 */
[----:B------:R-:W-:Y:S02]  /*131f0*/  FMNMX.FTZ R3, R227, R3, !PT ;  /* 0x00000003e3037209 */ /* 0x000fe40007810000 */
[C---:B------:R-:W-:Y:S01]  /*13200*/  ISETP.GT.AND P2, PT, R2.reuse, 0x29, PT ;  /* 0x000000290200780c */ /* 0x040fe20003f44270 */
[----:B----4-:R-:W-:Y:S01]  /*13210*/  IMAD.MOV.U32 R199, RZ, RZ, R43 ;  /* 0x000000ffffc77224 */ /* 0x010fe200078e002b */
[----:B------:R-:W-:Y:S02]  /*13220*/  ISETP.GT.AND P1, PT, R2, 0x31, PT ;  /* 0x000000310200780c */ /* 0x000fe40003f24270 */
[----:B------:R-:W-:Y:S02]  /*13230*/  FMNMX.FTZ R144, R250, R144, !PT ;  /* 0x00000090fa907209 */ /* 0x000fe40007810000 */
[----:B------:R-:W-:Y:S02]  /*13240*/  FSEL R56, R56, -INF , P0 ;  /* 0xff80000038387808 */ /* 0x000fe40000000000 */
[----:B------:R-:W-:Y:S02]  /*13250*/  ISETP.GT.AND P0, PT, R0, 0x30, PT ;  /* 0x000000300000780c */ /* 0x000fe40003f04270 */
[----:B------:R-:W-:Y:S02]  /*13260*/  FSEL R245, R45, -INF , P2 ;  /* 0xff8000002df57808 */ /* 0x000fe40001000000 */
[----:B------:R-:W-:Y:S02]  /*13270*/  FSEL R237, R57, -INF , P1 ;  /* 0xff80000039ed7808 */ /* 0x000fe40000800000 */
[C---:B------:R-:W-:Y:S02]  /*13280*/  ISETP.GT.AND P2, PT, R2.reuse, 0x38, PT ;  /* 0x000000380200780c */ /* 0x040fe40003f44270 */
[----:B------:R-:W-:Y:S02]  /*13290*/  ISETP.GT.AND P1, PT, R2, 0x39, PT ;  /* 0x000000390200780c */ /* 0x000fe40003f24270 */
[----:B------:R-:W-:Y:S02]  /*132a0*/  FMNMX.FTZ R2, R230, R3, !PT ;  /* 0x00000003e6027209 */ /* 0x000fe40007810000 */
[----:B-1----:R-:W-:Y:S02]  /*132b0*/  FMNMX.FTZ R145, R145, R6, !PT ;  /* 0x0000000691917209 */ /* 0x002fe40007810000 */
[----:B------:R-:W-:Y:S02]  /*132c0*/  FMNMX.FTZ R144, R239, R144, !PT ;  /* 0x00000090ef907209 */ /* 0x000fe40007810000 */
[----:B------:R-:W-:Y:S01]  /*132d0*/  FSEL R238, R58, -INF , P0 ;  /* 0xff8000003aee7808 */ /* 0x000fe20000000000 */
[----:B------:R-:W-:Y:S01]  /*132e0*/  FMUL.FTZ R149, R145, c[0x0][0x2d0] ;  /* 0x0000b40091957a20 */ /* 0x000fe20000410000 */
[----:B------:R-:W-:Y:S02]  /*132f0*/  ISETP.GT.AND P0, PT, R0, 0x31, PT ;  /* 0x000000310000780c */ /* 0x000fe40003f04270 */
[----:B------:R-:W-:Y:S02]  /*13300*/  FMNMX.FTZ R2, R231, R2, !PT ;  /* 0x00000002e7027209 */ /* 0x000fe40007810000 */
[----:B------:R-:W-:Y:S02]  /*13310*/  FMNMX.FTZ R144, R224, R144, !PT ;  /* 0x00000090e0907209 */ /* 0x000fe40007810000 */
[----:B------:R-:W-:Y:S02]  /*13320*/  FSEL R26, R59, -INF , P0 ;  /* 0xff8000003b1a7808 */ /* 0x000fe40000000000 */
[----:B------:R-:W-:Y:S02]  /*13330*/  FSETP.NEU.FTZ.AND P0, PT, R145, -INF , PT ;  /* 0xff8000009100780b */ /* 0x000fe40003f1d000 */
[----:B------:R-:W-:Y:S02]  /*13340*/  FMNMX.FTZ R2, R64, R2, !PT ;  /* 0x0000000240027209 */ /* 0x000fe40007810000 */
[----:B------:R-:W-:Y:S02]  /*13350*/  FMNMX.FTZ R144, R247, R144, !PT ;  /* 0x00000090f7907209 */ /* 0x000fe40007810000 */
[----:B------:R-:W-:Y:S02]  /*13360*/  FSEL R149, R149, RZ, P0 ;  /* 0x000000ff95957208 */ /* 0x000fe40000000000 */
[----:B------:R-:W-:Y:S02]  /*13370*/  FSEL R244, R61, -INF , P1 ;  /* 0xff8000003df47808 */ /* 0x000fe40000800000 */
[----:B------:R-:W-:Y:S01]  /*13380*/  ISETP.GT.AND P1, PT, R0, 0x38, PT ;  /* 0x000000380000780c */ /* 0x000fe20003f24270 */
[--C-:B------:R-:W-:Y:S01]  /*13390*/  FFMA.FTZ R3, R183, c[0x0][0x2d0], -R149.reuse ;  /* 0x0000b400b7037a23 */ /* 0x100fe20000010895 */
[----:B------:R-:W-:Y:S01]  /*133a0*/  FMNMX.FTZ R2, R246, R2, !PT ;  /* 0x00000002f6027209 */ /* 0x000fe20007810000 */
[----:B------:R-:W-:Y:S01]  /*133b0*/  IMAD.MOV.U32 R203, RZ, RZ, R244 ;  /* 0x000000ffffcb7224 */ /* 0x000fe200078e00f4 */
[----:B------:R-:W-:Y:S01]  /*133c0*/  FMNMX.FTZ R144, R25, R144, !PT ;  /* 0x0000009019907209 */ /* 0x000fe20007810000 */
[----:B------:R-:W-:Y:S01]  /*133d0*/  MUFU.EX2 R22, R3 ;  /* 0x0000000300167308 */ /* 0x000fe20000000800 */
[----:B------:R-:W-:Y:S02]  /*133e0*/  FSEL R213, R62, -INF , P1 ;  /* 0xff8000003ed57808 */ /* 0x000fe40000800000 */
[----:B------:R-:W-:Y:S02]  /*133f0*/  ISETP.GT.AND P1, PT, R0, 0x39, PT ;  /* 0x000000390000780c */ /* 0x000fe40003f24270 */
[----:B------:R-:W-:Y:S01]  /*13400*/  FMNMX.FTZ R0, R43, R2, !PT ;  /* 0x000000022b007209 */ /* 0x000fe20007810000 */
[----:B------:R-:W-:Y:S01]  /*13410*/  FFMA.FTZ R2, R182, c[0x0][0x2d0], -R149 ;  /* 0x0000b400b6027a23 */ /* 0x000fe20000010895 */
[----:B------:R-:W-:Y:S02]  /*13420*/  FMNMX.FTZ R144, R242, R144, !PT ;  /* 0x00000090f2907209 */ /* 0x000fe40007810000 */
[----:B------:R-:W-:Y:S01]  /*13430*/  FMNMX.FTZ R4, R187, R146, !PT ;  /* 0x00000092bb047209 */ /* 0x000fe20007810000 */
[----:B------:R1:W-:Y:S01]  /*13440*/  MUFU.EX2 R240, R2 ;  /* 0x0000000200f07308 */ /* 0x0003e20000000800 */
[----:B------:R-:W-:Y:S01]  /*13450*/  FSEL R148, R63, -INF , P1 ;  /* 0xff8000003f947808 */ /* 0x000fe20000800000 */
        /* <DEDUP_REMOVED lines=10> */
[----:B------:R-:W-:Y:S02]  /*13500*/  FSEL R27, R60, -INF , P2 ;  /* 0xff8000003c1b7808 */ /* 0x000fe40001000000 */
[----:B------:R-:W-:Y:S02]  /*13510*/  FMNMX.FTZ R4, R228, R4, !PT ;  /* 0x00000004e4047209 */ /* 0x000fe40007810000 */
[----:B-1----:R-:W-:Y:S02]  /*13520*/  @P3 IADD3 R2, P1, R180, R9, RZ ;  /* 0x00000009b4023210 */ /* 0x002fe40007f3e0ff */
[----:B--2---:R-:W-:Y:S02]  /*13530*/  FMNMX.FTZ R144, R144, R5, !PT ;  /* 0x0000000590907209 */ /* 0x004fe40007810000 */
[----:B------:R-:W-:Y:S02]  /*13540*/  @P3 IADD3.X R5, R181, R8, RZ, P1, !PT ;  /* 0x00000008b5053210 */ /* 0x000fe40000ffe4ff */
[C---:B------:R-:W-:Y:S01]  /*13550*/  @P3 LEA R8, P1, R2.reuse, c[0x0][0x1c8], 0x1 ;  /* 0x0000720002083a11 */ /* 0x040fe200078208ff */
[----:B------:R-:W1:Y:S01]  /*13560*/  SHFL.BFLY PT, R7, R144, 0x1, 0x1f ;  /* 0x0c201f0090077f89 */ /* 0x000e6200000e0000 */
[----:B------:R-:W-:Y:S02]  /*13570*/  FMNMX.FTZ R4, R229, R4, !PT ;  /* 0x00000004e5047209 */ /* 0x000fe40007810000 */
[----:B------:R-:W-:Y:S01]  /*13580*/  @P3 LEA.HI.X R9, R2, c[0x0][0x1cc], R5, 0x1, P1 ;  /* 0x0000730002093a11 */ /* 0x000fe200008f0c05 */
[----:B------:R-:W-:Y:S01]  /*13590*/  FFMA.FTZ R2, R16, c[0x0][0x2d0], -R149 ;  /* 0x0000b40010027a23 */ /* 0x000fe20000010895 */
[----:B------:R-:W-:Y:S02]  /*135a0*/  @P3 IADD3 R3, P1, R180, R20, RZ ;  /* 0x00000014b4033210 */ /* 0x000fe40007f3e0ff */
[----:B------:R-:W-:Y:S01]  /*135b0*/  FMNMX.FTZ R4, R241, R4, !PT ;  /* 0x00000004f1047209 */ /* 0x000fe20007810000 */
[----:B------:R2:W-:Y:S01]  /*135c0*/  MUFU.EX2 R20, R2 ;  /* 0x0000000200147308 */ /* 0x0005e20000000800 */
[----:B------:R-:W-:Y:S01]  /*135d0*/  FMNMX.FTZ R0, R148, R0, !PT ;  /* 0x0000000094007209 */ /* 0x000fe20007810000 */
[----:B------:R-:W-:Y:S01]  /*135e0*/  @P3 IMAD.X R5, R181, 0x1, R143, P1 ;  /* 0x00000001b5053824 */ /* 0x000fe200008e068f */
[----:B------:R-:W-:Y:S01]  /*135f0*/  FMNMX.FTZ R4, R243, R4, !PT ;  /* 0x00000004f3047209 */ /* 0x000fe20007810000 */
[----:B------:R4:W-:Y:S01]  /*13600*/  @P3 LDGSTS.E.BYPASS.LTC128B.128 [R225+0x4900], [R8.64], !P6 ;  /* 0x0490000008e13fae */ /* 0x0009e2000f101d46 */
[----:B------:R-:W-:Y:S02]  /*13610*/  MOV R67, R251 ;  /* 0x000000fb00437202 */ /* 0x000fe40000000f00 */
[----:B------:R-:W-:Y:S02]  /*13620*/  FMNMX.FTZ R4, R51, R4, !PT ;  /* 0x0000000433047209 */ /* 0x000fe40007810000 */
[----:B------:R-:W-:Y:S02]  /*13630*/  MOV R201, R245 ;  /* 0x000000f500c97202 */ /* 0x000fe40000000f00 */
[----:B------:R-:W-:Y:S04]  /*13640*/  FMNMX.FTZ R4, R245, R4, !PT ;  /* 0x00000004f5047209 */ /* 0x000fe80007810000 */
[----:B------:R-:W-:Y:S02]  /*13650*/  FMNMX.FTZ R4, R56, R4, !PT ;  /* 0x0000000438047209 */ /* 0x000fe40007810000 */
[----:B-1----:R-:W-:Y:S02]  /*13660*/  FMNMX.FTZ R144, R144, R7, !PT ;  /* 0x0000000790907209 */ /* 0x002fe40007810000 */
[----:B------:R-:W-:Y:S02]  /*13670*/  FMNMX.FTZ R4, R237, R4, !PT ;  /* 0x00000004ed047209 */ /* 0x000fe40007810000 */
[C---:B------:R-:W-:Y:S01]  /*13680*/  FSETP.NEU.FTZ.AND P2, PT, R144.reuse, -INF , PT ;  /* 0xff8000009000780b */ /* 0x040fe20003f5d000 */
[----:B------:R-:W-:Y:S01]  /*13690*/  FMUL.FTZ R150, R144, c[0x0][0x2d0] ;  /* 0x0000b40090967a20 */ /* 0x000fe20000410000 */
[----:B------:R-:W-:Y:S01]  /*136a0*/  FMNMX.FTZ R4, R27, R4, !PT ;  /* 0x000000041b047209 */ /* 0x000fe20007810000 */
[----:B--2---:R-:W1:Y:S03]  /*136b0*/  SHFL.BFLY PT, R2, R0, 0x2, 0x1f ;  /* 0x0c401f0000027f89 */ /* 0x004e6600000e0000 */
[----:B------:R-:W-:Y:S02]  /*136c0*/  FMNMX.FTZ R4, R244, R4, !PT ;  /* 0x00000004f4047209 */ /* 0x000fe40007810000 */
[----:B------:R-:W-:Y:S03]  /*136d0*/  FSEL R150, R150, RZ, P2 ;  /* 0x000000ff96967208 */ /* 0x000fe60001000000 */
[----:B------:R-:W2:Y:S01]  /*136e0*/  SHFL.BFLY PT, R6, R4, 0x2, 0x1f ;  /* 0x0c401f0004067f89 */ /* 0x000ea200000e0000 */
[----:B-1----:R-:W-:Y:S01]  /*136f0*/  FMNMX.FTZ R0, R0, R2, !PT ;  /* 0x0000000200007209 */ /* 0x002fe20007810000 */
[--C-:B------:R-:W-:Y:S04]  /*13700*/  FFMA.FTZ R2, R18, c[0x0][0x2d0], -R150.reuse ;  /* 0x0000b40012027a23 */ /* 0x100fe80000010896 */
[----:B------:R1:W-:Y:S01]  /*13710*/  MUFU.EX2 R49, R2 ;  /* 0x0000000200317308 */ /* 0x0003e20000000800 */
[----:B--2---:R-:W-:Y:S02]  /*13720*/  FMNMX.FTZ R4, R4, R6, !PT ;  /* 0x0000000604047209 */ /* 0x004fe40007810000 */
[C---:B------:R-:W-:Y:S03]  /*13730*/  @P3 LEA R6, P1, R3.reuse, c[0x0][0x1c8], 0x1 ;  /* 0x0000720003063a11 */ /* 0x040fe600078208ff */
[----:B------:R-:W2:Y:S01]  /*13740*/  SHFL.BFLY PT, R143, R4, 0x1, 0x1f ;  /* 0x0c201f00048f7f89 */ /* 0x000ea200000e0000 */
[----:B------:R-:W-:Y:S01]  /*13750*/  @P3 LEA.HI.X R7, R3, c[0x0][0x1cc], R5, 0x1, P1 ;  /* 0x0000730003073a11 */ /* 0x000fe200008f0c05 */
[----:B------:R-:W-:Y:S04]  /*13760*/  FFMA.FTZ R3, R17, c[0x0][0x2d0], -R149 ;  /* 0x0000b40011037a23 */ /* 0x000fe80000010895 */
[----:B------:R3:W-:Y:S02]  /*13770*/  MUFU.EX2 R48, R3 ;  /* 0x0000000300307308 */ /* 0x0007e40000000800 */
[----:B------:R4:W-:Y:S08]  /*13780*/  @P3 LDGSTS.E.BYPASS.LTC128B.128 [R225+0x5900], [R6.64], !P4 ;  /* 0x0590000006e13fae */ /* 0x0009f0000e101d46 */
[----:B-1----:R-:W1:Y:S01]  /*13790*/  SHFL.BFLY PT, R2, R0, 0x1, 0x1f ;  /* 0x0c201f0000027f89 */ /* 0x002e6200000e0000 */
[----:B--2---:R-:W-:Y:S01]  /*137a0*/  FMNMX.FTZ R143, R4, R143, !PT ;  /* 0x0000008f048f7209 */ /* 0x004fe20007810000 */
[--C-:B------:R-:W-:Y:S06]  /*137b0*/  FFMA.FTZ R4, R19, c[0x0][0x2d0], -R150.reuse ;  /* 0x0000b40013047a23 */ /* 0x100fec0000010896 */
[----:B------:R-:W-:Y:S01]  /*137c0*/  LDSM.16.MT88.4 R36, [R210+0x100] ;  /* 0x00010000d224783b */ /* 0x000fe20000004200 */
[C---:B------:R-:W-:Y:S01]  /*137d0*/  FSETP.NEU.FTZ.AND P1, PT, R143.reuse, -INF , PT ;  /* 0xff8000008f00780b */ /* 0x040fe20003f3d000 */
[----:B------:R-:W-:Y:S01]  /*137e0*/  FMUL.FTZ R151, R143, c[0x0][0x2d0] ;  /* 0x0000b4008f977a20 */ /* 0x000fe20000410000 */
[----:B------:R2:W2:Y:S01]  /*137f0*/  MUFU.EX2 R46, R4 ;  /* 0x00000004002e7308 */ /* 0x0004a20000000800 */
[--C-:B---3--:R-:W-:Y:S02]  /*13800*/  FFMA.FTZ R3, R185, c[0x0][0x2d0], -R150.reuse ;  /* 0x0000b400b9037a23 */ /* 0x108fe40000010896 */
[----:B------:R-:W-:Y:S01]  /*13810*/  IMAD.MOV.U32 R185, RZ, RZ, R27 ;  /* 0x000000ffffb97224 */ /* 0x000fe200078e001b */
[----:B------:R-:W-:Y:S01]  /*13820*/  FSEL R151, R151, RZ, P1 ;  /* 0x000000ff97977208 */ /* 0x000fe20000800000 */
[----:B------:R-:W-:Y:S05]  /*13830*/  LDSM.16.MT88.4 R52, [R209+0x1100] ;  /* 0x00110000d134783b */ /* 0x000fea0000004200 */
[----:B------:R3:W-:Y:S01]  /*13840*/  MUFU.EX2 R28, R3 ;  /* 0x00000003001c7308 */ /* 0x0007e20000000800 */
[----:B-1----:R-:W-:Y:S01]  /*13850*/  FMNMX.FTZ R142, R0, R2, !PT ;  /* 0x00000002008e7209 */ /* 0x002fe20007810000 */
[--C-:B------:R-:W-:Y:S01]  /*13860*/  FFMA.FTZ R0, R12, c[0x0][0x2d0], -R151.reuse ;  /* 0x0000b4000c007a23 */ /* 0x100fe20000010897 */
[----:B------:R-:W-:Y:S01]  /*13870*/  FSEL R2, R144, RZ, P2 ;  /* 0x000000ff90027208 */ /* 0x000fe20001000000 */
[----:B------:R-:W0:Y:S06]  /*13880*/  LDGDEPBAR ;  /* 0x00000000000079af */ /* 0x000e2c0000000000 */
[----:B------:R1:W-:Y:S01]  /*13890*/  MUFU.EX2 R50, R0 ;  /* 0x0000000000327308 */ /* 0x0003e20000000800 */
[--C-:B--2---:R-:W-:Y:S01]  /*138a0*/  FFMA.FTZ R4, R187, c[0x0][0x2d0], -R151.reuse ;  /* 0x0000b400bb047a23 */ /* 0x104fe20000010897 */
[----:B------:R-:W-:Y:S02]  /*138b0*/  F2FP.PACK_AB R179, R46, R49 ;  /* 0x000000312eb3723e */ /* 0x000fe400000000ff */
[----:B------:R-:W-:Y:S06]  /*138c0*/  MOV R187, R26 ;  /* 0x0000001a00bb7202 */ /* 0x000fec0000000f00 */
[----:B------:R2:W2:Y:S01]  /*138d0*/  MUFU.EX2 R21, R4 ;  /* 0x0000000400157308 */ /* 0x0004a20000000800 */
[----:B---3--:R-:W-:Y:S02]  /*138e0*/  FFMA.FTZ R3, R184, c[0x0][0x2d0], -R150 ;  /* 0x0000b400b8037a23 */ /* 0x008fe40000010896 */
[----:B------:R-:W-:Y:S07]  /*138f0*/  FMUL.FTZ R184, R142, c[0x0][0x2d0] ;  /* 0x0000b4008eb87a20 */ /* 0x000fee0000410000 */
[----:B------:R3:W-:Y:S01]  /*13900*/  MUFU.EX2 R47, R3 ;  /* 0x00000003002f7308 */ /* 0x0007e20000000800 */
[--C-:B-1----:R-:W-:Y:S09]  /*13910*/  FFMA.FTZ R0, R13, c[0x0][0x2d0], -R151.reuse ;  /* 0x0000b4000d007a23 */ /* 0x102ff20000010897 */
[----:B------:R1:W-:Y:S01]  /*13920*/  MUFU.EX2 R17, R0 ;  /* 0x0000000000117308 */ /* 0x0003e20000000800 */
[----:B--2---:R-:W-:Y:S01]  /*13930*/  FFMA.FTZ R4, R186, c[0x0][0x2d0], -R151 ;  /* 0x0000b400ba047a23 */ /* 0x004fe20000010897 */
[----:B------:R-:W-:Y:S01]  /*13940*/  MOV R197, R21 ;  /* 0x0000001500c57202 */ /* 0x000fe20000000f00 */
[----:B------:R-:W-:Y:S07]  /*13950*/  IMAD.MOV.U32 R186, RZ, RZ, R22 ;  /* 0x000000ffffba7224 */ /* 0x000fee00078e0016 */
[----:B------:R2:W2:Y:S01]  /*13960*/  MUFU.EX2 R5, R4 ;  /* 0x0000000400057308 */ /* 0x0004a20000000800 */
[----:B------:R-:W-:Y:S02]  /*13970*/  F2FP.PACK_AB R176, R186, R240 ;  /* 0x000000f0bab0723e */ /* 0x000fe400000000ff */
[----:B---3--:R-:W-:Y:S02]  /*13980*/  FSEL R3, R145, RZ, P0 ;  /* 0x000000ff91037208 */ /* 0x008fe40000000000 */
[----:B------:R-:W-:Y:S04]  /*13990*/  FSETP.NEU.FTZ.AND P0, PT, R142, -INF , PT ;  /* 0xff8000008e00780b */ /* 0x000fe80003f1d000 */
[----:B------:R-:W-:Y:S05]  /*139a0*/  FSEL R184, R184, RZ, P0 ;  /* 0x000000ffb8b87208 */ /* 0x000fea0000000000 */
[--C-:B-1----:R-:W-:Y:S04]  /*139b0*/  FFMA.FTZ R0, R10, c[0x0][0x2d0], -R184.reuse ;  /* 0x0000b4000a007a23 */ /* 0x102fe800000108b8 */
[----:B------:R1:W-:Y:S01]  /*139c0*/  MUFU.EX2 R44, R0 ;  /* 0x00000000002c7308 */ /* 0x0003e20000000800 */
[--C-:B--2---:R-:W-:Y:S01]  /*139d0*/  FFMA.FTZ R4, R15, c[0x0][0x2d0], -R184.reuse ;  /* 0x0000b4000f047a23 */ /* 0x104fe200000108b8 */
[----:B------:R-:W-:Y:S08]  /*139e0*/  MOV R198, R5 ;  /* 0x0000000500c67202 */ /* 0x000ff00000000f00 */
        /* <DEDUP_REMOVED lines=8> */
[----:B-1----:R-:W-:Y:S02]  /*13a70*/  FADD.FTZ R0, -R3, R140 ;  /* 0x0000008c03007221 */ /* 0x002fe40000010100 */
[----:B--2---:R-:W-:Y:S02]  /*13a80*/  IMAD.MOV.U32 R196, RZ, RZ, R19 ;  /* 0x000000ffffc47224 */ /* 0x004fe400078e0013 */
[----:B------:R-:W-:Y:S04]  /*13a90*/  FMUL.FTZ R0, R0, c[0x0][0x2d0] ;  /* 0x0000b40000007a20 */ /* 0x000fe80000410000 */
[----:B------:R1:W2:Y:S02]  /*13aa0*/  MUFU.EX2 R140, R0 ;  /* 0x00000000008c7308 */ /* 0x0002a40000000800 */
[----:B-1----:R-:W-:Y:S01]  /*13ab0*/  FADD.FTZ R0, -R2, R141 ;  /* 0x0000008d02007221 */ /* 0x002fe20000010100 */
[----:B------:R-:W-:Y:S01]  /*13ac0*/  FSEL R2, R143, RZ, P1 ;  /* 0x000000ff8f027208 */ /* 0x000fe20000800000 */
[----:B--2---:R-:W-:Y:S02]  /*13ad0*/  FMUL.FTZ R4, R140, R152 ;  /* 0x000000988c047220 */ /* 0x004fe40000410000 */
[----:B------:R-:W-:Y:S02]  /*13ae0*/  FMUL.FTZ R0, R0, c[0x0][0x2d0] ;  /* 0x0000b40000007a20 */ /* 0x000fe40000410000 */
[C---:B------:R-:W-:Y:S01]  /*13af0*/  FMUL.FTZ R5, R140.reuse, R153 ;  /* 0x000000998c057220 */ /* 0x040fe20000410000 */
[----:B------:R-:W-:Y:S01]  /*13b00*/  MOV R153, R46 ;  /* 0x0000002e00997202 */ /* 0x000fe20000000f00 */
[----:B------:R1:W2:Y:S01]  /*13b10*/  MUFU.EX2 R141, R0 ;  /* 0x00000000008d7308 */ /* 0x0002a20000000800 */
        /* <DEDUP_REMOVED lines=13> */
[C---:B--2---:R-:W-:Y:S02]  /*13bf0*/  FMUL.FTZ R18, R141.reuse, R166 ;  /* 0x000000a68d127220 */ /* 0x044fe40000410000 */
[----:B------:R-:W-:Y:S02]  /*13c00*/  FMUL.FTZ R0, R0, c[0x0][0x2d0] ;  /* 0x0000b40000007a20 */ /* 0x000fe40000410000 */
[----:B------:R-:W-:Y:S02]  /*13c10*/  IMAD.MOV.U32 R166, RZ, RZ, R238 ;  /* 0x000000ffffa67224 */ /* 0x000fe400078e00ee */
[----:B------:R1:W2:Y:S01]  /*13c20*/  MUFU.EX2 R3, R0 ;  /* 0x0000000000037308 */ /* 0x0002a20000000800 */
[C---:B------:R-:W-:Y:S02]  /*13c30*/  FMUL.FTZ R19, R141.reuse, R167 ;  /* 0x000000a78d137220 */ /* 0x040fe40000410000 */
[----:B------:R-:W-:Y:S02]  /*13c40*/  IMAD.MOV.U32 R167, RZ, RZ, R237 ;  /* 0x000000ffffa77224 */ /* 0x000fe400078e00ed */
[----:B------:R-:W-:Y:S02]  /*13c50*/  IMAD.MOV.U32 R146, RZ, RZ, R20 ;  /* 0x000000ffff927224 */ /* 0x000fe400078e0014 */
[----:B------:R-:W3:Y:S01]  /*13c60*/  LDSM.16.MT88.4 R20, [R209+0x100] ;  /* 0x00010000d114783b */ /* 0x000ee20000004200 */
[C---:B----4-:R-:W-:Y:S01]  /*13c70*/  FMUL.FTZ R6, R141.reuse, R154 ;  /* 0x0000009a8d067220 */ /* 0x050fe20000410000 */
[----:B------:R-:W-:Y:S01]  /*13c80*/  MOV R154, R17 ;  /* 0x00000011009a7202 */ /* 0x000fe20000000f00 */
[----:B------:R-:W-:Y:S01]  /*13c90*/  FMUL.FTZ R7, R141, R155 ;  /* 0x0000009b8d077220 */ /* 0x000fe20000410000 */
[----:B------:R-:W-:Y:S01]  /*13ca0*/  F2FP.PACK_AB R178, R48, R146 ;  /* 0x0000009230b2723e */ /* 0x000fe200000000ff */
[----:B------:R-:W-:Y:S01]  /*13cb0*/  IMAD.MOV.U32 R155, RZ, RZ, R16 ;  /* 0x000000ffff9b7224 */ /* 0x000fe200078e0010 */
[----:B------:R-:W-:Y:S01]  /*13cc0*/  F2FP.PACK_AB R182, R154, R50 ;  /* 0x000000329ab6723e */ /* 0x000fe200000000ff */
[C---:B------:R-:W-:Y:S02]  /*13cd0*/  FMUL.FTZ R16, R140.reuse, R164 ;  /* 0x000000a48c107220 */ /* 0x040fe40000410000 */
[----:B------:R-:W-:Y:S01]  /*13ce0*/  FMUL.FTZ R17, R140, R165 ;  /* 0x000000a58c117220 */ /* 0x000fe20000410000 */
[----:B------:R-:W-:Y:S01]  /*13cf0*/  F2FP.PACK_AB R183, R155, R196 ;  /* 0x000000c49bb7723e */ /* 0x000fe200000000ff */
[----:B------:R-:W-:Y:S02]  /*13d00*/  IMAD.MOV.U32 R165, RZ, RZ, R25 ;  /* 0x000000ffffa57224 */ /* 0x000fe400078e0019 */
[C---:B------:R-:W-:Y:S02]  /*13d10*/  FMUL.FTZ R34, R141.reuse, R114 ;  /* 0x000000728d227220 */ /* 0x040fe40000410000 */
[----:B------:R-:W-:Y:S02]  /*13d20*/  FMUL.FTZ R35, R141, R115 ;  /* 0x000000738d237220 */ /* 0x000fe40000410000 */
[----:B-1----:R-:W-:Y:S01]  /*13d30*/  FADD.FTZ R0, -R2, R147 ;  /* 0x0000009302007221 */ /* 0x002fe20000010100 */
[----:B------:R-:W-:Y:S01]  /*13d40*/  LDSM.16.MT88.4 R112, [R210+0x500] ;  /* 0x00050000d270783b */ /* 0x000fe20000004200 */
[----:B------:R-:W-:Y:S02]  /*13d50*/  FFMA.FTZ R2, R193, c[0x0][0x2d0], -R149 ;  /* 0x0000b400c1027a23 */ /* 0x000fe40000010895 */
[----:B------:R-:W-:Y:S02]  /*13d60*/  FMUL.FTZ R0, R0, c[0x0][0x2d0] ;  /* 0x0000b40000007a20 */ /* 0x000fe40000410000 */
[----:B------:R1:W-:Y:S01]  /*13d70*/  MUFU.EX2 R251, R2 ;  /* 0x0000000200fb7308 */ /* 0x0003e20000000800 */
[C---:B--2---:R-:W-:Y:S01]  /*13d80*/  FMUL.FTZ R9, R3.reuse, R157 ;  /* 0x0000009d03097220 */ /* 0x044fe20000410000 */
[----:B------:R-:W-:Y:S01]  /*13d90*/  MOV R157, R242 ;  /* 0x000000f2009d7202 */ /* 0x000fe20000000f00 */
[C---:B------:R-:W-:Y:S02]  /*13da0*/  FMUL.FTZ R8, R3.reuse, R156 ;  /* 0x0000009c03087220 */ /* 0x040fe40000410000 */
[----:B------:R-:W-:Y:S02]  /*13db0*/  IMAD.MOV.U32 R156, RZ, RZ, R44 ;  /* 0x000000ffff9c7224 */ /* 0x000fe400078e002c */
[C---:B------:R-:W-:Y:S02]  /*13dc0*/  FMUL.FTZ R44, R3.reuse, R124 ;  /* 0x0000007c032c7220 */ /* 0x040fe40000410000 */
[----:B------:R-:W-:Y:S01]  /*13dd0*/  IMAD.MOV.U32 R124, RZ, RZ, R241 ;  /* 0x000000ffff7c7224 */ /* 0x000fe200078e00f1 */
[----:B------:R-:W2:Y:S01]  /*13de0*/  MUFU.EX2 R0, R0 ;  /* 0x0000000000007308 */ /* 0x000ea20000000800 */
[C---:B------:R-:W-:Y:S01]  /*13df0*/  FMUL.FTZ R45, R3.reuse, R125 ;  /* 0x0000007d032d7220 */ /* 0x040fe20000410000 */
[----:B------:R-:W-:Y:S01]  /*13e00*/  MOV R125, R239 ;  /* 0x000000ef007d7202 */ /* 0x000fe20000000f00 */
[----:B------:R-:W-:Y:S02]  /*13e10*/  IMAD.MOV.U32 R193, RZ, RZ, R236 ;  /* 0x000000ffffc17224 */ /* 0x000fe400078e00ec */
[C---:B------:R-:W-:Y:S01]  /*13e20*/  FMUL.FTZ R40, R3.reuse, R120 ;  /* 0x0000007803287220 */ /* 0x040fe20000410000 */
[----:B------:R-:W-:Y:S01]  /*13e30*/  MOV R120, R235 ;  /* 0x000000eb00787202 */ /* 0x000fe20000000f00 */
[----:B------:R-:W-:Y:S02]  /*13e40*/  IMAD.MOV.U32 R147, RZ, RZ, R28 ;  /* 0x000000ffff937224 */ /* 0x000fe400078e001c */
[C---:B------:R-:W-:Y:S02]  /*13e50*/  FMUL.FTZ R12, R3.reuse, R160 ;  /* 0x000000a0030c7220 */ /* 0x040fe40000410000 */
[----:B------:R-:W-:Y:S01]  /*13e60*/  FMUL.FTZ R13, R3, R161 ;  /* 0x000000a1030d7220 */ /* 0x000fe20000410000 */
[----:B------:R-:W-:Y:S01]  /*13e70*/  F2FP.PACK_AB R177, R47, R147 ;  /* 0x000000932fb1723e */ /* 0x000fe200000000ff */
[C---:B------:R-:W-:Y:S01]  /*13e80*/  FMUL.FTZ R24, R3.reuse, R104 ;  /* 0x0000006803187220 */ /* 0x040fe20000410000 */
[----:B------:R-:W-:Y:S01]  /*13e90*/  MOV R161, R49 ;  /* 0x0000003100a17202 */ /* 0x000fe20000000f00 */
[----:B-1----:R-:W-:Y:S02]  /*13ea0*/  FFMA.FTZ R2, R192, c[0x0][0x2d0], -R149 ;  /* 0x0000b400c0027a23 */ /* 0x002fe40000010895 */
[----:B------:R-:W-:Y:S02]  /*13eb0*/  IMAD.MOV.U32 R192, RZ, RZ, R248 ;  /* 0x000000ffffc07224 */ /* 0x000fe400078e00f8 */
[-C--:B---3--:R-:W-:Y:S01]  /*13ec0*/  HMMA.16816.F32 R4, R176, R20.reuse, R4 ;  /* 0x00000014b004723c */ /* 0x088fe20000001804 */
[----:B------:R1:W-:Y:S02]  /*13ed0*/  MUFU.EX2 R248, R2 ;  /* 0x0000000200f87308 */ /* 0x0003e40000000800 */
[C---:B------:R-:W-:Y:S02]  /*13ee0*/  FMUL.FTZ R25, R3.reuse, R105 ;  /* 0x0000006903197220 */ /* 0x040fe40000410000 */
[C---:B--2---:R-:W-:Y:S01]  /*13ef0*/  FMUL.FTZ R11, R0.reuse, R159 ;  /* 0x0000009f000b7220 */ /* 0x044fe20000410000 */
[----:B------:R-:W-:Y:S01]  /*13f00*/  MOV R159, R247 ;  /* 0x000000f7009f7202 */ /* 0x000fe20000000f00 */
[C---:B------:R-:W-:Y:S02]  /*13f10*/  FMUL.FTZ R10, R0.reuse, R158 ;  /* 0x0000009e000a7220 */ /* 0x040fe40000410000 */
[----:B------:R-:W-:Y:S03]  /*13f20*/  IMAD.MOV.U32 R158, RZ, RZ, R240 ;  /* 0x000000ffff9e7224 */ /* 0x000fe600078e00f0 */
[C---:B------:R-:W-:Y:S02]  /*13f30*/  FMUL.FTZ R46, R0.reuse, R126 ;  /* 0x0000007e002e7220 */ /* 0x040fe40000410000 */
[C---:B------:R-:W-:Y:S04]  /*13f40*/  HMMA.16816.F32 R8, R180.reuse, R20, R8 ;  /* 0x00000014b408723c */ /* 0x040fe80000001808 */
[----:B------:R-:W-:Y:S02]  /*13f50*/  IMAD.MOV.U32 R126, RZ, RZ, R234 ;  /* 0x000000ffff7e7224 */ /* 0x000fe400078e00ea */
[C---:B------:R-:W-:Y:S02]  /*13f60*/  FMUL.FTZ R14, R0.reuse, R162 ;  /* 0x000000a2000e7220 */ /* 0x040fe40000410000 */
[----:B------:R-:W-:Y:S04]  /*13f70*/  FMUL.FTZ R15, R0, R163 ;  /* 0x000000a3000f7220 */ /* 0x000fe80000410000 */
[--C-:B-1----:R-:W-:Y:S02]  /*13f80*/  FFMA.FTZ R2, R194, c[0x0][0x2d0], -R150.reuse ;  /* 0x0000b400c2027a23 */ /* 0x102fe40000010896 */
[C---:B------:R-:W-:Y:S01]  /*13f90*/  FMUL.FTZ R20, R140.reuse, R100 ;  /* 0x000000648c147220 */ /* 0x040fe20000410000 */
[-C--:B------:R-:W-:Y:S01]  /*13fa0*/  HMMA.16816.F32 R12, R180, R22.reuse, R12 ;  /* 0x00000016b40c723c */ /* 0x080fe2000000180c */
[----:B------:R1:W-:Y:S02]  /*13fb0*/  MUFU.EX2 R247, R2 ;  /* 0x0000000200f77308 */ /* 0x0003e40000000800 */
[----:B------:R-:W-:Y:S02]  /*13fc0*/  FMUL.FTZ R21, R140, R101 ;  /* 0x000000658c157220 */ /* 0x000fe40000410000 */
[C---:B------:R-:W-:Y:S02]  /*13fd0*/  FMUL.FTZ R26, R0.reuse, R106 ;  /* 0x0000006a001a7220 */ /* 0x040fe40000410000 */
[----:B------:R-:W-:Y:S01]  /*13fe0*/  FMUL.FTZ R27, R0, R107 ;  /* 0x0000006b001b7220 */ /* 0x000fe20000410000 */
[C---:B------:R-:W-:Y:S01]  /*13ff0*/  HMMA.16816.F32 R16, R176.reuse, R22, R16 ;  /* 0x00000016b010723c */ /* 0x040fe20000001810 */
[----:B------:R-:W-:Y:S03]  /*14000*/  LDSM.16.MT88.4 R104, [R209+0x2100] ;  /* 0x00210000d168783b */ /* 0x000fe60000004200 */
[C---:B------:R-:W-:Y:S02]  /*14010*/  FMUL.FTZ R28, R3.reuse, R108 ;  /* 0x0000006c031c7220 */ /* 0x040fe40000410000 */
[----:B------:R-:W-:Y:S02]  /*14020*/  FMUL.FTZ R29, R3, R109 ;  /* 0x0000006d031d7220 */ /* 0x000fe40000410000 */
[C---:B------:R-:W-:Y:S04]  /*14030*/  FMUL.FTZ R22, R141.reuse, R102 ;  /* 0x000000668d167220 */ /* 0x040fe80000410000 */
[----:B------:R-:W-:Y:S02]  /*14040*/  FMUL.FTZ R23, R141, R103 ;  /* 0x000000678d177220 */ /* 0x000fe40000410000 */
[----:B------:R-:W2:Y:S01]  /*14050*/  LDSM.16.MT88.4 R100, [R210+0x1100] ;  /* 0x00110000d264783b */ /* 0x000ea20000004200 */
[----:B------:R-:W-:Y:S02]  /*14060*/  FMUL.FTZ R49, R140, R129 ;  /* 0x000000818c317220 */ /* 0x000fe40000410000 */
[----:B-1----:R-:W-:Y:S02]  /*14070*/  FFMA.FTZ R2, R195, c[0x0][0x2d0], -R150 ;  /* 0x0000b400c3027a23 */ /* 0x002fe40000010896 */
[-C--:B------:R-:W-:Y:S02]  /*14080*/  HMMA.16816.F32 R20, R176, R36.reuse, R20 ;  /* 0x00000024b014723c */ /* 0x080fe40000001814 */
[----:B------:R1:W-:Y:S01]  /*14090*/  MUFU.EX2 R246, R2 ;  /* 0x0000000200f67308 */ /* 0x0003e20000000800 */
[----:B------:R-:W-:Y:S02]  /*140a0*/  IMAD.MOV.U32 R195, RZ, RZ, R243 ;  /* 0x000000ffffc37224 */ /* 0x000fe400078e00f3 */
[C---:B------:R-:W-:Y:S02]  /*140b0*/  FMUL.FTZ R30, R0.reuse, R110 ;  /* 0x0000006e001e7220 */ /* 0x040fe40000410000 */
[----:B------:R-:W-:Y:S01]  /*140c0*/  FMUL.FTZ R31, R0, R111 ;  /* 0x0000006f001f7220 */ /* 0x000fe20000410000 */
[C---:B------:R-:W-:Y:S04]  /*140d0*/  HMMA.16816.F32 R24, R180.reuse, R36, R24 ;  /* 0x00000024b418723c */ /* 0x040fe80000001818 */
[----:B------:R-:W-:Y:S01]  /*140e0*/  FMUL.FTZ R41, R3, R121 ;  /* 0x0000007903297220 */ /* 0x000fe20000410000 */
[----:B------:R-:W-:Y:S01]  /*140f0*/  MOV R121, R66 ;  /* 0x0000004200797202 */ /* 0x000fe20000000f00 */
[C---:B------:R-:W-:Y:S02]  /*14100*/  FMUL.FTZ R66, R141.reuse, R138 ;  /* 0x0000008a8d427220 */ /* 0x040fe40000410000 */
[-C--:B------:R-:W-:Y:S04]  /*14110*/  HMMA.16816.F32 R28, R180, R38.reuse, R28 ;  /* 0x00000026b41c723c */ /* 0x080fe8000000181c */
[C---:B------:R-:W-:Y:S02]  /*14120*/  FMUL.FTZ R36, R140.reuse, R116 ;  /* 0x000000748c247220 */ /* 0x040fe40000410000 */
[----:B------:R-:W-:Y:S02]  /*14130*/  FMUL.FTZ R37, R140, R117 ;  /* 0x000000758c257220 */ /* 0x000fe40000410000 */
[C---:B------:R-:W-:Y:S04]  /*14140*/  HMMA.16816.F32 R32, R176.reuse, R38, R32 ;  /* 0x00000026b020723c */ /* 0x040fe80000001820 */
[--C-:B-1----:R-:W-:Y:S02]  /*14150*/  FFMA.FTZ R2, R188, c[0x0][0x2d0], -R149.reuse ;  /* 0x0000b400bc027a23 */ /* 0x102fe40000010895 */
[C---:B------:R-:W-:Y:S02]  /*14160*/  FMUL.FTZ R42, R0.reuse, R122 ;  /* 0x0000007a002a7220 */ /* 0x040fe40000410000 */
[----:B------:R1:W-:Y:S01]  /*14170*/  MUFU.EX2 R245, R2 ;  /* 0x0000000200f57308 */ /* 0x0003e20000000800 */
[C---:B------:R-:W-:Y:S03]  /*14180*/  FMUL.FTZ R38, R141.reuse, R118 ;  /* 0x000000768d267220 */ /* 0x040fe60000410000 */
[C---:B------:R-:W-:Y:S02]  /*14190*/  FMUL.FTZ R39, R141.reuse, R119 ;  /* 0x000000778d277220 */ /* 0x040fe40000410000 */
[----:B------:R-:W-:Y:S01]  /*141a0*/  LDSM.16.MT88.4 R116, [R209+0x1500] ;  /* 0x00150000d174783b */ /* 0x000fe20000004200 */
[C---:B------:R-:W-:Y:S01]  /*141b0*/  FMUL.FTZ R43, R0.reuse, R123 ;  /* 0x0000007b002b7220 */ /* 0x040fe20000410000 */
[----:B------:R-:W-:Y:S01]  /*141c0*/  MOV R123, R51 ;  /* 0x00000033007b7202 */ /* 0x000fe20000000f00 */
[C---:B------:R-:W-:Y:S02]  /*141d0*/  FMUL.FTZ R51, R141.reuse, R131 ;  /* 0x000000838d337220 */ /* 0x040fe40000410000 */
[-C--:B------:R-:W-:Y:S03]  /*141e0*/  HMMA.16816.F32 R36, R176, R52.reuse, R36 ;  /* 0x00000034b024723c */ /* 0x080fe60000001824 */
[----:B------:R-:W-:Y:S02]  /*141f0*/  FMUL.FTZ R47, R0, R127 ;  /* 0x0000007f002f7220 */ /* 0x000fe40000410000 */
        /* <DEDUP_REMOVED lines=33> */
[C---:B------:R-:W-:Y:S04]  /*14410*/  FMUL.FTZ R65, R140.reuse, R137 ;  /* 0x000000898c417220 */ /* 0x040fe80000410000 */
[----:B------:R-:W-:Y:S02]  /*14420*/  IMAD.MOV.U32 R194, RZ, RZ, R64 ;  /* 0x000000ffffc27224 */ /* 0x000fe400078e0040 */
[----:B------:R-:W-:Y:S02]  /*14430*/  FMUL.FTZ R64, R140, R136 ;  /* 0x000000888c407220 */ /* 0x000fe40000410000 */
[----:B------:R-:W-:Y:S01]  /*14440*/  LDSM.16.MT88.4 R136, [R210+0x1d00] ;  /* 0x001d0000d288783b */ /* 0x000fe20000004200 */
[C---:B------:R-:W-:Y:S02]  /*14450*/  FMUL.FTZ R70, R141.reuse, R70 ;  /* 0x000000468d467220 */ /* 0x040fe40000410000 */
[----:B------:R-:W-:Y:S02]  /*14460*/  FMUL.FTZ R71, R141, R71 ;  /* 0x000000478d477220 */ /* 0x000fe40000410000 */
[C---:B------:R-:W-:Y:S03]  /*14470*/  HMMA.16816.F32 R64, R176.reuse, R102, R64 ;  /* 0x00000066b040723c */ /* 0x040fe60000001840 */
[----:B------:R-:W2:Y:S01]  /*14480*/  LDSM.16.MT88.4 R100, [R210+0x2100] ;  /* 0x00210000d264783b */ /* 0x000ea20000004200 */
[C---:B------:R-:W-:Y:S02]  /*14490*/  FMUL.FTZ R72, R3.reuse, R72 ;  /* 0x0000004803487220 */ /* 0x040fe40000410000 */
[C---:B------:R-:W-:Y:S02]  /*144a0*/  FMUL.FTZ R73, R3.reuse, R73 ;  /* 0x0000004903497220 */ /* 0x040fe40000410000 */
[-C--:B------:R-:W-:Y:S04]  /*144b0*/  HMMA.16816.F32 R68, R176, R104.reuse, R68 ;  /* 0x00000068b044723c */ /* 0x080fe80000001844 */
[--C-:B-1----:R-:W-:Y:S02]  /*144c0*/  FFMA.FTZ R2, R206, c[0x0][0x2d0], -R151.reuse ;  /* 0x0000b400ce027a23 */ /* 0x102fe40000010897 */
[C---:B------:R-:W-:Y:S02]  /*144d0*/  FMUL.FTZ R74, R0.reuse, R74 ;  /* 0x0000004a004a7220 */ /* 0x040fe40000410000 */
[----:B------:R1:W-:Y:S01]  /*144e0*/  MUFU.EX2 R241, R2 ;  /* 0x0000000200f17308 */ /* 0x0003e20000000800 */
[C---:B------:R-:W-:Y:S03]  /*144f0*/  FMUL.FTZ R75, R0.reuse, R75 ;  /* 0x0000004b004b7220 */ /* 0x040fe60000410000 */
[C---:B------:R-:W-:Y:S02]  /*14500*/  FMUL.FTZ R76, R3.reuse, R76 ;  /* 0x0000004c034c7220 */ /* 0x040fe40000410000 */
[----:B------:R-:W-:Y:S02]  /*14510*/  FMUL.FTZ R77, R3, R77 ;  /* 0x0000004d034d7220 */ /* 0x000fe40000410000 */
[C---:B------:R-:W-:Y:S04]  /*14520*/  HMMA.16816.F32 R72, R180.reuse, R104, R72 ;  /* 0x00000068b448723c */ /* 0x040fe80000001848 */
[C---:B------:R-:W-:Y:S02]  /*14530*/  FMUL.FTZ R78, R0.reuse, R78 ;  /* 0x0000004e004e7220 */ /* 0x040fe40000410000 */
[C---:B------:R-:W-:Y:S02]  /*14540*/  FMUL.FTZ R79, R0.reuse, R79 ;  /* 0x0000004f004f7220 */ /* 0x040fe40000410000 */
[C---:B------:R-:W-:Y:S04]  /*14550*/  FMUL.FTZ R82, R141.reuse, R82 ;  /* 0x000000528d527220 */ /* 0x040fe80000410000 */
[----:B------:R-:W-:Y:S01]  /*14560*/  FMUL.FTZ R83, R141, R83 ;  /* 0x000000538d537220 */ /* 0x000fe20000410000 */
[-C--:B------:R-:W-:Y:S03]  /*14570*/  HMMA.16816.F32 R76, R180, R106.reuse, R76 ;  /* 0x0000006ab44c723c */ /* 0x080fe6000000184c */
[----:B-1----:R-:W-:Y:S02]  /*14580*/  FFMA.FTZ R2, R205, c[0x0][0x2d0], -R151 ;  /* 0x0000b400cd027a23 */ /* 0x002fe40000010897 */
[----:B------:R-:W-:Y:S02]  /*14590*/  FMUL.FTZ R88, R3, R88 ;  /* 0x0000005803587220 */ /* 0x000fe40000410000 */
[----:B------:R1:W3:Y:S01]  /*145a0*/  MUFU.EX2 R240, R2 ;  /* 0x0000000200f07308 */ /* 0x0002e20000000800 */
[C---:B------:R-:W-:Y:S01]  /*145b0*/  HMMA.16816.F32 R80, R176.reuse, R106, R80 ;  /* 0x0000006ab050723c */ /* 0x040fe20000001850 */
[----:B------:R-:W4:Y:S03]  /*145c0*/  LDSM.16.MT88.4 R104, [R209+0x500] ;  /* 0x00050000d168783b */ /* 0x000f260000004200 */
[C---:B------:R-:W-:Y:S02]  /*145d0*/  FMUL.FTZ R86, R141.reuse, R86 ;  /* 0x000000568d567220 */ /* 0x040fe40000410000 */
[----:B------:R-:W-:Y:S02]  /*145e0*/  FMUL.FTZ R87, R141, R87 ;  /* 0x000000578d577220 */ /* 0x000fe40000410000 */
[C---:B------:R-:W-:Y:S04]  /*145f0*/  FMUL.FTZ R89, R3.reuse, R89 ;  /* 0x0000005903597220 */ /* 0x040fe80000410000 */
[C---:B------:R-:W-:Y:S01]  /*14600*/  FMUL.FTZ R90, R0.reuse, R90 ;  /* 0x0000005a005a7220 */ /* 0x040fe20000410000 */
[-C--:B--2---:R-:W-:Y:S03]  /*14610*/  HMMA.16816.F32 R84, R176, R100.reuse, R84 ;  /* 0x00000064b054723c */ /* 0x084fe60000001854 */
[C---:B------:R-:W-:Y:S02]  /*14620*/  FMUL.FTZ R91, R0.reuse, R91 ;  /* 0x0000005b005b7220 */ /* 0x040fe40000410000 */
[C---:B------:R-:W-:Y:S02]  /*14630*/  FMUL.FTZ R92, R3.reuse, R92 ;  /* 0x0000005c035c7220 */ /* 0x040fe40000410000 */
[----:B------:R-:W-:Y:S02]  /*14640*/  FMUL.FTZ R93, R3, R93 ;  /* 0x0000005d035d7220 */ /* 0x000fe40000410000 */
[----:B------:R-:W-:Y:S01]  /*14650*/  FMUL.FTZ R94, R0, R94 ;  /* 0x0000005e005e7220 */ /* 0x000fe20000410000 */
[C---:B------:R-:W-:Y:S04]  /*14660*/  HMMA.16816.F32 R88, R180.reuse, R100, R88 ;  /* 0x00000064b458723c */ /* 0x040fe80000001858 */
[--C-:B-1----:R-:W-:Y:S01]  /*14670*/  FFMA.FTZ R2, R207, c[0x0][0x2d0], -R184.reuse ;  /* 0x0000b400cf027a23 */ /* 0x102fe200000108b8 */
[----:B---3--:R-:W-:Y:S01]  /*14680*/  F2FP.PACK_AB R108, R240, R241 ;  /* 0x000000f1f06c723e */ /* 0x008fe200000000ff */
[----:B------:R-:W-:Y:S01]  /*14690*/  FMUL.FTZ R95, R0, R95 ;  /* 0x0000005f005f7220 */ /* 0x000fe20000410000 */
[----:B------:R-:W-:Y:S01]  /*146a0*/  F2FP.PACK_AB R100, R248, R251 ;  /* 0x000000fbf864723e */ /* 0x000fe200000000ff */
[----:B------:R1:W-:Y:S01]  /*146b0*/  MUFU.EX2 R239, R2 ;  /* 0x0000000200ef7308 */ /* 0x0003e20000000800 */
[----:B------:R-:W-:Y:S03]  /*146c0*/  F2FP.PACK_AB R101, R246, R247 ;  /* 0x000000f7f665723e */ /* 0x000fe600000000ff */
[C---:B------:R-:W-:Y:S01]  /*146d0*/  FMUL.FTZ R98, R141.reuse, R98 ;  /* 0x000000628d627220 */ /* 0x040fe20000410000 */
[-C--:B------:R-:W-:Y:S01]  /*146e0*/  HMMA.16816.F32 R92, R180, R102.reuse, R92 ;  /* 0x00000066b45c723c */ /* 0x080fe2000000185c */
[----:B------:R-:W-:Y:S02]  /*146f0*/  LDSM.16.MT88.4 R180, [R209+0x2d00] ;  /* 0x002d0000d1b4783b */ /* 0x000fe40000004200 */
[----:B------:R-:W-:Y:S02]  /*14700*/  FMUL.FTZ R99, R141, R99 ;  /* 0x000000638d637220 */ /* 0x000fe40000410000 */
[----:B------:R-:W-:Y:S05]  /*14710*/  FFMA.FTZ R120, R120, c[0x0][0x2d0], -R149 ;  /* 0x0000b40078787a23 */ /* 0x000fea0000010895 */
[----:B------:R-:W-:Y:S07]  /*14720*/  HMMA.16816.F32 R96, R176, R102, R96 ;  /* 0x00000066b060723c */ /* 0x000fee0000001860 */
[----:B------:R-:W-:Y:S01]  /*14730*/  F2FP.PACK_AB R102, R244, R245 ;  /* 0x000000f5f466723e */ /* 0x000fe200000000ff */
[--C-:B-1----:R-:W-:Y:S01]  /*14740*/  FFMA.FTZ R2, R227, c[0x0][0x2d0], -R184.reuse ;  /* 0x0000b400e3027a23 */ /* 0x102fe200000108b8 */
[----:B------:R-:W-:Y:S03]  /*14750*/  F2FP.PACK_AB R103, R242, R243 ;  /* 0x000000f3f267723e */ /* 0x000fe600000000ff */
[----:B------:R1:W2:Y:S04]  /*14760*/  MUFU.EX2 R238, R2 ;  /* 0x0000000200ee7308 */ /* 0x0002a80000000800 */
[-C--:B----4-:R-:W-:Y:S05]  /*14770*/  HMMA.16816.F32 R4, R100, R104.reuse, R4 ;  /* 0x000000686404723c */ /* 0x090fea0000001804 */
[--C-:B-1----:R-:W-:Y:S01]  /*14780*/  FFMA.FTZ R2, R228, c[0x0][0x2d0], -R151.reuse ;  /* 0x0000b400e4027a23 */ /* 0x102fe20000010897 */
[----:B--2---:R-:W-:Y:S01]  /*14790*/  F2FP.PACK_AB R109, R238, R239 ;  /* 0x000000efee6d723e */ /* 0x004fe200000000ff */
        /* <DEDUP_REMOVED lines=31> */
[----:B-1----:R-:W-:Y:S01]  /*14990*/  FFMA.FTZ R2, R252, c[0x0][0x2d0], -R150 ;  /* 0x0000b400fc027a23 */ /* 0x002fe20000010896 */
[----:B------:R-:W-:Y:S03]  /*149a0*/  MOV R252, R154 ;  /* 0x0000009a00fc7202 */ /* 0x000fe60000000f00 */
[-C--:B--2---:R-:W-:Y:S01]  /*149b0*/  HMMA.16816.F32 R52, R100, R104.reuse, R52 ;  /* 0x000000686434723c */ /* 0x084fe20000001834 */
[----:B------:R1:W2:Y:S07]  /*149c0*/  MUFU.EX2 R229, R2 ;  /* 0x0000000200e57308 */ /* 0x0002ae0000000800 */
[C---:B------:R-:W-:Y:S08]  /*149d0*/  HMMA.16816.F32 R56, R108.reuse, R104, R56 ;  /* 0x000000686c38723c */ /* 0x040ff00000001838 */
[-C--:B------:R-:W-:Y:S08]  /*149e0*/  HMMA.16816.F32 R60, R108, R106.reuse, R60 ;  /* 0x0000006a6c3c723c */ /* 0x080ff0000000183c */
[C---:B------:R-:W-:Y:S04]  /*149f0*/  HMMA.16816.F32 R64, R100.reuse, R106, R64 ;  /* 0x0000006a6440723c */ /* 0x040fe80000001840 */
[----:B-1----:R-:W-:Y:S02]  /*14a00*/  FFMA.FTZ R2, R126, c[0x0][0x2d0], -R149 ;  /* 0x0000b4007e027a23 */ /* 0x002fe40000010895 */
[----:B------:R-:W-:Y:S01]  /*14a10*/  IMAD.MOV.U32 R126, RZ, RZ, R125 ;  /* 0x000000ffff7e7224 */ /* 0x000fe200078e007d */
[----:B------:R-:W-:Y:S01]  /*14a20*/  MOV R125, R124 ;  /* 0x0000007c007d7202 */ /* 0x000fe20000000f00 */
[-C--:B----4-:R-:W-:Y:S01]  /*14a30*/  HMMA.16816.F32 R68, R100, R112.reuse, R68 ;  /* 0x000000706444723c */ /* 0x090fe20000001844 */
[----:B------:R1:W4:Y:S03]  /*14a40*/  MUFU.EX2 R230, R2 ;  /* 0x0000000200e67308 */ /* 0x0003260000000800 */
[----:B------:R-:W-:Y:S02]  /*14a50*/  IMAD.MOV.U32 R127, RZ, RZ, R126 ;  /* 0x000000ffff7f7224 */ /* 0x000fe400078e007e */
[----:B------:R-:W-:Y:S02]  /*14a60*/  IMAD.MOV.U32 R126, RZ, RZ, R125 ;  /* 0x000000ffff7e7224 */ /* 0x000fe400078e007d */
[C---:B------:R-:W-:Y:S04]  /*14a70*/  HMMA.16816.F32 R72, R108.reuse, R112, R72 ;  /* 0x000000706c48723c */ /* 0x040fe80000001848 */
[----:B------:R-:W-:Y:S02]  /*14a80*/  IMAD.MOV.U32 R124, RZ, RZ, R195 ;  /* 0x000000ffff7c7224 */ /* 0x000fe400078e00c3 */
[----:B------:R-:W-:Y:S01]  /*14a90*/  IMAD.MOV.U32 R195, RZ, RZ, R194 ;  /* 0x000000ffffc37224 */ /* 0x000fe200078e00c2 */
[----:B------:R-:W-:Y:S01]  /*14aa0*/  MOV R194, R123 ;  /* 0x0000007b00c27202 */ /* 0x000fe20000000f00 */
[-C--:B------:R-:W-:Y:S04]  /*14ab0*/  HMMA.16816.F32 R76, R108, R114.reuse, R76 ;  /* 0x000000726c4c723c */ /* 0x080fe8000000184c */
[----:B------:R-:W-:Y:S01]  /*14ac0*/  IMAD.MOV.U32 R123, RZ, RZ, R192 ;  /* 0x000000ffff7b7224 */ /* 0x000fe200078e00c0 */
[----:B------:R-:W-:Y:S01]  /*14ad0*/  MOV R125, R124 ;  /* 0x0000007c007d7202 */ /* 0x000fe20000000f00 */
[----:B------:R-:W-:Y:S01]  /*14ae0*/  IMAD.MOV.U32 R192, RZ, RZ, R165 ;  /* 0x000000ffffc07224 */ /* 0x000fe200078e00a5 */
[----:B------:R-:W-:Y:S01]  /*14af0*/  MOV R165, R224 ;  /* 0x000000e000a57202 */ /* 0x000fe20000000f00 */
[C---:B------:R-:W-:Y:S01]  /*14b00*/  HMMA.16816.F32 R80, R100.reuse, R114, R80 ;  /* 0x000000726450723c */ /* 0x040fe20000001850 */
[----:B------:R-:W-:Y:S03]  /*14b10*/  LDSM.16.MT88.4 R112, [R210+0x900] ;  /* 0x00090000d270783b */ /* 0x000fe60000004200 */
[----:B-1----:R-:W-:Y:S02]  /*14b20*/  FFMA.FTZ R2, R250, c[0x0][0x2d0], -R150 ;  /* 0x0000b400fa027a23 */ /* 0x002fe40000010896 */
[----:B------:R-:W-:Y:S02]  /*14b30*/  IMAD.MOV.U32 R124, RZ, RZ, R195 ;  /* 0x000000ffff7c7224 */ /* 0x000fe400078e00c3 */
[-C--:B---3--:R-:W-:Y:S01]  /*14b40*/  HMMA.16816.F32 R84, R100, R116.reuse, R84 ;  /* 0x000000746454723c */ /* 0x088fe20000001854 */
[----:B------:R1:W-:Y:S01]  /*14b50*/  MUFU.EX2 R227, R2 ;  /* 0x0000000200e37308 */ /* 0x0003e20000000800 */
[----:B------:R3:W5:Y:S02]  /*14b60*/  LDL.LU R224, [R1+0x78] ;  /* 0x0000780001e07983 */ /* 0x0007640000300800 */
[----:B------:R-:W-:Y:S01]  /*14b70*/  IMAD.MOV.U32 R195, RZ, RZ, R194 ;  /* 0x000000ffffc37224 */ /* 0x000fe200078e00c2 */
[----:B------:R-:W-:Y:S01]  /*14b80*/  MOV R194, R123 ;  /* 0x0000007b00c27202 */ /* 0x000fe20000000f00 */
[----:B------:R-:W-:Y:S02]  /*14b90*/  IMAD.MOV.U32 R123, RZ, RZ, R192 ;  /* 0x000000ffff7b7224 */ /* 0x000fe400078e00c0 */
[C---:B------:R-:W-:Y:S04]  /*14ba0*/  HMMA.16816.F32 R88, R108.reuse, R116, R88 ;  /* 0x000000746c58723c */ /* 0x040fe80000001858 */
[----:B------:R-:W-:Y:S01]  /*14bb0*/  IMAD.MOV.U32 R192, RZ, RZ, R165 ;  /* 0x000000ffffc07224 */ /* 0x000fe200078e00a5 */
[----:B------:R-:W-:Y:S01]  /*14bc0*/  MOV R165, R213 ;  /* 0x000000d500a57202 */ /* 0x000fe20000000f00 */
[----:B------:R-:W-:Y:S01]  /*14bd0*/  FFMA.FTZ R104, R125, c[0x0][0x2d0], -R151 ;  /* 0x0000b4007d687a23 */ /* 0x000fe20000010897 */
[----:B------:R3:W5:Y:S01]  /*14be0*/  LDL.LU R213, [R1+0x74] ;  /* 0x0000740001d57983 */ /* 0x0007620000300800 */
[-C--:B------:R-:W-:Y:S02]  /*14bf0*/  HMMA.16816.F32 R92, R108, R118.reuse, R92 ;  /* 0x000000766c5c723c */ /* 0x080fe4000000185c */
[----:B------:R3:W-:Y:S02]  /*14c00*/  MUFU.EX2 R205, R104 ;  /* 0x0000006800cd7308 */ /* 0x0007e40000000800 */
[----:B------:R-:W-:Y:S04]  /*14c10*/  IMAD.MOV.U32 R250, RZ, RZ, R153 ;  /* 0x000000fffffa7224 */ /* 0x000fe800078e0099 */
[----:B------:R-:W-:Y:S01]  /*14c20*/  HMMA.16816.F32 R96, R100, R118, R96 ;  /* 0x000000766460723c */ /* 0x000fe20000001860 */
[----:B------:R-:W-:Y:S03]  /*14c30*/  LDSM.16.MT88.4 R116, [R209+0x1900] ;  /* 0x00190000d174783b */ /* 0x000fe60000004200 */
        /* <DEDUP_REMOVED lines=11> */
[----:B---3--:R-:W-:Y:S01]  /*14cf0*/  F2FP.PACK_AB R108, R205, R206 ;  /* 0x000000cecd6c723e */ /* 0x008fe200000000ff */
[----:B------:R-:W-:Y:S02]  /*14d00*/  IMAD.MOV.U32 R124, RZ, RZ, R195 ;  /* 0x000000ffff7c7224 */ /* 0x000fe400078e00c3 */
[----:B------:R-:W-:Y:S01]  /*14d10*/  IMAD.MOV.U32 R195, RZ, RZ, R194 ;  /* 0x000000ffffc37224 */ /* 0x000fe200078e00c2 */
[----:B------:R-:W-:Y:S01]  /*14d20*/  MOV R194, R123 ;  /* 0x0000007b00c27202 */ /* 0x000fe20000000f00 */
[----:B------:R-:W-:Y:S03]  /*14d30*/  IMAD.MOV.U32 R123, RZ, RZ, R192 ;  /* 0x000000ffff7b7224 */ /* 0x000fe600078e00c0 */
[----:B------:R-:W-:Y:S01]  /*14d40*/  IMAD.MOV.U32 R192, RZ, RZ, R193 ;  /* 0x000000ffffc07224 */ /* 0x000fe200078e00c1 */
[----:B------:R-:W-:Y:S01]  /*14d50*/  MOV R193, R159 ;  /* 0x0000009f00c17202 */ /* 0x000fe20000000f00 */
[----:B------:R-:W-:Y:S02]  /*14d60*/  IMAD.MOV.U32 R159, RZ, RZ, R157 ;  /* 0x000000ffff9f7224 */ /* 0x000fe400078e009d */
[----:B------:R-:W-:Y:S01]  /*14d70*/  IMAD.MOV.U32 R157, RZ, RZ, R197 ;  /* 0x000000ffff9d7224 */ /* 0x000fe200078e00c5 */
[----:B------:R-:W-:Y:S02]  /*14d80*/  MOV R197, R203 ;  /* 0x000000cb00c57202 */ /* 0x000fe40000000f00 */
[----:B------:R1:W-:Y:S02]  /*14d90*/  MUFU.EX2 R203, R2 ;  /* 0x0000000200cb7308 */ /* 0x0003e40000000800 */
[----:B-1----:R-:W-:Y:S02]  /*14da0*/  FFMA.FTZ R2, R200, c[0x0][0x2d0], -R184 ;  /* 0x0000b400c8027a23 */ /* 0x002fe400000108b8 */
[----:B------:R-:W-:Y:S06]  /*14db0*/  IMAD.MOV.U32 R200, RZ, RZ, R201 ;  /* 0x000000ffffc87224 */ /* 0x000fec00078e00c9 */
[----:B------:R1:W2:Y:S02]  /*14dc0*/  MUFU.EX2 R201, R2 ;  /* 0x0000000200c97308 */ /* 0x0002a40000000800 */
[----:B-1----:R-:W-:Y:S01]  /*14dd0*/  FFMA.FTZ R2, R124, c[0x0][0x2d0], -R151 ;  /* 0x0000b4007c027a23 */ /* 0x002fe20000010897 */
[----:B--2---:R-:W-:Y:S01]  /*14de0*/  F2FP.PACK_AB R109, R201, R203 ;  /* 0x000000cbc96d723e */ /* 0x004fe200000000ff */
[----:B------:R-:W-:Y:S01]  /*14df0*/  IMAD.MOV.U32 R124, RZ, RZ, R195 ;  /* 0x000000ffff7c7224 */ /* 0x000fe200078e00c3 */
[----:B------:R-:W-:Y:S01]  /*14e00*/  MOV R195, R194 ;  /* 0x000000c200c37202 */ /* 0x000fe20000000f00 */
[----:B------:R-:W-:Y:S02]  /*14e10*/  IMAD.MOV.U32 R194, RZ, RZ, R123 ;  /* 0x000000ffffc27224 */ /* 0x000fe400078e007b */
[----:B------:R-:W-:Y:S01]  /*14e20*/  IMAD.MOV.U32 R123, RZ, RZ, R192 ;  /* 0x000000ffff7b7224 */ /* 0x000fe200078e00c0 */
[----:B------:R-:W-:Y:S01]  /*14e30*/  MOV R192, R163 ;  /* 0x000000a300c07202 */ /* 0x000fe20000000f00 */
[----:B------:R-:W-:Y:S02]  /*14e40*/  IMAD.MOV.U32 R163, RZ, RZ, R202 ;  /* 0x000000ffffa37224 */ /* 0x000fe400078e00ca */
[----:B------:R1:W-:Y:S02]  /*14e50*/  MUFU.EX2 R202, R2 ;  /* 0x0000000200ca7308 */ /* 0x0003e40000000800 */
[----:B-1----:R-:W-:Y:S08]  /*14e60*/  FFMA.FTZ R2, R200, c[0x0][0x2d0], -R151 ;  /* 0x0000b400c8027a23 */ /* 0x002ff00000010897 */
[----:B------:R1:W2:Y:S02]  /*14e70*/  MUFU.EX2 R200, R2 ;  /* 0x0000000200c87308 */ /* 0x0002a40000000800 */
[--C-:B-1----:R-:W-:Y:S01]  /*14e80*/  FFMA.FTZ R2, R199, c[0x0][0x2d0], -R184.reuse ;  /* 0x0000b400c7027a23 */ /* 0x102fe200000108b8 */
[----:B--2---:R-:W-:Y:S07]  /*14e90*/  F2FP.PACK_AB R110, R200, R202 ;  /* 0x000000cac86e723e */ /* 0x004fee00000000ff */
[----:B------:R1:W-:Y:S02]  /*14ea0*/  MUFU.EX2 R199, R2 ;  /* 0x0000000200c77308 */ /* 0x0003e40000000800 */
[----:B-1----:R-:W-:Y:S02]  /*14eb0*/  FFMA.FTZ R2, R124, c[0x0][0x2d0], -R184 ;  /* 0x0000b4007c027a23 */ /* 0x002fe400000108b8 */
[----:B------:R-:W-:Y:S01]  /*14ec0*/  IMAD.MOV.U32 R124, RZ, RZ, R194 ;  /* 0x000000ffff7c7224 */ /* 0x000fe200078e00c2 */
[----:B------:R-:W-:Y:S01]  /*14ed0*/  MOV R194, R122 ;  /* 0x0000007a00c27202 */ /* 0x000fe20000000f00 */
[----:B------:R-:W-:Y:S02]  /*14ee0*/  IMAD.MOV.U32 R122, RZ, RZ, R121 ;  /* 0x000000ffff7a7224 */ /* 0x000fe400078e0079 */
[----:B------:R-:W-:Y:S01]  /*14ef0*/  IMAD.MOV.U32 R121, RZ, RZ, R162 ;  /* 0x000000ffff797224 */ /* 0x000fe200078e00a2 */
[----:B------:R-:W-:Y:S02]  /*14f00*/  MOV R162, R198 ;  /* 0x000000c600a27202 */ /* 0x000fe40000000f00 */
[----:B------:R-:W1:Y:S02]  /*14f10*/  MUFU.EX2 R198, R2 ;  /* 0x0000000200c67308 */ /* 0x000e640000000800 */
[----:B-1----:R-:W-:Y:S01]  /*14f20*/  F2FP.PACK_AB R111, R198, R199 ;  /* 0x000000c7c66f723e */ /* 0x002fe200000000ff */
[----:B------:R-:W-:Y:S02]  /*14f30*/  FFMA.FTZ R2, R123, c[0x0][0x2d0], -R149 ;  /* 0x0000b4007b027a23 */ /* 0x000fe40000010895 */
[----:B------:R-:W-:Y:S02]  /*14f40*/  IMAD.MOV.U32 R123, RZ, RZ, R193 ;  /* 0x000000ffff7b7224 */ /* 0x000fe400078e00c1 */
[----:B------:R-:W-:Y:S01]  /*14f50*/  IMAD.MOV.U32 R193, RZ, RZ, R159 ;  /* 0x000000ffffc17224 */ /* 0x000fe200078e009f */
[----:B------:R-:W-:Y:S01]  /*14f60*/  MOV R159, R197 ;  /* 0x000000c5009f7202 */ /* 0x000fe20000000f00 */
[C---:B------:R-:W-:Y:S01]  /*14f70*/  HMMA.16816.F32 R8, R108.reuse, R104, R8 ;  /* 0x000000686c08723c */ /* 0x040fe20000001808 */
[----:B------:R1:W-:Y:S07]  /*14f80*/  MUFU.EX2 R197, R2 ;  /* 0x0000000200c57308 */ /* 0x0003ee0000000800 */
[-C--:B------:R-:W-:Y:S08]  /*14f90*/  HMMA.16816.F32 R12, R108, R106.reuse, R12 ;  /* 0x0000006a6c0c723c */ /* 0x080ff0000000180c */
[C---:B------:R-:W-:Y:S01]  /*14fa0*/  HMMA.16816.F32 R16, R100.reuse, R106, R16 ;  /* 0x0000006a6410723c */ /* 0x040fe20000001810 */
[----:B------:R-:W2:Y:S07]  /*14fb0*/  LDSM.16.MT88.4 R104, [R210+0x1900] ;  /* 0x00190000d268783b */ /* 0x000eae0000004200 */
[-C--:B------:R-:W-:Y:S04]  /*14fc0*/  HMMA.16816.F32 R20, R100, R112.reuse, R20 ;  /* 0x000000706414723c */ /* 0x080fe80000001814 */
[----:B-1----:R-:W-:Y:S02]  /*14fd0*/  FFMA.FTZ R2, R194, c[0x0][0x2d0], -R149 ;  /* 0x0000b400c2027a23 */ /* 0x002fe40000010895 */
        /* <DEDUP_REMOVED lines=10> */
[----:B------:R-:W1:Y:S03]  /*15080*/  LDSM.16.MT88.4 R112, [R209+0x2900] ;  /* 0x00290000d170783b */ /* 0x000e660000004200 */
[----:B------:R-:W-:Y:S02]  /*15090*/  IMAD.MOV.U32 R164, RZ, RZ, R196 ;  /* 0x000000ffffa47224 */ /* 0x000fe400078e00c4 */
[----:B------:R3:W-:Y:S02]  /*150a0*/  MUFU.EX2 R196, R2 ;  /* 0x0000000200c47308 */ /* 0x0007e40000000800 */
[-C--:B------:R-:W-:Y:S08]  /*150b0*/  HMMA.16816.F32 R36, R100, R116.reuse, R36 ;  /* 0x000000746424723c */ /* 0x080ff00000001824 */
[C---:B------:R-:W-:Y:S08]  /*150c0*/  HMMA.16816.F32 R40, R108.reuse, R116, R40 ;  /* 0x000000746c28723c */ /* 0x040ff00000001828 */
[-C--:B------:R-:W-:Y:S04]  /*150d0*/  HMMA.16816.F32 R44, R108, R118.reuse, R44 ;  /* 0x000000766c2c723c */ /* 0x080fe8000000182c */
[--C-:B---3--:R-:W-:Y:S01]  /*150e0*/  FFMA.FTZ R2, R124, c[0x0][0x2d0], -R150.reuse ;  /* 0x0000b4007c027a23 */ /* 0x108fe20000010896 */
[----:B------:R-:W-:Y:S03]  /*150f0*/  MOV R124, R195 ;  /* 0x000000c3007c7202 */ /* 0x000fe60000000f00 */
[C---:B------:R-:W-:Y:S01]  /*15100*/  HMMA.16816.F32 R48, R100.reuse, R118, R48 ;  /* 0x000000766430723c */ /* 0x040fe20000001830 */
[----:B------:R-:W3:Y:S01]  /*15110*/  LDSM.16.MT88.4 R116, [R210+0x2900] ;  /* 0x00290000d274783b */ /* 0x000ee20000004200 */
[----:B------:R4:W-:Y:S06]  /*15120*/  MUFU.EX2 R195, R2 ;  /* 0x0000000200c37308 */ /* 0x0009ec0000000800 */
[-C--:B--2---:R-:W-:Y:S08]  /*15130*/  HMMA.16816.F32 R52, R100, R104.reuse, R52 ;  /* 0x000000686434723c */ /* 0x084ff00000001834 */
[C---:B------:R-:W-:Y:S08]  /*15140*/  HMMA.16816.F32 R56, R108.reuse, R104, R56 ;  /* 0x000000686c38723c */ /* 0x040ff00000001838 */
[-C--:B------:R-:W-:Y:S04]  /*15150*/  HMMA.16816.F32 R60, R108, R106.reuse, R60 ;  /* 0x0000006a6c3c723c */ /* 0x080fe8000000183c */
[----:B----4-:R-:W-:Y:S02]  /*15160*/  FFMA.FTZ R2, R123, c[0x0][0x2d0], -R150 ;  /* 0x0000b4007b027a23 */ /* 0x010fe40000010896 */
[----:B------:R-:W-:Y:S02]  /*15170*/  IMAD.MOV.U32 R123, RZ, RZ, R193 ;  /* 0x000000ffff7b7224 */ /* 0x000fe400078e00c1 */
[C---:B------:R-:W-:Y:S01]  /*15180*/  HMMA.16816.F32 R64, R100.reuse, R106, R64 ;  /* 0x0000006a6440723c */ /* 0x040fe20000001840 */
[----:B------:R-:W2:Y:S01]  /*15190*/  LDL.LU R107, [R1+0x4] ;  /* 0x00000400016b7983 */ /* 0x000ea20000300800 */
        /* <DEDUP_REMOVED lines=17> */
[--C-:B-1----:R-:W-:Y:S01]  /*152b0*/  FFMA.FTZ R2, R124, c[0x0][0x2d0], -R150.reuse ;  /* 0x0000b4007c027a23 */ /* 0x102fe20000010896 */
[----:B------:R-:W-:Y:S01]  /*152c0*/  MOV R124, R166 ;  /* 0x000000a6007c7202 */ /* 0x000fe20000000f00 */
[----:B------:R-:W-:Y:S01]  /*152d0*/  FFMA.FTZ R150, R123, c[0x0][0x2d0], -R150 ;  /* 0x0000b4007b967a23 */ /* 0x000fe20000010896 */
[----:B------:R-:W-:Y:S01]  /*152e0*/  MOV R123, R163 ;  /* 0x000000a3007b7202 */ /* 0x000fe20000000f00 */
[----:B------:R-:W-:Y:S01]  /*152f0*/  HMMA.16816.F32 R96, R100, R118, R96 ;  /* 0x000000766460723c */ /* 0x000fe20000001860 */
[----:B------:R1:W-:Y:S03]  /*15300*/  MUFU.EX2 R191, R2 ;  /* 0x0000000200bf7308 */ /* 0x0003e60000000800 */
[----:B------:R-:W-:Y:S01]  /*15310*/  IMAD.MOV.U32 R163, RZ, RZ, R162 ;  /* 0x000000ffffa37224 */ /* 0x000fe200078e00a2 */
[----:B---3--:R-:W-:Y:S01]  /*15320*/  F2FP.PACK_AB R149, R193, R195 ;  /* 0x000000c3c195723e */ /* 0x008fe200000000ff */
[----:B------:R-:W-:Y:S05]  /*15330*/  IMAD.MOV.U32 R162, RZ, RZ, R186 ;  /* 0x000000ffffa27224 */ /* 0x000fea00078e00ba */
[----:B------:R4:W-:Y:S01]  /*15340*/  MUFU.EX2 R190, R150 ;  /* 0x0000009600be7308 */ /* 0x0009e20000000800 */
[--C-:B-1----:R-:W-:Y:S02]  /*15350*/  FFMA.FTZ R2, R122, c[0x0][0x2d0], -R151.reuse ;  /* 0x0000b4007a027a23 */ /* 0x102fe40000010897 */
[----:B------:R-:W-:Y:S07]  /*15360*/  IMAD.MOV.U32 R122, RZ, RZ, R164 ;  /* 0x000000ffff7a7224 */ /* 0x000fee00078e00a4 */
[----:B------:R1:W-:Y:S01]  /*15370*/  MUFU.EX2 R188, R2 ;  /* 0x0000000200bc7308 */ /* 0x0003e20000000800 */
[----:B----4-:R-:W-:Y:S01]  /*15380*/  F2FP.PACK_AB R150, R192, R194 ;  /* 0x000000c2c096723e */ /* 0x010fe200000000ff */
[----:B-1----:R-:W-:Y:S02]  /*15390*/  FFMA.FTZ R2, R121, c[0x0][0x2d0], -R151 ;  /* 0x0000b40079027a23 */ /* 0x002fe40000010897 */
[----:B------:R-:W-:Y:S06]  /*153a0*/  IMAD.MOV.U32 R121, RZ, RZ, R165 ;  /* 0x000000ffff797224 */ /* 0x000fec00078e00a5 */
[----:B------:R1:W3:Y:S02]  /*153b0*/  MUFU.EX2 R189, R2 ;  /* 0x0000000200bd7308 */ /* 0x0002e40000000800 */
[--C-:B-1----:R-:W-:Y:S01]  /*153c0*/  FFMA.FTZ R2, R167, c[0x0][0x2d0], -R184.reuse ;  /* 0x0000b400a7027a23 */ /* 0x102fe200000108b8 */
[----:B---3--:R-:W-:Y:S01]  /*153d0*/  F2FP.PACK_AB R176, R189, R188 ;  /* 0x000000bcbdb0723e */ /* 0x008fe200000000ff */
[----:B------:R-:W1:Y:S06]  /*153e0*/  LDSM.16.MT88.4 R164, [R209+0xd00] ;  /* 0x000d0000d1a4783b */ /* 0x000e6c0000004200 */
[----:B------:R3:W-:Y:S02]  /*153f0*/  MUFU.EX2 R186, R2 ;  /* 0x0000000200ba7308 */ /* 0x0007e40000000800 */
[--C-:B---3--:R-:W-:Y:S08]  /*15400*/  FFMA.FTZ R2, R187, c[0x0][0x2d0], -R184.reuse ;  /* 0x0000b400bb027a23 */ /* 0x108ff000000108b8 */
[----:B------:R3:W4:Y:S02]  /*15410*/  MUFU.EX2 R187, R2 ;  /* 0x0000000200bb7308 */ /* 0x0007240000000800 */
[--C-:B---3--:R-:W-:Y:S01]  /*15420*/  FFMA.FTZ R2, R185, c[0x0][0x2d0], -R151.reuse ;  /* 0x0000b400b9027a23 */ /* 0x108fe20000010897 */
[----:B----4-:R-:W-:Y:S01]  /*15430*/  F2FP.PACK_AB R177, R187, R186 ;  /* 0x000000babbb1723e */ /* 0x010fe200000000ff */
[----:B------:R-:W-:Y:S01]  /*15440*/  FFMA.FTZ R151, R159, c[0x0][0x2d0], -R151 ;  /* 0x0000b4009f977a23 */ /* 0x000fe20000010897 */
[----:B------:R-:W-:Y:S05]  /*15450*/  MOV R159, R158 ;  /* 0x0000009e009f7202 */ /* 0x000fea0000000f00 */
[----:B------:R3:W-:Y:S01]  /*15460*/  MUFU.EX2 R185, R2 ;  /* 0x0000000200b97308 */ /* 0x0007e20000000800 */
[----:B------:R-:W-:Y:S09]  /*15470*/  IMAD.MOV.U32 R158, RZ, RZ, R147 ;  /* 0x000000ffff9e7224 */ /* 0x000ff200078e0093 */
[----:B------:R4:W1:Y:S01]  /*15480*/  MUFU.EX2 R147, R151 ;  /* 0x0000009700937308 */ /* 0x0008620000000800 */
[--C-:B---3--:R-:W-:Y:S02]  /*15490*/  FFMA.FTZ R2, R124, c[0x0][0x2d0], -R184.reuse ;  /* 0x0000b4007c027a23 */ /* 0x108fe400000108b8 */
[----:B------:R-:W-:Y:S01]  /*154a0*/  FFMA.FTZ R184, R148, c[0x0][0x2d0], -R184 ;  /* 0x0000b40094b87a23 */ /* 0x000fe200000108b8 */
[----:B------:R-:W-:Y:S01]  /*154b0*/  F2FP.PACK_AB R148, R196, R197 ;  /* 0x000000c5c494723e */ /* 0x000fe200000000ff */
[----:B------:R-:W-:Y:S01]  /*154c0*/  IMAD.MOV.U32 R124, RZ, RZ, R163 ;  /* 0x000000ffff7c7224 */ /* 0x000fe200078e00a3 */
[----:B------:R-:W-:Y:S01]  /*154d0*/  MOV R163, R162 ;  /* 0x000000a200a37202 */ /* 0x000fe20000000f00 */
[----:B------:R-:W-:Y:S03]  /*154e0*/  IMAD.MOV.U32 R162, RZ, RZ, R146 ;  /* 0x000000ffffa27224 */ /* 0x000fe600078e0092 */
        /* <DEDUP_REMOVED lines=15> */
[----:B------:R-:W-:Y:S01]  /*155e0*/  MOV R8, R163 ;  /* 0x000000a300087202 */ /* 0x000fe20000000f00 */
[----:B------:R-:W-:Y:S01]  /*155f0*/  IMAD.MOV.U32 R11, RZ, RZ, R162 ;  /* 0x000000ffff0b7224 */ /* 0x000fe200078e00a2 */
[----:B------:R-:W-:Y:S03]  /*15600*/  MOV R9, R160 ;  /* 0x000000a000097202 */ /* 0x000fe60000000f00 */
        /* <DEDUP_REMOVED lines=9> */
[----:B------:R-:W-:Y:S02]  /*156a0*/  IMAD.MOV.U32 R13, RZ, RZ, R123 ;  /* 0x000000ffff0d7224 */ /* 0x000fe400078e007b */
[-C--:B------:R-:W-:Y:S04]  /*156b0*/  HMMA.16816.F32 R100, R148, R112.reuse, R20 ;  /* 0x000000709464723c */ /* 0x080fe80000001814 */
[----:B------:R-:W-:Y:S02]  /*156c0*/  FADD.FTZ R3, R15, R11 ;  /* 0x0000000b0f037221 */ /* 0x000fe40000010000 */
[----:B------:R-:W-:Y:S02]  /*156d0*/  FADD.FTZ R0, R13, R0 ;  /* 0x000000000d007221 */ /* 0x000fe40000010000 */
[C---:B------:R-:W-:Y:S04]  /*156e0*/  HMMA.16816.F32 R104, R176.reuse, R112, R24 ;  /* 0x00000070b068723c */ /* 0x040fe80000001818 */
[----:B------:R-:W-:Y:S02]  /*156f0*/  FADD.FTZ R8, R14, R0 ;  /* 0x000000000e087221 */ /* 0x000fe40000010000 */
[----:B------:R-:W-:Y:S02]  /*15700*/  IMAD.MOV.U32 R12, RZ, RZ, R124 ;  /* 0x000000ffff0c7224 */ /* 0x000fe400078e007c */
        /* <DEDUP_REMOVED lines=81> */
.L_x_1486:
[----:B------:R-:W-:-:S13]  /*15c20*/  ISETP.GE.AND P0, PT, R204, RZ, PT ;  /* 0x000000ffcc00720c */ /* 0x000fda0003f06270 */
[----:B------:R-:W-:Y:S05]  /*15c30*/  @!P0 BRA `(.L_x_1488) ;  /* 0x000032a000008947 */ /* 0x000fea0003800000 */
[----:B------:R-:W2:Y:S01]  /*15c40*/  LDL.64 R10, [R1+0x40] ;  /* 0x00004000010a7983 */ /* 0x000ea20000100a00 */
[----:B------:R-:W-:-:S03]  /*15c50*/  ULDC.64 UR4, c[0x0][0x208] ;  /* 0x0000820000047ab9 */ /* 0x000fc60000000a00 */
[----:B------:R-:W3:Y:S04]  /*15c60*/  LDL.64 R8, [R1+0x38] ;  /* 0x0000380001087983 */ /* 0x000ee80000100a00 */
[----:B-1----:R-:W4:Y:S04]  /*15c70*/  LDL.64 R6, [R1+0x58] ;  /* 0x0000580001067983 */ /* 0x002f280000100a00 */
[----:B------:R-:W2:Y:S01]  /*15c80*/  LDL.LU.64 R4, [R1+0x48] ;  /* 0x0000480001047983 */ /* 0x000ea20000300a00 */
        /* <DEDUP_REMOVED lines=8> */
[C---:B---3--:R-:W-:Y:S02]  /*15d10*/  IADD3 RZ, P1, R8.reuse, 0x20, RZ ;  /* 0x0000002008ff7810 */ /* 0x048fe40007f3e0ff */
[----:B------:R-:W-:Y:S02]  /*15d20*/  IADD3 RZ, P0, R8, 0x40, RZ ;  /* 0x0000004008ff7810 */ /* 0x000fe40007f1e0ff */
[C---:B----4-:R-:W-:Y:S01]  /*15d30*/  IADD3 RZ, P2, R6.reuse, 0x40, RZ ;  /* 0x0000004006ff7810 */ /* 0x050fe20007f5e0ff */
[----:B--2---:R-:W-:Y:S01]  /*15d40*/  IMAD.X R248, RZ, RZ, R11, P1 ;  /* 0x000000fffff87224 */ /* 0x004fe200008e060b */
[----:B------:R-:W-:Y:S01]  /*15d50*/  IADD3 RZ, P3, R6, 0x20, RZ ;  /* 0x0000002006ff7810 */ /* 0x000fe20007f7e0ff */
[----:B------:R-:W-:Y:S01]  /*15d60*/  IMAD.MOV.U32 R4, RZ, RZ, R6 ;  /* 0x000000ffff047224 */ /* 0x000fe200078e0006 */
[----:B------:R-:W-:Y:S01]  /*15d70*/  IADD3.X R247, RZ, R11, RZ, P0, !PT ;  /* 0x0000000bfff77210 */ /* 0x000fe200007fe4ff */
[----:B------:R-:W-:Y:S01]  /*15d80*/  IMAD.X R231, RZ, RZ, R5, P2 ;  /* 0x000000ffffe77224 */ /* 0x000fe200010e0605 */
[----:B------:R-:W-:-:S02]  /*15d90*/  IADD3.X R233, RZ, R5, RZ, P3, !PT ;  /* 0x00000005ffe97210 */ /* 0x000fc40001ffe4ff */
[----:B------:R1:W-:Y:S01]  /*15da0*/  STL.64 [R1+0x48], R4 ;  /* 0x0000480401007387 */ /* 0x0003e20000100a00 */
[C---:B------:R-:W-:Y:S02]  /*15db0*/  IADD3 R232, R6.reuse, 0x20, RZ ;  /* 0x0000002006e87810 */ /* 0x040fe40007ffe0ff */
[----:B------:R-:W-:Y:S02]  /*15dc0*/  IADD3 R230, R6, 0x40, RZ ;  /* 0x0000004006e67810 */ /* 0x000fe40007ffe0ff */
[C---:B------:R-:W-:Y:S02]  /*15dd0*/  IADD3 R246, R8.reuse, 0x20, RZ ;  /* 0x0000002008f67810 */ /* 0x040fe40007ffe0ff */
[----:B------:R-:W-:Y:S02]  /*15de0*/  IADD3 R245, R8, 0x40, RZ ;  /* 0x0000004008f57810 */ /* 0x000fe40007ffe0ff */
.L_x_1489:
[----:B------:R-:W2:Y:S01]  /*15df0*/  LDL.64 R202, [R1+0x48] ;  /* 0x0000480001ca7983 */ /* 0x000ea20000100a00 */
[----:B------:R-:W-:Y:S04]  /*15e00*/  DEPBAR.LE SB0, 0x0 ;  /* 0x000080000000791a */ /* 0x000fe80000000000 */
[----:B------:R-:W-:Y:S01]  /*15e10*/  MOV R53, 0x6 ;  /* 0x0000000600357802 */ /* 0x000fe20000000f00 */
[----:B------:R-:W3:Y:S01]  /*15e20*/  LDL R205, [R1+0x64] ;  /* 0x0000640001cd7983 */ /* 0x000ee20000100800 */
[----:B------:R-:W-:Y:S01]  /*15e30*/  MOV R3, c[0x0][0x208] ;  /* 0x0000820000037a02 */ /* 0x000fe20000000f00 */
[C---:B------:R-:W-:Y:S01]  /*15e40*/  IMAD.WIDE.U32 R184, R204.reuse, UR4, R232 ;  /* 0x00000004ccb87c25 */ /* 0x040fe2000f8e00e8 */
[----:B------:R-:W-:Y:S01]  /*15e50*/  SHF.R.S32.HI R52, RZ, 0x1f, R204 ;  /* 0x0000001fff347819 */ /* 0x000fe200000114cc */
[----:B------:R-:W4:Y:S01]  /*15e60*/  LDL.64 R206, [R1+0x58] ;  /* 0x0000580001ce7983 */ /* 0x000f220000100a00 */
[----:B------:R-:W-:Y:S01]  /*15e70*/  SHF.L.U64.HI R3, R3, R53, c[0x0][0x20c] ;  /* 0x0000830003037619 */ /* 0x000fe20000010235 */
[----:B------:R-:W-:Y:S01]  /*15e80*/  IMAD.WIDE.U32 R144, R204, UR4, R230 ;  /* 0x00000004cc907c25 */ /* 0x000fe2000f8e00e6 */
[----:B------:R-:W-:Y:S02]  /*15e90*/  LEA R200, P1, R184, c[0x0][0x1f8], 0x1 ;  /* 0x00007e00b8c87a11 */ /* 0x000fe400078208ff */
[----:B------:R-:W-:Y:S01]  /*15ea0*/  MOV R188, UR8 ;  /* 0x0000000800bc7c02 */ /* 0x000fe20008000f00 */
[----:B------:R-:W-:Y:S01]  /*15eb0*/  BAR.SYNC.DEFER_BLOCKING 0x0 ;  /* 0x0000000000007b1d */ /* 0x000fe20000010000 */
[----:B------:R-:W-:Y:S01]  /*15ec0*/  IMAD R3, R3, R204, RZ ;  /* 0x000000cc03037224 */ /* 0x000fe200078e02ff */
[----:B------:R-:W-:Y:S02]  /*15ed0*/  MOV R189, UR5 ;  /* 0x0000000500bd7c02 */ /* 0x000fe40008000f00 */
[----:B------:R-:W-:Y:S01]  /*15ee0*/  LEA R198, P0, R144, c[0x0][0x1f8], 0x1 ;  /* 0x00007e0090c67a11 */ /* 0x000fe200078008ff */
[----:B------:R-:W-:Y:S01]  /*15ef0*/  IMAD R3, R52, UR4, R3 ;  /* 0x0000000434037c24 */ /* 0x000fe2000f8e0203 */
[----:B------:R-:W-:Y:S02]  /*15f00*/  MOV R227, 0x5 ;  /* 0x0000000500e37802 */ /* 0x000fe40000000f00 */
[----:B------:R-:W-:Y:S02]  /*15f10*/  MOV R226, c[0x0][0x1e0] ;  /* 0x0000780000e27a02 */ /* 0x000fe40000000f00 */
[C---:B------:R-:W-:Y:S02]  /*15f20*/  IADD3 R185, R3.reuse, R185, RZ ;  /* 0x000000b903b97210 */ /* 0x040fe40007ffe0ff */
[----:B------:R-:W-:Y:S02]  /*15f30*/  SHF.L.U32 R226, R226, 0x5, RZ ;  /* 0x00000005e2e27819 */ /* 0x000fe400000006ff */
[----:B------:R-:W-:Y:S01]  /*15f40*/  LEA.HI.X R201, R184, c[0x0][0x1fc], R185, 0x1, P1 ;  /* 0x00007f00b8c97a11 */ /* 0x000fe200008f0cb9 */
[----:B------:R-:W-:Y:S08]  /*15f50*/  LDSM.16.M88.4 R64, [R211+0x6100] ;  /* 0x00610000d340783b */ /* 0x000ff00000000200 */
[----:B------:R-:W1:Y:S08]  /*15f60*/  LDSM.16.M88.4 R16, [R208+0x3100] ;  /* 0x00310000d010783b */ /* 0x000e700000000200 */
[----:B------:R-:W1:Y:S08]  /*15f70*/  LDSM.16.M88.4 R60, [R211+0x7100] ;  /* 0x00710000d33c783b */ /* 0x000e700000000200 */
[----:B------:R-:W1:Y:S08]  /*15f80*/  LDSM.16.M88.4 R32, [R208+0x3500] ;  /* 0x00350000d020783b */ /* 0x000e700000000200 */
[----:B------:R-:W4:Y:S06]  /*15f90*/  LDL.64 R228, [R1+0x38] ;  /* 0x0000380001e47983 */ /* 0x000f2c0000100a00 */
[----:B------:R-:W1:Y:S08]  /*15fa0*/  LDSM.16.M88.4 R48, [R208+0x3900] ;  /* 0x00390000d030783b */ /* 0x000e700000000200 */
[----:B------:R-:W1:Y:S02]  /*15fb0*/  LDSM.16.M88.4 R140, [R208+0x3d00] ;  /* 0x003d0000d08c783b */ /* 0x000e640000000200 */
[-C--:B-1----:R-:W-:Y:S06]  /*15fc0*/  HMMA.16816.F32 R4, R64, R16.reuse, RZ ;  /* 0x000000104004723c */ /* 0x082fec00000018ff */
[----:B------:R-:W-:Y:S02]  /*15fd0*/  LDSM.16.M88.4 R148, [R212+0x6100] ;  /* 0x00610000d494783b */ /* 0x000fe40000000200 */
[C---:B------:R-:W-:Y:S06]  /*15fe0*/  HMMA.16816.F32 R8, R60.reuse, R16, RZ ;  /* 0x000000103c08723c */ /* 0x040fec00000018ff */
[----:B-----5:R-:W1:Y:S02]  /*15ff0*/  LDSM.16.M88.4 R176, [R213] ;  /* 0x00000000d5b0783b */ /* 0x020e640000000200 */
        /* <DEDUP_REMOVED lines=13> */
[C---:B------:R-:W-:Y:S07]  /*160d0*/  HMMA.16816.F32 R56, R60.reuse, R140, RZ ;  /* 0x0000008c3c38723c */ /* 0x040fee00000018ff */
[----:B------:R-:W-:Y:S01]  /*160e0*/  IADD3 R140, R3, R145, RZ ;  /* 0x00000091038c7210 */ /* 0x000fe20007ffe0ff */
[-C--:B------:R-:W-:Y:S04]  /*160f0*/  HMMA.16816.F32 R60, R60, R142.reuse, RZ ;  /* 0x0000008e3c3c723c */ /* 0x080fe800000018ff */
[----:B------:R-:W-:Y:S01]  /*16100*/  LEA.HI.X R199, R144, c[0x0][0x1fc], R140, 0x1, P0 ;  /* 0x00007f0090c77a11 */ /* 0x000fe200000f0c8c */
[C---:B------:R-:W-:Y:S02]  /*16110*/  IMAD.WIDE.U32 R140, R204.reuse, UR4, R188 ;  /* 0x00000004cc8c7c25 */ /* 0x040fe4000f8e00bc */
[----:B------:R-:W-:Y:S01]  /*16120*/  LDSM.16.M88.4 R188, [R223] ;  /* 0x00000000dfbc783b */ /* 0x000fe20000000200 */
[----:B------:R-:W-:Y:S08]  /*16130*/  HMMA.16816.F32 R64, R64, R142, RZ ;  /* 0x0000008e4040723c */ /* 0x000ff000000018ff */
[-C--:B-1----:R-:W-:Y:S08]  /*16140*/  HMMA.16816.F32 R4, R148, R176.reuse, R4 ;  /* 0x000000b09404723c */ /* 0x082ff00000001804 */
[C---:B------:R-:W-:Y:S08]  /*16150*/  HMMA.16816.F32 R8, R180.reuse, R176, R8 ;  /* 0x000000b0b408723c */ /* 0x040ff00000001808 */
[-C--:B------:R-:W-:Y:S08]  /*16160*/  HMMA.16816.F32 R12, R180, R178.reuse, R12 ;  /* 0x000000b2b40c723c */ /* 0x080ff0000000180c */
[C---:B------:R-:W-:Y:S04]  /*16170*/  HMMA.16816.F32 R16, R148.reuse, R178, R16 ;  /* 0x000000b29410723c */ /* 0x040fe80000001810 */
[----:B--2---:R-:W-:Y:S05]  /*16180*/  IMAD.WIDE.U32 R186, R204, UR4, R202 ;  /* 0x00000004ccba7c25 */ /* 0x004fea000f8e00ca */
[----:B------:R-:W-:Y:S03]  /*16190*/  IADD3 R187, R187, R3, RZ ;  /* 0x00000003bbbb7210 */ /* 0x000fe60007ffe0ff */
[C---:B------:R-:W-:Y:S02]  /*161a0*/  LEA R196, P2, R186.reuse, c[0x0][0x1f8], 0x1 ;  /* 0x00007e00bac47a11 */ /* 0x040fe400078408ff */
[----:B---3--:R-:W-:Y:S02]  /*161b0*/  ISETP.NE.AND P3, PT, R205, RZ, PT ;  /* 0x000000ffcd00720c */ /* 0x008fe40003f65270 */
[----:B------:R-:W-:Y:S02]  /*161c0*/  LEA.HI.X R197, R186, c[0x0][0x1fc], R187, 0x1, P2 ;  /* 0x00007f00bac57a11 */ /* 0x000fe400010f0cbb */
[----:B------:R-:W1:Y:S01]  /*161d0*/  LDSM.16.M88.4 R184, [R224] ;  /* 0x00000000e0b8783b */ /* 0x000e620000000200 */
[-C--:B----4-:R-:W-:Y:S02]  /*161e0*/  IADD3 R144, P0, R206, R140.reuse, RZ ;  /* 0x0000008cce907210 */ /* 0x090fe40007f1e0ff */
[----:B------:R-:W-:Y:S04]  /*161f0*/  IADD3 R3, R3, R141, RZ ;  /* 0x0000008d03037210 */ /* 0x000fe80007ffe0ff */
[C---:B------:R-:W-:Y:S01]  /*16200*/  IADD3.X R142, R3.reuse, R203, RZ, P0, !PT ;  /* 0x000000cb038e7210 */ /* 0x040fe200007fe4ff */
[----:B------:R-:W-:Y:S01]  /*16210*/  @!PT LDS RZ, [RZ] ;  /* 0x00000000fffff984 */ /* 0x000fe20000000800 */
[----:B------:R-:W-:Y:S01]  /*16220*/  @!PT LDS RZ, [RZ] ;  /* 0x00000000fffff984 */ /* 0x000fe20000000800 */
[----:B------:R-:W-:Y:S01]  /*16230*/  @!PT LDS RZ, [RZ] ;  /* 0x00000000fffff984 */ /* 0x000fe20000000800 */
[----:B------:R2:W-:Y:S01]  /*16240*/  LDGSTS.E.BYPASS.LTC128B.128 [R225+0x100], [R196.64], !P5 ;  /* 0x00100000c4e17fae */ /* 0x0005e2000e901d46 */
[-C--:B------:R-:W-:Y:S02]  /*16250*/  IADD3 R141, P0, R232, R140.reuse, RZ ;  /* 0x0000008ce88d7210 */ /* 0x080fe40007f1e0ff */
[----:B------:R-:W-:Y:S05]  /*16260*/  IADD3 R140, P2, R230, R140, RZ ;  /* 0x0000008ce68c7210 */ /* 0x000fea0007f5e0ff */
[----:B------:R3:W-:Y:S08]  /*16270*/  LDGSTS.E.BYPASS.LTC128B.128 [R225+0x1100], [R200.64], !P6 ;  /* 0x01100000c8e17fae */ /* 0x0007f0000f101d46 */
[----:B------:R-:W4:Y:S06]  /*16280*/  LDL.64 R206, [R1+0x40] ;  /* 0x0000400001ce7983 */ /* 0x000f2c0000100a00 */
[----:B------:R-:W4:Y:S04]  /*16290*/  LDL.LU R252, [R1+0x4] ;  /* 0x0000040001fc7983 */ /* 0x000f280000300800 */
[----:B------:R-:W4:Y:S01]  /*162a0*/  LDL.LU R251, [R1+0x8] ;  /* 0x0000080001fb7983 */ /* 0x000f220000300800 */
[C---:B--2---:R-:W-:Y:S03]  /*162b0*/  LEA R196, P1, R144.reuse, c[0x0][0x1f8], 0x1 ;  /* 0x00007e0090c47a11 */ /* 0x044fe600078208ff */
[----:B------:R-:W2:Y:S01]  /*162c0*/  LDL.LU R250, [R1+0xc] ;  /* 0x00000c0001fa7983 */ /* 0x000ea20000300800 */
[----:B------:R-:W-:Y:S01]  /*162d0*/  LEA.HI.X R197, R144, c[0x0][0x1fc], R142, 0x1, P1 ;  /* 0x00007f0090c57a11 */ /* 0x000fe200008f0c8e */
[-C--:B-1----:R-:W-:Y:S02]  /*162e0*/  HMMA.16816.F32 R20, R148, R184.reuse, R20 ;  /* 0x000000b89414723c */ /* 0x082fe40000001814 */
[----:B------:R1:W-:Y:S01]  /*162f0*/  LDGSTS.E.BYPASS.LTC128B.128 [R225+0x2100], [R198.64], !P3 ;  /* 0x02100000c6e17fae */ /* 0x0003e2000d901d46 */
[----:B------:R-:W-:Y:S02]  /*16300*/  IADD3.X R142, R3, R233, RZ, P0, !PT ;  /* 0x000000e9038e7210 */ /* 0x000fe400007fe4ff */
[----:B------:R-:W-:Y:S02]  /*16310*/  LEA R144, P0, R141, c[0x0][0x1f8], 0x1 ;  /* 0x00007e008d907a11 */ /* 0x000fe400078008ff */
[----:B------:R-:W-:Y:S01]  /*16320*/  IADD3.X R3, R3, R231, RZ, P2, !PT ;  /* 0x000000e703037210 */ /* 0x000fe200017fe4ff */
[C---:B------:R-:W-:Y:S02]  /*16330*/  HMMA.16816.F32 R24, R180.reuse, R184, R24 ;  /* 0x000000b8b418723c */ /* 0x040fe40000001818 */
[----:B------:R1:W-:Y:S02]  /*16340*/  LDGSTS.E.BYPASS.LTC128B.128 [R225+0x900], [R196.64], !P5 ;  /* 0x00900000c4e17fae */ /* 0x0003e4000e901d46 */
[----:B------:R-:W-:Y:S02]  /*16350*/  LEA.HI.X R145, R141, c[0x0][0x1fc], R142, 0x1, P0 ;  /* 0x00007f008d917a11 */ /* 0x000fe400000f0c8e */
[C---:B------:R-:W-:Y:S02]  /*16360*/  LEA R142, P0, R140.reuse, c[0x0][0x1f8], 0x1 ;  /* 0x00007e008c8e7a11 */ /* 0x040fe400078008ff */
[-C--:B------:R-:W-:Y:S02]  /*16370*/  HMMA.16816.F32 R28, R180, R186.reuse, R28 ;  /* 0x000000bab41c723c */ /* 0x080fe4000000181c */
[----:B------:R1:W-:Y:S02]  /*16380*/  LDGSTS.E.BYPASS.LTC128B.128 [R225+0x1900], [R144.64], !P6 ;  /* 0x0190000090e17fae */ /* 0x0003e4000f101d46 */
[----:B------:R-:W-:Y:S02]  /*16390*/  LEA.HI.X R143, R140, c[0x0][0x1fc], R3, 0x1, P0 ;  /* 0x00007f008c8f7a11 */ /* 0x000fe400000f0c03 */
[C---:B------:R-:W-:Y:S02]  /*163a0*/  ISETP.GT.AND P0, PT, R204.reuse, RZ, PT ;  /* 0x000000ffcc00720c */ /* 0x040fe40003f04270 */
[C---:B------:R-:W-:Y:S02]  /*163b0*/  HMMA.16816.F32 R32, R148.reuse, R186, R32 ;  /* 0x000000ba9420723c */ /* 0x040fe40000001820 */
[----:B------:R1:W-:Y:S02]  /*163c0*/  LDGSTS.E.BYPASS.LTC128B.128 [R225+0x2900], [R142.64], !P3 ;  /* 0x029000008ee17fae */ /* 0x0003e4000d901d46 */
[----:B------:R-:W-:Y:S04]  /*163d0*/  IADD3 R204, R204, -0x1, RZ ;  /* 0xffffffffcccc7810 */ /* 0x000fe80007ffe0ff */
[-C--:B------:R-:W-:Y:S02]  /*163e0*/  HMMA.16816.F32 R36, R148, R188.reuse, R36 ;  /* 0x000000bc9424723c */ /* 0x080fe40000001824 */
[----:B---3--:R-:W-:Y:S06]  /*163f0*/  LDSM.16.M88.4 R200, [R211+0x9100] ;  /* 0x00910000d3c8783b */ /* 0x008fec0000000200 */
[C---:B------:R-:W-:Y:S02]  /*16400*/  HMMA.16816.F32 R40, R180.reuse, R188, R40 ;  /* 0x000000bcb428723c */ /* 0x040fe40000001828 */
[----:B------:R-:W0:Y:S06]  /*16410*/  LDGDEPBAR ;  /* 0x00000000000079af */ /* 0x000e2c0000000000 */
[-C--:B------:R-:W-:Y:S02]  /*16420*/  HMMA.16816.F32 R44, R180, R190.reuse, R44 ;  /* 0x000000beb42c723c */ /* 0x080fe4000000182c */
[----:B-1----:R-:W-:Y:S06]  /*16430*/  LDSM.16.M88.4 R196, [R208+0x4100] ;  /* 0x00410000d0c4783b */ /* 0x002fec0000000200 */
[C---:B------:R-:W-:Y:S02]  /*16440*/  HMMA.16816.F32 R48, R148.reuse, R190, R48 ;  /* 0x000000be9430723c */ /* 0x040fe40000001830 */
[----:B------:R-:W1:Y:S06]  /*16450*/  LDSM.16.M88.4 R140, [R211+0x8100] ;  /* 0x00810000d38c783b */ /* 0x000e6c0000000200 */
[-C--:B------:R-:W-:Y:S02]  /*16460*/  HMMA.16816.F32 R52, R148, R192.reuse, R52 ;  /* 0x000000c09434723c */ /* 0x080fe40000001834 */
[----:B------:R-:W3:Y:S04]  /*16470*/  LDL.LU R249, [R1+0x10] ;  /* 0x0000100001f97983 */ /* 0x000ee80000300800 */
[----:B------:R-:W1:Y:S02]  /*16480*/  LDSM.16.M88.4 R176, [R208+0x4500] ;  /* 0x00450000d0b0783b */ /* 0x000e640000000200 */
[C---:B------:R-:W-:Y:S06]  /*16490*/  HMMA.16816.F32 R56, R180.reuse, R192, R56 ;  /* 0x000000c0b438723c */ /* 0x040fec0000001838 */
[----:B------:R-:W1:Y:S02]  /*164a0*/  LDSM.16.M88.4 R184, [R208+0x4900] ;  /* 0x00490000d0b8783b */ /* 0x000e640000000200 */
[-C--:B------:R-:W-:Y:S06]  /*164b0*/  HMMA.16816.F32 R60, R180, R194.reuse, R60 ;  /* 0x000000c2b43c723c */ /* 0x080fec000000183c */
[----:B------:R-:W-:Y:S02]  /*164c0*/  LDSM.16.M88.4 R180, [R212+0x8100] ;  /* 0x00810000d4b4783b */ /* 0x000fe40000000200 */
[----:B------:R-:W-:Y:S06]  /*164d0*/  HMMA.16816.F32 R64, R148, R194, R64 ;  /* 0x000000c29440723c */ /* 0x000fec0000001840 */
[----:B------:R-:W1:Y:S02]  /*164e0*/  LDSM.16.M88.4 R148, [R208+0x4d00] ;  /* 0x004d0000d094783b */ /* 0x000e640000000200 */
[-C--:B-1----:R-:W-:Y:S06]  /*164f0*/  HMMA.16816.F32 R4, R140, R196.reuse, R4 ;  /* 0x000000c48c04723c */ /* 0x082fec0000001804 */
[----:B------:R-:W1:Y:S02]  /*16500*/  LDSM.16.M88.4 R188, [R221] ;  /* 0x00000000ddbc783b */ /* 0x000e640000000200 */
[C---:B------:R-:W-:Y:S06]  /*16510*/  HMMA.16816.F32 R8, R200.reuse, R196, R8 ;  /* 0x000000c4c808723c */ /* 0x040fec0000001808 */
[----:B------:R-:W1:Y:S02]  /*16520*/  LDSM.16.M88.4 R192, [R212+0x9100] ;  /* 0x00910000d4c0783b */ /* 0x000e640000000200 */
[-C--:B------:R-:W-:Y:S08]  /*16530*/  HMMA.16816.F32 R12, R200, R198.reuse, R12 ;  /* 0x000000c6c80c723c */ /* 0x080ff0000000180c */
[C---:B------:R-:W-:Y:S01]  /*16540*/  HMMA.16816.F32 R16, R140.reuse, R198, R16 ;  /* 0x000000c68c10723c */ /* 0x040fe20000001810 */
[----:B------:R-:W-:Y:S07]  /*16550*/  LDSM.16.M88.4 R196, [R218] ;  /* 0x00000000dac4783b */ /* 0x000fee0000000200 */
[-C--:B------:R-:W-:Y:S08]  /*16560*/  HMMA.16816.F32 R20, R140, R176.reuse, R20 ;  /* 0x000000b08c14723c */ /* 0x080ff00000001814 */
[C---:B------:R-:W-:Y:S08]  /*16570*/  HMMA.16816.F32 R24, R200.reuse, R176, R24 ;  /* 0x000000b0c818723c */ /* 0x040ff00000001818 */
        /* <DEDUP_REMOVED lines=8> */
[-C--:B------:R-:W-:Y:S08]  /*16600*/  HMMA.16816.F32 R52, R140, R148.reuse, R52 ;  /* 0x000000948c34723c */ /* 0x080ff00000001834 */
[C---:B------:R-:W-:Y:S08]  /*16610*/  HMMA.16816.F32 R56, R200.reuse, R148, R56 ;  /* 0x00000094c838723c */ /* 0x040ff00000001838 */
[-C--:B------:R-:W-:Y:S01]  /*16620*/  HMMA.16816.F32 R60, R200, R150.reuse, R60 ;  /* 0x00000096c83c723c */ /* 0x080fe2000000183c */
[----:B------:R-:W-:Y:S07]  /*16630*/  LDSM.16.M88.4 R200, [R211+0xb100] ;  /* 0x00b10000d3c8783b */ /* 0x000fee0000000200 */
[----:B------:R-:W-:Y:S01]  /*16640*/  HMMA.16816.F32 R64, R140, R150, R64 ;  /* 0x000000968c40723c */ /* 0x000fe20000001840 */
[----:B------:R-:W-:Y:S07]  /*16650*/  LDSM.16.M88.4 R140, [R211+0xa100] ;  /* 0x00a10000d38c783b */ /* 0x000fee0000000200 */
[-C--:B-1----:R-:W-:Y:S01]  /*16660*/  HMMA.16816.F32 R4, R180, R188.reuse, R4 ;  /* 0x000000bcb404723c */ /* 0x082fe20000001804 */
[----:B------:R-:W1:Y:S07]  /*16670*/  LDSM.16.M88.4 R148, [R208+0x5100] ;  /* 0x00510000d094783b */ /* 0x000e6e0000000200 */
        /* <DEDUP_REMOVED lines=43> */
[C---:B--2---:R-:W-:Y:S08]  /*16930*/  HMMA.16816.F32 R8, R188.reuse, R184, R8 ;  /* 0x000000b8bc08723c */ /* 0x044ff00000001808 */
        /* <DEDUP_REMOVED lines=80> */
[----:B-1----:R-:W-:Y:S05]  /*16e40*/  FMNMX.FTZ R145, R145, R143, !PT ;  /* 0x0000008f91917209 */ /* 0x002fea0007810000 */
        /* <DEDUP_REMOVED lines=14> */
[----:B------:R3:W3:Y:S01]  /*16f30*/  MUFU.EX2 R141, R0 ;  /* 0x00000000008d7308 */ /* 0x0006e20000000800 */
        /* <DEDUP_REMOVED lines=40> */
[----:B------:R-:W-:Y:S01]  /*171c0*/  MUFU.EX2 R243, R17 ;  /* 0x0000001100f37308 */ /* 0x000fe20000000800 */
[----:B------:R-:W-:Y:S01]  /*171d0*/  @P0 SHF.L.U32 R4, R6, 0x6, RZ ;  /* 0x0000000606040819 */ /* 0x000fe200000006ff */
[----:B------:R-:W-:Y:S02]  /*171e0*/  FFMA.FTZ R45, R45, c[0x0][0x2d0], -R186 ;  /* 0x0000b4002d2d7a23 */ /* 0x000fe400000108ba */
[----:B--2---:R-:W-:Y:S02]  /*171f0*/  FMUL.FTZ R3, R2, c[0x0][0x2d0] ;  /* 0x0000b40002037a20 */ /* 0x004fe40000410000 */
[----:B------:R-:W1:Y:S01]  /*17200*/  SHFL.BFLY PT, R2, R0, 0x2, 0x1f ;  /* 0x0c401f0000027f89 */ /* 0x000e6200000e0000 */
[C---:B---3--:R-:W-:Y:S02]  /*17210*/  FMUL.FTZ R102, R140.reuse, R102 ;  /* 0x000000668c667220 */ /* 0x048fe40000410000 */
[C---:B------:R-:W-:Y:S01]  /*17220*/  FMUL.FTZ R103, R140.reuse, R103 ;  /* 0x000000678c677220 */ /* 0x040fe20000410000 */
[----:B------:R-:W2:Y:S01]  /*17230*/  MUFU.EX2 R244, R16 ;  /* 0x0000001000f47308 */ /* 0x000ea20000000800 */
[C---:B------:R-:W-:Y:S02]  /*17240*/  FMUL.FTZ R114, R140.reuse, R114 ;  /* 0x000000728c727220 */ /* 0x040fe40000410000 */
[C---:B------:R-:W-:Y:S02]  /*17250*/  FMUL.FTZ R115, R140.reuse, R115 ;  /* 0x000000738c737220 */ /* 0x040fe40000410000 */
[C---:B------:R-:W-:Y:S02]  /*17260*/  FMUL.FTZ R116, R141.reuse, R116 ;  /* 0x000000748d747220 */ /* 0x040fe40000410000 */
[C---:B------:R-:W-:Y:S02]  /*17270*/  FMUL.FTZ R117, R141.reuse, R117 ;  /* 0x000000758d757220 */ /* 0x040fe40000410000 */
[C---:B------:R-:W-:Y:S01]  /*17280*/  FMUL.FTZ R118, R140.reuse, R118 ;  /* 0x000000768c767220 */ /* 0x040fe20000410000 */
[----:B------:R-:W3:Y:S01]  /*17290*/  MUFU.EX2 R238, R19 ;  /* 0x0000001300ee7308 */ /* 0x000ee20000000800 */
[C---:B------:R-:W-:Y:S02]  /*172a0*/  FMUL.FTZ R119, R140.reuse, R119 ;  /* 0x000000778c777220 */ /* 0x040fe40000410000 */
[C---:B------:R-:W-:Y:S02]  /*172b0*/  FMUL.FTZ R128, R141.reuse, R128 ;  /* 0x000000808d807220 */ /* 0x040fe40000410000 */
[C---:B------:R-:W-:Y:S02]  /*172c0*/  FMUL.FTZ R129, R141.reuse, R129 ;  /* 0x000000818d817220 */ /* 0x040fe40000410000 */
[C---:B------:R-:W-:Y:S02]  /*172d0*/  FMUL.FTZ R130, R140.reuse, R130 ;  /* 0x000000828c827220 */ /* 0x040fe40000410000 */
[----:B------:R-:W-:Y:S01]  /*172e0*/  FMUL.FTZ R131, R140, R131 ;  /* 0x000000838c837220 */ /* 0x000fe20000410000 */
[----:B-1----:R-:W-:Y:S01]  /*172f0*/  FMNMX.FTZ R0, R0, R2, !PT ;  /* 0x0000000200007209 */ /* 0x002fe20007810000 */
[----:B------:R-:W-:Y:S01]  /*17300*/  MUFU.EX2 R236, R8 ;  /* 0x0000000800ec7308 */ /* 0x000fe20000000800 */
[----:B------:R-:W-:Y:S01]  /*17310*/  FMUL.FTZ R136, R141, R136 ;  /* 0x000000888d887220 */ /* 0x000fe20000410000 */
[----:B--2---:R-:W-:Y:S02]  /*17320*/  F2FP.PACK_AB R150, R243, R244 ;  /* 0x000000f4f396723e */ /* 0x004fe400000000ff */
[----:B------:R-:W1:Y:S01]  /*17330*/  SHFL.BFLY PT, R2, R0, 0x1, 0x1f ;  /* 0x0c201f0000027f89 */ /* 0x000e6200000e0000 */
[C---:B------:R-:W-:Y:S02]  /*17340*/  FMUL.FTZ R137, R141.reuse, R137 ;  /* 0x000000898d897220 */ /* 0x040fe40000410000 */
[C---:B------:R-:W-:Y:S02]  /*17350*/  FMUL.FTZ R138, R140.reuse, R138 ;  /* 0x0000008a8c8a7220 */ /* 0x040fe40000410000 */
[----:B------:R-:W-:Y:S01]  /*17360*/  FMUL.FTZ R139, R140, R139 ;  /* 0x0000008b8c8b7220 */ /* 0x000fe20000410000 */
[----:B------:R-:W2:Y:S01]  /*17370*/  MUFU.EX2 R3, R3 ;  /* 0x0000000300037308 */ /* 0x000ea20000000800 */
[C---:B------:R-:W-:Y:S01]  /*17380*/  FMUL.FTZ R68, R141.reuse, R68 ;  /* 0x000000448d447220 */ /* 0x040fe20000410000 */
[----:B---3--:R-:W-:Y:S01]  /*17390*/  F2FP.PACK_AB R151, R238, R241 ;  /* 0x000000f1ee97723e */ /* 0x008fe200000000ff */
[C---:B------:R-:W-:Y:S02]  /*173a0*/  FMUL.FTZ R69, R141.reuse, R69 ;  /* 0x000000458d457220 */ /* 0x040fe40000410000 */
[C---:B------:R-:W-:Y:S02]  /*173b0*/  FMUL.FTZ R70, R140.reuse, R70 ;  /* 0x000000468c467220 */ /* 0x040fe40000410000 */
[C---:B------:R-:W-:Y:S03]  /*173c0*/  FMUL.FTZ R71, R140.reuse, R71 ;  /* 0x000000478c477220 */ /* 0x040fe60000410000 */
[----:B------:R3:W-:Y:S01]  /*173d0*/  MUFU.EX2 R234, R12 ;  /* 0x0000000c00ea7308 */ /* 0x0007e20000000800 */
[C---:B------:R-:W-:Y:S02]  /*173e0*/  FMUL.FTZ R80, R141.reuse, R80 ;  /* 0x000000508d507220 */ /* 0x040fe40000410000 */
[C---:B------:R-:W-:Y:S02]  /*173f0*/  FMUL.FTZ R81, R141.reuse, R81 ;  /* 0x000000518d517220 */ /* 0x040fe40000410000 */
[C---:B------:R-:W-:Y:S02]  /*17400*/  FMUL.FTZ R82, R140.reuse, R82 ;  /* 0x000000528c527220 */ /* 0x040fe40000410000 */
[----:B------:R-:W-:Y:S01]  /*17410*/  FMUL.FTZ R83, R140, R83 ;  /* 0x000000538c537220 */ /* 0x000fe20000410000 */
        /* <DEDUP_REMOVED lines=19> */
[----:B------:R-:W-:Y:S01]  /*17550*/  @P0 IADD3 R4, P3, R226, R4, RZ ;  /* 0x00000004e2040210 */ /* 0x000fe20007f7e0ff */
[C---:B------:R-:W-:Y:S01]  /*17560*/  FMUL.FTZ R109, R3.reuse, R109 ;  /* 0x0000006d036d7220 */ /* 0x040fe20000410000 */
[----:B------:R-:W-:Y:S01]  /*17570*/  @P0 IADD3.X R7, R2, R247, RZ, P1, !PT ;  /* 0x000000f702070210 */ /* 0x000fe20000ffe4ff */
[C---:B------:R-:W-:Y:S01]  /*17580*/  FMUL.FTZ R120, R3.reuse, R120 ;  /* 0x0000007803787220 */ /* 0x040fe20000410000 */
[C---:B------:R-:W-:Y:S01]  /*17590*/  @P0 LEA R18, P1, R6.reuse, c[0x0][0x1c8], 0x1 ;  /* 0x0000720006120a11 */ /* 0x040fe200078208ff */
[----:B------:R-:W-:Y:S01]  /*175a0*/  MUFU.EX2 R197, R36 ;  /* 0x0000002400c57308 */ /* 0x000fe20000000800 */
[----:B------:R-:W-:Y:S01]  /*175b0*/  MOV R226, c[0x0][0x1e0] ;  /* 0x0000780000e27a02 */ /* 0x000fe20000000f00 */
[----:B-1----:R-:W-:Y:S01]  /*175c0*/  FMUL.FTZ R13, R3, R161 ;  /* 0x000000a1030d7220 */ /* 0x002fe20000410000 */
[----:B------:R-:W-:Y:S01]  /*175d0*/  @P0 LEA.HI.X R19, R6, c[0x0][0x1cc], R7, 0x1, P1 ;  /* 0x0000730006130a11 */ /* 0x000fe200008f0c07 */
[----:B------:R-:W-:Y:S01]  /*175e0*/  FFMA.FTZ R6, R9, c[0x0][0x2d0], -R186 ;  /* 0x0000b40009067a23 */ /* 0x000fe200000108ba */
[----:B------:R-:W-:Y:S01]  /*175f0*/  @P0 IADD3.X R17, R2, R248, RZ, P2, !PT ;  /* 0x000000f802110210 */ /* 0x000fe200017fe4ff */
[----:B------:R-:W-:Y:S01]  /*17600*/  FMUL.FTZ R121, R3, R121 ;  /* 0x0000007903797220 */ /* 0x000fe20000410000 */
[----:B------:R-:W-:Y:S01]  /*17610*/  @P0 LEA R16, P2, R5, c[0x0][0x1c8], 0x1 ;  /* 0x0000720005100a11 */ /* 0x000fe200078408ff */
[----:B------:R-:W-:Y:S01]  /*17620*/  FMUL.FTZ R124, R3, R124 ;  /* 0x0000007c037c7220 */ /* 0x000fe20000410000 */
[----:B------:R-:W-:Y:S01]  /*17630*/  SHF.L.U64.HI R226, R226, R227, c[0x0][0x1e4] ;  /* 0x00007900e2e27619 */ /* 0x000fe200000102e3 */
[----:B------:R1:W4:Y:S01]  /*17640*/  MUFU.EX2 R235, R6 ;  /* 0x0000000600eb7308 */ /* 0x0003220000000800 */
[----:B------:R-:W-:Y:S01]  /*17650*/  @P0 LEA.HI.X R17, R5, c[0x0][0x1cc], R17, 0x1, P2 ;  /* 0x0000730005110a11 */ /* 0x000fe200010f0c11 */
[----:B------:R-:W-:Y:S01]  /*17660*/  FMUL.FTZ R125, R3, R125 ;  /* 0x0000007d037d7220 */ /* 0x000fe20000410000 */
[----:B------:R-:W-:Y:S01]  /*17670*/  @P0 IADD3 R146, P2, R4, R228, RZ ;  /* 0x000000e404920210 */ /* 0x000fe20007f5e0ff */
[----:B--2---:R-:W-:Y:S01]  /*17680*/  FMUL.FTZ R106, R0, R106 ;  /* 0x0000006a006a7220 */ /* 0x004fe20000410000 */
[----:B------:R-:W-:Y:S01]  /*17690*/  @P0 IADD3 R7, P1, R4, R246, RZ ;  /* 0x000000f604070210 */ /* 0x000fe20007f3e0ff */
[----:B------:R2:W-:Y:S01]  /*176a0*/  @P0 LDGSTS.E.BYPASS.LTC128B.128 [R225+0x4100], [R16.64], !P6 ;  /* 0x0410000010e10fae */ /* 0x0005e2000f101d46 */
[----:B------:R-:W-:Y:S01]  /*176b0*/  @P0 IADD3.X R2, R226, R2, RZ, P3, !PT ;  /* 0x00000002e2020210 */ /* 0x000fe20001ffe4ff */
[----:B------:R-:W-:Y:S01]  /*176c0*/  FMUL.FTZ R107, R0, R107 ;  /* 0x0000006b006b7220 */ /* 0x000fe20000410000 */
[----:B------:R-:W-:Y:S01]  /*176d0*/  @P0 IADD3 R5, P3, R4, R245, RZ ;  /* 0x000000f504050210 */ /* 0x000fe20007f7e0ff */
[----:B------:R-:W-:Y:S01]  /*176e0*/  FMUL.FTZ R110, R0, R110 ;  /* 0x0000006e006e7220 */ /* 0x000fe20000410000 */
[----:B------:R-:W-:Y:S01]  /*176f0*/  @P0 IADD3.X R9, R2, R207, RZ, P2, !PT ;  /* 0x000000cf02090210 */ /* 0x000fe200017fe4ff */
[----:B------:R-:W-:Y:S01]  /*17700*/  FMUL.FTZ R111, R0, R111 ;  /* 0x0000006f006f7220 */ /* 0x000fe20000410000 */
[C---:B------:R-:W-:Y:S01]  /*17710*/  @P0 IADD3.X R147, R2.reuse, R248, RZ, P1, !PT ;  /* 0x000000f802930210 */ /* 0x040fe20000ffe4ff */
[----:B------:R-:W-:Y:S01]  /*17720*/  MUFU.EX2 R226, R32 ;  /* 0x0000002000e27308 */ /* 0x000fe20000000800 */
[----:B------:R-:W-:Y:S01]  /*17730*/  @P0 IADD3.X R2, R2, R247, RZ, P3, !PT ;  /* 0x000000f702020210 */ /* 0x000fe20001ffe4ff */
[C---:B------:R-:W-:Y:S01]  /*17740*/  FMUL.FTZ R122, R0.reuse, R122 ;  /* 0x0000007a007a7220 */ /* 0x040fe20000410000 */
[----:B------:R-:W-:Y:S01]  /*17750*/  ISETP.NE.AND P3, PT, R205, RZ, PT ;  /* 0x000000ffcd00720c */ /* 0x000fe20003f65270 */
[----:B------:R-:W-:Y:S01]  /*17760*/  FMUL.FTZ R123, R0, R123 ;  /* 0x0000007b007b7220 */ /* 0x000fe20000410000 */
[----:B------:R-:W-:Y:S01]  /*17770*/  @P0 LEA R8, P4, R146, c[0x0][0x1c8], 0x1 ;  /* 0x0000720092080a11 */ /* 0x000fe200078808ff */
[C---:B------:R-:W-:Y:S01]  /*17780*/  FMUL.FTZ R126, R0.reuse, R126 ;  /* 0x0000007e007e7220 */ /* 0x040fe20000410000 */
[----:B------:R-:W-:Y:S01]  /*17790*/  @P0 LEA R4, P1, R5, c[0x0][0x1c8], 0x1 ;  /* 0x0000720005040a11 */ /* 0x000fe200078208ff */
[----:B------:R-:W-:Y:S01]  /*177a0*/  FMUL.FTZ R127, R0, R127 ;  /* 0x0000007f007f7220 */ /* 0x000fe20000410000 */
[----:B------:R-:W-:Y:S01]  /*177b0*/  @P0 LEA.HI.X R9, R146, c[0x0][0x1cc], R9, 0x1, P4 ;  /* 0x0000730092090a11 */ /* 0x000fe200020f0c09 */
[----:B------:R-:W-:Y:S01]  /*177c0*/  MUFU.EX2 R196, R37 ;  /* 0x0000002500c47308 */ /* 0x000fe20000000800 */
[----:B-1----:R-:W-:Y:S01]  /*177d0*/  @P0 LEA R6, P2, R7, c[0x0][0x1c8], 0x1 ;  /* 0x0000720007060a11 */ /* 0x002fe200078408ff */
[----:B------:R-:W-:Y:S01]  /*177e0*/  FMUL.FTZ R132, R3, R132 ;  /* 0x0000008403847220 */ /* 0x000fe20000410000 */
[----:B------:R-:W-:Y:S01]  /*177f0*/  @P0 LEA.HI.X R5, R5, c[0x0][0x1cc], R2, 0x1, P1 ;  /* 0x0000730005050a11 */ /* 0x000fe200008f0c02 */
[----:B------:R-:W-:Y:S01]  /*17800*/  FMUL.FTZ R2, R142, c[0x0][0x2d0] ;  /* 0x0000b4008e027a20 */ /* 0x000fe20000410000 */
[----:B------:R-:W-:Y:S01]  /*17810*/  @P0 LEA.HI.X R7, R7, c[0x0][0x1cc], R147, 0x1, P2 ;  /* 0x0000730007070a11 */ /* 0x000fe200010f0c93 */
[----:B------:R1:W-:Y:S01]  /*17820*/  @P0 LDGSTS.E.BYPASS.LTC128B.128 [R225+0x5100], [R18.64], !P3 ;  /* 0x0510000012e10fae */ /* 0x0003e2000d901d46 */
[----:B---3--:R-:W-:Y:S01]  /*17830*/  F2FP.PACK_AB R148, R242, R239 ;  /* 0x000000eff294723e */ /* 0x008fe200000000ff */
[--C-:B------:R-:W-:Y:S01]  /*17840*/  FFMA.FTZ R10, R10, c[0x0][0x2d0], -R2.reuse ;  /* 0x0000b4000a0a7a23 */ /* 0x100fe20000010802 */
[----:B------:R-:W-:Y:S01]  /*17850*/  F2FP.PACK_AB R149, R240, R237 ;  /* 0x000000edf095723e */ /* 0x000fe200000000ff */
[--C-:B------:R-:W-:Y:S01]  /*17860*/  FFMA.FTZ R11, R11, c[0x0][0x2d0], -R2.reuse ;  /* 0x0000b4000b0b7a23 */ /* 0x100fe20000010802 */
[----:B------:R-:W-:Y:S01]  /*17870*/  MUFU.EX2 R193, R38 ;  /* 0x0000002600c17308 */ /* 0x000fe20000000800 */
[--C-:B------:R-:W-:Y:S02]  /*17880*/  FFMA.FTZ R14, R14, c[0x0][0x2d0], -R2.reuse ;  /* 0x0000b4000e0e7a23 */ /* 0x100fe40000010802 */
[----:B------:R3:W-:Y:S01]  /*17890*/  @P0 LDGSTS.E.BYPASS.LTC128B.128 [R225+0x3900], [R8.64], !P5 ;  /* 0x0390000008e10fae */ /* 0x0007e2000e901d46 */
[--C-:B------:R-:W-:Y:S02]  /*178a0*/  FFMA.FTZ R15, R15, c[0x0][0x2d0], -R2.reuse ;  /* 0x0000b4000f0f7a23 */ /* 0x100fe40000010802 */
[C---:B--2---:R-:W-:Y:S02]  /*178b0*/  FMUL.FTZ R16, R141.reuse, R164 ;  /* 0x000000a48d107220 */ /* 0x044fe40000410000 */
[----:B------:R-:W-:Y:S02]  /*178c0*/  FMUL.FTZ R17, R141, R165 ;  /* 0x000000a58d117220 */ /* 0x000fe40000410000 */
[----:B------:R2:W-:Y:S01]  /*178d0*/  MUFU.EX2 R188, R10 ;  /* 0x0000000a00bc7308 */ /* 0x0005e20000000800 */
[----:B------:R4:W-:Y:S01]  /*178e0*/  @P0 LDGSTS.E.BYPASS.LTC128B.128 [R225+0x4900], [R6.64], !P6 ;  /* 0x0490000006e10fae */ /* 0x0009e2000f101d46 */
[--C-:B------:R-:W-:Y:S02]  /*178f0*/  FFMA.FTZ R42, R42, c[0x0][0x2d0], -R2.reuse ;  /* 0x0000b4002a2a7a23 */ /* 0x100fe40000010802 */
[--C-:B------:R-:W-:Y:S02]  /*17900*/  FFMA.FTZ R43, R43, c[0x0][0x2d0], -R2.reuse ;  /* 0x0000b4002b2b7a23 */ /* 0x100fe40000010802 */
[--C-:B------:R-:W-:Y:S02]  /*17910*/  FFMA.FTZ R46, R46, c[0x0][0x2d0], -R2.reuse ;  /* 0x0000b4002e2e7a23 */ /* 0x100fe40000010802 */
[----:B------:R-:W-:Y:S01]  /*17920*/  FFMA.FTZ R47, R47, c[0x0][0x2d0], -R2 ;  /* 0x0000b4002f2f7a23 */ /* 0x000fe20000010802 */
[----:B------:R4:W-:Y:S01]  /*17930*/  @P0 LDGSTS.E.BYPASS.LTC128B.128 [R225+0x5900], [R4.64], !P3 ;  /* 0x0590000004e10fae */ /* 0x0009e2000d901d46 */
[----:B------:R4:W4:Y:S01]  /*17940*/  MUFU.EX2 R187, R11 ;  /* 0x0000000b00bb7308 */ /* 0x0009220000000800 */
[C---:B------:R-:W-:Y:S02]  /*17950*/  FMUL.FTZ R133, R3.reuse, R133 ;  /* 0x0000008503857220 */ /* 0x040fe40000410000 */
[C---:B-1----:R-:W-:Y:S02]  /*17960*/  FMUL.FTZ R18, R140.reuse, R166 ;  /* 0x000000a68c127220 */ /* 0x042fe40000410000 */
[----:B------:R-:W-:Y:S02]  /*17970*/  FMUL.FTZ R19, R140, R167 ;  /* 0x000000a78c137220 */ /* 0x000fe40000410000 */
[----:B------:R-:W1:Y:S01]  /*17980*/  LDSM.16.MT88.4 R176, [R209+0x100] ;  /* 0x00010000d1b0783b */ /* 0x000e620000004200 */
[C---:B------:R-:W-:Y:S02]  /*17990*/  FMUL.FTZ R134, R0.reuse, R134 ;  /* 0x0000008600867220 */ /* 0x040fe40000410000 */
[----:B------:R4:W-:Y:S01]  /*179a0*/  MUFU.EX2 R189, R14 ;  /* 0x0000000e00bd7308 */ /* 0x0009e20000000800 */
[C---:B---3--:R-:W-:Y:S02]  /*179b0*/  FMUL.FTZ R8, R3.reuse, R156 ;  /* 0x0000009c03087220 */ /* 0x048fe40000410000 */
[----:B------:R-:W-:Y:S02]  /*179c0*/  FMUL.FTZ R9, R3, R157 ;  /* 0x0000009d03097220 */ /* 0x000fe40000410000 */
[----:B------:R-:W3:Y:S01]  /*179d0*/  LDSM.16.MT88.4 R180, [R210+0x100] ;  /* 0x00010000d2b4783b */ /* 0x000ee20000004200 */
[----:B--2---:R-:W-:Y:S02]  /*179e0*/  FMUL.FTZ R10, R0, R158 ;  /* 0x0000009e000a7220 */ /* 0x004fe40000410000 */
[C---:B----4-:R-:W-:Y:S01]  /*179f0*/  FMUL.FTZ R6, R140.reuse, R154 ;  /* 0x0000009a8c067220 */ /* 0x050fe20000410000 */
[----:B------:R-:W-:Y:S01]  /*17a00*/  F2FP.PACK_AB R154, R229, R234 ;  /* 0x000000eae59a723e */ /* 0x000fe200000000ff */
[----:B------:R-:W2:Y:S01]  /*17a10*/  MUFU.EX2 R190, R15 ;  /* 0x0000000f00be7308 */ /* 0x000ea20000000800 */
[----:B------:R-:W-:Y:S02]  /*17a20*/  FMUL.FTZ R7, R140, R155 ;  /* 0x0000009b8c077220 */ /* 0x000fe40000410000 */
[----:B------:R-:W-:Y:S01]  /*17a30*/  LDSM.16.MT88.4 R164, [R210+0x500] ;  /* 0x00050000d2a4783b */ /* 0x000fe20000004200 */
[C---:B------:R-:W-:Y:S02]  /*17a40*/  FMUL.FTZ R11, R0.reuse, R159 ;  /* 0x0000009f000b7220 */ /* 0x040fe40000410000 */
[----:B------:R-:W-:Y:S01]  /*17a50*/  FMUL.FTZ R4, R141, R152 ;  /* 0x000000988d047220 */ /* 0x000fe20000410000 */
[----:B------:R-:W-:Y:S01]  /*17a60*/  F2FP.PACK_AB R152, R235, R236 ;  /* 0x000000eceb98723e */ /* 0x000fe200000000ff */
[----:B------:R-:W-:Y:S01]  /*17a70*/  FMUL.FTZ R5, R141, R153 ;  /* 0x000000998d057220 */ /* 0x000fe20000410000 */
[----:B------:R-:W-:Y:S01]  /*17a80*/  F2FP.PACK_AB R153, R187, R188 ;  /* 0x000000bcbb99723e */ /* 0x000fe200000000ff */
[----:B------:R4:W-:Y:S01]  /*17a90*/  MUFU.EX2 R191, R39 ;  /* 0x0000002700bf7308 */ /* 0x0009e20000000800 */
[----:B------:R-:W3:Y:S01]  /*17aa0*/  LDSM.16.MT88.4 R156, [R209+0x1100] ;  /* 0x00110000d19c783b */ /* 0x000ee20000004200 */
[C---:B------:R-:W-:Y:S02]  /*17ab0*/  FMUL.FTZ R135, R0.reuse, R135 ;  /* 0x0000008700877220 */ /* 0x040fe40000410000 */
[C---:B------:R-:W-:Y:S02]  /*17ac0*/  FMUL.FTZ R14, R0.reuse, R162 ;  /* 0x000000a2000e7220 */ /* 0x040fe40000410000 */
[--C-:B------:R-:W-:Y:S02]  /*17ad0*/  FFMA.FTZ R146, R35, c[0x0][0x2d0], -R185.reuse ;  /* 0x0000b40023927a23 */ /* 0x100fe400000108b9 */
[----:B------:R-:W-:Y:S01]  /*17ae0*/  FMUL.FTZ R35, R0, R175 ;  /* 0x000000af00237220 */ /* 0x000fe20000410000 */
[----:B------:R-:W0:Y:S01]  /*17af0*/  LDGDEPBAR ;  /* 0x00000000000079af */ /* 0x000e220000000000 */
[----:B------:R-:W-:Y:S01]  /*17b00*/  MUFU.EX2 R195, R48 ;  /* 0x0000003000c37308 */ /* 0x000fe20000000800 */
[C---:B------:R-:W-:Y:S02]  /*17b10*/  FMUL.FTZ R72, R3.reuse, R72 ;  /* 0x0000004803487220 */ /* 0x040fe40000410000 */
[C---:B------:R-:W-:Y:S01]  /*17b20*/  FMUL.FTZ R73, R3.reuse, R73 ;  /* 0x0000004903497220 */ /* 0x040fe20000410000 */
[----:B--2---:R-:W-:Y:S01]  /*17b30*/  F2FP.PACK_AB R155, R190, R189 ;  /* 0x000000bdbe9b723e */ /* 0x004fe200000000ff */
[C---:B------:R-:W-:Y:S01]  /*17b40*/  FMUL.FTZ R15, R0.reuse, R163 ;  /* 0x000000a3000f7220 */ /* 0x040fe20000410000 */
[-C--:B-1----:R-:W-:Y:S01]  /*17b50*/  HMMA.16816.F32 R4, R148, R176.reuse, R4 ;  /* 0x000000b09404723c */ /* 0x082fe20000001804 */
[----:B------:R-:W1:Y:S03]  /*17b60*/  LDSM.16.MT88.4 R160, [R210+0x1100] ;  /* 0x00110000d2a0783b */ /* 0x000e660000004200 */
[----:B------:R-:W-:Y:S01]  /*17b70*/  MUFU.EX2 R194, R49 ;  /* 0x0000003100c27308 */ /* 0x000fe20000000800 */
[C---:B------:R-:W-:Y:S02]  /*17b80*/  FMUL.FTZ R74, R0.reuse, R74 ;  /* 0x0000004a004a7220 */ /* 0x040fe40000410000 */
[C---:B------:R-:W-:Y:S01]  /*17b90*/  FMUL.FTZ R75, R0.reuse, R75 ;  /* 0x0000004b004b7220 */ /* 0x040fe20000410000 */
[C---:B------:R-:W-:Y:S01]  /*17ba0*/  HMMA.16816.F32 R8, R152.reuse, R176, R8 ;  /* 0x000000b09808723c */ /* 0x040fe20000001808 */
[----:B----4-:R-:W-:Y:S03]  /*17bb0*/  LDSM.16.MT88.4 R36, [R210+0x2500] ;  /* 0x00250000d224783b */ /* 0x010fe60000004200 */
[C---:B------:R-:W-:Y:S02]  /*17bc0*/  FMUL.FTZ R76, R3.reuse, R76 ;  /* 0x0000004c034c7220 */ /* 0x040fe40000410000 */
[----:B------:R-:W-:Y:S01]  /*17bd0*/  MUFU.EX2 R192, R51 ;  /* 0x0000003300c07308 */ /* 0x000fe20000000800 */
[----:B------:R-:W-:Y:S01]  /*17be0*/  FMUL.FTZ R77, R3, R77 ;  /* 0x0000004d034d7220 */ /* 0x000fe20000410000 */
[-C--:B------:R-:W-:Y:S04]  /*17bf0*/  HMMA.16816.F32 R12, R152, R178.reuse, R12 ;  /* 0x000000b2980c723c */ /* 0x080fe8000000180c */
[C---:B------:R-:W-:Y:S02]  /*17c00*/  FMUL.FTZ R78, R0.reuse, R78 ;  /* 0x0000004e004e7220 */ /* 0x040fe40000410000 */
[----:B------:R-:W-:Y:S02]  /*17c10*/  FMUL.FTZ R79, R0, R79 ;  /* 0x0000004f004f7220 */ /* 0x000fe40000410000 */
[----:B------:R-:W-:Y:S01]  /*17c20*/  MUFU.EX2 R147, R46 ;  /* 0x0000002e00937308 */ /* 0x000fe20000000800 */
[C---:B------:R-:W-:Y:S04]  /*17c30*/  HMMA.16816.F32 R16, R148.reuse, R178, R16 ;  /* 0x000000b29410723c */ /* 0x040fe80000001810 */
[----:B------:R-:W-:Y:S02]  /*17c40*/  FMUL.FTZ R85, R141, R85 ;  /* 0x000000558d557220 */ /* 0x000fe40000410000 */
[C---:B------:R-:W-:Y:S02]  /*17c50*/  FMUL.FTZ R86, R140.reuse, R86 ;  /* 0x000000568c567220 */ /* 0x040fe40000410000 */
[-C--:B---3--:R-:W-:Y:S01]  /*17c60*/  HMMA.16816.F32 R100, R148, R180.reuse, R100 ;  /* 0x000000b49464723c */ /* 0x088fe20000001864 */
[----:B------:R-:W-:Y:S03]  /*17c70*/  MUFU.EX2 R202, R146 ;  /* 0x0000009200ca7308 */ /* 0x000fe60000000800 */
[----:B------:R-:W-:Y:S02]  /*17c80*/  FMUL.FTZ R87, R140, R87 ;  /* 0x000000578c577220 */ /* 0x000fe40000410000 */
[C---:B------:R-:W-:Y:S02]  /*17c90*/  FMUL.FTZ R88, R3.reuse, R88 ;  /* 0x0000005803587220 */ /* 0x040fe40000410000 */
[C---:B------:R-:W-:Y:S03]  /*17ca0*/  HMMA.16816.F32 R104, R152.reuse, R180, R104 ;  /* 0x000000b49868723c */ /* 0x040fe60000001868 */
[----:B------:R-:W-:Y:S01]  /*17cb0*/  MUFU.EX2 R181, R40 ;  /* 0x0000002800b57308 */ /* 0x000fe20000000800 */
[C---:B------:R-:W-:Y:S02]  /*17cc0*/  FMUL.FTZ R89, R3.reuse, R89 ;  /* 0x0000005903597220 */ /* 0x040fe40000410000 */
        /* <DEDUP_REMOVED lines=9> */
[-C--:B------:R-:W-:Y:S04]  /*17d60*/  HMMA.16816.F32 R116, R148, R156.reuse, R116 ;  /* 0x0000009c9474723c */ /* 0x080fe80000001874 */
        /* <DEDUP_REMOVED lines=10> */
[----:B--2---:R-:W-:Y:S01]  /*17e10*/  LDSM.16.MT88.4 R48, [R209+0x900] ;  /* 0x00090000d130783b */ /* 0x004fe20000004200 */
[C---:B------:R-:W-:Y:S04]  /*17e20*/  HMMA.16816.F32 R128, R148.reuse, R158, R128 ;  /* 0x0000009e9480723c */ /* 0x040fe80000001880 */
[C---:B------:R-:W-:Y:S01]  /*17e30*/  FMUL.FTZ R94, R0.reuse, R94 ;  /* 0x0000005e005e7220 */ /* 0x040fe20000410000 */
[----:B------:R2:W-:Y:S01]  /*17e40*/  MUFU.EX2 R206, R22 ;  /* 0x0000001600ce7308 */ /* 0x0005e20000000800 */
[----:B------:R-:W-:Y:S01]  /*17e50*/  FMUL.FTZ R95, R0, R95 ;  /* 0x0000005f005f7220 */ /* 0x000fe20000410000 */
[----:B------:R-:W1:Y:S01]  /*17e60*/  LDSM.16.MT88.4 R156, [R209+0x2100] ;  /* 0x00210000d19c783b */ /* 0x000e620000004200 */
[C---:B------:R-:W-:Y:S04]  /*17e70*/  FMUL.FTZ R96, R141.reuse, R96 ;  /* 0x000000608d607220 */ /* 0x040fe80000410000 */
[C---:B---3--:R-:W-:Y:S02]  /*17e80*/  FMUL.FTZ R20, R141.reuse, R168 ;  /* 0x000000a88d147220 */ /* 0x048fe40000410000 */
[C---:B------:R-:W-:Y:S01]  /*17e90*/  FMUL.FTZ R97, R141.reuse, R97 ;  /* 0x000000618d617220 */ /* 0x040fe20000410000 */
[----:B------:R3:W-:Y:S01]  /*17ea0*/  MUFU.EX2 R207, R33 ;  /* 0x0000002100cf7308 */ /* 0x0007e20000000800 */
[C---:B------:R-:W-:Y:S02]  /*17eb0*/  FMUL.FTZ R98, R140.reuse, R98 ;  /* 0x000000628c627220 */ /* 0x040fe40000410000 */
[----:B------:R-:W-:Y:S02]  /*17ec0*/  FMUL.FTZ R99, R140, R99 ;  /* 0x000000638c637220 */ /* 0x000fe40000410000 */
[----:B----4-:R-:W-:Y:S02]  /*17ed0*/  FMUL.FTZ R21, R141, R169 ;  /* 0x000000a98d157220 */ /* 0x010fe40000410000 */
[--C-:B------:R-:W-:Y:S02]  /*17ee0*/  FFMA.FTZ R24, R24, c[0x0][0x2d0], -R186.reuse ;  /* 0x0000b40018187a23 */ /* 0x100fe400000108ba */
[----:B------:R-:W-:Y:S01]  /*17ef0*/  FFMA.FTZ R25, R25, c[0x0][0x2d0], -R186 ;  /* 0x0000b40019197a23 */ /* 0x000fe200000108ba */
[----:B------:R4:W4:Y:S01]  /*17f00*/  MUFU.EX2 R205, R32 ;  /* 0x0000002000cd7308 */ /* 0x0009220000000800 */
[--C-:B------:R-:W-:Y:S02]  /*17f10*/  FFMA.FTZ R26, R26, c[0x0][0x2d0], -R2.reuse ;  /* 0x0000b4001a1a7a23 */ /* 0x100fe40000010802 */
[----:B------:R-:W-:Y:S02]  /*17f20*/  FFMA.FTZ R27, R27, c[0x0][0x2d0], -R2 ;  /* 0x0000b4001b1b7a23 */ /* 0x000fe40000010802 */
[----:B--2---:R-:W-:Y:S02]  /*17f30*/  FMUL.FTZ R22, R140, R170 ;  /* 0x000000aa8c167220 */ /* 0x004fe40000410000 */
[--C-:B------:R-:W-:Y:S02]  /*17f40*/  FFMA.FTZ R28, R28, c[0x0][0x2d0], -R186.reuse ;  /* 0x0000b4001c1c7a23 */ /* 0x100fe400000108ba */
[----:B------:R-:W-:Y:S01]  /*17f50*/  FFMA.FTZ R29, R29, c[0x0][0x2d0], -R186 ;  /* 0x0000b4001d1d7a23 */ /* 0x000fe200000108ba */
[----:B------:R2:W2:Y:S01]  /*17f60*/  MUFU.EX2 R203, R34 ;  /* 0x0000002200cb7308 */ /* 0x0004a20000000800 */
[--C-:B------:R-:W-:Y:S01]  /*17f70*/  FFMA.FTZ R30, R30, c[0x0][0x2d0], -R2.reuse ;  /* 0x0000b4001e1e7a23 */ /* 0x100fe20000010802 */
[-C--:B-1----:R-:W-:Y:S03]  /*17f80*/  HMMA.16816.F32 R20, R148, R160.reuse, R20 ;  /* 0x000000a09414723c */ /* 0x082fe60000001814 */
[----:B---3--:R-:W-:Y:S02]  /*17f90*/  FMUL.FTZ R33, R3, R173 ;  /* 0x000000ad03217220 */ /* 0x008fe40000410000 */
[----:B------:R-:W-:Y:S02]  /*17fa0*/  FFMA.FTZ R31, R31, c[0x0][0x2d0], -R2 ;  /* 0x0000b4001f1f7a23 */ /* 0x000fe40000010802 */
[--C-:B------:R-:W-:Y:S01]  /*17fb0*/  FFMA.FTZ R65, R65, c[0x0][0x2d0], -R184.reuse ;  /* 0x0000b40041417a23 */ /* 0x100fe200000108b8 */
[C---:B------:R-:W-:Y:S01]  /*17fc0*/  HMMA.16816.F32 R132, R152.reuse, R160, R132 ;  /* 0x000000a09884723c */ /* 0x040fe20000001884 */
[----:B------:R1:W-:Y:S03]  /*17fd0*/  MUFU.EX2 R201, R24 ;  /* 0x0000001800c97308 */ /* 0x0003e60000000800 */
[----:B----4-:R-:W-:Y:S02]  /*17fe0*/  FMUL.FTZ R32, R3, R172 ;  /* 0x000000ac03207220 */ /* 0x010fe40000410000 */
[--C-:B------:R-:W-:Y:S02]  /*17ff0*/  FFMA.FTZ R67, R67, c[0x0][0x2d0], -R185.reuse ;  /* 0x0000b40043437a23 */ /* 0x100fe400000108b9 */
[----:B------:R-:W-:Y:S03]  /*18000*/  FFMA.FTZ R52, R52, c[0x0][0x2d0], -R184 ;  /* 0x0000b40034347a23 */ /* 0x000fe600000108b8 */
[----:B------:R3:W4:Y:S01]  /*18010*/  MUFU.EX2 R200, R25 ;  /* 0x0000001900c87308 */ /* 0x0007220000000800 */
[----:B------:R-:W-:Y:S02]  /*18020*/  FFMA.FTZ R61, R61, c[0x0][0x2d0], -R186 ;  /* 0x0000b4003d3d7a23 */ /* 0x000fe400000108ba */
[----:B--2---:R-:W-:Y:S02]  /*18030*/  FMUL.FTZ R34, R0, R174 ;  /* 0x000000ae00227220 */ /* 0x004fe40000410000 */
[--C-:B------:R-:W-:Y:S02]  /*18040*/  FFMA.FTZ R53, R53, c[0x0][0x2d0], -R184.reuse ;  /* 0x0000b40035357a23 */ /* 0x100fe400000108b8 */
[----:B------:R-:W-:Y:S02]  /*18050*/  FFMA.FTZ R64, R64, c[0x0][0x2d0], -R184 ;  /* 0x0000b40040407a23 */ /* 0x000fe400000108b8 */
[--C-:B------:R-:W-:Y:S01]  /*18060*/  FFMA.FTZ R54, R54, c[0x0][0x2d0], -R185.reuse ;  /* 0x0000b40036367a23 */ /* 0x100fe200000108b9 */
[-C--:B------:R-:W-:Y:S01]  /*18070*/  HMMA.16816.F32 R32, R152, R162.reuse, R32 ;  /* 0x000000a29820723c */ /* 0x080fe20000001820 */
[----:B------:R-:W-:Y:S02]  /*18080*/  MUFU.EX2 R182, R41 ;  /* 0x0000002900b67308 */ /* 0x000fe40000000800 */
[--C-:B------:R-:W-:Y:S01]  /*18090*/  FFMA.FTZ R55, R55, c[0x0][0x2d0], -R185.reuse ;  /* 0x0000b40037377a23 */ /* 0x100fe200000108b9 */
[----:B-1----:R-:W-:Y:S01]  /*180a0*/  F2FP.PACK_AB R24, R227, R228 ;  /* 0x000000e4e318723e */ /* 0x002fe200000000ff */
[----:B------:R-:W-:Y:S02]  /*180b0*/  FFMA.FTZ R66, R66, c[0x0][0x2d0], -R185 ;  /* 0x0000b40042427a23 */ /* 0x000fe400000108b9 */
[--C-:B------:R-:W-:Y:S01]  /*180c0*/  FFMA.FTZ R57, R57, c[0x0][0x2d0], -R186.reuse ;  /* 0x0000b40039397a23 */ /* 0x100fe200000108ba */
[C---:B------:R-:W-:Y:S01]  /*180d0*/  HMMA.16816.F32 R136, R148.reuse, R162, R136 ;  /* 0x000000a29488723c */ /* 0x040fe20000001888 */
[----:B------:R-:W1:Y:S02]  /*180e0*/  LDSM.16.MT88.4 R160, [R210+0x2100] ;  /* 0x00210000d2a0783b */ /* 0x000e640000004200 */
[----:B------:R-:W-:Y:S01]  /*180f0*/  MUFU.EX2 R146, R47 ;  /* 0x0000002f00927308 */ /* 0x000fe20000000800 */
[----:B------:R-:W-:Y:S01]  /*18100*/  FFMA.FTZ R60, R60, c[0x0][0x2d0], -R186 ;  /* 0x0000b4003c3c7a23 */ /* 0x000fe200000108ba */
[----:B---3--:R-:W-:Y:S01]  /*18110*/  F2FP.PACK_AB R25, R205, R206 ;  /* 0x000000cecd19723e */ /* 0x008fe200000000ff */
[--C-:B------:R-:W-:Y:S02]  /*18120*/  FFMA.FTZ R58, R58, c[0x0][0x2d0], -R2.reuse ;  /* 0x0000b4003a3a7a23 */ /* 0x100fe40000010802 */
[-C--:B------:R-:W-:Y:S04]  /*18130*/  HMMA.16816.F32 R68, R148, R156.reuse, R68 ;  /* 0x0000009c9444723c */ /* 0x080fe80000001844 */
[--C-:B------:R-:W-:Y:S01]  /*18140*/  FFMA.FTZ R59, R59, c[0x0][0x2d0], -R2.reuse ;  /* 0x0000b4003b3b7a23 */ /* 0x100fe20000010802 */
[----:B------:R-:W-:Y:S01]  /*18150*/  MUFU.EX2 R65, R65 ;  /* 0x0000004100417308 */ /* 0x000fe20000000800 */
[--C-:B------:R-:W-:Y:S02]  /*18160*/  FFMA.FTZ R62, R62, c[0x0][0x2d0], -R2.reuse ;  /* 0x0000b4003e3e7a23 */ /* 0x100fe40000010802 */
[C---:B------:R-:W-:Y:S04]  /*18170*/  HMMA.16816.F32 R72, R152.reuse, R156, R72 ;  /* 0x0000009c9848723c */ /* 0x040fe80000001848 */
[----:B------:R-:W-:Y:S02]  /*18180*/  FFMA.FTZ R2, R63, c[0x0][0x2d0], -R2 ;  /* 0x0000b4003f027a23 */ /* 0x000fe40000010802 */
[----:B------:R-:W-:Y:S01]  /*18190*/  FFMA.FTZ R56, R56, c[0x0][0x2d0], -R186 ;  /* 0x0000b40038387a23 */ /* 0x000fe200000108ba */
[----:B------:R-:W-:Y:S01]  /*181a0*/  MUFU.EX2 R67, R67 ;  /* 0x0000004300437308 */ /* 0x000fe20000000800 */
[-C--:B------:R-:W-:Y:S04]  /*181b0*/  HMMA.16816.F32 R76, R152, R158.reuse, R76 ;  /* 0x0000009e984c723c */ /* 0x080fe8000000184c */
[----:B------:R-:W-:Y:S02]  /*181c0*/  FFMA.FTZ R3, R3, R250, R236 ;  /* 0x000000fa03037223 */ /* 0x000fe400000100ec */
[----:B------:R-:W-:Y:S02]  /*181d0*/  FFMA.FTZ R0, R0, R249, R188 ;  /* 0x000000f900007223 */ /* 0x000fe400000100bc */
[C---:B------:R-:W-:Y:S01]  /*181e0*/  HMMA.16816.F32 R80, R148.reuse, R158, R80 ;  /* 0x0000009e9450723c */ /* 0x040fe20000001850 */
[----:B------:R-:W2:Y:S01]  /*181f0*/  LDSM.16.MT88.4 R156, [R209+0x500] ;  /* 0x00050000d19c783b */ /* 0x000ea20000004200 */
[----:B------:R-:W-:Y:S02]  /*18200*/  MUFU.EX2 R61, R61 ;  /* 0x0000003d003d7308 */ /* 0x000fe40000000800 */
[----:B------:R-:W-:Y:S02]  /*18210*/  FADD.FTZ R3, R235, R3 ;  /* 0x00000003eb037221 */ /* 0x000fe40000010000 */
[----:B------:R-:W-:Y:S02]  /*18220*/  FADD.FTZ R0, R187, R0 ;  /* 0x00000000bb007221 */ /* 0x000fe40000010000 */
[----:B------:R-:W-:Y:S01]  /*18230*/  FADD.FTZ R3, R234, R3 ;  /* 0x00000003ea037221 */ /* 0x000fe20000010000 */
[-C--:B-1----:R-:W-:Y:S03]  /*18240*/  HMMA.16816.F32 R84, R148, R160.reuse, R84 ;  /* 0x000000a09454723c */ /* 0x082fe60000001854 */
[----:B------:R1:W-:Y:S01]  /*18250*/  MUFU.EX2 R179, R26 ;  /* 0x0000001a00b37308 */ /* 0x0003e20000000800 */
[----:B------:R-:W-:Y:S02]  /*18260*/  FFMA.FTZ R141, R141, R252, R239 ;  /* 0x000000fc8d8d7223 */ /* 0x000fe400000100ef */
[----:B------:R-:W-:Y:S02]  /*18270*/  FFMA.FTZ R140, R140, R251, R237 ;  /* 0x000000fb8c8c7223 */ /* 0x000fe400000100ed */
[C---:B------:R-:W-:Y:S05]  /*18280*/  HMMA.16816.F32 R88, R152.reuse, R160, R88 ;  /* 0x000000a09858723c */ /* 0x040fea0000001858 */
[----:B------:R3:W2:Y:S03]  /*18290*/  MUFU.EX2 R178, R27 ;  /* 0x0000001b00b27308 */ /* 0x0006a60000000800 */
[-C--:B------:R-:W-:Y:S01]  /*182a0*/  HMMA.16816.F32 R92, R152, R162.reuse, R92 ;  /* 0x000000a2985c723c */ /* 0x080fe2000000185c */
[----:B------:R-:W-:Y:S06]  /*182b0*/  LDSM.16.MT88.4 R152, [R210+0x1500] ;  /* 0x00150000d298783b */ /* 0x000fec0000004200 */
[----:B------:R4:W-:Y:S01]  /*182c0*/  MUFU.EX2 R199, R28 ;  /* 0x0000001c00c77308 */ /* 0x0009e20000000800 */
[----:B------:R-:W-:Y:S01]  /*182d0*/  HMMA.16816.F32 R96, R148, R162, R96 ;  /* 0x000000a29460723c */ /* 0x000fe20000001860 */
[----:B------:R-:W4:Y:S03]  /*182e0*/  LDSM.16.MT88.4 R148, [R209+0x1500] ;  /* 0x00150000d194783b */ /* 0x000f260000004200 */
[----:B-1----:R-:W-:Y:S05]  /*182f0*/  F2FP.PACK_AB R26, R207, R226 ;  /* 0x000000e2cf1a723e */ /* 0x002fea00000000ff */
[----:B------:R1:W1:Y:S03]  /*18300*/  MUFU.EX2 R198, R29 ;  /* 0x0000001d00c67308 */ /* 0x0002660000000800 */
[----:B---3--:R-:W-:Y:S07]  /*18310*/  F2FP.PACK_AB R27, R202, R203 ;  /* 0x000000cbca1b723e */ /* 0x008fee00000000ff */
[----:B------:R3:W-:Y:S01]  /*18320*/  MUFU.EX2 R177, R30 ;  /* 0x0000001e00b17308 */ /* 0x0007e20000000800 */
[-C--:B--2---:R-:W-:Y:S05]  /*18330*/  HMMA.16816.F32 R4, R24, R156.reuse, R4 ;  /* 0x0000009c1804723c */ /* 0x084fea0000001804 */
        /* <DEDUP_REMOVED lines=186> */
.L_x_1488:
[----:B------:R-:W2:Y:S04]  /*18ee0*/  LDL.LU R5, [R1+0x4] ;  /* 0x0000040001057983 */ /* 0x000ea80000300800 */
        /* <DEDUP_REMOVED lines=152> */
.L_x_1435:
        /* <DEDUP_REMOVED lines=153> */
.L_x_1491:
        /* <DEDUP_REMOVED lines=148> */
.L_x_1493:
[----:B---3--:R-:W-:Y:S05]  /*1ab40*/  BSYNC B0 ;  /* 0x0000000000007941 */ /* 0x008fea0003800000 */
.L_x_1492:
        /* <DEDUP_REMOVED lines=23> */
.L_x_1495:
[----:B------:R-:W-:Y:S05]  /*1acc0*/  BSYNC B0 ;  /* 0x0000000000007941 */ /* 0x000fea0003800000 */
.L_x_1494:
        /* <DEDUP_REMOVED lines=23> */
.L_x_1497:
[----:B------:R-:W-:Y:S05]  /*1ae40*/  BSYNC B0 ;  /* 0x0000000000007941 */ /* 0x000fea0003800000 */
.L_x_1496:
        /* <DEDUP_REMOVED lines=24> */
.L_x_1490:
        /* <DEDUP_REMOVED lines=19> */
.L_x_1498:
        /* <DEDUP_REMOVED lines=40> */
.L_x_1500:
[----:B------:R-:W-:Y:S05]  /*1b380*/  BSYNC B0 ;  /* 0x0000000000007941 */ /* 0x000fea0003800000 */
.L_x_1499:
        /* <DEDUP_REMOVED lines=64> */
.L_x_1502:
[----:B------:R-:W-:Y:S05]  /*1b790*/  BSYNC B0 ;  /* 0x0000000000007941 */ /* 0x000fea0003800000 */
.L_x_1501:
        /* <DEDUP_REMOVED lines=21> */
.L_x_1504:
[----:B------:R-:W-:Y:S05]  /*1b8f0*/  BSYNC B0 ;  /* 0x0000000000007941 */ /* 0x000fea0003800000 */
.L_x_1503:
        /* <DEDUP_REMOVED lines=21> */
.L_x_1506:
[----:B------:R-:W-:Y:S05]  /*1ba50*/  BSYNC B0 ;  /* 0x0000000000007941 */ /* 0x000fea0003800000 */
.L_x_1505:
        /* <DEDUP_REMOVED lines=22> */
.L_x_1507:
        /* <DEDUP_REMOVED lines=12> */
.L_x_1529:


//--------------------- .nv.shared._ZN7cutlass13device_kernelIN5flash19enable_sm80_to_sm89INS1_16FlashAttnFwdSm80INS1_25CollectiveMainloopFwdSm80ILi4ELi1ELb0EN4cute5tupleIJNS5_1CILi128EEENS7_ILi64EEENS7_ILi96EEEEEELi96ENS_6half_tEfNS_4arch4Sm80ELb0ELb0ELb1ELb0ELb0ELb0ELb1ELb0EEENS1_21CollectiveEpilogueFwdINS6_IJS8_SA_S9_EEENS6_IJNS7_ILi1EEESI_SI_EEESC_SE_Li128ELb0ELb1ELb0ELb0EEENS1_19SingleTileSchedulerILb0ELb0ELb1ELi128EEEEEEEEEvNT_6ParamsE --------------------------
	.section	.nv.shared._ZN7cutlass13device_kernelIN5flash19enable_sm80_to_sm89INS1_16FlashAttnFwdSm80INS1_25CollectiveMainloopFwdSm80ILi4ELi1ELb0EN4cute5tupleIJNS5_1CILi128EEENS7_ILi64EEENS7_ILi96EEEEEELi96ENS_6half_tEfNS_4arch4Sm80ELb0ELb0ELb1ELb0ELb0ELb0ELb1ELb0EEENS1_21CollectiveEpilogueFwdINS6_IJS8_SA_S9_EEENS6_IJNS7_ILi1EEESI_SI_EEESC_SE_Li128ELb0ELb1ELb0ELb0EEENS1_19SingleTileSchedulerILb0ELb0ELb1ELi128EEEEEEEEEvNT_6ParamsE,"aw",@nobits
	.sectionflags	@""
	.align	16


//--------------------- .nv.global                --------------------------
	.section	.nv.global,"aw",@nobits
.nv.global:
	.type		_ZN76_INTERNAL_5b947126_40_flash_fwd_hdim96_fp16_softcapall_sm80_cu_348dd9ca_34274cute1_E,@object
	.size		_ZN76_INTERNAL_5b947126_40_flash_fwd_hdim96_fp16_softcapall_sm80_cu_348dd9ca_34274cute1_E,(_ZN76_INTERNAL_5b947126_40_flash_fwd_hdim96_fp16_softcapall_sm80_cu_348dd9ca_34274cuda3std3__45__cpo6cbeginE - _ZN76_INTERNAL_5b947126_40_flash_fwd_hdim96_fp16_softcapall_sm80_cu_348dd9ca_34274cute1_E)
_ZN76_INTERNAL_5b947126_40_flash_fwd_hdim96_fp16_softcapall_sm80_cu_348dd9ca_34274cute1_E:
	.zero		1
	.type		_ZN76_INTERNAL_5b947126_40_flash_fwd_hdim96_fp16_softcapall_sm80_cu_348dd9ca_34274cuda3std3__45__cpo6cbeginE,@object
	.size		_ZN76_INTERNAL_5b947126_40_flash_fwd_hdim96_fp16_softcapall_sm80_cu_348dd9ca_34274cuda3std3__45__cpo6cbeginE,(_ZN76_INTERNAL_5b947126_40_flash_fwd_hdim96_fp16_softcapall_sm80_cu_348dd9ca_34274cuda3std3__48in_placeE - _ZN76_INTERNAL_5b947126_40_flash_fwd_hdim96_fp16_softcapall_sm80_cu_348dd9ca_34274cuda3std3__45__cpo6cbeginE)
_ZN76_INTERNAL_5b947126_40_flash_fwd_hdim96_fp16_softcapall_sm80_cu_348dd9ca_34274cuda3std3__45__cpo6cbeginE:
	.zero		1
	.type		_ZN76_INTERNAL_5b947126_40_flash_fwd_hdim96_fp16_softcapall_sm80_cu_348dd9ca_34274cuda3std3__48in_placeE,@object
	.size		_ZN76_INTERNAL_5b947126_40_flash_fwd_hdim96_fp16_softcapall_sm80_cu_348dd9ca_34274cuda3std3__48in_placeE,(_ZN76_INTERNAL_5b947126_40_flash_fwd_hdim96_fp16_softcapall_sm80_cu_348dd9ca_34274cuda3std6ranges3__45__cpo9iter_moveE - _ZN76_INTERNAL_5b947126_40_flash_fwd_hdim96_fp16_softcapall_sm80_cu_348dd9ca_34274cuda3std3__48in_placeE)
_ZN76_INTERNAL_5b947126_40_flash_fwd_hdim96_fp16_softcapall_sm80_cu_348dd9ca_34274cuda3std3__48in_placeE:
	.zero		1
	.type		_ZN76_INTERNAL_5b947126_40_flash_fwd_hdim96_fp16_softcapall_sm80_cu_348dd9ca_34274cuda3std6ranges3__45__cpo9iter_moveE,@object
	.size		_ZN76_INTERNAL_5b947126_40_flash_fwd_hdim96_fp16_softcapall_sm80_cu_348dd9ca_34274cuda3std6ranges3__45__cpo9iter_moveE,(_ZN76_INTERNAL_5b947126_40_flash_fwd_hdim96_fp16_softcapall_sm80_cu_348dd9ca_34274cuda3std3__45__cpo5beginE - _ZN76_INTERNAL_5b947126_40_flash_fwd_hdim96_fp16_softcapall_sm80_cu_348dd9ca_34274cuda3std6ranges3__45__cpo9iter_moveE)
_ZN76_INTERNAL_5b947126_40_flash_fwd_hdim96_fp16_softcapall_sm80_cu_348dd9ca_34274cuda3std6ranges3__45__cpo9iter_moveE:
	.zero		1
	.type		_ZN76_INTERNAL_5b947126_40_flash_fwd_hdim96_fp16_softcapall_sm80_cu_348dd9ca_34274cuda3std3__45__cpo5beginE,@object
	.size		_ZN76_INTERNAL_5b947126_40_flash_fwd_hdim96_fp16_softcapall_sm80_cu_348dd9ca_34274cuda3std3__45__cpo5beginE,(_ZN76_INTERNAL_5b947126_40_flash_fwd_hdim96_fp16_softcapall_sm80_cu_348dd9ca_34274cuda3std3__478_GLOBAL__N__5b947126_40_flash_fwd_hdim96_fp16_softcapall_sm80_cu_348dd9ca_34276ignoreE - _ZN76_INTERNAL_5b947126_40_flash_fwd_hdim96_fp16_softcapall_sm80_cu_348dd9ca_34274cuda3std3__45__cpo5beginE)
_ZN76_INTERNAL_5b947126_40_flash_fwd_hdim96_fp16_softcapall_sm80_cu_348dd9ca_34274cuda3std3__45__cpo5beginE:
	.zero		1
	.type		_ZN76_INTERNAL_5b947126_40_flash_fwd_hdim96_fp16_softcapall_sm80_cu_348dd9ca_34274cuda3std3__478_GLOBAL__N__5b947126_40_flash_fwd_hdim96_fp16_softcapall_sm80_cu_348dd9ca_34276ignoreE,@object
	.size		_ZN76_INTERNAL_5b947126_40_flash_fwd_hdim96_fp16_softcapall_sm80_cu_348dd9ca_34274cuda3std3__478_GLOBAL__N__5b947126_40_flash_fwd_hdim96_fp16_softcapall_sm80_cu_348dd9ca_34276ignoreE,(_ZN76_INTERNAL_5b947126_40_flash_fwd_hdim96_fp16_softcapall_sm80_cu_348dd9ca_34274cute7productE - _ZN76_INTERNAL_5b947126_40_flash_fwd_hdim96_fp16_softcapall_sm80_cu_348dd9ca_34274cuda3std3__478_GLOBAL__N__5b947126_40_flash_fwd_hdim96_fp16_softcapall_sm80_cu_348dd9ca_34276ignoreE)
_ZN76_INTERNAL_5b947126_40_flash_fwd_hdim96_fp16_softcapall_sm80_cu_348dd9ca_34274cuda3std3__478_GLOBAL__N__5b947126_40_flash_fwd_hdim96_fp16_softcapall_sm80_cu_348dd9ca_34276ignoreE:
	.zero		1
	.type		_ZN76_INTERNAL_5b947126_40_flash_fwd_hdim96_fp16_softcapall_sm80_cu_348dd9ca_34274cute7productE,@object
	.size		_ZN76_INTERNAL_5b947126_40_flash_fwd_hdim96_fp16_softcapall_sm80_cu_348dd9ca_34274cute7productE,(_ZN76_INTERNAL_5b947126_40_flash_fwd_hdim96_fp16_softcapall_sm80_cu_348dd9ca_34274cuda3std3__45__cpo3endE - _ZN76_INTERNAL_5b947126_40_flash_fwd_hdim96_fp16_softcapall_sm80_cu_348dd9ca_34274cute7productE)
_ZN76_INTERNAL_5b947126_40_flash_fwd_hdim96_fp16_softcapall_sm80_cu_348dd9ca_34274cute7productE:
	.zero		1
	.type		_ZN76_INTERNAL_5b947126_40_flash_fwd_hdim96_fp16_softcapall_sm80_cu_348dd9ca_34274cuda3std3__45__cpo3endE,@object
	.size		_ZN76_INTERNAL_5b947126_40_flash_fwd_hdim96_fp16_softcapall_sm80_cu_348dd9ca_34274cuda3std3__45__cpo3endE,(_ZN76_INTERNAL_5b947126_40_flash_fwd_hdim96_fp16_softcapall_sm80_cu_348dd9ca_34274cuda3std3__419piecewise_constructE - _ZN76_INTERNAL_5b947126_40_flash_fwd_hdim96_fp16_softcapall_sm80_cu_348dd9ca_34274cuda3std3__45__cpo3endE)
_ZN76_INTERNAL_5b947126_40_flash_fwd_hdim96_fp16_softcapall_sm80_cu_348dd9ca_34274cuda3std3__45__cpo3endE:
	.zero		1
	.type		_ZN76_INTERNAL_5b947126_40_flash_fwd_hdim96_fp16_softcapall_sm80_cu_348dd9ca_34274cuda3std3__419piecewise_constructE,@object
	.size		_ZN76_INTERNAL_5b947126_40_flash_fwd_hdim96_fp16_softcapall_sm80_cu_348dd9ca_34274cuda3std3__419piecewise_constructE,(_ZN76_INTERNAL_5b947126_40_flash_fwd_hdim96_fp16_softcapall_sm80_cu_348dd9ca_34274cuda3std3__45__cpo4cendE - _ZN76_INTERNAL_5b947126_40_flash_fwd_hdim96_fp16_softcapall_sm80_cu_348dd9ca_34274cuda3std3__419piecewise_constructE)
_ZN76_INTERNAL_5b947126_40_flash_fwd_hdim96_fp16_softcapall_sm80_cu_348dd9ca_34274cuda3std3__419piecewise_constructE:
	.zero		1
	.type		_ZN76_INTERNAL_5b947126_40_flash_fwd_hdim96_fp16_softcapall_sm80_cu_348dd9ca_34274cuda3std3__45__cpo4cendE,@object
	.size		_ZN76_INTERNAL_5b947126_40_flash_fwd_hdim96_fp16_softcapall_sm80_cu_348dd9ca_34274cuda3std3__45__cpo4cendE,(_ZN76_INTERNAL_5b947126_40_flash_fwd_hdim96_fp16_softcapall_sm80_cu_348dd9ca_34274cuda3std6ranges3__45__cpo4swapE - _ZN76_INTERNAL_5b947126_40_flash_fwd_hdim96_fp16_softcapall_sm80_cu_348dd9ca_34274cuda3std3__45__cpo4cendE)
_ZN76_INTERNAL_5b947126_40_flash_fwd_hdim96_fp16_softcapall_sm80_cu_348dd9ca_34274cuda3std3__45__cpo4cendE:
	.zero		1
	.type		_ZN76_INTERNAL_5b947126_40_flash_fwd_hdim96_fp16_softcapall_sm80_cu_348dd9ca_34274cuda3std6ranges3__45__cpo4swapE,@object
	.size		_ZN76_INTERNAL_5b947126_40_flash_fwd_hdim96_fp16_softcapall_sm80_cu_348dd9ca_34274cuda3std6ranges3__45__cpo4swapE,(.L_7 - _ZN76_INTERNAL_5b947126_40_flash_fwd_hdim96_fp16_softcapall_sm80_cu_348dd9ca_34274cuda3std6ranges3__45__cpo4swapE)
_ZN76_INTERNAL_5b947126_40_flash_fwd_hdim96_fp16_softcapall_sm80_cu_348dd9ca_34274cuda3std6ranges3__45__cpo4swapE:
	.zero		1
.L_7:


//--------------------- .nv.shared._ZN7cutlass13device_kernelIN5flash19enable_sm80_to_sm89INS1_16FlashAttnFwdSm80INS1_25CollectiveMainloopFwdSm80ILi4ELi1ELb0EN4cute5tupleIJNS5_1CILi128EEENS7_ILi64EEENS7_ILi96EEEEEELi96ENS_6half_tEfNS_4arch4Sm80ELb0ELb0ELb1ELb1ELb0ELb0ELb1ELb0EEENS1_21CollectiveEpilogueFwdINS6_IJS8_SA_S9_EEENS6_IJNS7_ILi1EEESI_SI_EEESC_SE_Li128ELb1ELb1ELb0ELb0EEENS1_19SingleTileSchedulerILb1ELb0ELb1ELi128EEEEEEEEEvNT_6ParamsE --------------------------
	.section	.nv.shared._ZN7cutlass13device_kernelIN5flash19enable_sm80_to_sm89INS1_16FlashAttnFwdSm80INS1_25CollectiveMainloopFwdSm80ILi4ELi1ELb0EN4cute5tupleIJNS5_1CILi128EEENS7_ILi64EEENS7_ILi96EEEEEELi96ENS_6half_tEfNS_4arch4Sm80ELb0ELb0ELb1ELb1ELb0ELb0ELb1ELb0EEENS1_21CollectiveEpilogueFwdINS6_IJS8_SA_S9_EEENS6_IJNS7_ILi1EEESI_SI_EEESC_SE_Li128ELb1ELb1ELb0ELb0EEENS1_19SingleTileSchedulerILb1ELb0ELb1ELi128EEEEEEEEEvNT_6ParamsE,"aw",@nobits
	.sectionflags	@""
	.align	16


//--------------------- .nv.shared._ZN7cutlass13device_kernelIN5flash19enable_sm80_to_sm89INS1_16FlashAttnFwdSm80INS1_25CollectiveMainloopFwdSm80ILi4ELi1ELb0EN4cute5tupleIJNS5_1CILi128EEENS7_ILi64EEENS7_ILi96EEEEEELi96ENS_6half_tEfNS_4arch4Sm80ELb0ELb0ELb1ELb1ELb0ELb1ELb1ELb0EEENS1_21CollectiveEpilogueFwdINS6_IJS8_SA_S9_EEENS6_IJNS7_ILi1EEESI_SI_EEESC_SE_Li128ELb1ELb1ELb0ELb0EEENS1_19SingleTileSchedulerILb1ELb0ELb1ELi128EEEEEEEEEvNT_6ParamsE --------------------------
	.section	.nv.shared._ZN7cutlass13device_kernelIN5flash19enable_sm80_to_sm89INS1_16FlashAttnFwdSm80INS1_25CollectiveMainloopFwdSm80ILi4ELi1ELb0EN4cute5tupleIJNS5_1CILi128EEENS7_ILi64EEENS7_ILi96EEEEEELi96ENS_6half_tEfNS_4arch4Sm80ELb0ELb0ELb1ELb1ELb0ELb1ELb1ELb0EEENS1_21CollectiveEpilogueFwdINS6_IJS8_SA_S9_EEENS6_IJNS7_ILi1EEESI_SI_EEESC_SE_Li128ELb1ELb1ELb0ELb0EEENS1_19SingleTileSchedulerILb1ELb0ELb1ELi128EEEEEEEEEvNT_6ParamsE,"aw",@nobits
	.sectionflags	@""
	.align	16


//--------------------- .nv.shared._ZN7cutlass13device_kernelIN5flash19enable_sm80_to_sm89INS1_16FlashAttnFwdSm80INS1_25CollectiveMainloopFwdSm80ILi4ELi1ELb0EN4cute5tupleIJNS5_1CILi128EEENS7_ILi48EEENS7_ILi96EEEEEELi96ENS_6half_tEfNS_4arch4Sm80ELb0ELb1ELb1ELb0ELb0ELb0ELb1ELb0EEENS1_21CollectiveEpilogueFwdINS6_IJS8_SA_S9_EEENS6_IJNS7_ILi1EEESI_SI_EEESC_SE_Li128ELb0ELb1ELb0ELb0EEENS1_19SingleTileSchedulerILb0ELb0ELb1ELi128EEEEEEEEEvNT_6ParamsE --------------------------
	.section	.nv.shared._ZN7cutlass13device_kernelIN5flash19enable_sm80_to_sm89INS1_16FlashAttnFwdSm80INS1_25CollectiveMainloopFwdSm80ILi4ELi1ELb0EN4cute5tupleIJNS5_1CILi128EEENS7_ILi48EEENS7_ILi96EEEEEELi96ENS_6half_tEfNS_4arch4Sm80ELb0ELb1ELb1ELb0ELb0ELb0ELb1ELb0EEENS1_21CollectiveEpilogueFwdINS6_IJS8_SA_S9_EEENS6_IJNS7_ILi1EEESI_SI_EEESC_SE_Li128ELb0ELb1ELb0ELb0EEENS1_19SingleTileSchedulerILb0ELb0ELb1ELi128EEEEEEEEEvNT_6ParamsE,"aw",@nobits
	.sectionflags	@""
	.align	16


//--------------------- .nv.shared._ZN7cutlass13device_kernelIN5flash19enable_sm80_to_sm89INS1_16FlashAttnFwdSm80INS1_25CollectiveMainloopFwdSm80ILi4ELi1ELb0EN4cute5tupleIJNS5_1CILi128EEENS7_ILi48EEENS7_ILi96EEEEEELi96ENS_6half_tEfNS_4arch4Sm80ELb0ELb1ELb1ELb1ELb0ELb0ELb1ELb0EEENS1_21CollectiveEpilogueFwdINS6_IJS8_SA_S9_EEENS6_IJNS7_ILi1EEESI_SI_EEESC_SE_Li128ELb1ELb1ELb0ELb0EEENS1_19SingleTileSchedulerILb1ELb0ELb1ELi128EEEEEEEEEvNT_6ParamsE --------------------------
	.section	.nv.shared._ZN7cutlass13device_kernelIN5flash19enable_sm80_to_sm89INS1_16FlashAttnFwdSm80INS1_25CollectiveMainloopFwdSm80ILi4ELi1ELb0EN4cute5tupleIJNS5_1CILi128EEENS7_ILi48EEENS7_ILi96EEEEEELi96ENS_6half_tEfNS_4arch4Sm80ELb0ELb1ELb1ELb1ELb0ELb0ELb1ELb0EEENS1_21CollectiveEpilogueFwdINS6_IJS8_SA_S9_EEENS6_IJNS7_ILi1EEESI_SI_EEESC_SE_Li128ELb1ELb1ELb0ELb0EEENS1_19SingleTileSchedulerILb1ELb0ELb1ELi128EEEEEEEEEvNT_6ParamsE,"aw",@nobits
	.sectionflags	@""
	.align	16


//--------------------- .nv.shared._ZN7cutlass13device_kernelIN5flash19enable_sm80_to_sm89INS1_16FlashAttnFwdSm80INS1_25CollectiveMainloopFwdSm80ILi4ELi1ELb0EN4cute5tupleIJNS5_1CILi128EEENS7_ILi48EEENS7_ILi96EEEEEELi96ENS_6half_tEfNS_4arch4Sm80ELb0ELb1ELb1ELb1ELb0ELb1ELb1ELb0EEENS1_21CollectiveEpilogueFwdINS6_IJS8_SA_S9_EEENS6_IJNS7_ILi1EEESI_SI_EEESC_SE_Li128ELb1ELb1ELb0ELb0EEENS1_19SingleTileSchedulerILb1ELb0ELb1ELi128EEEEEEEEEvNT_6ParamsE --------------------------
	.section	.nv.shared._ZN7cutlass13device_kernelIN5flash19enable_sm80_to_sm89INS1_16FlashAttnFwdSm80INS1_25CollectiveMainloopFwdSm80ILi4ELi1ELb0EN4cute5tupleIJNS5_1CILi128EEENS7_ILi48EEENS7_ILi96EEEEEELi96ENS_6half_tEfNS_4arch4Sm80ELb0ELb1ELb1ELb1ELb0ELb1ELb1ELb0EEENS1_21CollectiveEpilogueFwdINS6_IJS8_SA_S9_EEENS6_IJNS7_ILi1EEESI_SI_EEESC_SE_Li128ELb1ELb1ELb0ELb0EEENS1_19SingleTileSchedulerILb1ELb0ELb1ELi128EEEEEEEEEvNT_6ParamsE,"aw",@nobits
	.sectionflags	@""
	.align	16


//--------------------- .nv.shared._ZN7cutlass13device_kernelIN5flash19enable_sm80_to_sm89INS1_16FlashAttnFwdSm80INS1_25CollectiveMainloopFwdSm80ILi4ELi1ELb0EN4cute5tupleIJNS5_1CILi128EEENS7_ILi64EEENS7_ILi96EEEEEELi96ENS_6half_tEfNS_4arch4Sm80ELb1ELb0ELb1ELb0ELb0ELb0ELb1ELb0EEENS1_21CollectiveEpilogueFwdINS6_IJS8_SA_S9_EEENS6_IJNS7_ILi1EEESI_SI_EEESC_SE_Li128ELb0ELb1ELb0ELb0EEENS1_30DynamicPersistentTileSchedulerILi128ELi128ELb0ELb1ELb0EEEEEEEEEvNT_6ParamsE --------------------------
	.section	.nv.shared._ZN7cutlass13device_kernelIN5flash19enable_sm80_to_sm89INS1_16FlashAttnFwdSm80INS1_25CollectiveMainloopFwdSm80ILi4ELi1ELb0EN4cute5tupleIJNS5_1CILi128EEENS7_ILi64EEENS7_ILi96EEEEEELi96ENS_6half_tEfNS_4arch4Sm80ELb1ELb0ELb1ELb0ELb0ELb0ELb1ELb0EEENS1_21CollectiveEpilogueFwdINS6_IJS8_SA_S9_EEENS6_IJNS7_ILi1EEESI_SI_EEESC_SE_Li128ELb0ELb1ELb0ELb0EEENS1_30DynamicPersistentTileSchedulerILi128ELi128ELb0ELb1ELb0EEEEEEEEEvNT_6ParamsE,"aw",@nobits
	.sectionflags	@""
	.align	16


//--------------------- .nv.shared._ZN7cutlass13device_kernelIN5flash19enable_sm80_to_sm89INS1_16FlashAttnFwdSm80INS1_25CollectiveMainloopFwdSm80ILi4ELi1ELb0EN4cute5tupleIJNS5_1CILi128EEENS7_ILi64EEENS7_ILi96EEEEEELi96ENS_6half_tEfNS_4arch4Sm80ELb1ELb0ELb1ELb1ELb0ELb0ELb1ELb0EEENS1_21CollectiveEpilogueFwdINS6_IJS8_SA_S9_EEENS6_IJNS7_ILi1EEESI_SI_EEESC_SE_Li128ELb1ELb1ELb0ELb0EEENS1_19SingleTileSchedulerILb1ELb0ELb1ELi128EEEEEEEEEvNT_6ParamsE --------------------------
	.section	.nv.shared._ZN7cutlass13device_kernelIN5flash19enable_sm80_to_sm89INS1_16FlashAttnFwdSm80INS1_25CollectiveMainloopFwdSm80ILi4ELi1ELb0EN4cute5tupleIJNS5_1CILi128EEENS7_ILi64EEENS7_ILi96EEEEEELi96ENS_6half_tEfNS_4arch4Sm80ELb1ELb0ELb1ELb1ELb0ELb0ELb1ELb0EEENS1_21CollectiveEpilogueFwdINS6_IJS8_SA_S9_EEENS6_IJNS7_ILi1EEESI_SI_EEESC_SE_Li128ELb1ELb1ELb0ELb0EEENS1_19SingleTileSchedulerILb1ELb0ELb1ELi128EEEEEEEEEvNT_6ParamsE,"aw",@nobits
	.sectionflags	@""
	.align	16


//--------------------- .nv.shared._ZN7cutlass13device_kernelIN5flash19enable_sm80_to_sm89INS1_16FlashAttnFwdSm80INS1_25CollectiveMainloopFwdSm80ILi4ELi1ELb0EN4cute5tupleIJNS5_1CILi128EEENS7_ILi64EEENS7_ILi96EEEEEELi96ENS_6half_tEfNS_4arch4Sm80ELb1ELb0ELb1ELb1ELb0ELb1ELb1ELb0EEENS1_21CollectiveEpilogueFwdINS6_IJS8_SA_S9_EEENS6_IJNS7_ILi1EEESI_SI_EEESC_SE_Li128ELb1ELb1ELb0ELb0EEENS1_19SingleTileSchedulerILb1ELb0ELb1ELi128EEEEEEEEEvNT_6ParamsE --------------------------
	.section	.nv.shared._ZN7cutlass13device_kernelIN5flash19enable_sm80_to_sm89INS1_16FlashAttnFwdSm80INS1_25CollectiveMainloopFwdSm80ILi4ELi1ELb0EN4cute5tupleIJNS5_1CILi128EEENS7_ILi64EEENS7_ILi96EEEEEELi96ENS_6half_tEfNS_4arch4Sm80ELb1ELb0ELb1ELb1ELb0ELb1ELb1ELb0EEENS1_21CollectiveEpilogueFwdINS6_IJS8_SA_S9_EEENS6_IJNS7_ILi1EEESI_SI_EEESC_SE_Li128ELb1ELb1ELb0ELb0EEENS1_19SingleTileSchedulerILb1ELb0ELb1ELi128EEEEEEEEEvNT_6ParamsE,"aw",@nobits
	.sectionflags	@""
	.align	16


//--------------------- .nv.shared._ZN7cutlass13device_kernelIN5flash19enable_sm80_to_sm89INS1_16FlashAttnFwdSm80INS1_25CollectiveMainloopFwdSm80ILi4ELi1ELb0EN4cute5tupleIJNS5_1CILi128EEENS7_ILi64EEENS7_ILi96EEEEEELi96ENS_6half_tEfNS_4arch4Sm80ELb0ELb0ELb0ELb0ELb0ELb0ELb1ELb0EEENS1_21CollectiveEpilogueFwdINS6_IJS8_SA_S9_EEENS6_IJNS7_ILi1EEESI_SI_EEESC_SE_Li128ELb0ELb1ELb0ELb0EEENS1_19SingleTileSchedulerILb0ELb0ELb1ELi128EEEEEEEEEvNT_6ParamsE --------------------------
	.section	.nv.shared._ZN7cutlass13device_kernelIN5flash19enable_sm80_to_sm89INS1_16FlashAttnFwdSm80INS1_25CollectiveMainloopFwdSm80ILi4ELi1ELb0EN4cute5tupleIJNS5_1CILi128EEENS7_ILi64EEENS7_ILi96EEEEEELi96ENS_6half_tEfNS_4arch4Sm80ELb0ELb0ELb0ELb0ELb0ELb0ELb1ELb0EEENS1_21CollectiveEpilogueFwdINS6_IJS8_SA_S9_EEENS6_IJNS7_ILi1EEESI_SI_EEESC_SE_Li128ELb0ELb1ELb0ELb0EEENS1_19SingleTileSchedulerILb0ELb0ELb1ELi128EEEEEEEEEvNT_6ParamsE,"aw",@nobits
	.sectionflags	@""
	.align	16


//--------------------- .nv.shared._ZN7cutlass13device_kernelIN5flash19enable_sm80_to_sm89INS1_16FlashAttnFwdSm80INS1_25CollectiveMainloopFwdSm80ILi4ELi1ELb0EN4cute5tupleIJNS5_1CILi128EEENS7_ILi64EEENS7_ILi96EEEEEELi96ENS_6half_tEfNS_4arch4Sm80ELb0ELb0ELb0ELb1ELb0ELb0ELb1ELb0EEENS1_21CollectiveEpilogueFwdINS6_IJS8_SA_S9_EEENS6_IJNS7_ILi1EEESI_SI_EEESC_SE_Li128ELb1ELb1ELb0ELb0EEENS1_19SingleTileSchedulerILb1ELb0ELb1ELi128EEEEEEEEEvNT_6ParamsE --------------------------
	.section	.nv.shared._ZN7cutlass13device_kernelIN5flash19enable_sm80_to_sm89INS1_16FlashAttnFwdSm80INS1_25CollectiveMainloopFwdSm80ILi4ELi1ELb0EN4cute5tupleIJNS5_1CILi128EEENS7_ILi64EEENS7_ILi96EEEEEELi96ENS_6half_tEfNS_4arch4Sm80ELb0ELb0ELb0ELb1ELb0ELb0ELb1ELb0EEENS1_21CollectiveEpilogueFwdINS6_IJS8_SA_S9_EEENS6_IJNS7_ILi1EEESI_SI_EEESC_SE_Li128ELb1ELb1ELb0ELb0EEENS1_19SingleTileSchedulerILb1ELb0ELb1ELi128EEEEEEEEEvNT_6ParamsE,"aw",@nobits
	.sectionflags	@""
	.align	16


//--------------------- .nv.shared._ZN7cutlass13device_kernelIN5flash19enable_sm80_to_sm89INS1_16FlashAttnFwdSm80INS1_25CollectiveMainloopFwdSm80ILi4ELi1ELb0EN4cute5tupleIJNS5_1CILi128EEENS7_ILi64EEENS7_ILi96EEEEEELi96ENS_6half_tEfNS_4arch4Sm80ELb0ELb0ELb0ELb1ELb0ELb1ELb1ELb0EEENS1_21CollectiveEpilogueFwdINS6_IJS8_SA_S9_EEENS6_IJNS7_ILi1EEESI_SI_EEESC_SE_Li128ELb1ELb1ELb0ELb0EEENS1_19SingleTileSchedulerILb1ELb0ELb1ELi128EEEEEEEEEvNT_6ParamsE --------------------------
	.section	.nv.shared._ZN7cutlass13device_kernelIN5flash19enable_sm80_to_sm89INS1_16FlashAttnFwdSm80INS1_25CollectiveMainloopFwdSm80ILi4ELi1ELb0EN4cute5tupleIJNS5_1CILi128EEENS7_ILi64EEENS7_ILi96EEEEEELi96ENS_6half_tEfNS_4arch4Sm80ELb0ELb0ELb0ELb1ELb0ELb1ELb1ELb0EEENS1_21CollectiveEpilogueFwdINS6_IJS8_SA_S9_EEENS6_IJNS7_ILi1EEESI_SI_EEESC_SE_Li128ELb1ELb1ELb0ELb0EEENS1_19SingleTileSchedulerILb1ELb0ELb1ELi128EEEEEEEEEvNT_6ParamsE,"aw",@nobits
	.sectionflags	@""
	.align	16


//--------------------- .nv.shared._ZN7cutlass13device_kernelIN5flash19enable_sm80_to_sm89INS1_16FlashAttnFwdSm80INS1_25CollectiveMainloopFwdSm80ILi4ELi1ELb0EN4cute5tupleIJNS5_1CILi128EEENS7_ILi48EEENS7_ILi96EEEEEELi96ENS_6half_tEfNS_4arch4Sm80ELb0ELb1ELb0ELb0ELb0ELb0ELb1ELb0EEENS1_21CollectiveEpilogueFwdINS6_IJS8_SA_S9_EEENS6_IJNS7_ILi1EEESI_SI_EEESC_SE_Li128ELb0ELb1ELb0ELb0EEENS1_19SingleTileSchedulerILb0ELb0ELb1ELi128EEEEEEEEEvNT_6ParamsE --------------------------
	.section	.nv.shared._ZN7cutlass13device_kernelIN5flash19enable_sm80_to_sm89INS1_16FlashAttnFwdSm80INS1_25CollectiveMainloopFwdSm80ILi4ELi1ELb0EN4cute5tupleIJNS5_1CILi128EEENS7_ILi48EEENS7_ILi96EEEEEELi96ENS_6half_tEfNS_4arch4Sm80ELb0ELb1ELb0ELb0ELb0ELb0ELb1ELb0EEENS1_21CollectiveEpilogueFwdINS6_IJS8_SA_S9_EEENS6_IJNS7_ILi1EEESI_SI_EEESC_SE_Li128ELb0ELb1ELb0ELb0EEENS1_19SingleTileSchedulerILb0ELb0ELb1ELi128EEEEEEEEEvNT_6ParamsE,"aw",@nobits
	.sectionflags	@""
	.align	16


//--------------------- .nv.shared._ZN7cutlass13device_kernelIN5flash19enable_sm80_to_sm89INS1_16FlashAttnFwdSm80INS1_25CollectiveMainloopFwdSm80ILi4ELi1ELb0EN4cute5tupleIJNS5_1CILi128EEENS7_ILi48EEENS7_ILi96EEEEEELi96ENS_6half_tEfNS_4arch4Sm80ELb0ELb1ELb0ELb1ELb0ELb0ELb1ELb0EEENS1_21CollectiveEpilogueFwdINS6_IJS8_SA_S9_EEENS6_IJNS7_ILi1EEESI_SI_EEESC_SE_Li128ELb1ELb1ELb0ELb0EEENS1_19SingleTileSchedulerILb1ELb0ELb1ELi128EEEEEEEEEvNT_6ParamsE --------------------------
	.section	.nv.shared._ZN7cutlass13device_kernelIN5flash19enable_sm80_to_sm89INS1_16FlashAttnFwdSm80INS1_25CollectiveMainloopFwdSm80ILi4ELi1ELb0EN4cute5tupleIJNS5_1CILi128EEENS7_ILi48EEENS7_ILi96EEEEEELi96ENS_6half_tEfNS_4arch4Sm80ELb0ELb1ELb0ELb1ELb0ELb0ELb1ELb0EEENS1_21CollectiveEpilogueFwdINS6_IJS8_SA_S9_EEENS6_IJNS7_ILi1EEESI_SI_EEESC_SE_Li128ELb1ELb1ELb0ELb0EEENS1_19SingleTileSchedulerILb1ELb0ELb1ELi128EEEEEEEEEvNT_6ParamsE,"aw",@nobits
	.sectionflags	@""
	.align	16


//--------------------- .nv.shared._ZN7cutlass13device_kernelIN5flash19enable_sm80_to_sm89INS1_16FlashAttnFwdSm80INS1_25CollectiveMainloopFwdSm80ILi4ELi1ELb0EN4cute5tupleIJNS5_1CILi128EEENS7_ILi48EEENS7_ILi96EEEEEELi96ENS_6half_tEfNS_4arch4Sm80ELb0ELb1ELb0ELb1ELb0ELb1ELb1ELb0EEENS1_21CollectiveEpilogueFwdINS6_IJS8_SA_S9_EEENS6_IJNS7_ILi1EEESI_SI_EEESC_SE_Li128ELb1ELb1ELb0ELb0EEENS1_19SingleTileSchedulerILb1ELb0ELb1ELi128EEEEEEEEEvNT_6ParamsE --------------------------
	.section	.nv.shared._ZN7cutlass13device_kernelIN5flash19enable_sm80_to_sm89INS1_16FlashAttnFwdSm80INS1_25CollectiveMainloopFwdSm80ILi4ELi1ELb0EN4cute5tupleIJNS5_1CILi128EEENS7_ILi48EEENS7_ILi96EEEEEELi96ENS_6half_tEfNS_4arch4Sm80ELb0ELb1ELb0ELb1ELb0ELb1ELb1ELb0EEENS1_21CollectiveEpilogueFwdINS6_IJS8_SA_S9_EEENS6_IJNS7_ILi1EEESI_SI_EEESC_SE_Li128ELb1ELb1ELb0ELb0EEENS1_19SingleTileSchedulerILb1ELb0ELb1ELi128EEEEEEEEEvNT_6ParamsE,"aw",@nobits
	.sectionflags	@""
	.align	16


//--------------------- .nv.shared._ZN7cutlass13device_kernelIN5flash19enable_sm80_to_sm89INS1_16FlashAttnFwdSm80INS1_25CollectiveMainloopFwdSm80ILi4ELi1ELb0EN4cute5tupleIJNS5_1CILi128EEENS7_ILi64EEENS7_ILi96EEEEEELi96ENS_6half_tEfNS_4arch4Sm80ELb1ELb0ELb0ELb0ELb0ELb0ELb1ELb0EEENS1_21CollectiveEpilogueFwdINS6_IJS8_SA_S9_EEENS6_IJNS7_ILi1EEESI_SI_EEESC_SE_Li128ELb0ELb1ELb0ELb0EEENS1_30DynamicPersistentTileSchedulerILi128ELi128ELb0ELb1ELb0EEEEEEEEEvNT_6ParamsE --------------------------
	.section	.nv.shared._ZN7cutlass13device_kernelIN5flash19enable_sm80_to_sm89INS1_16FlashAttnFwdSm80INS1_25CollectiveMainloopFwdSm80ILi4ELi1ELb0EN4cute5tupleIJNS5_1CILi128EEENS7_ILi64EEENS7_ILi96EEEEEELi96ENS_6half_tEfNS_4arch4Sm80ELb1ELb0ELb0ELb0ELb0ELb0ELb1ELb0EEENS1_21CollectiveEpilogueFwdINS6_IJS8_SA_S9_EEENS6_IJNS7_ILi1EEESI_SI_EEESC_SE_Li128ELb0ELb1ELb0ELb0EEENS1_30DynamicPersistentTileSchedulerILi128ELi128ELb0ELb1ELb0EEEEEEEEEvNT_6ParamsE,"aw",@nobits
	.sectionflags	@""
	.align	16


//--------------------- .nv.shared._ZN7cutlass13device_kernelIN5flash19enable_sm80_to_sm89INS1_16FlashAttnFwdSm80INS1_25CollectiveMainloopFwdSm80ILi4ELi1ELb0EN4cute5tupleIJNS5_1CILi128EEENS7_ILi64EEENS7_ILi96EEEEEELi96ENS_6half_tEfNS_4arch4Sm80ELb1ELb0ELb0ELb1ELb0ELb0ELb1ELb0EEENS1_21CollectiveEpilogueFwdINS6_IJS8_SA_S9_EEENS6_IJNS7_ILi1EEESI_SI_EEESC_SE_Li128ELb1ELb1ELb0ELb0EEENS1_19SingleTileSchedulerILb1ELb0ELb1ELi128EEEEEEEEEvNT_6ParamsE --------------------------
	.section	.nv.shared._ZN7cutlass13device_kernelIN5flash19enable_sm80_to_sm89INS1_16FlashAttnFwdSm80INS1_25CollectiveMainloopFwdSm80ILi4ELi1ELb0EN4cute5tupleIJNS5_1CILi128EEENS7_ILi64EEENS7_ILi96EEEEEELi96ENS_6half_tEfNS_4arch4Sm80ELb1ELb0ELb0ELb1ELb0ELb0ELb1ELb0EEENS1_21CollectiveEpilogueFwdINS6_IJS8_SA_S9_EEENS6_IJNS7_ILi1EEESI_SI_EEESC_SE_Li128ELb1ELb1ELb0ELb0EEENS1_19SingleTileSchedulerILb1ELb0ELb1ELi128EEEEEEEEEvNT_6ParamsE,"aw",@nobits
	.sectionflags	@""
	.align	16


//--------------------- .nv.shared._ZN7cutlass13device_kernelIN5flash19enable_sm80_to_sm89INS1_16FlashAttnFwdSm80INS1_25CollectiveMainloopFwdSm80ILi4ELi1ELb0EN4cute5tupleIJNS5_1CILi128EEENS7_ILi64EEENS7_ILi96EEEEEELi96ENS_6half_tEfNS_4arch4Sm80ELb1ELb0ELb0ELb1ELb0ELb1ELb1ELb0EEENS1_21CollectiveEpilogueFwdINS6_IJS8_SA_S9_EEENS6_IJNS7_ILi1EEESI_SI_EEESC_SE_Li128ELb1ELb1ELb0ELb0EEENS1_19SingleTileSchedulerILb1ELb0ELb1ELi128EEEEEEEEEvNT_6ParamsE --------------------------
	.section	.nv.shared._ZN7cutlass13device_kernelIN5flash19enable_sm80_to_sm89INS1_16FlashAttnFwdSm80INS1_25CollectiveMainloopFwdSm80ILi4ELi1ELb0EN4cute5tupleIJNS5_1CILi128EEENS7_ILi64EEENS7_ILi96EEEEEELi96ENS_6half_tEfNS_4arch4Sm80ELb1ELb0ELb0ELb1ELb0ELb1ELb1ELb0EEENS1_21CollectiveEpilogueFwdINS6_IJS8_SA_S9_EEENS6_IJNS7_ILi1EEESI_SI_EEESC_SE_Li128ELb1ELb1ELb0ELb0EEENS1_19SingleTileSchedulerILb1ELb0ELb1ELi128EEEEEEEEEvNT_6ParamsE,"aw",@nobits
	.sectionflags	@""
	.align	16
